//
// Generated by NVIDIA NVVM Compiler
//
// Compiler Build ID: CL-36424714
// Cuda compilation tools, release 13.0, V13.0.88
// Based on NVVM 20.0.0
//

.version 9.0
.target sm_100
.address_size 64

	// .globl	_Z22luby_mis_coloring_iterPiS_iS_S_S_i
.shared .align 4 .b8 _ZZ6reduceiPiE8warp_sum[128];
// _ZZN3cub18CUB_300001_SM_10006detail10radix_sort31DeviceRadixSortSingleTileKernelINS1_5radix10policy_hubIiiyE10Policy1000ELNS0_9SortOrderE0EiiyNS1_21identity_decomposer_tEEEvPKT1_PSA_PKT2_PSE_T3_iiT4_E12temp_storage has been demoted
// _ZZN3cub18CUB_300001_SM_10006detail10radix_sort30DeviceRadixSortHistogramKernelINS1_5radix10policy_hubIiiyE10Policy1000ELNS0_9SortOrderE0EiyNS1_21identity_decomposer_tEEEvPT2_PKT1_SA_iiT3_E12temp_storage has been demoted
// _ZZN3cub18CUB_300001_SM_10006detail10radix_sort33DeviceRadixSortExclusiveSumKernelINS1_5radix10policy_hubIiiyE10Policy1000EyEEvPT0_E12temp_storage has been demoted
// _ZZN3cub18CUB_300001_SM_10006detail10radix_sort29DeviceRadixSortOnesweepKernelINS1_5radix10policy_hubIiiyE10Policy1000ELNS0_9SortOrderE0EiiyiiNS1_21identity_decomposer_tEEEvPT5_SB_PT3_PKSC_PT1_PKSG_PT2_PKSK_T4_iiT6_E1s has been demoted
// _ZZN3cub18CUB_300001_SM_10006detail4scan16DeviceScanKernelINS2_10policy_hubIiiijN4cuda3std3__44plusIvEEE10Policy1000EN6thrust24THRUST_300001_SM_1000_NS10device_ptrIiEESF_NS0_13ScanTileStateIiLb1EEES9_NS1_10InputValueIiPiEEjiLb0EiEEvT0_T1_T2_iT3_T4_T5_E12temp_storage has been demoted
// _ZZN3cub18CUB_300001_SM_10006detail4scan16DeviceScanKernelINS2_10policy_hubIiiimN4cuda3std3__44plusIvEEE10Policy1000EN6thrust24THRUST_300001_SM_1000_NS10device_ptrIiEESF_NS0_13ScanTileStateIiLb1EEES9_NS1_10InputValueIiPiEEmiLb0EiEEvT0_T1_T2_iT3_T4_T5_E12temp_storage has been demoted
// _ZZN3cub18CUB_300001_SM_10006detail6reduce28DeviceReduceSingleTileKernelINS2_10policy_hubIljN4cuda3std3__44plusIlEEE10Policy1000EN6thrust24THRUST_300001_SM_1000_NS18transform_iteratorI9is_activeNSD_10device_ptrIiEEllEEPljS9_llNS7_10__identityEEEvT0_T1_T2_T3_T4_T6_E12temp_storage has been demoted
// _ZZN3cub18CUB_300001_SM_10006detail6reduce18DeviceReduceKernelINS2_10policy_hubIljN4cuda3std3__44plusIlEEE10Policy1000EN6thrust24THRUST_300001_SM_1000_NS18transform_iteratorI9is_activeNSD_10device_ptrIiEEllEEjS9_lNS7_10__identityEEEvT0_PT3_T1_NS0_13GridEvenShareISN_EET2_T4_E12temp_storage has been demoted
// _ZZN3cub18CUB_300001_SM_10006detail6reduce28DeviceReduceSingleTileKernelINS2_10policy_hubIljN4cuda3std3__44plusIlEEE10Policy1000EPlSC_iS9_llNS7_10__identityEEEvT0_T1_T2_T3_T4_T6_E12temp_storage has been demoted
// _ZZN3cub18CUB_300001_SM_10006detail6reduce28DeviceReduceSingleTileKernelINS2_10policy_hubIlyN4cuda3std3__44plusIlEEE10Policy1000EN6thrust24THRUST_300001_SM_1000_NS18transform_iteratorI9is_activeNSD_10device_ptrIiEEllEEPlyS9_llNS7_10__identityEEEvT0_T1_T2_T3_T4_T6_E12temp_storage has been demoted
// _ZZN3cub18CUB_300001_SM_10006detail6reduce18DeviceReduceKernelINS2_10policy_hubIlyN4cuda3std3__44plusIlEEE10Policy1000EN6thrust24THRUST_300001_SM_1000_NS18transform_iteratorI9is_activeNSD_10device_ptrIiEEllEEyS9_lNS7_10__identityEEEvT0_PT3_T1_NS0_13GridEvenShareISN_EET2_T4_E12temp_storage has been demoted
// _ZZN3cub18CUB_300001_SM_10006detail6reduce28DeviceReduceSingleTileKernelINS2_10policy_hubIlyN4cuda3std3__44plusIlEEE10Policy1000EPlSC_iS9_llNS7_10__identityEEEvT0_T1_T2_T3_T4_T6_E12temp_storage has been demoted
// _ZZN3cub18CUB_300001_SM_10006detail6reduce28DeviceReduceSingleTileKernelINS2_10policy_hubIijN4cuda3std3__44plusIiEEE10Policy1000EN6thrust24THRUST_300001_SM_1000_NS17counting_iteratorIiNSD_11use_defaultESF_SF_EEPijS9_ii19active_edge_counterEEvT0_T1_T2_T3_T4_T6_E12temp_storage has been demoted
// _ZZN3cub18CUB_300001_SM_10006detail6reduce18DeviceReduceKernelINS2_10policy_hubIijN4cuda3std3__44plusIiEEE10Policy1000EN6thrust24THRUST_300001_SM_1000_NS17counting_iteratorIiNSD_11use_defaultESF_SF_EEjS9_i19active_edge_counterEEvT0_PT3_T1_NS0_13GridEvenShareISL_EET2_T4_E12temp_storage has been demoted
// _ZZN3cub18CUB_300001_SM_10006detail6reduce28DeviceReduceSingleTileKernelINS2_10policy_hubIijN4cuda3std3__44plusIiEEE10Policy1000EPiSC_iS9_iiNS7_10__identityEEEvT0_T1_T2_T3_T4_T6_E12temp_storage has been demoted
// _ZZN3cub18CUB_300001_SM_10006detail6reduce28DeviceReduceSingleTileKernelINS2_10policy_hubIiyN4cuda3std3__44plusIiEEE10Policy1000EN6thrust24THRUST_300001_SM_1000_NS17counting_iteratorIiNSD_11use_defaultESF_SF_EEPiyS9_ii19active_edge_counterEEvT0_T1_T2_T3_T4_T6_E12temp_storage has been demoted
// _ZZN3cub18CUB_300001_SM_10006detail6reduce18DeviceReduceKernelINS2_10policy_hubIiyN4cuda3std3__44plusIiEEE10Policy1000EN6thrust24THRUST_300001_SM_1000_NS17counting_iteratorIiNSD_11use_defaultESF_SF_EEyS9_i19active_edge_counterEEvT0_PT3_T1_NS0_13GridEvenShareISL_EET2_T4_E12temp_storage has been demoted
// _ZZN3cub18CUB_300001_SM_10006detail6reduce28DeviceReduceSingleTileKernelINS2_10policy_hubIiyN4cuda3std3__44plusIiEEE10Policy1000EPiSC_iS9_iiNS7_10__identityEEEvT0_T1_T2_T3_T4_T6_E12temp_storage has been demoted
// _ZZN3cub18CUB_300001_SM_10006detail6reduce28DeviceReduceSingleTileKernelINS2_10policy_hubIijN4cuda3__47maximumIiEEE10Policy1000EN6thrust24THRUST_300001_SM_1000_NS10device_ptrIiEEPijS8_iiNS5_3std3__410__identityEEEvT0_T1_T2_T3_T4_T6_E12temp_storage has been demoted
// _ZZN3cub18CUB_300001_SM_10006detail6reduce18DeviceReduceKernelINS2_10policy_hubIijN4cuda3__47maximumIiEEE10Policy1000EN6thrust24THRUST_300001_SM_1000_NS10device_ptrIiEEjS8_iNS5_3std3__410__identityEEEvT0_PT3_T1_NS0_13GridEvenShareISL_EET2_T4_E12temp_storage has been demoted
// _ZZN3cub18CUB_300001_SM_10006detail6reduce28DeviceReduceSingleTileKernelINS2_10policy_hubIijN4cuda3__47maximumIiEEE10Policy1000EPiSB_iS8_iiNS5_3std3__410__identityEEEvT0_T1_T2_T3_T4_T6_E12temp_storage has been demoted
// _ZZN3cub18CUB_300001_SM_10006detail6reduce28DeviceReduceSingleTileKernelINS2_10policy_hubIiyN4cuda3__47maximumIiEEE10Policy1000EN6thrust24THRUST_300001_SM_1000_NS10device_ptrIiEEPiyS8_iiNS5_3std3__410__identityEEEvT0_T1_T2_T3_T4_T6_E12temp_storage has been demoted
// _ZZN3cub18CUB_300001_SM_10006detail6reduce18DeviceReduceKernelINS2_10policy_hubIiyN4cuda3__47maximumIiEEE10Policy1000EN6thrust24THRUST_300001_SM_1000_NS10device_ptrIiEEyS8_iNS5_3std3__410__identityEEEvT0_PT3_T1_NS0_13GridEvenShareISL_EET2_T4_E12temp_storage has been demoted
// _ZZN3cub18CUB_300001_SM_10006detail6reduce28DeviceReduceSingleTileKernelINS2_10policy_hubIiyN4cuda3__47maximumIiEEE10Policy1000EPiSB_iS8_iiNS5_3std3__410__identityEEEvT0_T1_T2_T3_T4_T6_E12temp_storage has been demoted
// _ZZN3cub18CUB_300001_SM_10006detail9transform23transform_kernel_ublkcpINS2_19async_copy_policy_tILi128EEEiN4cuda3std3__45minusIiEEN6thrust24THRUST_300001_SM_1000_NS10device_ptrIiEEJiiEEEvT0_iT1_T2_DpNS2_16aligned_base_ptrIT3_EEE3bar has been demoted
// _ZZN3cub18CUB_300001_SM_10006detail9transform23transform_kernel_ublkcpINS2_19async_copy_policy_tILi128EEElN4cuda3std3__45minusIiEEN6thrust24THRUST_300001_SM_1000_NS10device_ptrIiEEJiiEEEvT0_iT1_T2_DpNS2_16aligned_base_ptrIT3_EEE3bar has been demoted
.global .align 1 .b8 _ZN34_INTERNAL_794dfcbd_4_k_cu_dbe6df174cuda3std3__45__cpo5beginE[1];
.global .align 1 .b8 _ZN34_INTERNAL_794dfcbd_4_k_cu_dbe6df174cuda3std3__45__cpo3endE[1];
.global .align 1 .b8 _ZN34_INTERNAL_794dfcbd_4_k_cu_dbe6df174cuda3std3__45__cpo6cbeginE[1];
.global .align 1 .b8 _ZN34_INTERNAL_794dfcbd_4_k_cu_dbe6df174cuda3std3__45__cpo4cendE[1];
.global .align 1 .b8 _ZN34_INTERNAL_794dfcbd_4_k_cu_dbe6df174cuda3std3__45__cpo6rbeginE[1];
.global .align 1 .b8 _ZN34_INTERNAL_794dfcbd_4_k_cu_dbe6df174cuda3std3__45__cpo4rendE[1];
.global .align 1 .b8 _ZN34_INTERNAL_794dfcbd_4_k_cu_dbe6df174cuda3std3__45__cpo7crbeginE[1];
.global .align 1 .b8 _ZN34_INTERNAL_794dfcbd_4_k_cu_dbe6df174cuda3std3__45__cpo5crendE[1];
.global .align 1 .b8 _ZN34_INTERNAL_794dfcbd_4_k_cu_dbe6df174cuda3std3__436_GLOBAL__N__794dfcbd_4_k_cu_dbe6df176ignoreE[1];
.global .align 1 .b8 _ZN34_INTERNAL_794dfcbd_4_k_cu_dbe6df174cuda3std3__419piecewise_constructE[1];
.global .align 1 .b8 _ZN34_INTERNAL_794dfcbd_4_k_cu_dbe6df174cuda3std3__48in_placeE[1];
.global .align 1 .b8 _ZN34_INTERNAL_794dfcbd_4_k_cu_dbe6df174cuda3std3__420unreachable_sentinelE[1];
.global .align 1 .b8 _ZN34_INTERNAL_794dfcbd_4_k_cu_dbe6df174cuda3std3__47nulloptE[1];
.global .align 1 .b8 _ZN34_INTERNAL_794dfcbd_4_k_cu_dbe6df174cuda3std3__48unexpectE[1];
.global .align 1 .b8 _ZN34_INTERNAL_794dfcbd_4_k_cu_dbe6df174cuda3std6ranges3__45__cpo4swapE[1];
.global .align 1 .b8 _ZN34_INTERNAL_794dfcbd_4_k_cu_dbe6df174cuda3std6ranges3__45__cpo9iter_moveE[1];
.global .align 1 .b8 _ZN34_INTERNAL_794dfcbd_4_k_cu_dbe6df174cuda3std6ranges3__45__cpo5beginE[1];
.global .align 1 .b8 _ZN34_INTERNAL_794dfcbd_4_k_cu_dbe6df174cuda3std6ranges3__45__cpo3endE[1];
.global .align 1 .b8 _ZN34_INTERNAL_794dfcbd_4_k_cu_dbe6df174cuda3std6ranges3__45__cpo6cbeginE[1];
.global .align 1 .b8 _ZN34_INTERNAL_794dfcbd_4_k_cu_dbe6df174cuda3std6ranges3__45__cpo4cendE[1];
.global .align 1 .b8 _ZN34_INTERNAL_794dfcbd_4_k_cu_dbe6df174cuda3std6ranges3__45__cpo7advanceE[1];
.global .align 1 .b8 _ZN34_INTERNAL_794dfcbd_4_k_cu_dbe6df174cuda3std6ranges3__45__cpo9iter_swapE[1];
.global .align 1 .b8 _ZN34_INTERNAL_794dfcbd_4_k_cu_dbe6df174cuda3std6ranges3__45__cpo4nextE[1];
.global .align 1 .b8 _ZN34_INTERNAL_794dfcbd_4_k_cu_dbe6df174cuda3std6ranges3__45__cpo4prevE[1];
.global .align 1 .b8 _ZN34_INTERNAL_794dfcbd_4_k_cu_dbe6df174cuda3std6ranges3__45__cpo4dataE[1];
.global .align 1 .b8 _ZN34_INTERNAL_794dfcbd_4_k_cu_dbe6df174cuda3std6ranges3__45__cpo5cdataE[1];
.global .align 1 .b8 _ZN34_INTERNAL_794dfcbd_4_k_cu_dbe6df174cuda3std6ranges3__45__cpo4sizeE[1];
.global .align 1 .b8 _ZN34_INTERNAL_794dfcbd_4_k_cu_dbe6df174cuda3std6ranges3__45__cpo5ssizeE[1];
.global .align 1 .b8 _ZN34_INTERNAL_794dfcbd_4_k_cu_dbe6df174cuda3std6ranges3__45__cpo8distanceE[1];
.global .align 1 .b8 _ZN34_INTERNAL_794dfcbd_4_k_cu_dbe6df176thrust24THRUST_300001_SM_1000_NS8cuda_cub3parE[1];
.global .align 1 .b8 _ZN34_INTERNAL_794dfcbd_4_k_cu_dbe6df176thrust24THRUST_300001_SM_1000_NS8cuda_cub10par_nosyncE[1];
.global .align 1 .b8 _ZN34_INTERNAL_794dfcbd_4_k_cu_dbe6df176thrust24THRUST_300001_SM_1000_NS6system6detail10sequential3seqE[1];
.global .align 1 .b8 _ZN34_INTERNAL_794dfcbd_4_k_cu_dbe6df176thrust24THRUST_300001_SM_1000_NS6system3cpp3parE[1];
.global .align 1 .b8 _ZN34_INTERNAL_794dfcbd_4_k_cu_dbe6df176thrust24THRUST_300001_SM_1000_NS12placeholders2_1E[1];
.global .align 1 .b8 _ZN34_INTERNAL_794dfcbd_4_k_cu_dbe6df176thrust24THRUST_300001_SM_1000_NS12placeholders2_2E[1];
.global .align 1 .b8 _ZN34_INTERNAL_794dfcbd_4_k_cu_dbe6df176thrust24THRUST_300001_SM_1000_NS12placeholders2_3E[1];
.global .align 1 .b8 _ZN34_INTERNAL_794dfcbd_4_k_cu_dbe6df176thrust24THRUST_300001_SM_1000_NS12placeholders2_4E[1];
.global .align 1 .b8 _ZN34_INTERNAL_794dfcbd_4_k_cu_dbe6df176thrust24THRUST_300001_SM_1000_NS12placeholders2_5E[1];
.global .align 1 .b8 _ZN34_INTERNAL_794dfcbd_4_k_cu_dbe6df176thrust24THRUST_300001_SM_1000_NS12placeholders2_6E[1];
.global .align 1 .b8 _ZN34_INTERNAL_794dfcbd_4_k_cu_dbe6df176thrust24THRUST_300001_SM_1000_NS12placeholders2_7E[1];
.global .align 1 .b8 _ZN34_INTERNAL_794dfcbd_4_k_cu_dbe6df176thrust24THRUST_300001_SM_1000_NS12placeholders2_8E[1];
.global .align 1 .b8 _ZN34_INTERNAL_794dfcbd_4_k_cu_dbe6df176thrust24THRUST_300001_SM_1000_NS12placeholders2_9E[1];
.global .align 1 .b8 _ZN34_INTERNAL_794dfcbd_4_k_cu_dbe6df176thrust24THRUST_300001_SM_1000_NS12placeholders3_10E[1];
.global .align 1 .b8 _ZN34_INTERNAL_794dfcbd_4_k_cu_dbe6df176thrust24THRUST_300001_SM_1000_NS3seqE[1];
.global .align 1 .b8 _ZN34_INTERNAL_794dfcbd_4_k_cu_dbe6df176thrust24THRUST_300001_SM_1000_NS6deviceE[1];
.extern .shared .align 128 .b8 _ZN3cub18CUB_300001_SM_10006detail9transform4smemE[];

.visible .entry _Z22luby_mis_coloring_iterPiS_iS_S_S_i(
	.param .u64 .ptr .align 1 _Z22luby_mis_coloring_iterPiS_iS_S_S_i_param_0,
	.param .u64 .ptr .align 1 _Z22luby_mis_coloring_iterPiS_iS_S_S_i_param_1,
	.param .u32 _Z22luby_mis_coloring_iterPiS_iS_S_S_i_param_2,
	.param .u64 .ptr .align 1 _Z22luby_mis_coloring_iterPiS_iS_S_S_i_param_3,
	.param .u64 .ptr .align 1 _Z22luby_mis_coloring_iterPiS_iS_S_S_i_param_4,
	.param .u64 .ptr .align 1 _Z22luby_mis_coloring_iterPiS_iS_S_S_i_param_5,
	.param .u32 _Z22luby_mis_coloring_iterPiS_iS_S_S_i_param_6
)
{
	.local .align 16 .b8 	__local_depot0[32];
	.reg .b64 	%SP;
	.reg .b64 	%SPL;
	.reg .pred 	%p<19>;
	.reg .b32 	%r<61>;
	.reg .b64 	%rd<26>;

	mov.u64 	%SPL, __local_depot0;
	ld.param.u64 	%rd7, [_Z22luby_mis_coloring_iterPiS_iS_S_S_i_param_0];
	ld.param.u64 	%rd9, [_Z22luby_mis_coloring_iterPiS_iS_S_S_i_param_1];
	ld.param.u32 	%r27, [_Z22luby_mis_coloring_iterPiS_iS_S_S_i_param_2];
	ld.param.u64 	%rd10, [_Z22luby_mis_coloring_iterPiS_iS_S_S_i_param_3];
	ld.param.u64 	%rd8, [_Z22luby_mis_coloring_iterPiS_iS_S_S_i_param_4];
	cvta.to.global.u64 	%rd1, %rd9;
	cvta.to.global.u64 	%rd2, %rd10;
	add.u64 	%rd3, %SPL, 0;
	mov.u32 	%r28, %ctaid.x;
	mov.u32 	%r1, %ntid.x;
	mov.u32 	%r29, %tid.x;
	mad.lo.s32 	%r54, %r28, %r1, %r29;
	setp.ge.s32 	%p1, %r54, %r27;
	@%p1 bra 	$L__BB0_24;
	mov.u32 	%r30, %nctaid.x;
	mul.lo.s32 	%r3, %r1, %r30;
	cvta.to.global.u64 	%rd4, %rd8;
	cvta.to.global.u64 	%rd5, %rd7;
$L__BB0_2:
	mul.wide.s32 	%rd12, %r54, 4;
	add.s64 	%rd6, %rd4, %rd12;
	mov.b32 	%r31, -1;
	st.global.u32 	[%rd6], %r31;
	add.s64 	%rd13, %rd2, %rd12;
	ld.global.u32 	%r32, [%rd13];
	setp.ne.s32 	%p2, %r32, -1;
	@%p2 bra 	$L__BB0_23;
	add.s64 	%rd15, %rd5, %rd12;
	ld.global.u32 	%r56, [%rd15];
	ld.global.u32 	%r6, [%rd15+4];
	setp.ge.s32 	%p3, %r56, %r6;
	@%p3 bra 	$L__BB0_8;
	mov.u32 	%r55, %r56;
$L__BB0_5:
	mul.wide.s32 	%rd16, %r55, 4;
	add.s64 	%rd17, %rd1, %rd16;
	ld.global.u32 	%r8, [%rd17];
	setp.le.s32 	%p4, %r8, %r54;
	@%p4 bra 	$L__BB0_7;
	mul.wide.s32 	%rd18, %r8, 4;
	add.s64 	%rd19, %rd2, %rd18;
	ld.global.u32 	%r33, [%rd19];
	setp.eq.s32 	%p5, %r33, -1;
	@%p5 bra 	$L__BB0_23;
$L__BB0_7:
	add.s32 	%r55, %r55, 1;
	setp.lt.s32 	%p6, %r55, %r6;
	@%p6 bra 	$L__BB0_5;
$L__BB0_8:
	setp.ge.s32 	%p7, %r56, %r6;
	mov.b32 	%r58, 0;
	st.local.v4.u32 	[%rd3], {%r58, %r58, %r58, %r58};
	st.local.v4.u32 	[%rd3+16], {%r58, %r58, %r58, %r58};
	@%p7 bra 	$L__BB0_13;
$L__BB0_9:
	mul.wide.s32 	%rd20, %r56, 4;
	add.s64 	%rd21, %rd1, %rd20;
	ld.global.u32 	%r35, [%rd21];
	mul.wide.s32 	%rd22, %r35, 4;
	add.s64 	%rd23, %rd2, %rd22;
	ld.global.u32 	%r11, [%rd23];
	setp.gt.u32 	%p8, %r11, 255;
	@%p8 bra 	$L__BB0_11;
	and.b32  	%r36, %r11, 31;
	mov.b32 	%r37, 1;
	shl.b32 	%r38, %r37, %r36;
	shr.u32 	%r39, %r11, 5;
	mul.wide.u32 	%rd24, %r39, 4;
	add.s64 	%rd25, %rd3, %rd24;
	ld.local.u32 	%r40, [%rd25];
	or.b32  	%r41, %r40, %r38;
	st.local.u32 	[%rd25], %r41;
$L__BB0_11:
	add.s32 	%r56, %r56, 1;
	setp.lt.s32 	%p9, %r56, %r6;
	@%p9 bra 	$L__BB0_9;
	ld.local.u32 	%r58, [%rd3];
$L__BB0_13:
	setp.eq.s32 	%p10, %r58, -1;
	mov.b32 	%r59, 0;
	@%p10 bra 	$L__BB0_15;
$L__BB0_14:
	not.b32 	%r51, %r58;
	brev.b32 	%r52, %r51;
	bfind.shiftamt.u32 	%r53, %r52;
	add.s32 	%r60, %r59, %r53;
	bra.uni 	$L__BB0_22;
$L__BB0_15:
	ld.local.u32 	%r58, [%rd3+4];
	setp.ne.s32 	%p11, %r58, -1;
	mov.b32 	%r59, 32;
	@%p11 bra 	$L__BB0_14;
	ld.local.u32 	%r58, [%rd3+8];
	setp.ne.s32 	%p12, %r58, -1;
	mov.b32 	%r59, 64;
	@%p12 bra 	$L__BB0_14;
	ld.local.u32 	%r58, [%rd3+12];
	setp.ne.s32 	%p13, %r58, -1;
	mov.b32 	%r59, 96;
	@%p13 bra 	$L__BB0_14;
	ld.local.u32 	%r58, [%rd3+16];
	setp.ne.s32 	%p14, %r58, -1;
	mov.b32 	%r59, 128;
	@%p14 bra 	$L__BB0_14;
	ld.local.u32 	%r58, [%rd3+20];
	setp.ne.s32 	%p15, %r58, -1;
	mov.b32 	%r59, 160;
	@%p15 bra 	$L__BB0_14;
	ld.local.u32 	%r58, [%rd3+24];
	setp.ne.s32 	%p16, %r58, -1;
	mov.b32 	%r59, 192;
	@%p16 bra 	$L__BB0_14;
	ld.local.u32 	%r58, [%rd3+28];
	setp.ne.s32 	%p17, %r58, -1;
	mov.b32 	%r59, 224;
	mov.b32 	%r60, 0;
	@%p17 bra 	$L__BB0_14;
$L__BB0_22:
	st.global.u32 	[%rd6], %r60;
$L__BB0_23:
	add.s32 	%r54, %r54, %r3;
	setp.lt.s32 	%p18, %r54, %r27;
	@%p18 bra 	$L__BB0_2;
$L__BB0_24:
	ret;

}
	// .globl	_Z14apply_coloringPiS_iS_S_S_i
.visible .entry _Z14apply_coloringPiS_iS_S_S_i(
	.param .u64 .ptr .align 1 _Z14apply_coloringPiS_iS_S_S_i_param_0,
	.param .u64 .ptr .align 1 _Z14apply_coloringPiS_iS_S_S_i_param_1,
	.param .u32 _Z14apply_coloringPiS_iS_S_S_i_param_2,
	.param .u64 .ptr .align 1 _Z14apply_coloringPiS_iS_S_S_i_param_3,
	.param .u64 .ptr .align 1 _Z14apply_coloringPiS_iS_S_S_i_param_4,
	.param .u64 .ptr .align 1 _Z14apply_coloringPiS_iS_S_S_i_param_5,
	.param .u32 _Z14apply_coloringPiS_iS_S_S_i_param_6
)
{
	.reg .pred 	%p<23>;
	.reg .b32 	%r<62>;
	.reg .b64 	%rd<23>;

	ld.param.u64 	%rd6, [_Z14apply_coloringPiS_iS_S_S_i_param_0];
	ld.param.u64 	%rd7, [_Z14apply_coloringPiS_iS_S_S_i_param_1];
	ld.param.u32 	%r22, [_Z14apply_coloringPiS_iS_S_S_i_param_2];
	ld.param.u64 	%rd8, [_Z14apply_coloringPiS_iS_S_S_i_param_3];
	ld.param.u64 	%rd10, [_Z14apply_coloringPiS_iS_S_S_i_param_4];
	ld.param.u64 	%rd9, [_Z14apply_coloringPiS_iS_S_S_i_param_5];
	cvta.to.global.u64 	%rd1, %rd10;
	mov.u32 	%r1, %ctaid.x;
	mov.u32 	%r2, %ntid.x;
	mov.u32 	%r3, %tid.x;
	mad.lo.s32 	%r56, %r1, %r2, %r3;
	setp.ge.s32 	%p1, %r56, %r22;
	mov.b32 	%r57, 0;
	@%p1 bra 	$L__BB1_10;
	mov.u32 	%r25, %nctaid.x;
	mul.lo.s32 	%r5, %r2, %r25;
	cvta.to.global.u64 	%rd2, %rd8;
	cvta.to.global.u64 	%rd3, %rd6;
	cvta.to.global.u64 	%rd4, %rd7;
	mov.b32 	%r57, 0;
$L__BB1_2:
	mul.wide.s32 	%rd11, %r56, 4;
	add.s64 	%rd12, %rd1, %rd11;
	ld.global.u32 	%r8, [%rd12];
	setp.lt.s32 	%p2, %r8, 0;
	@%p2 bra 	$L__BB1_9;
	add.s64 	%rd5, %rd2, %rd11;
	ld.global.u32 	%r26, [%rd5];
	setp.ne.s32 	%p3, %r26, -1;
	@%p3 bra 	$L__BB1_9;
	add.s64 	%rd15, %rd3, %rd11;
	ld.global.u32 	%r58, [%rd15];
	ld.global.u32 	%r10, [%rd15+4];
	setp.ge.s32 	%p4, %r58, %r10;
	@%p4 bra 	$L__BB1_8;
$L__BB1_5:
	mul.wide.s32 	%rd16, %r58, 4;
	add.s64 	%rd17, %rd4, %rd16;
	ld.global.u32 	%r12, [%rd17];
	setp.ge.s32 	%p5, %r12, %r56;
	@%p5 bra 	$L__BB1_7;
	mul.wide.s32 	%rd18, %r12, 4;
	add.s64 	%rd19, %rd1, %rd18;
	ld.global.u32 	%r27, [%rd19];
	setp.gt.s32 	%p6, %r27, -1;
	@%p6 bra 	$L__BB1_9;
$L__BB1_7:
	add.s32 	%r58, %r58, 1;
	setp.lt.s32 	%p7, %r58, %r10;
	@%p7 bra 	$L__BB1_5;
$L__BB1_8:
	st.global.u32 	[%rd5], %r8;
	add.s32 	%r57, %r57, 1;
$L__BB1_9:
	add.s32 	%r56, %r56, %r5;
	setp.lt.s32 	%p8, %r56, %r22;
	@%p8 bra 	$L__BB1_2;
$L__BB1_10:
	bar.sync 	0;
	shfl.sync.down.b32	%r28|%p9, %r57, 16, 31, -1;
	add.s32 	%r29, %r28, %r57;
	shfl.sync.down.b32	%r30|%p10, %r29, 8, 31, -1;
	add.s32 	%r31, %r29, %r30;
	shfl.sync.down.b32	%r32|%p11, %r31, 4, 31, -1;
	add.s32 	%r33, %r31, %r32;
	shfl.sync.down.b32	%r34|%p12, %r33, 2, 31, -1;
	add.s32 	%r35, %r33, %r34;
	shfl.sync.down.b32	%r36|%p13, %r35, 1, 31, -1;
	add.s32 	%r18, %r35, %r36;
	and.b32  	%r37, %r3, 31;
	setp.ne.s32 	%p14, %r37, 0;
	@%p14 bra 	$L__BB1_12;
	shr.u32 	%r38, %r3, 3;
	mov.u32 	%r39, _ZZ6reduceiPiE8warp_sum;
	add.s32 	%r40, %r39, %r38;
	st.shared.u32 	[%r40], %r18;
$L__BB1_12:
	bar.sync 	0;
	setp.gt.u32 	%p15, %r3, 31;
	@%p15 bra 	$L__BB1_17;
	add.s32 	%r42, %r2, 31;
	shr.u32 	%r43, %r42, 5;
	setp.ge.u32 	%p16, %r3, %r43;
	mov.b32 	%r61, 0;
	@%p16 bra 	$L__BB1_15;
	shl.b32 	%r44, %r3, 2;
	mov.u32 	%r45, _ZZ6reduceiPiE8warp_sum;
	add.s32 	%r46, %r45, %r44;
	ld.shared.u32 	%r61, [%r46];
$L__BB1_15:
	shfl.sync.down.b32	%r47|%p17, %r61, 16, 31, -1;
	add.s32 	%r48, %r47, %r61;
	shfl.sync.down.b32	%r49|%p18, %r48, 8, 31, -1;
	add.s32 	%r50, %r48, %r49;
	shfl.sync.down.b32	%r51|%p19, %r50, 4, 31, -1;
	add.s32 	%r52, %r50, %r51;
	shfl.sync.down.b32	%r53|%p20, %r52, 2, 31, -1;
	add.s32 	%r54, %r52, %r53;
	shfl.sync.down.b32	%r55|%p21, %r54, 1, 31, -1;
	add.s32 	%r21, %r54, %r55;
	setp.ne.s32 	%p22, %r3, 0;
	@%p22 bra 	$L__BB1_17;
	cvta.to.global.u64 	%rd20, %rd9;
	mul.wide.u32 	%rd21, %r1, 4;
	add.s64 	%rd22, %rd20, %rd21;
	st.global.u32 	[%rd22], %r21;
$L__BB1_17:
	ret;

}
	// .globl	_Z15verify_coloringPiS_iS_S_S_S_
.visible .entry _Z15verify_coloringPiS_iS_S_S_S_(
	.param .u64 .ptr .align 1 _Z15verify_coloringPiS_iS_S_S_S__param_0,
	.param .u64 .ptr .align 1 _Z15verify_coloringPiS_iS_S_S_S__param_1,
	.param .u32 _Z15verify_coloringPiS_iS_S_S_S__param_2,
	.param .u64 .ptr .align 1 _Z15verify_coloringPiS_iS_S_S_S__param_3,
	.param .u64 .ptr .align 1 _Z15verify_coloringPiS_iS_S_S_S__param_4,
	.param .u64 .ptr .align 1 _Z15verify_coloringPiS_iS_S_S_S__param_5,
	.param .u64 .ptr .align 1 _Z15verify_coloringPiS_iS_S_S_S__param_6
)
{
	.reg .pred 	%p<8>;
	.reg .b32 	%r<22>;
	.reg .b64 	%rd<23>;

	ld.param.u64 	%rd7, [_Z15verify_coloringPiS_iS_S_S_S__param_0];
	ld.param.u64 	%rd8, [_Z15verify_coloringPiS_iS_S_S_S__param_1];
	ld.param.u32 	%r11, [_Z15verify_coloringPiS_iS_S_S_S__param_2];
	ld.param.u64 	%rd12, [_Z15verify_coloringPiS_iS_S_S_S__param_3];
	ld.param.u64 	%rd9, [_Z15verify_coloringPiS_iS_S_S_S__param_4];
	ld.param.u64 	%rd10, [_Z15verify_coloringPiS_iS_S_S_S__param_5];
	ld.param.u64 	%rd11, [_Z15verify_coloringPiS_iS_S_S_S__param_6];
	cvta.to.global.u64 	%rd1, %rd12;
	mov.u32 	%r12, %ctaid.x;
	mov.u32 	%r1, %ntid.x;
	mov.u32 	%r13, %tid.x;
	mad.lo.s32 	%r20, %r12, %r1, %r13;
	setp.ge.s32 	%p1, %r20, %r11;
	@%p1 bra 	$L__BB2_11;
	mov.u32 	%r14, %nctaid.x;
	mul.lo.s32 	%r3, %r1, %r14;
	cvta.to.global.u64 	%rd2, %rd9;
	cvta.to.global.u64 	%rd3, %rd7;
	cvta.to.global.u64 	%rd4, %rd8;
	cvta.to.global.u64 	%rd5, %rd11;
	cvta.to.global.u64 	%rd6, %rd10;
$L__BB2_2:
	mul.wide.s32 	%rd13, %r20, 4;
	add.s64 	%rd14, %rd1, %rd13;
	ld.global.u32 	%r5, [%rd14];
	setp.lt.s32 	%p2, %r5, 0;
	@%p2 bra 	$L__BB2_5;
	mul.wide.u32 	%rd15, %r5, 4;
	add.s64 	%rd16, %rd2, %rd15;
	mov.b32 	%r16, 1;
	st.global.u32 	[%rd16], %r16;
$L__BB2_4:
	add.s64 	%rd18, %rd3, %rd13;
	ld.global.u32 	%r21, [%rd18];
	ld.global.u32 	%r7, [%rd18+4];
	setp.ge.s32 	%p4, %r21, %r7;
	@%p4 bra 	$L__BB2_10;
	bra.uni 	$L__BB2_8;
$L__BB2_5:
	setp.ne.s32 	%p3, %r5, -1;
	@%p3 bra 	$L__BB2_4;
	atom.global.add.u32 	%r15, [%rd6], 1;
	bra.uni 	$L__BB2_10;
$L__BB2_7:
	add.s32 	%r21, %r21, 1;
	setp.ge.s32 	%p6, %r21, %r7;
	@%p6 bra 	$L__BB2_10;
$L__BB2_8:
	mul.wide.s32 	%rd19, %r21, 4;
	add.s64 	%rd20, %rd4, %rd19;
	ld.global.u32 	%r17, [%rd20];
	mul.wide.s32 	%rd21, %r17, 4;
	add.s64 	%rd22, %rd1, %rd21;
	ld.global.u32 	%r18, [%rd22];
	setp.ne.s32 	%p5, %r18, %r5;
	@%p5 bra 	$L__BB2_7;
	atom.global.add.u32 	%r19, [%rd5], 1;
$L__BB2_10:
	add.s32 	%r20, %r20, %r3;
	setp.lt.s32 	%p7, %r20, %r11;
	@%p7 bra 	$L__BB2_2;
$L__BB2_11:
	ret;

}
	// .globl	_Z20compute_active_edgesPiS_iS_S_
.visible .entry _Z20compute_active_edgesPiS_iS_S_(
	.param .u64 .ptr .align 1 _Z20compute_active_edgesPiS_iS_S__param_0,
	.param .u64 .ptr .align 1 _Z20compute_active_edgesPiS_iS_S__param_1,
	.param .u32 _Z20compute_active_edgesPiS_iS_S__param_2,
	.param .u64 .ptr .align 1 _Z20compute_active_edgesPiS_iS_S__param_3,
	.param .u64 .ptr .align 1 _Z20compute_active_edgesPiS_iS_S__param_4
)
{
	.reg .pred 	%p<59>;
	.reg .b32 	%r<219>;
	.reg .b64 	%rd<86>;

	ld.param.u64 	%rd6, [_Z20compute_active_edgesPiS_iS_S__param_0];
	ld.param.u64 	%rd8, [_Z20compute_active_edgesPiS_iS_S__param_1];
	ld.param.u32 	%r44, [_Z20compute_active_edgesPiS_iS_S__param_2];
	ld.param.u64 	%rd9, [_Z20compute_active_edgesPiS_iS_S__param_3];
	ld.param.u64 	%rd7, [_Z20compute_active_edgesPiS_iS_S__param_4];
	cvta.to.global.u64 	%rd1, %rd8;
	cvta.to.global.u64 	%rd2, %rd9;
	mov.u32 	%r1, %ctaid.x;
	mov.u32 	%r2, %ntid.x;
	mov.u32 	%r3, %tid.x;
	mad.lo.s32 	%r202, %r1, %r2, %r3;
	setp.ge.s32 	%p1, %r202, %r44;
	mov.b32 	%r216, 0;
	@%p1 bra 	$L__BB3_18;
	add.s64 	%rd3, %rd1, 32;
	mov.u32 	%r47, %nctaid.x;
	mul.lo.s32 	%r5, %r2, %r47;
	cvta.to.global.u64 	%rd4, %rd6;
	mov.b32 	%r216, 0;
$L__BB3_2:
	mul.wide.s32 	%rd10, %r202, 4;
	add.s64 	%rd11, %rd2, %rd10;
	ld.global.u32 	%r48, [%rd11];
	setp.ne.s32 	%p2, %r48, -1;
	@%p2 bra 	$L__BB3_17;
	add.s64 	%rd13, %rd4, %rd10;
	ld.global.u32 	%r208, [%rd13];
	ld.global.u32 	%r9, [%rd13+4];
	setp.ge.s32 	%p3, %r208, %r9;
	@%p3 bra 	$L__BB3_17;
	add.s32 	%r50, %r208, 1;
	max.s32 	%r51, %r9, %r50;
	sub.s32 	%r10, %r51, %r208;
	and.b32  	%r11, %r10, 15;
	sub.s32 	%r52, %r208, %r51;
	setp.gt.u32 	%p4, %r52, -16;
	@%p4 bra 	$L__BB3_7;
	and.b32  	%r53, %r10, -16;
	neg.s32 	%r204, %r53;
$L__BB3_6:
	.pragma "nounroll";
	mul.wide.s32 	%rd14, %r208, 4;
	add.s64 	%rd15, %rd3, %rd14;
	ld.global.u32 	%r54, [%rd15+-32];
	mul.wide.s32 	%rd16, %r54, 4;
	add.s64 	%rd17, %rd2, %rd16;
	ld.global.u32 	%r55, [%rd17];
	setp.eq.s32 	%p5, %r55, -1;
	selp.u32 	%r56, 1, 0, %p5;
	add.s32 	%r57, %r216, %r56;
	ld.global.u32 	%r58, [%rd15+-28];
	mul.wide.s32 	%rd18, %r58, 4;
	add.s64 	%rd19, %rd2, %rd18;
	ld.global.u32 	%r59, [%rd19];
	setp.eq.s32 	%p6, %r59, -1;
	selp.u32 	%r60, 1, 0, %p6;
	add.s32 	%r61, %r57, %r60;
	ld.global.u32 	%r62, [%rd15+-24];
	mul.wide.s32 	%rd20, %r62, 4;
	add.s64 	%rd21, %rd2, %rd20;
	ld.global.u32 	%r63, [%rd21];
	setp.eq.s32 	%p7, %r63, -1;
	selp.u32 	%r64, 1, 0, %p7;
	add.s32 	%r65, %r61, %r64;
	ld.global.u32 	%r66, [%rd15+-20];
	mul.wide.s32 	%rd22, %r66, 4;
	add.s64 	%rd23, %rd2, %rd22;
	ld.global.u32 	%r67, [%rd23];
	setp.eq.s32 	%p8, %r67, -1;
	selp.u32 	%r68, 1, 0, %p8;
	add.s32 	%r69, %r65, %r68;
	ld.global.u32 	%r70, [%rd15+-16];
	mul.wide.s32 	%rd24, %r70, 4;
	add.s64 	%rd25, %rd2, %rd24;
	ld.global.u32 	%r71, [%rd25];
	setp.eq.s32 	%p9, %r71, -1;
	selp.u32 	%r72, 1, 0, %p9;
	add.s32 	%r73, %r69, %r72;
	ld.global.u32 	%r74, [%rd15+-12];
	mul.wide.s32 	%rd26, %r74, 4;
	add.s64 	%rd27, %rd2, %rd26;
	ld.global.u32 	%r75, [%rd27];
	setp.eq.s32 	%p10, %r75, -1;
	selp.u32 	%r76, 1, 0, %p10;
	add.s32 	%r77, %r73, %r76;
	ld.global.u32 	%r78, [%rd15+-8];
	mul.wide.s32 	%rd28, %r78, 4;
	add.s64 	%rd29, %rd2, %rd28;
	ld.global.u32 	%r79, [%rd29];
	setp.eq.s32 	%p11, %r79, -1;
	selp.u32 	%r80, 1, 0, %p11;
	add.s32 	%r81, %r77, %r80;
	ld.global.u32 	%r82, [%rd15+-4];
	mul.wide.s32 	%rd30, %r82, 4;
	add.s64 	%rd31, %rd2, %rd30;
	ld.global.u32 	%r83, [%rd31];
	setp.eq.s32 	%p12, %r83, -1;
	selp.u32 	%r84, 1, 0, %p12;
	add.s32 	%r85, %r81, %r84;
	ld.global.u32 	%r86, [%rd15];
	mul.wide.s32 	%rd32, %r86, 4;
	add.s64 	%rd33, %rd2, %rd32;
	ld.global.u32 	%r87, [%rd33];
	setp.eq.s32 	%p13, %r87, -1;
	selp.u32 	%r88, 1, 0, %p13;
	add.s32 	%r89, %r85, %r88;
	ld.global.u32 	%r90, [%rd15+4];
	mul.wide.s32 	%rd34, %r90, 4;
	add.s64 	%rd35, %rd2, %rd34;
	ld.global.u32 	%r91, [%rd35];
	setp.eq.s32 	%p14, %r91, -1;
	selp.u32 	%r92, 1, 0, %p14;
	add.s32 	%r93, %r89, %r92;
	ld.global.u32 	%r94, [%rd15+8];
	mul.wide.s32 	%rd36, %r94, 4;
	add.s64 	%rd37, %rd2, %rd36;
	ld.global.u32 	%r95, [%rd37];
	setp.eq.s32 	%p15, %r95, -1;
	selp.u32 	%r96, 1, 0, %p15;
	add.s32 	%r97, %r93, %r96;
	ld.global.u32 	%r98, [%rd15+12];
	mul.wide.s32 	%rd38, %r98, 4;
	add.s64 	%rd39, %rd2, %rd38;
	ld.global.u32 	%r99, [%rd39];
	setp.eq.s32 	%p16, %r99, -1;
	selp.u32 	%r100, 1, 0, %p16;
	add.s32 	%r101, %r97, %r100;
	ld.global.u32 	%r102, [%rd15+16];
	mul.wide.s32 	%rd40, %r102, 4;
	add.s64 	%rd41, %rd2, %rd40;
	ld.global.u32 	%r103, [%rd41];
	setp.eq.s32 	%p17, %r103, -1;
	selp.u32 	%r104, 1, 0, %p17;
	add.s32 	%r105, %r101, %r104;
	ld.global.u32 	%r106, [%rd15+20];
	mul.wide.s32 	%rd42, %r106, 4;
	add.s64 	%rd43, %rd2, %rd42;
	ld.global.u32 	%r107, [%rd43];
	setp.eq.s32 	%p18, %r107, -1;
	selp.u32 	%r108, 1, 0, %p18;
	add.s32 	%r109, %r105, %r108;
	ld.global.u32 	%r110, [%rd15+24];
	mul.wide.s32 	%rd44, %r110, 4;
	add.s64 	%rd45, %rd2, %rd44;
	ld.global.u32 	%r111, [%rd45];
	setp.eq.s32 	%p19, %r111, -1;
	selp.u32 	%r112, 1, 0, %p19;
	add.s32 	%r113, %r109, %r112;
	ld.global.u32 	%r114, [%rd15+28];
	mul.wide.s32 	%rd46, %r114, 4;
	add.s64 	%rd47, %rd2, %rd46;
	ld.global.u32 	%r115, [%rd47];
	setp.eq.s32 	%p20, %r115, -1;
	selp.u32 	%r116, 1, 0, %p20;
	add.s32 	%r216, %r113, %r116;
	add.s32 	%r208, %r208, 16;
	add.s32 	%r204, %r204, 16;
	setp.ne.s32 	%p21, %r204, 0;
	@%p21 bra 	$L__BB3_6;
$L__BB3_7:
	setp.eq.s32 	%p22, %r11, 0;
	@%p22 bra 	$L__BB3_17;
	and.b32  	%r22, %r10, 7;
	setp.lt.u32 	%p23, %r11, 8;
	@%p23 bra 	$L__BB3_10;
	mul.wide.s32 	%rd48, %r208, 4;
	add.s64 	%rd49, %rd1, %rd48;
	ld.global.u32 	%r118, [%rd49];
	mul.wide.s32 	%rd50, %r118, 4;
	add.s64 	%rd51, %rd2, %rd50;
	ld.global.u32 	%r119, [%rd51];
	setp.eq.s32 	%p24, %r119, -1;
	selp.u32 	%r120, 1, 0, %p24;
	add.s32 	%r121, %r216, %r120;
	ld.global.u32 	%r122, [%rd49+4];
	mul.wide.s32 	%rd52, %r122, 4;
	add.s64 	%rd53, %rd2, %rd52;
	ld.global.u32 	%r123, [%rd53];
	setp.eq.s32 	%p25, %r123, -1;
	selp.u32 	%r124, 1, 0, %p25;
	add.s32 	%r125, %r121, %r124;
	ld.global.u32 	%r126, [%rd49+8];
	mul.wide.s32 	%rd54, %r126, 4;
	add.s64 	%rd55, %rd2, %rd54;
	ld.global.u32 	%r127, [%rd55];
	setp.eq.s32 	%p26, %r127, -1;
	selp.u32 	%r128, 1, 0, %p26;
	add.s32 	%r129, %r125, %r128;
	ld.global.u32 	%r130, [%rd49+12];
	mul.wide.s32 	%rd56, %r130, 4;
	add.s64 	%rd57, %rd2, %rd56;
	ld.global.u32 	%r131, [%rd57];
	setp.eq.s32 	%p27, %r131, -1;
	selp.u32 	%r132, 1, 0, %p27;
	add.s32 	%r133, %r129, %r132;
	ld.global.u32 	%r134, [%rd49+16];
	mul.wide.s32 	%rd58, %r134, 4;
	add.s64 	%rd59, %rd2, %rd58;
	ld.global.u32 	%r135, [%rd59];
	setp.eq.s32 	%p28, %r135, -1;
	selp.u32 	%r136, 1, 0, %p28;
	add.s32 	%r137, %r133, %r136;
	ld.global.u32 	%r138, [%rd49+20];
	mul.wide.s32 	%rd60, %r138, 4;
	add.s64 	%rd61, %rd2, %rd60;
	ld.global.u32 	%r139, [%rd61];
	setp.eq.s32 	%p29, %r139, -1;
	selp.u32 	%r140, 1, 0, %p29;
	add.s32 	%r141, %r137, %r140;
	ld.global.u32 	%r142, [%rd49+24];
	mul.wide.s32 	%rd62, %r142, 4;
	add.s64 	%rd63, %rd2, %rd62;
	ld.global.u32 	%r143, [%rd63];
	setp.eq.s32 	%p30, %r143, -1;
	selp.u32 	%r144, 1, 0, %p30;
	add.s32 	%r145, %r141, %r144;
	ld.global.u32 	%r146, [%rd49+28];
	mul.wide.s32 	%rd64, %r146, 4;
	add.s64 	%rd65, %rd2, %rd64;
	ld.global.u32 	%r147, [%rd65];
	setp.eq.s32 	%p31, %r147, -1;
	selp.u32 	%r148, 1, 0, %p31;
	add.s32 	%r216, %r145, %r148;
	add.s32 	%r208, %r208, 8;
$L__BB3_10:
	setp.eq.s32 	%p32, %r22, 0;
	@%p32 bra 	$L__BB3_17;
	and.b32  	%r28, %r10, 3;
	setp.lt.u32 	%p33, %r22, 4;
	@%p33 bra 	$L__BB3_13;
	mul.wide.s32 	%rd66, %r208, 4;
	add.s64 	%rd67, %rd1, %rd66;
	ld.global.u32 	%r150, [%rd67];
	mul.wide.s32 	%rd68, %r150, 4;
	add.s64 	%rd69, %rd2, %rd68;
	ld.global.u32 	%r151, [%rd69];
	setp.eq.s32 	%p34, %r151, -1;
	selp.u32 	%r152, 1, 0, %p34;
	add.s32 	%r153, %r216, %r152;
	ld.global.u32 	%r154, [%rd67+4];
	mul.wide.s32 	%rd70, %r154, 4;
	add.s64 	%rd71, %rd2, %rd70;
	ld.global.u32 	%r155, [%rd71];
	setp.eq.s32 	%p35, %r155, -1;
	selp.u32 	%r156, 1, 0, %p35;
	add.s32 	%r157, %r153, %r156;
	ld.global.u32 	%r158, [%rd67+8];
	mul.wide.s32 	%rd72, %r158, 4;
	add.s64 	%rd73, %rd2, %rd72;
	ld.global.u32 	%r159, [%rd73];
	setp.eq.s32 	%p36, %r159, -1;
	selp.u32 	%r160, 1, 0, %p36;
	add.s32 	%r161, %r157, %r160;
	ld.global.u32 	%r162, [%rd67+12];
	mul.wide.s32 	%rd74, %r162, 4;
	add.s64 	%rd75, %rd2, %rd74;
	ld.global.u32 	%r163, [%rd75];
	setp.eq.s32 	%p37, %r163, -1;
	selp.u32 	%r164, 1, 0, %p37;
	add.s32 	%r216, %r161, %r164;
	add.s32 	%r208, %r208, 4;
$L__BB3_13:
	setp.eq.s32 	%p38, %r28, 0;
	@%p38 bra 	$L__BB3_17;
	mul.wide.s32 	%rd76, %r208, 4;
	add.s64 	%rd5, %rd1, %rd76;
	ld.global.u32 	%r165, [%rd5];
	mul.wide.s32 	%rd77, %r165, 4;
	add.s64 	%rd78, %rd2, %rd77;
	ld.global.u32 	%r166, [%rd78];
	setp.eq.s32 	%p39, %r166, -1;
	selp.u32 	%r167, 1, 0, %p39;
	add.s32 	%r216, %r216, %r167;
	setp.eq.s32 	%p40, %r28, 1;
	@%p40 bra 	$L__BB3_17;
	ld.global.u32 	%r168, [%rd5+4];
	mul.wide.s32 	%rd79, %r168, 4;
	add.s64 	%rd80, %rd2, %rd79;
	ld.global.u32 	%r169, [%rd80];
	setp.eq.s32 	%p41, %r169, -1;
	selp.u32 	%r170, 1, 0, %p41;
	add.s32 	%r216, %r216, %r170;
	setp.eq.s32 	%p42, %r28, 2;
	@%p42 bra 	$L__BB3_17;
	ld.global.u32 	%r171, [%rd5+8];
	mul.wide.s32 	%rd81, %r171, 4;
	add.s64 	%rd82, %rd2, %rd81;
	ld.global.u32 	%r172, [%rd82];
	setp.eq.s32 	%p43, %r172, -1;
	selp.u32 	%r173, 1, 0, %p43;
	add.s32 	%r216, %r216, %r173;
$L__BB3_17:
	add.s32 	%r202, %r202, %r5;
	setp.lt.s32 	%p44, %r202, %r44;
	@%p44 bra 	$L__BB3_2;
$L__BB3_18:
	bar.sync 	0;
	shfl.sync.down.b32	%r174|%p45, %r216, 16, 31, -1;
	add.s32 	%r175, %r174, %r216;
	shfl.sync.down.b32	%r176|%p46, %r175, 8, 31, -1;
	add.s32 	%r177, %r175, %r176;
	shfl.sync.down.b32	%r178|%p47, %r177, 4, 31, -1;
	add.s32 	%r179, %r177, %r178;
	shfl.sync.down.b32	%r180|%p48, %r179, 2, 31, -1;
	add.s32 	%r181, %r179, %r180;
	shfl.sync.down.b32	%r182|%p49, %r181, 1, 31, -1;
	add.s32 	%r40, %r181, %r182;
	and.b32  	%r183, %r3, 31;
	setp.ne.s32 	%p50, %r183, 0;
	@%p50 bra 	$L__BB3_20;
	shr.u32 	%r184, %r3, 3;
	mov.u32 	%r185, _ZZ6reduceiPiE8warp_sum;
	add.s32 	%r186, %r185, %r184;
	st.shared.u32 	[%r186], %r40;
$L__BB3_20:
	bar.sync 	0;
	setp.gt.u32 	%p51, %r3, 31;
	@%p51 bra 	$L__BB3_25;
	add.s32 	%r188, %r2, 31;
	shr.u32 	%r189, %r188, 5;
	setp.ge.u32 	%p52, %r3, %r189;
	mov.b32 	%r218, 0;
	@%p52 bra 	$L__BB3_23;
	shl.b32 	%r190, %r3, 2;
	mov.u32 	%r191, _ZZ6reduceiPiE8warp_sum;
	add.s32 	%r192, %r191, %r190;
	ld.shared.u32 	%r218, [%r192];
$L__BB3_23:
	shfl.sync.down.b32	%r193|%p53, %r218, 16, 31, -1;
	add.s32 	%r194, %r193, %r218;
	shfl.sync.down.b32	%r195|%p54, %r194, 8, 31, -1;
	add.s32 	%r196, %r194, %r195;
	shfl.sync.down.b32	%r197|%p55, %r196, 4, 31, -1;
	add.s32 	%r198, %r196, %r197;
	shfl.sync.down.b32	%r199|%p56, %r198, 2, 31, -1;
	add.s32 	%r200, %r198, %r199;
	shfl.sync.down.b32	%r201|%p57, %r200, 1, 31, -1;
	add.s32 	%r43, %r200, %r201;
	setp.ne.s32 	%p58, %r3, 0;
	@%p58 bra 	$L__BB3_25;
	cvta.to.global.u64 	%rd83, %rd7;
	mul.wide.u32 	%rd84, %r1, 4;
	add.s64 	%rd85, %rd83, %rd84;
	st.global.u32 	[%rd85], %r43;
$L__BB3_25:
	ret;

}
	// .globl	_Z22smallest_last_orderingPiS_iiiS_S_ifS_
.visible .entry _Z22smallest_last_orderingPiS_iiiS_S_ifS_(
	.param .u64 .ptr .align 1 _Z22smallest_last_orderingPiS_iiiS_S_ifS__param_0,
	.param .u64 .ptr .align 1 _Z22smallest_last_orderingPiS_iiiS_S_ifS__param_1,
	.param .u32 _Z22smallest_last_orderingPiS_iiiS_S_ifS__param_2,
	.param .u32 _Z22smallest_last_orderingPiS_iiiS_S_ifS__param_3,
	.param .u32 _Z22smallest_last_orderingPiS_iiiS_S_ifS__param_4,
	.param .u64 .ptr .align 1 _Z22smallest_last_orderingPiS_iiiS_S_ifS__param_5,
	.param .u64 .ptr .align 1 _Z22smallest_last_orderingPiS_iiiS_S_ifS__param_6,
	.param .u32 _Z22smallest_last_orderingPiS_iiiS_S_ifS__param_7,
	.param .f32 _Z22smallest_last_orderingPiS_iiiS_S_ifS__param_8,
	.param .u64 .ptr .align 1 _Z22smallest_last_orderingPiS_iiiS_S_ifS__param_9
)
{
	.reg .pred 	%p<19>;
	.reg .b32 	%r<58>;
	.reg .b32 	%f<5>;
	.reg .b64 	%rd<13>;

	ld.param.u32 	%r17, [_Z22smallest_last_orderingPiS_iiiS_S_ifS__param_2];
	ld.param.u32 	%r18, [_Z22smallest_last_orderingPiS_iiiS_S_ifS__param_4];
	ld.param.u64 	%rd4, [_Z22smallest_last_orderingPiS_iiiS_S_ifS__param_5];
	ld.param.u64 	%rd5, [_Z22smallest_last_orderingPiS_iiiS_S_ifS__param_6];
	ld.param.u32 	%r20, [_Z22smallest_last_orderingPiS_iiiS_S_ifS__param_7];
	ld.param.f32 	%f2, [_Z22smallest_last_orderingPiS_iiiS_S_ifS__param_8];
	ld.param.u64 	%rd6, [_Z22smallest_last_orderingPiS_iiiS_S_ifS__param_9];
	mov.u32 	%r1, %ctaid.x;
	mov.u32 	%r2, %ntid.x;
	mov.u32 	%r3, %tid.x;
	mad.lo.s32 	%r53, %r1, %r2, %r3;
	cvt.rn.f32.s32 	%f3, %r20;
	add.f32 	%f4, %f2, 0f3F800000;
	mul.f32 	%f1, %f4, %f3;
	setp.ge.s32 	%p1, %r53, %r17;
	mov.b32 	%r54, 0;
	@%p1 bra 	$L__BB4_6;
	cvt.rzi.s32.f32 	%r5, %f1;
	mov.u32 	%r22, %nctaid.x;
	mul.lo.s32 	%r6, %r2, %r22;
	cvta.to.global.u64 	%rd1, %rd4;
	cvta.to.global.u64 	%rd2, %rd5;
	mov.b32 	%r54, 0;
$L__BB4_2:
	mul.wide.s32 	%rd7, %r53, 4;
	add.s64 	%rd3, %rd1, %rd7;
	ld.global.u32 	%r23, [%rd3];
	setp.ne.s32 	%p2, %r23, -1;
	@%p2 bra 	$L__BB4_5;
	add.s64 	%rd9, %rd2, %rd7;
	ld.global.u32 	%r24, [%rd9];
	setp.gt.s32 	%p3, %r24, %r5;
	@%p3 bra 	$L__BB4_5;
	st.global.u32 	[%rd3], %r18;
	add.s32 	%r54, %r54, 1;
$L__BB4_5:
	add.s32 	%r53, %r53, %r6;
	setp.lt.s32 	%p4, %r53, %r17;
	@%p4 bra 	$L__BB4_2;
$L__BB4_6:
	bar.sync 	0;
	shfl.sync.down.b32	%r25|%p5, %r54, 16, 31, -1;
	add.s32 	%r26, %r25, %r54;
	shfl.sync.down.b32	%r27|%p6, %r26, 8, 31, -1;
	add.s32 	%r28, %r26, %r27;
	shfl.sync.down.b32	%r29|%p7, %r28, 4, 31, -1;
	add.s32 	%r30, %r28, %r29;
	shfl.sync.down.b32	%r31|%p8, %r30, 2, 31, -1;
	add.s32 	%r32, %r30, %r31;
	shfl.sync.down.b32	%r33|%p9, %r32, 1, 31, -1;
	add.s32 	%r13, %r32, %r33;
	and.b32  	%r34, %r3, 31;
	setp.ne.s32 	%p10, %r34, 0;
	@%p10 bra 	$L__BB4_8;
	shr.u32 	%r35, %r3, 3;
	mov.u32 	%r36, _ZZ6reduceiPiE8warp_sum;
	add.s32 	%r37, %r36, %r35;
	st.shared.u32 	[%r37], %r13;
$L__BB4_8:
	bar.sync 	0;
	setp.gt.u32 	%p11, %r3, 31;
	@%p11 bra 	$L__BB4_13;
	add.s32 	%r39, %r2, 31;
	shr.u32 	%r40, %r39, 5;
	setp.ge.u32 	%p12, %r3, %r40;
	mov.b32 	%r57, 0;
	@%p12 bra 	$L__BB4_11;
	shl.b32 	%r41, %r3, 2;
	mov.u32 	%r42, _ZZ6reduceiPiE8warp_sum;
	add.s32 	%r43, %r42, %r41;
	ld.shared.u32 	%r57, [%r43];
$L__BB4_11:
	shfl.sync.down.b32	%r44|%p13, %r57, 16, 31, -1;
	add.s32 	%r45, %r44, %r57;
	shfl.sync.down.b32	%r46|%p14, %r45, 8, 31, -1;
	add.s32 	%r47, %r45, %r46;
	shfl.sync.down.b32	%r48|%p15, %r47, 4, 31, -1;
	add.s32 	%r49, %r47, %r48;
	shfl.sync.down.b32	%r50|%p16, %r49, 2, 31, -1;
	add.s32 	%r51, %r49, %r50;
	shfl.sync.down.b32	%r52|%p17, %r51, 1, 31, -1;
	add.s32 	%r16, %r51, %r52;
	setp.ne.s32 	%p18, %r3, 0;
	@%p18 bra 	$L__BB4_13;
	cvta.to.global.u64 	%rd10, %rd6;
	mul.wide.u32 	%rd11, %r1, 4;
	add.s64 	%rd12, %rd10, %rd11;
	st.global.u32 	[%rd12], %r16;
$L__BB4_13:
	ret;

}
	// .globl	_Z14update_degreesPiS_iiS_S_
.visible .entry _Z14update_degreesPiS_iiS_S_(
	.param .u64 .ptr .align 1 _Z14update_degreesPiS_iiS_S__param_0,
	.param .u64 .ptr .align 1 _Z14update_degreesPiS_iiS_S__param_1,
	.param .u32 _Z14update_degreesPiS_iiS_S__param_2,
	.param .u32 _Z14update_degreesPiS_iiS_S__param_3,
	.param .u64 .ptr .align 1 _Z14update_degreesPiS_iiS_S__param_4,
	.param .u64 .ptr .align 1 _Z14update_degreesPiS_iiS_S__param_5
)
{
	.reg .pred 	%p<45>;
	.reg .b32 	%r<186>;
	.reg .b64 	%rd<86>;

	ld.param.u64 	%rd7, [_Z14update_degreesPiS_iiS_S__param_0];
	ld.param.u64 	%rd9, [_Z14update_degreesPiS_iiS_S__param_1];
	ld.param.u32 	%r36, [_Z14update_degreesPiS_iiS_S__param_2];
	ld.param.u32 	%r37, [_Z14update_degreesPiS_iiS_S__param_3];
	ld.param.u64 	%rd10, [_Z14update_degreesPiS_iiS_S__param_4];
	ld.param.u64 	%rd8, [_Z14update_degreesPiS_iiS_S__param_5];
	cvta.to.global.u64 	%rd1, %rd9;
	cvta.to.global.u64 	%rd2, %rd10;
	mov.u32 	%r38, %ctaid.x;
	mov.u32 	%r1, %ntid.x;
	mov.u32 	%r39, %tid.x;
	mad.lo.s32 	%r172, %r38, %r1, %r39;
	setp.ge.s32 	%p1, %r172, %r36;
	@%p1 bra 	$L__BB5_19;
	add.s64 	%rd3, %rd1, 32;
	mov.u32 	%r40, %nctaid.x;
	mul.lo.s32 	%r3, %r1, %r40;
	cvta.to.global.u64 	%rd4, %rd7;
	cvta.to.global.u64 	%rd5, %rd8;
$L__BB5_2:
	mul.wide.s32 	%rd11, %r172, 4;
	add.s64 	%rd12, %rd2, %rd11;
	ld.global.u32 	%r41, [%rd12];
	setp.ne.s32 	%p2, %r41, -1;
	@%p2 bra 	$L__BB5_18;
	add.s64 	%rd14, %rd4, %rd11;
	ld.global.u32 	%r177, [%rd14];
	ld.global.u32 	%r6, [%rd14+4];
	setp.ge.s32 	%p3, %r177, %r6;
	mov.b32 	%r185, 0;
	@%p3 bra 	$L__BB5_17;
	add.s32 	%r45, %r177, 1;
	max.s32 	%r46, %r6, %r45;
	sub.s32 	%r7, %r46, %r177;
	and.b32  	%r8, %r7, 15;
	sub.s32 	%r47, %r177, %r46;
	setp.gt.u32 	%p4, %r47, -16;
	mov.b32 	%r185, 0;
	@%p4 bra 	$L__BB5_7;
	and.b32  	%r49, %r7, -16;
	neg.s32 	%r173, %r49;
	mov.b32 	%r185, 0;
$L__BB5_6:
	.pragma "nounroll";
	mul.wide.s32 	%rd15, %r177, 4;
	add.s64 	%rd16, %rd3, %rd15;
	ld.global.u32 	%r50, [%rd16+-32];
	mul.wide.s32 	%rd17, %r50, 4;
	add.s64 	%rd18, %rd2, %rd17;
	ld.global.u32 	%r51, [%rd18];
	setp.eq.s32 	%p5, %r51, %r37;
	selp.u32 	%r52, 1, 0, %p5;
	add.s32 	%r53, %r185, %r52;
	ld.global.u32 	%r54, [%rd16+-28];
	mul.wide.s32 	%rd19, %r54, 4;
	add.s64 	%rd20, %rd2, %rd19;
	ld.global.u32 	%r55, [%rd20];
	setp.eq.s32 	%p6, %r55, %r37;
	selp.u32 	%r56, 1, 0, %p6;
	add.s32 	%r57, %r53, %r56;
	ld.global.u32 	%r58, [%rd16+-24];
	mul.wide.s32 	%rd21, %r58, 4;
	add.s64 	%rd22, %rd2, %rd21;
	ld.global.u32 	%r59, [%rd22];
	setp.eq.s32 	%p7, %r59, %r37;
	selp.u32 	%r60, 1, 0, %p7;
	add.s32 	%r61, %r57, %r60;
	ld.global.u32 	%r62, [%rd16+-20];
	mul.wide.s32 	%rd23, %r62, 4;
	add.s64 	%rd24, %rd2, %rd23;
	ld.global.u32 	%r63, [%rd24];
	setp.eq.s32 	%p8, %r63, %r37;
	selp.u32 	%r64, 1, 0, %p8;
	add.s32 	%r65, %r61, %r64;
	ld.global.u32 	%r66, [%rd16+-16];
	mul.wide.s32 	%rd25, %r66, 4;
	add.s64 	%rd26, %rd2, %rd25;
	ld.global.u32 	%r67, [%rd26];
	setp.eq.s32 	%p9, %r67, %r37;
	selp.u32 	%r68, 1, 0, %p9;
	add.s32 	%r69, %r65, %r68;
	ld.global.u32 	%r70, [%rd16+-12];
	mul.wide.s32 	%rd27, %r70, 4;
	add.s64 	%rd28, %rd2, %rd27;
	ld.global.u32 	%r71, [%rd28];
	setp.eq.s32 	%p10, %r71, %r37;
	selp.u32 	%r72, 1, 0, %p10;
	add.s32 	%r73, %r69, %r72;
	ld.global.u32 	%r74, [%rd16+-8];
	mul.wide.s32 	%rd29, %r74, 4;
	add.s64 	%rd30, %rd2, %rd29;
	ld.global.u32 	%r75, [%rd30];
	setp.eq.s32 	%p11, %r75, %r37;
	selp.u32 	%r76, 1, 0, %p11;
	add.s32 	%r77, %r73, %r76;
	ld.global.u32 	%r78, [%rd16+-4];
	mul.wide.s32 	%rd31, %r78, 4;
	add.s64 	%rd32, %rd2, %rd31;
	ld.global.u32 	%r79, [%rd32];
	setp.eq.s32 	%p12, %r79, %r37;
	selp.u32 	%r80, 1, 0, %p12;
	add.s32 	%r81, %r77, %r80;
	ld.global.u32 	%r82, [%rd16];
	mul.wide.s32 	%rd33, %r82, 4;
	add.s64 	%rd34, %rd2, %rd33;
	ld.global.u32 	%r83, [%rd34];
	setp.eq.s32 	%p13, %r83, %r37;
	selp.u32 	%r84, 1, 0, %p13;
	add.s32 	%r85, %r81, %r84;
	ld.global.u32 	%r86, [%rd16+4];
	mul.wide.s32 	%rd35, %r86, 4;
	add.s64 	%rd36, %rd2, %rd35;
	ld.global.u32 	%r87, [%rd36];
	setp.eq.s32 	%p14, %r87, %r37;
	selp.u32 	%r88, 1, 0, %p14;
	add.s32 	%r89, %r85, %r88;
	ld.global.u32 	%r90, [%rd16+8];
	mul.wide.s32 	%rd37, %r90, 4;
	add.s64 	%rd38, %rd2, %rd37;
	ld.global.u32 	%r91, [%rd38];
	setp.eq.s32 	%p15, %r91, %r37;
	selp.u32 	%r92, 1, 0, %p15;
	add.s32 	%r93, %r89, %r92;
	ld.global.u32 	%r94, [%rd16+12];
	mul.wide.s32 	%rd39, %r94, 4;
	add.s64 	%rd40, %rd2, %rd39;
	ld.global.u32 	%r95, [%rd40];
	setp.eq.s32 	%p16, %r95, %r37;
	selp.u32 	%r96, 1, 0, %p16;
	add.s32 	%r97, %r93, %r96;
	ld.global.u32 	%r98, [%rd16+16];
	mul.wide.s32 	%rd41, %r98, 4;
	add.s64 	%rd42, %rd2, %rd41;
	ld.global.u32 	%r99, [%rd42];
	setp.eq.s32 	%p17, %r99, %r37;
	selp.u32 	%r100, 1, 0, %p17;
	add.s32 	%r101, %r97, %r100;
	ld.global.u32 	%r102, [%rd16+20];
	mul.wide.s32 	%rd43, %r102, 4;
	add.s64 	%rd44, %rd2, %rd43;
	ld.global.u32 	%r103, [%rd44];
	setp.eq.s32 	%p18, %r103, %r37;
	selp.u32 	%r104, 1, 0, %p18;
	add.s32 	%r105, %r101, %r104;
	ld.global.u32 	%r106, [%rd16+24];
	mul.wide.s32 	%rd45, %r106, 4;
	add.s64 	%rd46, %rd2, %rd45;
	ld.global.u32 	%r107, [%rd46];
	setp.eq.s32 	%p19, %r107, %r37;
	selp.u32 	%r108, 1, 0, %p19;
	add.s32 	%r109, %r105, %r108;
	ld.global.u32 	%r110, [%rd16+28];
	mul.wide.s32 	%rd47, %r110, 4;
	add.s64 	%rd48, %rd2, %rd47;
	ld.global.u32 	%r111, [%rd48];
	setp.eq.s32 	%p20, %r111, %r37;
	selp.u32 	%r112, 1, 0, %p20;
	add.s32 	%r185, %r109, %r112;
	add.s32 	%r177, %r177, 16;
	add.s32 	%r173, %r173, 16;
	setp.ne.s32 	%p21, %r173, 0;
	@%p21 bra 	$L__BB5_6;
$L__BB5_7:
	setp.eq.s32 	%p22, %r8, 0;
	@%p22 bra 	$L__BB5_17;
	and.b32  	%r19, %r7, 7;
	setp.lt.u32 	%p23, %r8, 8;
	@%p23 bra 	$L__BB5_10;
	mul.wide.s32 	%rd49, %r177, 4;
	add.s64 	%rd50, %rd1, %rd49;
	ld.global.u32 	%r114, [%rd50];
	mul.wide.s32 	%rd51, %r114, 4;
	add.s64 	%rd52, %rd2, %rd51;
	ld.global.u32 	%r115, [%rd52];
	setp.eq.s32 	%p24, %r115, %r37;
	selp.u32 	%r116, 1, 0, %p24;
	add.s32 	%r117, %r185, %r116;
	ld.global.u32 	%r118, [%rd50+4];
	mul.wide.s32 	%rd53, %r118, 4;
	add.s64 	%rd54, %rd2, %rd53;
	ld.global.u32 	%r119, [%rd54];
	setp.eq.s32 	%p25, %r119, %r37;
	selp.u32 	%r120, 1, 0, %p25;
	add.s32 	%r121, %r117, %r120;
	ld.global.u32 	%r122, [%rd50+8];
	mul.wide.s32 	%rd55, %r122, 4;
	add.s64 	%rd56, %rd2, %rd55;
	ld.global.u32 	%r123, [%rd56];
	setp.eq.s32 	%p26, %r123, %r37;
	selp.u32 	%r124, 1, 0, %p26;
	add.s32 	%r125, %r121, %r124;
	ld.global.u32 	%r126, [%rd50+12];
	mul.wide.s32 	%rd57, %r126, 4;
	add.s64 	%rd58, %rd2, %rd57;
	ld.global.u32 	%r127, [%rd58];
	setp.eq.s32 	%p27, %r127, %r37;
	selp.u32 	%r128, 1, 0, %p27;
	add.s32 	%r129, %r125, %r128;
	ld.global.u32 	%r130, [%rd50+16];
	mul.wide.s32 	%rd59, %r130, 4;
	add.s64 	%rd60, %rd2, %rd59;
	ld.global.u32 	%r131, [%rd60];
	setp.eq.s32 	%p28, %r131, %r37;
	selp.u32 	%r132, 1, 0, %p28;
	add.s32 	%r133, %r129, %r132;
	ld.global.u32 	%r134, [%rd50+20];
	mul.wide.s32 	%rd61, %r134, 4;
	add.s64 	%rd62, %rd2, %rd61;
	ld.global.u32 	%r135, [%rd62];
	setp.eq.s32 	%p29, %r135, %r37;
	selp.u32 	%r136, 1, 0, %p29;
	add.s32 	%r137, %r133, %r136;
	ld.global.u32 	%r138, [%rd50+24];
	mul.wide.s32 	%rd63, %r138, 4;
	add.s64 	%rd64, %rd2, %rd63;
	ld.global.u32 	%r139, [%rd64];
	setp.eq.s32 	%p30, %r139, %r37;
	selp.u32 	%r140, 1, 0, %p30;
	add.s32 	%r141, %r137, %r140;
	ld.global.u32 	%r142, [%rd50+28];
	mul.wide.s32 	%rd65, %r142, 4;
	add.s64 	%rd66, %rd2, %rd65;
	ld.global.u32 	%r143, [%rd66];
	setp.eq.s32 	%p31, %r143, %r37;
	selp.u32 	%r144, 1, 0, %p31;
	add.s32 	%r185, %r141, %r144;
	add.s32 	%r177, %r177, 8;
$L__BB5_10:
	setp.eq.s32 	%p32, %r19, 0;
	@%p32 bra 	$L__BB5_17;
	and.b32  	%r25, %r7, 3;
	setp.lt.u32 	%p33, %r19, 4;
	@%p33 bra 	$L__BB5_13;
	mul.wide.s32 	%rd67, %r177, 4;
	add.s64 	%rd68, %rd1, %rd67;
	ld.global.u32 	%r146, [%rd68];
	mul.wide.s32 	%rd69, %r146, 4;
	add.s64 	%rd70, %rd2, %rd69;
	ld.global.u32 	%r147, [%rd70];
	setp.eq.s32 	%p34, %r147, %r37;
	selp.u32 	%r148, 1, 0, %p34;
	add.s32 	%r149, %r185, %r148;
	ld.global.u32 	%r150, [%rd68+4];
	mul.wide.s32 	%rd71, %r150, 4;
	add.s64 	%rd72, %rd2, %rd71;
	ld.global.u32 	%r151, [%rd72];
	setp.eq.s32 	%p35, %r151, %r37;
	selp.u32 	%r152, 1, 0, %p35;
	add.s32 	%r153, %r149, %r152;
	ld.global.u32 	%r154, [%rd68+8];
	mul.wide.s32 	%rd73, %r154, 4;
	add.s64 	%rd74, %rd2, %rd73;
	ld.global.u32 	%r155, [%rd74];
	setp.eq.s32 	%p36, %r155, %r37;
	selp.u32 	%r156, 1, 0, %p36;
	add.s32 	%r157, %r153, %r156;
	ld.global.u32 	%r158, [%rd68+12];
	mul.wide.s32 	%rd75, %r158, 4;
	add.s64 	%rd76, %rd2, %rd75;
	ld.global.u32 	%r159, [%rd76];
	setp.eq.s32 	%p37, %r159, %r37;
	selp.u32 	%r160, 1, 0, %p37;
	add.s32 	%r185, %r157, %r160;
	add.s32 	%r177, %r177, 4;
$L__BB5_13:
	setp.eq.s32 	%p38, %r25, 0;
	@%p38 bra 	$L__BB5_17;
	mul.wide.s32 	%rd77, %r177, 4;
	add.s64 	%rd6, %rd1, %rd77;
	ld.global.u32 	%r161, [%rd6];
	mul.wide.s32 	%rd78, %r161, 4;
	add.s64 	%rd79, %rd2, %rd78;
	ld.global.u32 	%r162, [%rd79];
	setp.eq.s32 	%p39, %r162, %r37;
	selp.u32 	%r163, 1, 0, %p39;
	add.s32 	%r185, %r185, %r163;
	setp.eq.s32 	%p40, %r25, 1;
	@%p40 bra 	$L__BB5_17;
	ld.global.u32 	%r164, [%rd6+4];
	mul.wide.s32 	%rd80, %r164, 4;
	add.s64 	%rd81, %rd2, %rd80;
	ld.global.u32 	%r165, [%rd81];
	setp.eq.s32 	%p41, %r165, %r37;
	selp.u32 	%r166, 1, 0, %p41;
	add.s32 	%r185, %r185, %r166;
	setp.eq.s32 	%p42, %r25, 2;
	@%p42 bra 	$L__BB5_17;
	ld.global.u32 	%r167, [%rd6+8];
	mul.wide.s32 	%rd82, %r167, 4;
	add.s64 	%rd83, %rd2, %rd82;
	ld.global.u32 	%r168, [%rd83];
	setp.eq.s32 	%p43, %r168, %r37;
	selp.u32 	%r169, 1, 0, %p43;
	add.s32 	%r185, %r185, %r169;
$L__BB5_17:
	add.s64 	%rd85, %rd5, %rd11;
	ld.global.u32 	%r170, [%rd85];
	sub.s32 	%r171, %r170, %r185;
	st.global.u32 	[%rd85], %r171;
$L__BB5_18:
	add.s32 	%r172, %r172, %r3;
	setp.lt.s32 	%p44, %r172, %r36;
	@%p44 bra 	$L__BB5_2;
$L__BB5_19:
	ret;

}
	// .globl	_Z21scatter_edges_by_permPiS_iS_S_S_S_S_
.visible .entry _Z21scatter_edges_by_permPiS_iS_S_S_S_S_(
	.param .u64 .ptr .align 1 _Z21scatter_edges_by_permPiS_iS_S_S_S_S__param_0,
	.param .u64 .ptr .align 1 _Z21scatter_edges_by_permPiS_iS_S_S_S_S__param_1,
	.param .u32 _Z21scatter_edges_by_permPiS_iS_S_S_S_S__param_2,
	.param .u64 .ptr .align 1 _Z21scatter_edges_by_permPiS_iS_S_S_S_S__param_3,
	.param .u64 .ptr .align 1 _Z21scatter_edges_by_permPiS_iS_S_S_S_S__param_4,
	.param .u64 .ptr .align 1 _Z21scatter_edges_by_permPiS_iS_S_S_S_S__param_5,
	.param .u64 .ptr .align 1 _Z21scatter_edges_by_permPiS_iS_S_S_S_S__param_6,
	.param .u64 .ptr .align 1 _Z21scatter_edges_by_permPiS_iS_S_S_S_S__param_7
)
{
	.reg .pred 	%p<9>;
	.reg .b32 	%r<49>;
	.reg .b64 	%rd<68>;

	ld.param.u64 	%rd13, [_Z21scatter_edges_by_permPiS_iS_S_S_S_S__param_0];
	ld.param.u64 	%rd17, [_Z21scatter_edges_by_permPiS_iS_S_S_S_S__param_1];
	ld.param.u32 	%r18, [_Z21scatter_edges_by_permPiS_iS_S_S_S_S__param_2];
	ld.param.u64 	%rd14, [_Z21scatter_edges_by_permPiS_iS_S_S_S_S__param_3];
	ld.param.u64 	%rd18, [_Z21scatter_edges_by_permPiS_iS_S_S_S_S__param_4];
	ld.param.u64 	%rd15, [_Z21scatter_edges_by_permPiS_iS_S_S_S_S__param_5];
	ld.param.u64 	%rd19, [_Z21scatter_edges_by_permPiS_iS_S_S_S_S__param_6];
	ld.param.u64 	%rd16, [_Z21scatter_edges_by_permPiS_iS_S_S_S_S__param_7];
	cvta.to.global.u64 	%rd1, %rd19;
	cvta.to.global.u64 	%rd2, %rd18;
	cvta.to.global.u64 	%rd3, %rd17;
	mov.u32 	%r19, %ctaid.x;
	mov.u32 	%r1, %ntid.x;
	mov.u32 	%r20, %tid.x;
	mad.lo.s32 	%r45, %r19, %r1, %r20;
	setp.ge.s32 	%p1, %r45, %r18;
	@%p1 bra 	$L__BB6_11;
	mov.u32 	%r21, %nctaid.x;
	mul.lo.s32 	%r3, %r1, %r21;
	cvta.to.global.u64 	%rd4, %rd14;
	cvta.to.global.u64 	%rd5, %rd13;
	cvta.to.global.u64 	%rd6, %rd16;
	cvta.to.global.u64 	%rd7, %rd15;
$L__BB6_2:
	mul.wide.s32 	%rd20, %r45, 4;
	add.s64 	%rd21, %rd4, %rd20;
	ld.global.u32 	%r22, [%rd21];
	mul.wide.s32 	%rd22, %r22, 4;
	add.s64 	%rd8, %rd5, %rd22;
	ld.global.u32 	%r5, [%rd8+4];
	ld.global.u32 	%r6, [%rd8];
	sub.s32 	%r7, %r5, %r6;
	add.s64 	%rd23, %rd6, %rd20;
	ld.global.u32 	%r8, [%rd23];
	add.s64 	%rd24, %rd7, %rd20;
	st.global.u32 	[%rd24], %r8;
	setp.lt.s32 	%p2, %r7, 1;
	@%p2 bra 	$L__BB6_10;
	and.b32  	%r9, %r7, 3;
	sub.s32 	%r24, %r6, %r5;
	setp.gt.u32 	%p3, %r24, -4;
	mov.b32 	%r48, 0;
	@%p3 bra 	$L__BB6_6;
	and.b32  	%r48, %r7, 2147483644;
	neg.s32 	%r47, %r48;
	mov.b64 	%rd67, 0;
	mov.u32 	%r46, %r8;
$L__BB6_5:
	cvt.u32.u64 	%r25, %rd67;
	mul.wide.s32 	%rd26, %r46, 4;
	add.s64 	%rd27, %rd1, %rd26;
	ld.global.u32 	%r26, [%rd8];
	add.s32 	%r27, %r26, %r25;
	mul.wide.s32 	%rd28, %r27, 4;
	add.s64 	%rd29, %rd3, %rd28;
	ld.global.u32 	%r28, [%rd29];
	mul.wide.s32 	%rd30, %r28, 4;
	add.s64 	%rd31, %rd2, %rd30;
	ld.global.u32 	%r29, [%rd31];
	st.global.u32 	[%rd27], %r29;
	ld.global.s32 	%rd32, [%rd8];
	add.s64 	%rd33, %rd67, %rd32;
	shl.b64 	%rd34, %rd33, 2;
	add.s64 	%rd35, %rd3, %rd34;
	ld.global.u32 	%r30, [%rd35+4];
	mul.wide.s32 	%rd36, %r30, 4;
	add.s64 	%rd37, %rd2, %rd36;
	ld.global.u32 	%r31, [%rd37];
	st.global.u32 	[%rd27+4], %r31;
	ld.global.s32 	%rd38, [%rd8];
	add.s64 	%rd39, %rd67, %rd38;
	shl.b64 	%rd40, %rd39, 2;
	add.s64 	%rd41, %rd3, %rd40;
	ld.global.u32 	%r32, [%rd41+8];
	mul.wide.s32 	%rd42, %r32, 4;
	add.s64 	%rd43, %rd2, %rd42;
	ld.global.u32 	%r33, [%rd43];
	st.global.u32 	[%rd27+8], %r33;
	ld.global.s32 	%rd44, [%rd8];
	add.s64 	%rd45, %rd67, %rd44;
	shl.b64 	%rd46, %rd45, 2;
	add.s64 	%rd47, %rd3, %rd46;
	ld.global.u32 	%r34, [%rd47+12];
	mul.wide.s32 	%rd48, %r34, 4;
	add.s64 	%rd49, %rd2, %rd48;
	ld.global.u32 	%r35, [%rd49];
	st.global.u32 	[%rd27+12], %r35;
	add.s64 	%rd67, %rd67, 4;
	add.s32 	%r47, %r47, 4;
	add.s32 	%r46, %r46, 4;
	setp.ne.s32 	%p4, %r47, 0;
	@%p4 bra 	$L__BB6_5;
$L__BB6_6:
	setp.eq.s32 	%p5, %r9, 0;
	@%p5 bra 	$L__BB6_10;
	ld.global.u32 	%r36, [%rd8];
	add.s32 	%r37, %r36, %r48;
	mul.wide.s32 	%rd50, %r37, 4;
	add.s64 	%rd51, %rd3, %rd50;
	ld.global.u32 	%r38, [%rd51];
	mul.wide.s32 	%rd52, %r38, 4;
	add.s64 	%rd53, %rd2, %rd52;
	ld.global.u32 	%r39, [%rd53];
	add.s32 	%r40, %r48, %r8;
	mul.wide.s32 	%rd54, %r40, 4;
	add.s64 	%rd11, %rd1, %rd54;
	st.global.u32 	[%rd11], %r39;
	setp.eq.s32 	%p6, %r9, 1;
	@%p6 bra 	$L__BB6_10;
	ld.global.s32 	%rd55, [%rd8];
	cvt.u64.u32 	%rd12, %r48;
	add.s64 	%rd56, %rd55, %rd12;
	shl.b64 	%rd57, %rd56, 2;
	add.s64 	%rd58, %rd3, %rd57;
	ld.global.u32 	%r41, [%rd58+4];
	mul.wide.s32 	%rd59, %r41, 4;
	add.s64 	%rd60, %rd2, %rd59;
	ld.global.u32 	%r42, [%rd60];
	st.global.u32 	[%rd11+4], %r42;
	setp.eq.s32 	%p7, %r9, 2;
	@%p7 bra 	$L__BB6_10;
	ld.global.s32 	%rd61, [%rd8];
	add.s64 	%rd62, %rd61, %rd12;
	shl.b64 	%rd63, %rd62, 2;
	add.s64 	%rd64, %rd3, %rd63;
	ld.global.u32 	%r43, [%rd64+8];
	mul.wide.s32 	%rd65, %r43, 4;
	add.s64 	%rd66, %rd2, %rd65;
	ld.global.u32 	%r44, [%rd66];
	st.global.u32 	[%rd11+8], %r44;
$L__BB6_10:
	add.s32 	%r45, %r45, %r3;
	setp.lt.s32 	%p8, %r45, %r18;
	@%p8 bra 	$L__BB6_2;
$L__BB6_11:
	ret;

}
	// .globl	_Z22color_partition_greedyPiS_iiS_i
.visible .entry _Z22color_partition_greedyPiS_iiS_i(
	.param .u64 .ptr .align 1 _Z22color_partition_greedyPiS_iiS_i_param_0,
	.param .u64 .ptr .align 1 _Z22color_partition_greedyPiS_iiS_i_param_1,
	.param .u32 _Z22color_partition_greedyPiS_iiS_i_param_2,
	.param .u32 _Z22color_partition_greedyPiS_iiS_i_param_3,
	.param .u64 .ptr .align 1 _Z22color_partition_greedyPiS_iiS_i_param_4,
	.param .u32 _Z22color_partition_greedyPiS_iiS_i_param_5
)
{
	.reg .pred 	%p<114>;
	.reg .b32 	%r<193>;
	.reg .b64 	%rd<281>;

	ld.param.u64 	%rd87, [_Z22color_partition_greedyPiS_iiS_i_param_0];
	ld.param.u64 	%rd88, [_Z22color_partition_greedyPiS_iiS_i_param_1];
	ld.param.u32 	%r71, [_Z22color_partition_greedyPiS_iiS_i_param_2];
	ld.param.u32 	%r69, [_Z22color_partition_greedyPiS_iiS_i_param_3];
	ld.param.u64 	%rd89, [_Z22color_partition_greedyPiS_iiS_i_param_4];
	ld.param.u32 	%r70, [_Z22color_partition_greedyPiS_iiS_i_param_5];
	cvta.to.global.u64 	%rd1, %rd88;
	cvta.to.global.u64 	%rd2, %rd89;
	mov.u32 	%r72, %ctaid.x;
	mov.u32 	%r1, %ntid.x;
	mov.u32 	%r73, %tid.x;
	mad.lo.s32 	%r74, %r72, %r1, %r73;
	add.s32 	%r181, %r74, %r71;
	setp.ge.s32 	%p1, %r181, %r69;
	@%p1 bra 	$L__BB7_90;
	add.s64 	%rd3, %rd1, 16;
	mov.u32 	%r75, %nctaid.x;
	mul.lo.s32 	%r3, %r1, %r75;
	cvta.to.global.u64 	%rd4, %rd87;
$L__BB7_2:
	mul.wide.s32 	%rd90, %r181, 4;
	add.s64 	%rd5, %rd2, %rd90;
	ld.global.u32 	%r76, [%rd5];
	setp.ne.s32 	%p2, %r76, -1;
	@%p2 bra 	$L__BB7_89;
	add.s64 	%rd6, %rd4, %rd90;
	mov.b32 	%r182, 0;
$L__BB7_4:
	mov.u32 	%r5, %r182;
	setp.ge.s32 	%p3, %r5, %r70;
	@%p3 bra 	$L__BB7_47;
	add.s32 	%r182, %r5, 64;
	ld.global.u32 	%r185, [%rd6];
	ld.global.u32 	%r8, [%rd6+4];
	setp.ge.s32 	%p58, %r185, %r8;
	mov.b64 	%rd238, 0;
	@%p58 bra 	$L__BB7_46;
	add.s32 	%r128, %r185, 1;
	max.s32 	%r129, %r8, %r128;
	sub.s32 	%r9, %r129, %r185;
	and.b32  	%r10, %r9, 7;
	sub.s32 	%r130, %r185, %r129;
	setp.gt.u32 	%p59, %r130, -8;
	mov.b64 	%rd238, 0;
	@%p59 bra 	$L__BB7_25;
	and.b32  	%r131, %r9, -8;
	neg.s32 	%r183, %r131;
	mov.b64 	%rd238, 0;
$L__BB7_8:
	.pragma "nounroll";
	mul.wide.s32 	%rd167, %r185, 4;
	add.s64 	%rd8, %rd3, %rd167;
	ld.global.u32 	%r132, [%rd8+-16];
	mul.wide.s32 	%rd168, %r132, 4;
	add.s64 	%rd169, %rd2, %rd168;
	ld.global.u32 	%r133, [%rd169];
	setp.lt.s32 	%p60, %r133, %r5;
	setp.ge.s32 	%p61, %r133, %r182;
	or.pred  	%p62, %p60, %p61;
	@%p62 bra 	$L__BB7_10;
	sub.s32 	%r134, %r133, %r5;
	mov.b64 	%rd170, 1;
	shl.b64 	%rd171, %rd170, %r134;
	or.b64  	%rd238, %rd171, %rd238;
$L__BB7_10:
	ld.global.u32 	%r135, [%rd8+-12];
	mul.wide.s32 	%rd172, %r135, 4;
	add.s64 	%rd173, %rd2, %rd172;
	ld.global.u32 	%r136, [%rd173];
	setp.lt.s32 	%p63, %r136, %r5;
	setp.ge.s32 	%p64, %r136, %r182;
	or.pred  	%p65, %p63, %p64;
	@%p65 bra 	$L__BB7_12;
	sub.s32 	%r137, %r136, %r5;
	mov.b64 	%rd174, 1;
	shl.b64 	%rd175, %rd174, %r137;
	or.b64  	%rd238, %rd175, %rd238;
$L__BB7_12:
	ld.global.u32 	%r138, [%rd8+-8];
	mul.wide.s32 	%rd176, %r138, 4;
	add.s64 	%rd177, %rd2, %rd176;
	ld.global.u32 	%r139, [%rd177];
	setp.lt.s32 	%p66, %r139, %r5;
	setp.ge.s32 	%p67, %r139, %r182;
	or.pred  	%p68, %p66, %p67;
	@%p68 bra 	$L__BB7_14;
	sub.s32 	%r140, %r139, %r5;
	mov.b64 	%rd178, 1;
	shl.b64 	%rd179, %rd178, %r140;
	or.b64  	%rd238, %rd179, %rd238;
$L__BB7_14:
	ld.global.u32 	%r141, [%rd8+-4];
	mul.wide.s32 	%rd180, %r141, 4;
	add.s64 	%rd181, %rd2, %rd180;
	ld.global.u32 	%r142, [%rd181];
	setp.lt.s32 	%p69, %r142, %r5;
	setp.ge.s32 	%p70, %r142, %r182;
	or.pred  	%p71, %p69, %p70;
	@%p71 bra 	$L__BB7_16;
	sub.s32 	%r143, %r142, %r5;
	mov.b64 	%rd182, 1;
	shl.b64 	%rd183, %rd182, %r143;
	or.b64  	%rd238, %rd183, %rd238;
$L__BB7_16:
	ld.global.u32 	%r144, [%rd8];
	mul.wide.s32 	%rd184, %r144, 4;
	add.s64 	%rd185, %rd2, %rd184;
	ld.global.u32 	%r145, [%rd185];
	setp.lt.s32 	%p72, %r145, %r5;
	setp.ge.s32 	%p73, %r145, %r182;
	or.pred  	%p74, %p72, %p73;
	@%p74 bra 	$L__BB7_18;
	sub.s32 	%r146, %r145, %r5;
	mov.b64 	%rd186, 1;
	shl.b64 	%rd187, %rd186, %r146;
	or.b64  	%rd238, %rd187, %rd238;
$L__BB7_18:
	ld.global.u32 	%r147, [%rd8+4];
	mul.wide.s32 	%rd188, %r147, 4;
	add.s64 	%rd189, %rd2, %rd188;
	ld.global.u32 	%r148, [%rd189];
	setp.lt.s32 	%p75, %r148, %r5;
	setp.ge.s32 	%p76, %r148, %r182;
	or.pred  	%p77, %p75, %p76;
	@%p77 bra 	$L__BB7_20;
	sub.s32 	%r149, %r148, %r5;
	mov.b64 	%rd190, 1;
	shl.b64 	%rd191, %rd190, %r149;
	or.b64  	%rd238, %rd191, %rd238;
$L__BB7_20:
	ld.global.u32 	%r150, [%rd8+8];
	mul.wide.s32 	%rd192, %r150, 4;
	add.s64 	%rd193, %rd2, %rd192;
	ld.global.u32 	%r151, [%rd193];
	setp.lt.s32 	%p78, %r151, %r5;
	setp.ge.s32 	%p79, %r151, %r182;
	or.pred  	%p80, %p78, %p79;
	@%p80 bra 	$L__BB7_22;
	sub.s32 	%r152, %r151, %r5;
	mov.b64 	%rd194, 1;
	shl.b64 	%rd195, %rd194, %r152;
	or.b64  	%rd238, %rd195, %rd238;
$L__BB7_22:
	ld.global.u32 	%r153, [%rd8+12];
	mul.wide.s32 	%rd196, %r153, 4;
	add.s64 	%rd197, %rd2, %rd196;
	ld.global.u32 	%r154, [%rd197];
	setp.lt.s32 	%p81, %r154, %r5;
	setp.ge.s32 	%p82, %r154, %r182;
	or.pred  	%p83, %p81, %p82;
	@%p83 bra 	$L__BB7_24;
	sub.s32 	%r155, %r154, %r5;
	mov.b64 	%rd198, 1;
	shl.b64 	%rd199, %rd198, %r155;
	or.b64  	%rd238, %rd199, %rd238;
$L__BB7_24:
	add.s32 	%r185, %r185, 8;
	add.s32 	%r183, %r183, 8;
	setp.ne.s32 	%p84, %r183, 0;
	@%p84 bra 	$L__BB7_8;
$L__BB7_25:
	setp.eq.s32 	%p85, %r10, 0;
	@%p85 bra 	$L__BB7_46;
	and.b32  	%r25, %r9, 3;
	setp.lt.u32 	%p86, %r10, 4;
	@%p86 bra 	$L__BB7_36;
	mul.wide.s32 	%rd201, %r185, 4;
	add.s64 	%rd27, %rd1, %rd201;
	ld.global.u32 	%r156, [%rd27];
	mul.wide.s32 	%rd202, %r156, 4;
	add.s64 	%rd203, %rd2, %rd202;
	ld.global.u32 	%r157, [%rd203];
	setp.lt.s32 	%p87, %r157, %r5;
	setp.ge.s32 	%p88, %r157, %r182;
	or.pred  	%p89, %p87, %p88;
	@%p89 bra 	$L__BB7_29;
	sub.s32 	%r158, %r157, %r5;
	mov.b64 	%rd204, 1;
	shl.b64 	%rd205, %rd204, %r158;
	or.b64  	%rd238, %rd205, %rd238;
$L__BB7_29:
	ld.global.u32 	%r159, [%rd27+4];
	mul.wide.s32 	%rd206, %r159, 4;
	add.s64 	%rd207, %rd2, %rd206;
	ld.global.u32 	%r160, [%rd207];
	setp.lt.s32 	%p90, %r160, %r5;
	setp.ge.s32 	%p91, %r160, %r182;
	or.pred  	%p92, %p90, %p91;
	@%p92 bra 	$L__BB7_31;
	sub.s32 	%r161, %r160, %r5;
	mov.b64 	%rd208, 1;
	shl.b64 	%rd209, %rd208, %r161;
	or.b64  	%rd238, %rd209, %rd238;
$L__BB7_31:
	ld.global.u32 	%r162, [%rd27+8];
	mul.wide.s32 	%rd210, %r162, 4;
	add.s64 	%rd211, %rd2, %rd210;
	ld.global.u32 	%r163, [%rd211];
	setp.lt.s32 	%p93, %r163, %r5;
	setp.ge.s32 	%p94, %r163, %r182;
	or.pred  	%p95, %p93, %p94;
	@%p95 bra 	$L__BB7_33;
	sub.s32 	%r164, %r163, %r5;
	mov.b64 	%rd212, 1;
	shl.b64 	%rd213, %rd212, %r164;
	or.b64  	%rd238, %rd213, %rd238;
$L__BB7_33:
	ld.global.u32 	%r165, [%rd27+12];
	mul.wide.s32 	%rd214, %r165, 4;
	add.s64 	%rd215, %rd2, %rd214;
	ld.global.u32 	%r166, [%rd215];
	setp.lt.s32 	%p96, %r166, %r5;
	setp.ge.s32 	%p97, %r166, %r182;
	or.pred  	%p98, %p96, %p97;
	@%p98 bra 	$L__BB7_35;
	sub.s32 	%r167, %r166, %r5;
	mov.b64 	%rd216, 1;
	shl.b64 	%rd217, %rd216, %r167;
	or.b64  	%rd238, %rd217, %rd238;
$L__BB7_35:
	add.s32 	%r185, %r185, 4;
$L__BB7_36:
	setp.eq.s32 	%p99, %r25, 0;
	@%p99 bra 	$L__BB7_46;
	setp.eq.s32 	%p100, %r25, 1;
	@%p100 bra 	$L__BB7_43;
	mul.wide.s32 	%rd219, %r185, 4;
	add.s64 	%rd38, %rd1, %rd219;
	ld.global.u32 	%r168, [%rd38];
	mul.wide.s32 	%rd220, %r168, 4;
	add.s64 	%rd221, %rd2, %rd220;
	ld.global.u32 	%r169, [%rd221];
	setp.lt.s32 	%p101, %r169, %r5;
	setp.ge.s32 	%p102, %r169, %r182;
	or.pred  	%p103, %p101, %p102;
	@%p103 bra 	$L__BB7_40;
	sub.s32 	%r170, %r169, %r5;
	mov.b64 	%rd222, 1;
	shl.b64 	%rd223, %rd222, %r170;
	or.b64  	%rd238, %rd223, %rd238;
$L__BB7_40:
	ld.global.u32 	%r171, [%rd38+4];
	mul.wide.s32 	%rd224, %r171, 4;
	add.s64 	%rd225, %rd2, %rd224;
	ld.global.u32 	%r172, [%rd225];
	setp.lt.s32 	%p104, %r172, %r5;
	setp.ge.s32 	%p105, %r172, %r182;
	or.pred  	%p106, %p104, %p105;
	@%p106 bra 	$L__BB7_42;
	sub.s32 	%r173, %r172, %r5;
	mov.b64 	%rd226, 1;
	shl.b64 	%rd227, %rd226, %r173;
	or.b64  	%rd238, %rd227, %rd238;
$L__BB7_42:
	add.s32 	%r185, %r185, 2;
$L__BB7_43:
	and.b32  	%r174, %r9, 1;
	setp.eq.b32 	%p107, %r174, 1;
	not.pred 	%p108, %p107;
	@%p108 bra 	$L__BB7_46;
	mul.wide.s32 	%rd228, %r185, 4;
	add.s64 	%rd229, %rd1, %rd228;
	ld.global.u32 	%r175, [%rd229];
	mul.wide.s32 	%rd230, %r175, 4;
	add.s64 	%rd231, %rd2, %rd230;
	ld.global.u32 	%r176, [%rd231];
	setp.lt.s32 	%p109, %r176, %r5;
	setp.ge.s32 	%p110, %r176, %r182;
	or.pred  	%p111, %p109, %p110;
	@%p111 bra 	$L__BB7_46;
	sub.s32 	%r177, %r176, %r5;
	mov.b64 	%rd232, 1;
	shl.b64 	%rd233, %rd232, %r177;
	or.b64  	%rd238, %rd233, %rd238;
$L__BB7_46:
	setp.eq.s64 	%p112, %rd238, -1;
	@%p112 bra 	$L__BB7_4;
	bra.uni 	$L__BB7_88;
$L__BB7_47:
	add.s32 	%r37, %r5, 64;
	ld.global.u32 	%r190, [%rd6];
	ld.global.u32 	%r39, [%rd6+4];
	setp.ge.s32 	%p4, %r190, %r39;
	mov.b64 	%rd238, 0;
	@%p4 bra 	$L__BB7_88;
	add.s32 	%r78, %r190, 1;
	max.s32 	%r79, %r39, %r78;
	sub.s32 	%r40, %r79, %r190;
	and.b32  	%r41, %r40, 7;
	sub.s32 	%r80, %r190, %r79;
	setp.gt.u32 	%p5, %r80, -8;
	mov.b64 	%rd238, 0;
	@%p5 bra 	$L__BB7_67;
	and.b32  	%r42, %r40, -8;
	mov.b32 	%r189, 0;
	mov.b64 	%rd238, 0;
$L__BB7_50:
	.pragma "nounroll";
	mul.wide.s32 	%rd96, %r190, 4;
	add.s64 	%rd48, %rd1, %rd96;
	ld.global.u32 	%r82, [%rd48];
	mul.wide.s32 	%rd97, %r82, 4;
	add.s64 	%rd98, %rd2, %rd97;
	ld.global.u32 	%r83, [%rd98];
	setp.lt.s32 	%p6, %r83, %r5;
	setp.ge.s32 	%p7, %r83, %r37;
	or.pred  	%p8, %p6, %p7;
	@%p8 bra 	$L__BB7_52;
	sub.s32 	%r84, %r83, %r5;
	mov.b64 	%rd99, 1;
	shl.b64 	%rd100, %rd99, %r84;
	or.b64  	%rd238, %rd100, %rd238;
$L__BB7_52:
	ld.global.u32 	%r85, [%rd48+4];
	mul.wide.s32 	%rd101, %r85, 4;
	add.s64 	%rd102, %rd2, %rd101;
	ld.global.u32 	%r86, [%rd102];
	setp.lt.s32 	%p9, %r86, %r5;
	setp.ge.s32 	%p10, %r86, %r37;
	or.pred  	%p11, %p9, %p10;
	@%p11 bra 	$L__BB7_54;
	sub.s32 	%r87, %r86, %r5;
	mov.b64 	%rd103, 1;
	shl.b64 	%rd104, %rd103, %r87;
	or.b64  	%rd238, %rd104, %rd238;
$L__BB7_54:
	ld.global.u32 	%r88, [%rd48+8];
	mul.wide.s32 	%rd105, %r88, 4;
	add.s64 	%rd106, %rd2, %rd105;
	ld.global.u32 	%r89, [%rd106];
	setp.lt.s32 	%p12, %r89, %r5;
	setp.ge.s32 	%p13, %r89, %r37;
	or.pred  	%p14, %p12, %p13;
	@%p14 bra 	$L__BB7_56;
	sub.s32 	%r90, %r89, %r5;
	mov.b64 	%rd107, 1;
	shl.b64 	%rd108, %rd107, %r90;
	or.b64  	%rd238, %rd108, %rd238;
$L__BB7_56:
	ld.global.u32 	%r91, [%rd48+12];
	mul.wide.s32 	%rd109, %r91, 4;
	add.s64 	%rd110, %rd2, %rd109;
	ld.global.u32 	%r92, [%rd110];
	setp.lt.s32 	%p15, %r92, %r5;
	setp.ge.s32 	%p16, %r92, %r37;
	or.pred  	%p17, %p15, %p16;
	@%p17 bra 	$L__BB7_58;
	sub.s32 	%r93, %r92, %r5;
	mov.b64 	%rd111, 1;
	shl.b64 	%rd112, %rd111, %r93;
	or.b64  	%rd238, %rd112, %rd238;
$L__BB7_58:
	ld.global.u32 	%r94, [%rd48+16];
	mul.wide.s32 	%rd113, %r94, 4;
	add.s64 	%rd114, %rd2, %rd113;
	ld.global.u32 	%r95, [%rd114];
	setp.lt.s32 	%p18, %r95, %r5;
	setp.ge.s32 	%p19, %r95, %r37;
	or.pred  	%p20, %p18, %p19;
	@%p20 bra 	$L__BB7_60;
	sub.s32 	%r96, %r95, %r5;
	mov.b64 	%rd115, 1;
	shl.b64 	%rd116, %rd115, %r96;
	or.b64  	%rd238, %rd116, %rd238;
$L__BB7_60:
	ld.global.u32 	%r97, [%rd48+20];
	mul.wide.s32 	%rd117, %r97, 4;
	add.s64 	%rd118, %rd2, %rd117;
	ld.global.u32 	%r98, [%rd118];
	setp.lt.s32 	%p21, %r98, %r5;
	setp.ge.s32 	%p22, %r98, %r37;
	or.pred  	%p23, %p21, %p22;
	@%p23 bra 	$L__BB7_62;
	sub.s32 	%r99, %r98, %r5;
	mov.b64 	%rd119, 1;
	shl.b64 	%rd120, %rd119, %r99;
	or.b64  	%rd238, %rd120, %rd238;
$L__BB7_62:
	ld.global.u32 	%r100, [%rd48+24];
	mul.wide.s32 	%rd121, %r100, 4;
	add.s64 	%rd122, %rd2, %rd121;
	ld.global.u32 	%r101, [%rd122];
	setp.lt.s32 	%p24, %r101, %r5;
	setp.ge.s32 	%p25, %r101, %r37;
	or.pred  	%p26, %p24, %p25;
	@%p26 bra 	$L__BB7_64;
	sub.s32 	%r102, %r101, %r5;
	mov.b64 	%rd123, 1;
	shl.b64 	%rd124, %rd123, %r102;
	or.b64  	%rd238, %rd124, %rd238;
$L__BB7_64:
	ld.global.u32 	%r103, [%rd48+28];
	mul.wide.s32 	%rd125, %r103, 4;
	add.s64 	%rd126, %rd2, %rd125;
	ld.global.u32 	%r104, [%rd126];
	setp.lt.s32 	%p27, %r104, %r5;
	setp.ge.s32 	%p28, %r104, %r37;
	or.pred  	%p29, %p27, %p28;
	@%p29 bra 	$L__BB7_66;
	sub.s32 	%r105, %r104, %r5;
	mov.b64 	%rd127, 1;
	shl.b64 	%rd128, %rd127, %r105;
	or.b64  	%rd238, %rd128, %rd238;
$L__BB7_66:
	add.s32 	%r190, %r190, 8;
	add.s32 	%r189, %r189, 8;
	setp.ne.s32 	%p30, %r189, %r42;
	@%p30 bra 	$L__BB7_50;
$L__BB7_67:
	setp.eq.s32 	%p31, %r41, 0;
	@%p31 bra 	$L__BB7_88;
	and.b32  	%r56, %r40, 3;
	setp.lt.u32 	%p32, %r41, 4;
	@%p32 bra 	$L__BB7_78;
	mul.wide.s32 	%rd130, %r190, 4;
	add.s64 	%rd67, %rd1, %rd130;
	ld.global.u32 	%r106, [%rd67];
	mul.wide.s32 	%rd131, %r106, 4;
	add.s64 	%rd132, %rd2, %rd131;
	ld.global.u32 	%r107, [%rd132];
	setp.lt.s32 	%p33, %r107, %r5;
	setp.ge.s32 	%p34, %r107, %r37;
	or.pred  	%p35, %p33, %p34;
	@%p35 bra 	$L__BB7_71;
	sub.s32 	%r108, %r107, %r5;
	mov.b64 	%rd133, 1;
	shl.b64 	%rd134, %rd133, %r108;
	or.b64  	%rd238, %rd134, %rd238;
$L__BB7_71:
	ld.global.u32 	%r109, [%rd67+4];
	mul.wide.s32 	%rd135, %r109, 4;
	add.s64 	%rd136, %rd2, %rd135;
	ld.global.u32 	%r110, [%rd136];
	setp.lt.s32 	%p36, %r110, %r5;
	setp.ge.s32 	%p37, %r110, %r37;
	or.pred  	%p38, %p36, %p37;
	@%p38 bra 	$L__BB7_73;
	sub.s32 	%r111, %r110, %r5;
	mov.b64 	%rd137, 1;
	shl.b64 	%rd138, %rd137, %r111;
	or.b64  	%rd238, %rd138, %rd238;
$L__BB7_73:
	ld.global.u32 	%r112, [%rd67+8];
	mul.wide.s32 	%rd139, %r112, 4;
	add.s64 	%rd140, %rd2, %rd139;
	ld.global.u32 	%r113, [%rd140];
	setp.lt.s32 	%p39, %r113, %r5;
	setp.ge.s32 	%p40, %r113, %r37;
	or.pred  	%p41, %p39, %p40;
	@%p41 bra 	$L__BB7_75;
	sub.s32 	%r114, %r113, %r5;
	mov.b64 	%rd141, 1;
	shl.b64 	%rd142, %rd141, %r114;
	or.b64  	%rd238, %rd142, %rd238;
$L__BB7_75:
	ld.global.u32 	%r115, [%rd67+12];
	mul.wide.s32 	%rd143, %r115, 4;
	add.s64 	%rd144, %rd2, %rd143;
	ld.global.u32 	%r116, [%rd144];
	setp.lt.s32 	%p42, %r116, %r5;
	setp.ge.s32 	%p43, %r116, %r37;
	or.pred  	%p44, %p42, %p43;
	@%p44 bra 	$L__BB7_77;
	sub.s32 	%r117, %r116, %r5;
	mov.b64 	%rd145, 1;
	shl.b64 	%rd146, %rd145, %r117;
	or.b64  	%rd238, %rd146, %rd238;
$L__BB7_77:
	add.s32 	%r190, %r190, 4;
$L__BB7_78:
	setp.eq.s32 	%p45, %r56, 0;
	@%p45 bra 	$L__BB7_88;
	setp.eq.s32 	%p46, %r56, 1;
	@%p46 bra 	$L__BB7_85;
	mul.wide.s32 	%rd148, %r190, 4;
	add.s64 	%rd78, %rd1, %rd148;
	ld.global.u32 	%r118, [%rd78];
	mul.wide.s32 	%rd149, %r118, 4;
	add.s64 	%rd150, %rd2, %rd149;
	ld.global.u32 	%r119, [%rd150];
	setp.lt.s32 	%p47, %r119, %r5;
	setp.ge.s32 	%p48, %r119, %r37;
	or.pred  	%p49, %p47, %p48;
	@%p49 bra 	$L__BB7_82;
	sub.s32 	%r120, %r119, %r5;
	mov.b64 	%rd151, 1;
	shl.b64 	%rd152, %rd151, %r120;
	or.b64  	%rd238, %rd152, %rd238;
$L__BB7_82:
	ld.global.u32 	%r121, [%rd78+4];
	mul.wide.s32 	%rd153, %r121, 4;
	add.s64 	%rd154, %rd2, %rd153;
	ld.global.u32 	%r122, [%rd154];
	setp.lt.s32 	%p50, %r122, %r5;
	setp.ge.s32 	%p51, %r122, %r37;
	or.pred  	%p52, %p50, %p51;
	@%p52 bra 	$L__BB7_84;
	sub.s32 	%r123, %r122, %r5;
	mov.b64 	%rd155, 1;
	shl.b64 	%rd156, %rd155, %r123;
	or.b64  	%rd238, %rd156, %rd238;
$L__BB7_84:
	add.s32 	%r190, %r190, 2;
$L__BB7_85:
	and.b32  	%r124, %r40, 1;
	setp.eq.b32 	%p53, %r124, 1;
	not.pred 	%p54, %p53;
	@%p54 bra 	$L__BB7_88;
	mul.wide.s32 	%rd157, %r190, 4;
	add.s64 	%rd158, %rd1, %rd157;
	ld.global.u32 	%r125, [%rd158];
	mul.wide.s32 	%rd159, %r125, 4;
	add.s64 	%rd160, %rd2, %rd159;
	ld.global.u32 	%r126, [%rd160];
	setp.lt.s32 	%p55, %r126, %r5;
	setp.ge.s32 	%p56, %r126, %r37;
	or.pred  	%p57, %p55, %p56;
	@%p57 bra 	$L__BB7_88;
	sub.s32 	%r127, %r126, %r5;
	mov.b64 	%rd161, 1;
	shl.b64 	%rd162, %rd161, %r127;
	or.b64  	%rd238, %rd162, %rd238;
$L__BB7_88:
	add.s64 	%rd234, %rd238, 1;
	not.b64 	%rd235, %rd238;
	and.b64  	%rd236, %rd234, %rd235;
	clz.b64 	%r178, %rd236;
	sub.s32 	%r179, %r5, %r178;
	add.s32 	%r180, %r179, 63;
	st.global.u32 	[%rd5], %r180;
$L__BB7_89:
	add.s32 	%r181, %r181, %r3;
	setp.lt.s32 	%p113, %r181, %r69;
	@%p113 bra 	$L__BB7_2;
$L__BB7_90:
	ret;

}
	// .globl	_Z34detect_conflicts_mark_lower_degreePiS_iS_S_S_
.visible .entry _Z34detect_conflicts_mark_lower_degreePiS_iS_S_S_(
	.param .u64 .ptr .align 1 _Z34detect_conflicts_mark_lower_degreePiS_iS_S_S__param_0,
	.param .u64 .ptr .align 1 _Z34detect_conflicts_mark_lower_degreePiS_iS_S_S__param_1,
	.param .u32 _Z34detect_conflicts_mark_lower_degreePiS_iS_S_S__param_2,
	.param .u64 .ptr .align 1 _Z34detect_conflicts_mark_lower_degreePiS_iS_S_S__param_3,
	.param .u64 .ptr .align 1 _Z34detect_conflicts_mark_lower_degreePiS_iS_S_S__param_4,
	.param .u64 .ptr .align 1 _Z34detect_conflicts_mark_lower_degreePiS_iS_S_S__param_5
)
{
	.reg .pred 	%p<24>;
	.reg .b32 	%r<72>;
	.reg .b64 	%rd<27>;

	ld.param.u64 	%rd9, [_Z34detect_conflicts_mark_lower_degreePiS_iS_S_S__param_0];
	ld.param.u64 	%rd7, [_Z34detect_conflicts_mark_lower_degreePiS_iS_S_S__param_1];
	ld.param.u32 	%r25, [_Z34detect_conflicts_mark_lower_degreePiS_iS_S_S__param_2];
	ld.param.u64 	%rd10, [_Z34detect_conflicts_mark_lower_degreePiS_iS_S_S__param_3];
	ld.param.u64 	%rd11, [_Z34detect_conflicts_mark_lower_degreePiS_iS_S_S__param_4];
	ld.param.u64 	%rd8, [_Z34detect_conflicts_mark_lower_degreePiS_iS_S_S__param_5];
	cvta.to.global.u64 	%rd1, %rd11;
	cvta.to.global.u64 	%rd2, %rd9;
	cvta.to.global.u64 	%rd3, %rd10;
	mov.u32 	%r1, %ctaid.x;
	mov.u32 	%r2, %ntid.x;
	mov.u32 	%r3, %tid.x;
	mad.lo.s32 	%r64, %r1, %r2, %r3;
	setp.ge.s32 	%p1, %r64, %r25;
	mov.b32 	%r68, 0;
	@%p1 bra 	$L__BB8_11;
	mov.u32 	%r28, %nctaid.x;
	mul.lo.s32 	%r5, %r2, %r28;
	cvta.to.global.u64 	%rd4, %rd7;
	mov.b32 	%r68, 0;
$L__BB8_2:
	mul.wide.s32 	%rd12, %r64, 4;
	add.s64 	%rd13, %rd3, %rd12;
	ld.global.u32 	%r8, [%rd13];
	setp.eq.s32 	%p2, %r8, -1;
	@%p2 bra 	$L__BB8_10;
	add.s64 	%rd5, %rd2, %rd12;
	ld.global.u32 	%r9, [%rd5+4];
	ld.global.u32 	%r66, [%rd5];
	setp.le.s32 	%p3, %r9, %r66;
	@%p3 bra 	$L__BB8_10;
	add.s64 	%rd6, %rd1, %rd12;
	sub.s32 	%r11, %r9, %r66;
$L__BB8_5:
	mul.wide.s32 	%rd16, %r66, 4;
	add.s64 	%rd17, %rd4, %rd16;
	ld.global.u32 	%r14, [%rd17];
	mul.wide.s32 	%rd18, %r14, 4;
	add.s64 	%rd19, %rd3, %rd18;
	ld.global.u32 	%r29, [%rd19];
	setp.ne.s32 	%p4, %r8, %r29;
	setp.le.s32 	%p5, %r14, %r64;
	or.pred  	%p6, %p5, %p4;
	@%p6 bra 	$L__BB8_9;
	add.s32 	%r68, %r68, 1;
	add.s64 	%rd21, %rd2, %rd18;
	ld.global.u32 	%r30, [%rd21+4];
	ld.global.u32 	%r31, [%rd21];
	sub.s32 	%r32, %r30, %r31;
	setp.gt.s32 	%p7, %r11, %r32;
	@%p7 bra 	$L__BB8_8;
	mov.b32 	%r33, 1;
	st.global.u32 	[%rd6], %r33;
	bra.uni 	$L__BB8_9;
$L__BB8_8:
	add.s64 	%rd23, %rd1, %rd18;
	mov.b32 	%r34, 1;
	st.global.u32 	[%rd23], %r34;
$L__BB8_9:
	add.s32 	%r66, %r66, 1;
	ld.global.u32 	%r35, [%rd5+4];
	setp.lt.s32 	%p8, %r66, %r35;
	@%p8 bra 	$L__BB8_5;
$L__BB8_10:
	add.s32 	%r64, %r64, %r5;
	setp.lt.s32 	%p9, %r64, %r25;
	@%p9 bra 	$L__BB8_2;
$L__BB8_11:
	bar.sync 	0;
	shfl.sync.down.b32	%r36|%p10, %r68, 16, 31, -1;
	add.s32 	%r37, %r36, %r68;
	shfl.sync.down.b32	%r38|%p11, %r37, 8, 31, -1;
	add.s32 	%r39, %r37, %r38;
	shfl.sync.down.b32	%r40|%p12, %r39, 4, 31, -1;
	add.s32 	%r41, %r39, %r40;
	shfl.sync.down.b32	%r42|%p13, %r41, 2, 31, -1;
	add.s32 	%r43, %r41, %r42;
	shfl.sync.down.b32	%r44|%p14, %r43, 1, 31, -1;
	add.s32 	%r21, %r43, %r44;
	and.b32  	%r45, %r3, 31;
	setp.ne.s32 	%p15, %r45, 0;
	@%p15 bra 	$L__BB8_13;
	shr.u32 	%r46, %r3, 3;
	mov.u32 	%r47, _ZZ6reduceiPiE8warp_sum;
	add.s32 	%r48, %r47, %r46;
	st.shared.u32 	[%r48], %r21;
$L__BB8_13:
	bar.sync 	0;
	setp.gt.u32 	%p16, %r3, 31;
	@%p16 bra 	$L__BB8_18;
	add.s32 	%r50, %r2, 31;
	shr.u32 	%r51, %r50, 5;
	setp.ge.u32 	%p17, %r3, %r51;
	mov.b32 	%r71, 0;
	@%p17 bra 	$L__BB8_16;
	shl.b32 	%r52, %r3, 2;
	mov.u32 	%r53, _ZZ6reduceiPiE8warp_sum;
	add.s32 	%r54, %r53, %r52;
	ld.shared.u32 	%r71, [%r54];
$L__BB8_16:
	shfl.sync.down.b32	%r55|%p18, %r71, 16, 31, -1;
	add.s32 	%r56, %r55, %r71;
	shfl.sync.down.b32	%r57|%p19, %r56, 8, 31, -1;
	add.s32 	%r58, %r56, %r57;
	shfl.sync.down.b32	%r59|%p20, %r58, 4, 31, -1;
	add.s32 	%r60, %r58, %r59;
	shfl.sync.down.b32	%r61|%p21, %r60, 2, 31, -1;
	add.s32 	%r62, %r60, %r61;
	shfl.sync.down.b32	%r63|%p22, %r62, 1, 31, -1;
	add.s32 	%r24, %r62, %r63;
	setp.ne.s32 	%p23, %r3, 0;
	@%p23 bra 	$L__BB8_18;
	cvta.to.global.u64 	%rd24, %rd8;
	mul.wide.u32 	%rd25, %r1, 4;
	add.s64 	%rd26, %rd24, %rd25;
	st.global.u32 	[%rd26], %r24;
$L__BB8_18:
	ret;

}
	// .globl	_Z23recolor_marked_verticesPiS_iS_S_i
.visible .entry _Z23recolor_marked_verticesPiS_iS_S_i(
	.param .u64 .ptr .align 1 _Z23recolor_marked_verticesPiS_iS_S_i_param_0,
	.param .u64 .ptr .align 1 _Z23recolor_marked_verticesPiS_iS_S_i_param_1,
	.param .u32 _Z23recolor_marked_verticesPiS_iS_S_i_param_2,
	.param .u64 .ptr .align 1 _Z23recolor_marked_verticesPiS_iS_S_i_param_3,
	.param .u64 .ptr .align 1 _Z23recolor_marked_verticesPiS_iS_S_i_param_4,
	.param .u32 _Z23recolor_marked_verticesPiS_iS_S_i_param_5
)
{
	.reg .pred 	%p<117>;
	.reg .b32 	%r<196>;
	.reg .b64 	%rd<289>;

	ld.param.u64 	%rd87, [_Z23recolor_marked_verticesPiS_iS_S_i_param_0];
	ld.param.u64 	%rd88, [_Z23recolor_marked_verticesPiS_iS_S_i_param_1];
	ld.param.u32 	%r70, [_Z23recolor_marked_verticesPiS_iS_S_i_param_2];
	ld.param.u64 	%rd89, [_Z23recolor_marked_verticesPiS_iS_S_i_param_3];
	ld.param.u64 	%rd90, [_Z23recolor_marked_verticesPiS_iS_S_i_param_4];
	ld.param.u32 	%r71, [_Z23recolor_marked_verticesPiS_iS_S_i_param_5];
	cvta.to.global.u64 	%rd1, %rd89;
	cvta.to.global.u64 	%rd2, %rd88;
	cvta.to.global.u64 	%rd3, %rd90;
	mov.u32 	%r72, %ctaid.x;
	mov.u32 	%r73, %ntid.x;
	mov.u32 	%r74, %tid.x;
	mad.lo.s32 	%r184, %r72, %r73, %r74;
	mov.u32 	%r75, %nctaid.x;
	mul.lo.s32 	%r2, %r73, %r75;
	setp.ge.s32 	%p1, %r184, %r70;
	@%p1 bra 	$L__BB9_5;
	mov.u32 	%r183, %r184;
$L__BB9_2:
	mul.wide.s32 	%rd91, %r183, 4;
	add.s64 	%rd92, %rd3, %rd91;
	ld.global.u32 	%r76, [%rd92];
	setp.ne.s32 	%p2, %r76, 1;
	@%p2 bra 	$L__BB9_4;
	add.s64 	%rd94, %rd1, %rd91;
	mov.b32 	%r77, -1;
	st.global.u32 	[%rd94], %r77;
$L__BB9_4:
	add.s32 	%r183, %r183, %r2;
	setp.lt.s32 	%p3, %r183, %r70;
	@%p3 bra 	$L__BB9_2;
$L__BB9_5:
	setp.ge.s32 	%p4, %r184, %r70;
	bar.sync 	0;
	@%p4 bra 	$L__BB9_95;
	add.s64 	%rd4, %rd2, 16;
	cvta.to.global.u64 	%rd5, %rd87;
$L__BB9_7:
	mul.wide.s32 	%rd95, %r184, 4;
	add.s64 	%rd96, %rd3, %rd95;
	ld.global.u32 	%r78, [%rd96];
	setp.ne.s32 	%p5, %r78, 1;
	@%p5 bra 	$L__BB9_94;
	add.s64 	%rd6, %rd5, %rd95;
	mov.b32 	%r185, 0;
$L__BB9_9:
	mov.u32 	%r6, %r185;
	setp.ge.s32 	%p6, %r6, %r71;
	@%p6 bra 	$L__BB9_52;
	add.s32 	%r185, %r6, 64;
	ld.global.u32 	%r188, [%rd6];
	ld.global.u32 	%r9, [%rd6+4];
	setp.ge.s32 	%p61, %r188, %r9;
	mov.b64 	%rd246, 0;
	@%p61 bra 	$L__BB9_51;
	add.s32 	%r130, %r188, 1;
	max.s32 	%r131, %r9, %r130;
	sub.s32 	%r10, %r131, %r188;
	and.b32  	%r11, %r10, 7;
	sub.s32 	%r132, %r188, %r131;
	setp.gt.u32 	%p62, %r132, -8;
	mov.b64 	%rd246, 0;
	@%p62 bra 	$L__BB9_30;
	and.b32  	%r133, %r10, -8;
	neg.s32 	%r186, %r133;
	mov.b64 	%rd246, 0;
$L__BB9_13:
	.pragma "nounroll";
	mul.wide.s32 	%rd173, %r188, 4;
	add.s64 	%rd8, %rd4, %rd173;
	ld.global.u32 	%r134, [%rd8+-16];
	mul.wide.s32 	%rd174, %r134, 4;
	add.s64 	%rd175, %rd1, %rd174;
	ld.global.u32 	%r135, [%rd175];
	setp.lt.s32 	%p63, %r135, %r6;
	setp.ge.s32 	%p64, %r135, %r185;
	or.pred  	%p65, %p63, %p64;
	@%p65 bra 	$L__BB9_15;
	sub.s32 	%r136, %r135, %r6;
	mov.b64 	%rd176, 1;
	shl.b64 	%rd177, %rd176, %r136;
	or.b64  	%rd246, %rd177, %rd246;
$L__BB9_15:
	ld.global.u32 	%r137, [%rd8+-12];
	mul.wide.s32 	%rd178, %r137, 4;
	add.s64 	%rd179, %rd1, %rd178;
	ld.global.u32 	%r138, [%rd179];
	setp.lt.s32 	%p66, %r138, %r6;
	setp.ge.s32 	%p67, %r138, %r185;
	or.pred  	%p68, %p66, %p67;
	@%p68 bra 	$L__BB9_17;
	sub.s32 	%r139, %r138, %r6;
	mov.b64 	%rd180, 1;
	shl.b64 	%rd181, %rd180, %r139;
	or.b64  	%rd246, %rd181, %rd246;
$L__BB9_17:
	ld.global.u32 	%r140, [%rd8+-8];
	mul.wide.s32 	%rd182, %r140, 4;
	add.s64 	%rd183, %rd1, %rd182;
	ld.global.u32 	%r141, [%rd183];
	setp.lt.s32 	%p69, %r141, %r6;
	setp.ge.s32 	%p70, %r141, %r185;
	or.pred  	%p71, %p69, %p70;
	@%p71 bra 	$L__BB9_19;
	sub.s32 	%r142, %r141, %r6;
	mov.b64 	%rd184, 1;
	shl.b64 	%rd185, %rd184, %r142;
	or.b64  	%rd246, %rd185, %rd246;
$L__BB9_19:
	ld.global.u32 	%r143, [%rd8+-4];
	mul.wide.s32 	%rd186, %r143, 4;
	add.s64 	%rd187, %rd1, %rd186;
	ld.global.u32 	%r144, [%rd187];
	setp.lt.s32 	%p72, %r144, %r6;
	setp.ge.s32 	%p73, %r144, %r185;
	or.pred  	%p74, %p72, %p73;
	@%p74 bra 	$L__BB9_21;
	sub.s32 	%r145, %r144, %r6;
	mov.b64 	%rd188, 1;
	shl.b64 	%rd189, %rd188, %r145;
	or.b64  	%rd246, %rd189, %rd246;
$L__BB9_21:
	ld.global.u32 	%r146, [%rd8];
	mul.wide.s32 	%rd190, %r146, 4;
	add.s64 	%rd191, %rd1, %rd190;
	ld.global.u32 	%r147, [%rd191];
	setp.lt.s32 	%p75, %r147, %r6;
	setp.ge.s32 	%p76, %r147, %r185;
	or.pred  	%p77, %p75, %p76;
	@%p77 bra 	$L__BB9_23;
	sub.s32 	%r148, %r147, %r6;
	mov.b64 	%rd192, 1;
	shl.b64 	%rd193, %rd192, %r148;
	or.b64  	%rd246, %rd193, %rd246;
$L__BB9_23:
	ld.global.u32 	%r149, [%rd8+4];
	mul.wide.s32 	%rd194, %r149, 4;
	add.s64 	%rd195, %rd1, %rd194;
	ld.global.u32 	%r150, [%rd195];
	setp.lt.s32 	%p78, %r150, %r6;
	setp.ge.s32 	%p79, %r150, %r185;
	or.pred  	%p80, %p78, %p79;
	@%p80 bra 	$L__BB9_25;
	sub.s32 	%r151, %r150, %r6;
	mov.b64 	%rd196, 1;
	shl.b64 	%rd197, %rd196, %r151;
	or.b64  	%rd246, %rd197, %rd246;
$L__BB9_25:
	ld.global.u32 	%r152, [%rd8+8];
	mul.wide.s32 	%rd198, %r152, 4;
	add.s64 	%rd199, %rd1, %rd198;
	ld.global.u32 	%r153, [%rd199];
	setp.lt.s32 	%p81, %r153, %r6;
	setp.ge.s32 	%p82, %r153, %r185;
	or.pred  	%p83, %p81, %p82;
	@%p83 bra 	$L__BB9_27;
	sub.s32 	%r154, %r153, %r6;
	mov.b64 	%rd200, 1;
	shl.b64 	%rd201, %rd200, %r154;
	or.b64  	%rd246, %rd201, %rd246;
$L__BB9_27:
	ld.global.u32 	%r155, [%rd8+12];
	mul.wide.s32 	%rd202, %r155, 4;
	add.s64 	%rd203, %rd1, %rd202;
	ld.global.u32 	%r156, [%rd203];
	setp.lt.s32 	%p84, %r156, %r6;
	setp.ge.s32 	%p85, %r156, %r185;
	or.pred  	%p86, %p84, %p85;
	@%p86 bra 	$L__BB9_29;
	sub.s32 	%r157, %r156, %r6;
	mov.b64 	%rd204, 1;
	shl.b64 	%rd205, %rd204, %r157;
	or.b64  	%rd246, %rd205, %rd246;
$L__BB9_29:
	add.s32 	%r188, %r188, 8;
	add.s32 	%r186, %r186, 8;
	setp.ne.s32 	%p87, %r186, 0;
	@%p87 bra 	$L__BB9_13;
$L__BB9_30:
	setp.eq.s32 	%p88, %r11, 0;
	@%p88 bra 	$L__BB9_51;
	and.b32  	%r26, %r10, 3;
	setp.lt.u32 	%p89, %r11, 4;
	@%p89 bra 	$L__BB9_41;
	mul.wide.s32 	%rd207, %r188, 4;
	add.s64 	%rd27, %rd2, %rd207;
	ld.global.u32 	%r158, [%rd27];
	mul.wide.s32 	%rd208, %r158, 4;
	add.s64 	%rd209, %rd1, %rd208;
	ld.global.u32 	%r159, [%rd209];
	setp.lt.s32 	%p90, %r159, %r6;
	setp.ge.s32 	%p91, %r159, %r185;
	or.pred  	%p92, %p90, %p91;
	@%p92 bra 	$L__BB9_34;
	sub.s32 	%r160, %r159, %r6;
	mov.b64 	%rd210, 1;
	shl.b64 	%rd211, %rd210, %r160;
	or.b64  	%rd246, %rd211, %rd246;
$L__BB9_34:
	ld.global.u32 	%r161, [%rd27+4];
	mul.wide.s32 	%rd212, %r161, 4;
	add.s64 	%rd213, %rd1, %rd212;
	ld.global.u32 	%r162, [%rd213];
	setp.lt.s32 	%p93, %r162, %r6;
	setp.ge.s32 	%p94, %r162, %r185;
	or.pred  	%p95, %p93, %p94;
	@%p95 bra 	$L__BB9_36;
	sub.s32 	%r163, %r162, %r6;
	mov.b64 	%rd214, 1;
	shl.b64 	%rd215, %rd214, %r163;
	or.b64  	%rd246, %rd215, %rd246;
$L__BB9_36:
	ld.global.u32 	%r164, [%rd27+8];
	mul.wide.s32 	%rd216, %r164, 4;
	add.s64 	%rd217, %rd1, %rd216;
	ld.global.u32 	%r165, [%rd217];
	setp.lt.s32 	%p96, %r165, %r6;
	setp.ge.s32 	%p97, %r165, %r185;
	or.pred  	%p98, %p96, %p97;
	@%p98 bra 	$L__BB9_38;
	sub.s32 	%r166, %r165, %r6;
	mov.b64 	%rd218, 1;
	shl.b64 	%rd219, %rd218, %r166;
	or.b64  	%rd246, %rd219, %rd246;
$L__BB9_38:
	ld.global.u32 	%r167, [%rd27+12];
	mul.wide.s32 	%rd220, %r167, 4;
	add.s64 	%rd221, %rd1, %rd220;
	ld.global.u32 	%r168, [%rd221];
	setp.lt.s32 	%p99, %r168, %r6;
	setp.ge.s32 	%p100, %r168, %r185;
	or.pred  	%p101, %p99, %p100;
	@%p101 bra 	$L__BB9_40;
	sub.s32 	%r169, %r168, %r6;
	mov.b64 	%rd222, 1;
	shl.b64 	%rd223, %rd222, %r169;
	or.b64  	%rd246, %rd223, %rd246;
$L__BB9_40:
	add.s32 	%r188, %r188, 4;
$L__BB9_41:
	setp.eq.s32 	%p102, %r26, 0;
	@%p102 bra 	$L__BB9_51;
	setp.eq.s32 	%p103, %r26, 1;
	@%p103 bra 	$L__BB9_48;
	mul.wide.s32 	%rd225, %r188, 4;
	add.s64 	%rd38, %rd2, %rd225;
	ld.global.u32 	%r170, [%rd38];
	mul.wide.s32 	%rd226, %r170, 4;
	add.s64 	%rd227, %rd1, %rd226;
	ld.global.u32 	%r171, [%rd227];
	setp.lt.s32 	%p104, %r171, %r6;
	setp.ge.s32 	%p105, %r171, %r185;
	or.pred  	%p106, %p104, %p105;
	@%p106 bra 	$L__BB9_45;
	sub.s32 	%r172, %r171, %r6;
	mov.b64 	%rd228, 1;
	shl.b64 	%rd229, %rd228, %r172;
	or.b64  	%rd246, %rd229, %rd246;
$L__BB9_45:
	ld.global.u32 	%r173, [%rd38+4];
	mul.wide.s32 	%rd230, %r173, 4;
	add.s64 	%rd231, %rd1, %rd230;
	ld.global.u32 	%r174, [%rd231];
	setp.lt.s32 	%p107, %r174, %r6;
	setp.ge.s32 	%p108, %r174, %r185;
	or.pred  	%p109, %p107, %p108;
	@%p109 bra 	$L__BB9_47;
	sub.s32 	%r175, %r174, %r6;
	mov.b64 	%rd232, 1;
	shl.b64 	%rd233, %rd232, %r175;
	or.b64  	%rd246, %rd233, %rd246;
$L__BB9_47:
	add.s32 	%r188, %r188, 2;
$L__BB9_48:
	and.b32  	%r176, %r10, 1;
	setp.eq.b32 	%p110, %r176, 1;
	not.pred 	%p111, %p110;
	@%p111 bra 	$L__BB9_51;
	mul.wide.s32 	%rd234, %r188, 4;
	add.s64 	%rd235, %rd2, %rd234;
	ld.global.u32 	%r177, [%rd235];
	mul.wide.s32 	%rd236, %r177, 4;
	add.s64 	%rd237, %rd1, %rd236;
	ld.global.u32 	%r178, [%rd237];
	setp.lt.s32 	%p112, %r178, %r6;
	setp.ge.s32 	%p113, %r178, %r185;
	or.pred  	%p114, %p112, %p113;
	@%p114 bra 	$L__BB9_51;
	sub.s32 	%r179, %r178, %r6;
	mov.b64 	%rd238, 1;
	shl.b64 	%rd239, %rd238, %r179;
	or.b64  	%rd246, %rd239, %rd246;
$L__BB9_51:
	setp.eq.s64 	%p115, %rd246, -1;
	@%p115 bra 	$L__BB9_9;
	bra.uni 	$L__BB9_93;
$L__BB9_52:
	add.s32 	%r38, %r6, 64;
	ld.global.u32 	%r193, [%rd6];
	ld.global.u32 	%r40, [%rd6+4];
	setp.ge.s32 	%p7, %r193, %r40;
	mov.b64 	%rd246, 0;
	@%p7 bra 	$L__BB9_93;
	add.s32 	%r80, %r193, 1;
	max.s32 	%r81, %r40, %r80;
	sub.s32 	%r41, %r81, %r193;
	and.b32  	%r42, %r41, 7;
	sub.s32 	%r82, %r193, %r81;
	setp.gt.u32 	%p8, %r82, -8;
	mov.b64 	%rd246, 0;
	@%p8 bra 	$L__BB9_72;
	and.b32  	%r43, %r41, -8;
	mov.b32 	%r192, 0;
	mov.b64 	%rd246, 0;
$L__BB9_55:
	.pragma "nounroll";
	mul.wide.s32 	%rd102, %r193, 4;
	add.s64 	%rd48, %rd2, %rd102;
	ld.global.u32 	%r84, [%rd48];
	mul.wide.s32 	%rd103, %r84, 4;
	add.s64 	%rd104, %rd1, %rd103;
	ld.global.u32 	%r85, [%rd104];
	setp.lt.s32 	%p9, %r85, %r6;
	setp.ge.s32 	%p10, %r85, %r38;
	or.pred  	%p11, %p9, %p10;
	@%p11 bra 	$L__BB9_57;
	sub.s32 	%r86, %r85, %r6;
	mov.b64 	%rd105, 1;
	shl.b64 	%rd106, %rd105, %r86;
	or.b64  	%rd246, %rd106, %rd246;
$L__BB9_57:
	ld.global.u32 	%r87, [%rd48+4];
	mul.wide.s32 	%rd107, %r87, 4;
	add.s64 	%rd108, %rd1, %rd107;
	ld.global.u32 	%r88, [%rd108];
	setp.lt.s32 	%p12, %r88, %r6;
	setp.ge.s32 	%p13, %r88, %r38;
	or.pred  	%p14, %p12, %p13;
	@%p14 bra 	$L__BB9_59;
	sub.s32 	%r89, %r88, %r6;
	mov.b64 	%rd109, 1;
	shl.b64 	%rd110, %rd109, %r89;
	or.b64  	%rd246, %rd110, %rd246;
$L__BB9_59:
	ld.global.u32 	%r90, [%rd48+8];
	mul.wide.s32 	%rd111, %r90, 4;
	add.s64 	%rd112, %rd1, %rd111;
	ld.global.u32 	%r91, [%rd112];
	setp.lt.s32 	%p15, %r91, %r6;
	setp.ge.s32 	%p16, %r91, %r38;
	or.pred  	%p17, %p15, %p16;
	@%p17 bra 	$L__BB9_61;
	sub.s32 	%r92, %r91, %r6;
	mov.b64 	%rd113, 1;
	shl.b64 	%rd114, %rd113, %r92;
	or.b64  	%rd246, %rd114, %rd246;
$L__BB9_61:
	ld.global.u32 	%r93, [%rd48+12];
	mul.wide.s32 	%rd115, %r93, 4;
	add.s64 	%rd116, %rd1, %rd115;
	ld.global.u32 	%r94, [%rd116];
	setp.lt.s32 	%p18, %r94, %r6;
	setp.ge.s32 	%p19, %r94, %r38;
	or.pred  	%p20, %p18, %p19;
	@%p20 bra 	$L__BB9_63;
	sub.s32 	%r95, %r94, %r6;
	mov.b64 	%rd117, 1;
	shl.b64 	%rd118, %rd117, %r95;
	or.b64  	%rd246, %rd118, %rd246;
$L__BB9_63:
	ld.global.u32 	%r96, [%rd48+16];
	mul.wide.s32 	%rd119, %r96, 4;
	add.s64 	%rd120, %rd1, %rd119;
	ld.global.u32 	%r97, [%rd120];
	setp.lt.s32 	%p21, %r97, %r6;
	setp.ge.s32 	%p22, %r97, %r38;
	or.pred  	%p23, %p21, %p22;
	@%p23 bra 	$L__BB9_65;
	sub.s32 	%r98, %r97, %r6;
	mov.b64 	%rd121, 1;
	shl.b64 	%rd122, %rd121, %r98;
	or.b64  	%rd246, %rd122, %rd246;
$L__BB9_65:
	ld.global.u32 	%r99, [%rd48+20];
	mul.wide.s32 	%rd123, %r99, 4;
	add.s64 	%rd124, %rd1, %rd123;
	ld.global.u32 	%r100, [%rd124];
	setp.lt.s32 	%p24, %r100, %r6;
	setp.ge.s32 	%p25, %r100, %r38;
	or.pred  	%p26, %p24, %p25;
	@%p26 bra 	$L__BB9_67;
	sub.s32 	%r101, %r100, %r6;
	mov.b64 	%rd125, 1;
	shl.b64 	%rd126, %rd125, %r101;
	or.b64  	%rd246, %rd126, %rd246;
$L__BB9_67:
	ld.global.u32 	%r102, [%rd48+24];
	mul.wide.s32 	%rd127, %r102, 4;
	add.s64 	%rd128, %rd1, %rd127;
	ld.global.u32 	%r103, [%rd128];
	setp.lt.s32 	%p27, %r103, %r6;
	setp.ge.s32 	%p28, %r103, %r38;
	or.pred  	%p29, %p27, %p28;
	@%p29 bra 	$L__BB9_69;
	sub.s32 	%r104, %r103, %r6;
	mov.b64 	%rd129, 1;
	shl.b64 	%rd130, %rd129, %r104;
	or.b64  	%rd246, %rd130, %rd246;
$L__BB9_69:
	ld.global.u32 	%r105, [%rd48+28];
	mul.wide.s32 	%rd131, %r105, 4;
	add.s64 	%rd132, %rd1, %rd131;
	ld.global.u32 	%r106, [%rd132];
	setp.lt.s32 	%p30, %r106, %r6;
	setp.ge.s32 	%p31, %r106, %r38;
	or.pred  	%p32, %p30, %p31;
	@%p32 bra 	$L__BB9_71;
	sub.s32 	%r107, %r106, %r6;
	mov.b64 	%rd133, 1;
	shl.b64 	%rd134, %rd133, %r107;
	or.b64  	%rd246, %rd134, %rd246;
$L__BB9_71:
	add.s32 	%r193, %r193, 8;
	add.s32 	%r192, %r192, 8;
	setp.ne.s32 	%p33, %r192, %r43;
	@%p33 bra 	$L__BB9_55;
$L__BB9_72:
	setp.eq.s32 	%p34, %r42, 0;
	@%p34 bra 	$L__BB9_93;
	and.b32  	%r57, %r41, 3;
	setp.lt.u32 	%p35, %r42, 4;
	@%p35 bra 	$L__BB9_83;
	mul.wide.s32 	%rd136, %r193, 4;
	add.s64 	%rd67, %rd2, %rd136;
	ld.global.u32 	%r108, [%rd67];
	mul.wide.s32 	%rd137, %r108, 4;
	add.s64 	%rd138, %rd1, %rd137;
	ld.global.u32 	%r109, [%rd138];
	setp.lt.s32 	%p36, %r109, %r6;
	setp.ge.s32 	%p37, %r109, %r38;
	or.pred  	%p38, %p36, %p37;
	@%p38 bra 	$L__BB9_76;
	sub.s32 	%r110, %r109, %r6;
	mov.b64 	%rd139, 1;
	shl.b64 	%rd140, %rd139, %r110;
	or.b64  	%rd246, %rd140, %rd246;
$L__BB9_76:
	ld.global.u32 	%r111, [%rd67+4];
	mul.wide.s32 	%rd141, %r111, 4;
	add.s64 	%rd142, %rd1, %rd141;
	ld.global.u32 	%r112, [%rd142];
	setp.lt.s32 	%p39, %r112, %r6;
	setp.ge.s32 	%p40, %r112, %r38;
	or.pred  	%p41, %p39, %p40;
	@%p41 bra 	$L__BB9_78;
	sub.s32 	%r113, %r112, %r6;
	mov.b64 	%rd143, 1;
	shl.b64 	%rd144, %rd143, %r113;
	or.b64  	%rd246, %rd144, %rd246;
$L__BB9_78:
	ld.global.u32 	%r114, [%rd67+8];
	mul.wide.s32 	%rd145, %r114, 4;
	add.s64 	%rd146, %rd1, %rd145;
	ld.global.u32 	%r115, [%rd146];
	setp.lt.s32 	%p42, %r115, %r6;
	setp.ge.s32 	%p43, %r115, %r38;
	or.pred  	%p44, %p42, %p43;
	@%p44 bra 	$L__BB9_80;
	sub.s32 	%r116, %r115, %r6;
	mov.b64 	%rd147, 1;
	shl.b64 	%rd148, %rd147, %r116;
	or.b64  	%rd246, %rd148, %rd246;
$L__BB9_80:
	ld.global.u32 	%r117, [%rd67+12];
	mul.wide.s32 	%rd149, %r117, 4;
	add.s64 	%rd150, %rd1, %rd149;
	ld.global.u32 	%r118, [%rd150];
	setp.lt.s32 	%p45, %r118, %r6;
	setp.ge.s32 	%p46, %r118, %r38;
	or.pred  	%p47, %p45, %p46;
	@%p47 bra 	$L__BB9_82;
	sub.s32 	%r119, %r118, %r6;
	mov.b64 	%rd151, 1;
	shl.b64 	%rd152, %rd151, %r119;
	or.b64  	%rd246, %rd152, %rd246;
$L__BB9_82:
	add.s32 	%r193, %r193, 4;
$L__BB9_83:
	setp.eq.s32 	%p48, %r57, 0;
	@%p48 bra 	$L__BB9_93;
	setp.eq.s32 	%p49, %r57, 1;
	@%p49 bra 	$L__BB9_90;
	mul.wide.s32 	%rd154, %r193, 4;
	add.s64 	%rd78, %rd2, %rd154;
	ld.global.u32 	%r120, [%rd78];
	mul.wide.s32 	%rd155, %r120, 4;
	add.s64 	%rd156, %rd1, %rd155;
	ld.global.u32 	%r121, [%rd156];
	setp.lt.s32 	%p50, %r121, %r6;
	setp.ge.s32 	%p51, %r121, %r38;
	or.pred  	%p52, %p50, %p51;
	@%p52 bra 	$L__BB9_87;
	sub.s32 	%r122, %r121, %r6;
	mov.b64 	%rd157, 1;
	shl.b64 	%rd158, %rd157, %r122;
	or.b64  	%rd246, %rd158, %rd246;
$L__BB9_87:
	ld.global.u32 	%r123, [%rd78+4];
	mul.wide.s32 	%rd159, %r123, 4;
	add.s64 	%rd160, %rd1, %rd159;
	ld.global.u32 	%r124, [%rd160];
	setp.lt.s32 	%p53, %r124, %r6;
	setp.ge.s32 	%p54, %r124, %r38;
	or.pred  	%p55, %p53, %p54;
	@%p55 bra 	$L__BB9_89;
	sub.s32 	%r125, %r124, %r6;
	mov.b64 	%rd161, 1;
	shl.b64 	%rd162, %rd161, %r125;
	or.b64  	%rd246, %rd162, %rd246;
$L__BB9_89:
	add.s32 	%r193, %r193, 2;
$L__BB9_90:
	and.b32  	%r126, %r41, 1;
	setp.eq.b32 	%p56, %r126, 1;
	not.pred 	%p57, %p56;
	@%p57 bra 	$L__BB9_93;
	mul.wide.s32 	%rd163, %r193, 4;
	add.s64 	%rd164, %rd2, %rd163;
	ld.global.u32 	%r127, [%rd164];
	mul.wide.s32 	%rd165, %r127, 4;
	add.s64 	%rd166, %rd1, %rd165;
	ld.global.u32 	%r128, [%rd166];
	setp.lt.s32 	%p58, %r128, %r6;
	setp.ge.s32 	%p59, %r128, %r38;
	or.pred  	%p60, %p58, %p59;
	@%p60 bra 	$L__BB9_93;
	sub.s32 	%r129, %r128, %r6;
	mov.b64 	%rd167, 1;
	shl.b64 	%rd168, %rd167, %r129;
	or.b64  	%rd246, %rd168, %rd246;
$L__BB9_93:
	add.s64 	%rd240, %rd246, 1;
	not.b64 	%rd241, %rd246;
	and.b64  	%rd242, %rd240, %rd241;
	clz.b64 	%r180, %rd242;
	sub.s32 	%r181, %r6, %r180;
	add.s32 	%r182, %r181, 63;
	mul.wide.s32 	%rd243, %r184, 4;
	add.s64 	%rd244, %rd1, %rd243;
	st.global.u32 	[%rd244], %r182;
$L__BB9_94:
	add.s32 	%r184, %r184, %r2;
	setp.lt.s32 	%p116, %r184, %r70;
	@%p116 bra 	$L__BB9_7;
$L__BB9_95:
	ret;

}
	// .globl	_Z14unmap_coloringPiS_S_i
.visible .entry _Z14unmap_coloringPiS_S_i(
	.param .u64 .ptr .align 1 _Z14unmap_coloringPiS_S_i_param_0,
	.param .u64 .ptr .align 1 _Z14unmap_coloringPiS_S_i_param_1,
	.param .u64 .ptr .align 1 _Z14unmap_coloringPiS_S_i_param_2,
	.param .u32 _Z14unmap_coloringPiS_S_i_param_3
)
{
	.reg .pred 	%p<7>;
	.reg .b32 	%r<41>;
	.reg .b64 	%rd<30>;

	ld.param.u64 	%rd4, [_Z14unmap_coloringPiS_S_i_param_0];
	ld.param.u64 	%rd5, [_Z14unmap_coloringPiS_S_i_param_1];
	ld.param.u64 	%rd6, [_Z14unmap_coloringPiS_S_i_param_2];
	ld.param.u32 	%r12, [_Z14unmap_coloringPiS_S_i_param_3];
	cvta.to.global.u64 	%rd1, %rd5;
	cvta.to.global.u64 	%rd2, %rd4;
	cvta.to.global.u64 	%rd3, %rd6;
	mov.u32 	%r13, %ctaid.x;
	mov.u32 	%r14, %ntid.x;
	mov.u32 	%r15, %tid.x;
	mad.lo.s32 	%r39, %r13, %r14, %r15;
	mov.u32 	%r16, %nctaid.x;
	mul.lo.s32 	%r2, %r14, %r16;
	setp.ge.s32 	%p1, %r39, %r12;
	@%p1 bra 	$L__BB10_7;
	add.s32 	%r17, %r39, %r2;
	max.s32 	%r18, %r12, %r17;
	setp.lt.s32 	%p2, %r17, %r12;
	selp.u32 	%r19, 1, 0, %p2;
	add.s32 	%r20, %r17, %r19;
	sub.s32 	%r21, %r18, %r20;
	div.u32 	%r22, %r21, %r2;
	add.s32 	%r3, %r22, %r19;
	and.b32  	%r23, %r3, 3;
	setp.eq.s32 	%p3, %r23, 3;
	@%p3 bra 	$L__BB10_4;
	add.s32 	%r24, %r3, 1;
	and.b32  	%r25, %r24, 3;
	neg.s32 	%r37, %r25;
$L__BB10_3:
	.pragma "nounroll";
	mul.wide.s32 	%rd7, %r39, 4;
	add.s64 	%rd8, %rd2, %rd7;
	add.s64 	%rd9, %rd3, %rd7;
	ld.global.u32 	%r26, [%rd9];
	ld.global.u32 	%r27, [%rd8];
	mul.wide.s32 	%rd10, %r26, 4;
	add.s64 	%rd11, %rd1, %rd10;
	st.global.u32 	[%rd11], %r27;
	add.s32 	%r39, %r39, %r2;
	add.s32 	%r37, %r37, 1;
	setp.ne.s32 	%p4, %r37, 0;
	@%p4 bra 	$L__BB10_3;
$L__BB10_4:
	setp.lt.u32 	%p5, %r3, 3;
	@%p5 bra 	$L__BB10_7;
	mul.wide.s32 	%rd17, %r2, 4;
	shl.b32 	%r36, %r2, 2;
$L__BB10_6:
	mul.wide.s32 	%rd12, %r39, 4;
	add.s64 	%rd13, %rd3, %rd12;
	ld.global.u32 	%r28, [%rd13];
	add.s64 	%rd14, %rd2, %rd12;
	ld.global.u32 	%r29, [%rd14];
	mul.wide.s32 	%rd15, %r28, 4;
	add.s64 	%rd16, %rd1, %rd15;
	st.global.u32 	[%rd16], %r29;
	add.s64 	%rd18, %rd13, %rd17;
	ld.global.u32 	%r30, [%rd18];
	add.s64 	%rd19, %rd14, %rd17;
	ld.global.u32 	%r31, [%rd19];
	mul.wide.s32 	%rd20, %r30, 4;
	add.s64 	%rd21, %rd1, %rd20;
	st.global.u32 	[%rd21], %r31;
	add.s64 	%rd22, %rd18, %rd17;
	ld.global.u32 	%r32, [%rd22];
	add.s64 	%rd23, %rd19, %rd17;
	ld.global.u32 	%r33, [%rd23];
	mul.wide.s32 	%rd24, %r32, 4;
	add.s64 	%rd25, %rd1, %rd24;
	st.global.u32 	[%rd25], %r33;
	add.s64 	%rd26, %rd22, %rd17;
	ld.global.u32 	%r34, [%rd26];
	add.s64 	%rd27, %rd23, %rd17;
	ld.global.u32 	%r35, [%rd27];
	mul.wide.s32 	%rd28, %r34, 4;
	add.s64 	%rd29, %rd1, %rd28;
	st.global.u32 	[%rd29], %r35;
	add.s32 	%r39, %r36, %r39;
	setp.lt.s32 	%p6, %r39, %r12;
	@%p6 bra 	$L__BB10_6;
$L__BB10_7:
	ret;

}
	// .globl	_Z23compute_active_verticesPiiS_
.visible .entry _Z23compute_active_verticesPiiS_(
	.param .u64 .ptr .align 1 _Z23compute_active_verticesPiiS__param_0,
	.param .u32 _Z23compute_active_verticesPiiS__param_1,
	.param .u64 .ptr .align 1 _Z23compute_active_verticesPiiS__param_2
)
{
	.reg .pred 	%p<26>;
	.reg .b32 	%r<97>;
	.reg .b64 	%rd<15>;

	ld.param.u64 	%rd3, [_Z23compute_active_verticesPiiS__param_0];
	ld.param.u32 	%r31, [_Z23compute_active_verticesPiiS__param_1];
	ld.param.u64 	%rd2, [_Z23compute_active_verticesPiiS__param_2];
	cvta.to.global.u64 	%rd1, %rd3;
	mov.u32 	%r1, %ctaid.x;
	mov.u32 	%r2, %ntid.x;
	mov.u32 	%r3, %tid.x;
	mad.lo.s32 	%r90, %r1, %r2, %r3;
	mov.u32 	%r33, %nctaid.x;
	mul.lo.s32 	%r5, %r2, %r33;
	setp.ge.s32 	%p1, %r90, %r31;
	mov.b32 	%r95, 0;
	@%p1 bra 	$L__BB11_7;
	add.s32 	%r36, %r90, %r5;
	max.s32 	%r37, %r31, %r36;
	setp.lt.s32 	%p2, %r36, %r31;
	selp.u32 	%r38, 1, 0, %p2;
	add.s32 	%r39, %r36, %r38;
	sub.s32 	%r40, %r37, %r39;
	div.u32 	%r41, %r40, %r5;
	add.s32 	%r42, %r41, %r38;
	add.s32 	%r6, %r42, 1;
	and.b32  	%r7, %r6, 3;
	setp.lt.u32 	%p3, %r42, 3;
	mov.b32 	%r95, 0;
	@%p3 bra 	$L__BB11_4;
	and.b32  	%r44, %r6, -4;
	shl.b32 	%r8, %r5, 2;
	neg.s32 	%r86, %r44;
	mov.b32 	%r95, 0;
	mul.wide.s32 	%rd6, %r5, 4;
$L__BB11_3:
	mul.wide.s32 	%rd4, %r90, 4;
	add.s64 	%rd5, %rd1, %rd4;
	ld.global.u32 	%r45, [%rd5];
	setp.eq.s32 	%p4, %r45, -1;
	selp.u32 	%r46, 1, 0, %p4;
	add.s32 	%r47, %r95, %r46;
	add.s64 	%rd7, %rd5, %rd6;
	ld.global.u32 	%r48, [%rd7];
	setp.eq.s32 	%p5, %r48, -1;
	selp.u32 	%r49, 1, 0, %p5;
	add.s32 	%r50, %r47, %r49;
	add.s64 	%rd8, %rd7, %rd6;
	ld.global.u32 	%r51, [%rd8];
	setp.eq.s32 	%p6, %r51, -1;
	selp.u32 	%r52, 1, 0, %p6;
	add.s32 	%r53, %r50, %r52;
	add.s64 	%rd9, %rd8, %rd6;
	ld.global.u32 	%r54, [%rd9];
	setp.eq.s32 	%p7, %r54, -1;
	selp.u32 	%r55, 1, 0, %p7;
	add.s32 	%r95, %r53, %r55;
	add.s32 	%r90, %r90, %r8;
	add.s32 	%r86, %r86, 4;
	setp.ne.s32 	%p8, %r86, 0;
	@%p8 bra 	$L__BB11_3;
$L__BB11_4:
	setp.eq.s32 	%p9, %r7, 0;
	@%p9 bra 	$L__BB11_7;
	neg.s32 	%r92, %r7;
$L__BB11_6:
	.pragma "nounroll";
	mul.wide.s32 	%rd10, %r90, 4;
	add.s64 	%rd11, %rd1, %rd10;
	ld.global.u32 	%r56, [%rd11];
	setp.eq.s32 	%p10, %r56, -1;
	selp.u32 	%r57, 1, 0, %p10;
	add.s32 	%r95, %r95, %r57;
	add.s32 	%r90, %r90, %r5;
	add.s32 	%r92, %r92, 1;
	setp.ne.s32 	%p11, %r92, 0;
	@%p11 bra 	$L__BB11_6;
$L__BB11_7:
	bar.sync 	0;
	shfl.sync.down.b32	%r58|%p12, %r95, 16, 31, -1;
	add.s32 	%r59, %r58, %r95;
	shfl.sync.down.b32	%r60|%p13, %r59, 8, 31, -1;
	add.s32 	%r61, %r59, %r60;
	shfl.sync.down.b32	%r62|%p14, %r61, 4, 31, -1;
	add.s32 	%r63, %r61, %r62;
	shfl.sync.down.b32	%r64|%p15, %r63, 2, 31, -1;
	add.s32 	%r65, %r63, %r64;
	shfl.sync.down.b32	%r66|%p16, %r65, 1, 31, -1;
	add.s32 	%r27, %r65, %r66;
	and.b32  	%r67, %r3, 31;
	setp.ne.s32 	%p17, %r67, 0;
	@%p17 bra 	$L__BB11_9;
	shr.u32 	%r68, %r3, 3;
	mov.u32 	%r69, _ZZ6reduceiPiE8warp_sum;
	add.s32 	%r70, %r69, %r68;
	st.shared.u32 	[%r70], %r27;
$L__BB11_9:
	bar.sync 	0;
	setp.gt.u32 	%p18, %r3, 31;
	@%p18 bra 	$L__BB11_14;
	add.s32 	%r72, %r2, 31;
	shr.u32 	%r73, %r72, 5;
	setp.ge.u32 	%p19, %r3, %r73;
	mov.b32 	%r96, 0;
	@%p19 bra 	$L__BB11_12;
	shl.b32 	%r74, %r3, 2;
	mov.u32 	%r75, _ZZ6reduceiPiE8warp_sum;
	add.s32 	%r76, %r75, %r74;
	ld.shared.u32 	%r96, [%r76];
$L__BB11_12:
	shfl.sync.down.b32	%r77|%p20, %r96, 16, 31, -1;
	add.s32 	%r78, %r77, %r96;
	shfl.sync.down.b32	%r79|%p21, %r78, 8, 31, -1;
	add.s32 	%r80, %r78, %r79;
	shfl.sync.down.b32	%r81|%p22, %r80, 4, 31, -1;
	add.s32 	%r82, %r80, %r81;
	shfl.sync.down.b32	%r83|%p23, %r82, 2, 31, -1;
	add.s32 	%r84, %r82, %r83;
	shfl.sync.down.b32	%r85|%p24, %r84, 1, 31, -1;
	add.s32 	%r30, %r84, %r85;
	setp.ne.s32 	%p25, %r3, 0;
	@%p25 bra 	$L__BB11_14;
	cvta.to.global.u64 	%rd12, %rd2;
	mul.wide.u32 	%rd13, %r1, 4;
	add.s64 	%rd14, %rd12, %rd13;
	st.global.u32 	[%rd14], %r30;
$L__BB11_14:
	ret;

}
	// .globl	_ZN3cub18CUB_300001_SM_10006detail11EmptyKernelIvEEvv
.visible .entry _ZN3cub18CUB_300001_SM_10006detail11EmptyKernelIvEEvv()
{


	ret;

}
	// .globl	_ZN3cub18CUB_300001_SM_10006detail8for_each13static_kernelINS2_12policy_hub_t12policy_500_tElN6thrust24THRUST_300001_SM_1000_NS8cuda_cub10__tabulate7functorINS7_10device_ptrIiEENS7_6system6detail7generic6detail22compute_sequence_valueIivEElEEEEvT0_T1_
.visible .entry _ZN3cub18CUB_300001_SM_10006detail8for_each13static_kernelINS2_12policy_hub_t12policy_500_tElN6thrust24THRUST_300001_SM_1000_NS8cuda_cub10__tabulate7functorINS7_10device_ptrIiEENS7_6system6detail7generic6detail22compute_sequence_valueIivEElEEEEvT0_T1_(
	.param .u64 _ZN3cub18CUB_300001_SM_10006detail8for_each13static_kernelINS2_12policy_hub_t12policy_500_tElN6thrust24THRUST_300001_SM_1000_NS8cuda_cub10__tabulate7functorINS7_10device_ptrIiEENS7_6system6detail7generic6detail22compute_sequence_valueIivEElEEEEvT0_T1__param_0,
	.param .align 8 .b8 _ZN3cub18CUB_300001_SM_10006detail8for_each13static_kernelINS2_12policy_hub_t12policy_500_tElN6thrust24THRUST_300001_SM_1000_NS8cuda_cub10__tabulate7functorINS7_10device_ptrIiEENS7_6system6detail7generic6detail22compute_sequence_valueIivEElEEEEvT0_T1__param_1[16]
)
.maxntid 256
{
	.reg .pred 	%p<4>;
	.reg .b32 	%r<18>;
	.reg .b64 	%rd<20>;

	ld.param.u64 	%rd7, [_ZN3cub18CUB_300001_SM_10006detail8for_each13static_kernelINS2_12policy_hub_t12policy_500_tElN6thrust24THRUST_300001_SM_1000_NS8cuda_cub10__tabulate7functorINS7_10device_ptrIiEENS7_6system6detail7generic6detail22compute_sequence_valueIivEElEEEEvT0_T1__param_1];
	ld.param.u64 	%rd8, [_ZN3cub18CUB_300001_SM_10006detail8for_each13static_kernelINS2_12policy_hub_t12policy_500_tElN6thrust24THRUST_300001_SM_1000_NS8cuda_cub10__tabulate7functorINS7_10device_ptrIiEENS7_6system6detail7generic6detail22compute_sequence_valueIivEElEEEEvT0_T1__param_0];
	ld.param.v2.u32 	{%r3, %r4}, [_ZN3cub18CUB_300001_SM_10006detail8for_each13static_kernelINS2_12policy_hub_t12policy_500_tElN6thrust24THRUST_300001_SM_1000_NS8cuda_cub10__tabulate7functorINS7_10device_ptrIiEENS7_6system6detail7generic6detail22compute_sequence_valueIivEElEEEEvT0_T1__param_1+8];
	mov.u32 	%r5, %ctaid.x;
	mul.wide.u32 	%rd1, %r5, 512;
	sub.s64 	%rd2, %rd8, %rd1;
	setp.lt.s64 	%p1, %rd2, 512;
	@%p1 bra 	$L__BB13_2;
	mov.u32 	%r13, %tid.x;
	cvta.to.global.u64 	%rd15, %rd7;
	cvt.u64.u32 	%rd16, %r13;
	add.s64 	%rd17, %rd1, %rd16;
	cvt.u32.u64 	%r14, %rd17;
	mad.lo.s32 	%r15, %r4, %r14, %r3;
	shl.b64 	%rd18, %rd17, 2;
	add.s64 	%rd19, %rd15, %rd18;
	st.global.u32 	[%rd19], %r15;
	add.s32 	%r16, %r14, 256;
	mad.lo.s32 	%r17, %r4, %r16, %r3;
	st.global.u32 	[%rd19+1024], %r17;
	bra.uni 	$L__BB13_6;
$L__BB13_2:
	cvta.to.global.u64 	%rd3, %rd7;
	mov.u32 	%r6, %tid.x;
	cvt.s64.s32 	%rd4, %rd2;
	cvt.u64.u32 	%rd5, %r6;
	setp.le.s64 	%p2, %rd4, %rd5;
	@%p2 bra 	$L__BB13_4;
	add.s64 	%rd9, %rd1, %rd5;
	cvt.u32.u64 	%r7, %rd9;
	mad.lo.s32 	%r8, %r4, %r7, %r3;
	shl.b64 	%rd10, %rd9, 2;
	add.s64 	%rd11, %rd3, %rd10;
	st.global.u32 	[%rd11], %r8;
$L__BB13_4:
	cvt.u32.u64 	%r9, %rd5;
	add.s32 	%r10, %r9, 256;
	cvt.u64.u32 	%rd6, %r10;
	setp.le.s64 	%p3, %rd4, %rd6;
	@%p3 bra 	$L__BB13_6;
	add.s64 	%rd12, %rd1, %rd6;
	shl.b64 	%rd13, %rd12, 2;
	cvt.u32.u64 	%r11, %rd12;
	mad.lo.s32 	%r12, %r4, %r11, %r3;
	add.s64 	%rd14, %rd13, %rd3;
	st.global.u32 	[%rd14], %r12;
$L__BB13_6:
	ret;

}
	// .globl	_ZN3cub18CUB_300001_SM_10006detail9transform16transform_kernelINS2_10policy_hubILb1EN4cuda3std3__45tupleIJN6thrust24THRUST_300001_SM_1000_NS17counting_iteratorIiNSA_11use_defaultESC_SC_EEEEEE10policy1000EiNS7_10__identityENSA_20permutation_iteratorINSA_10device_ptrIiEESK_EEJSD_EEEvT0_iT1_T2_DpNS2_10kernel_argIT3_EE
.visible .entry _ZN3cub18CUB_300001_SM_10006detail9transform16transform_kernelINS2_10policy_hubILb1EN4cuda3std3__45tupleIJN6thrust24THRUST_300001_SM_1000_NS17counting_iteratorIiNSA_11use_defaultESC_SC_EEEEEE10policy1000EiNS7_10__identityENSA_20permutation_iteratorINSA_10device_ptrIiEESK_EEJSD_EEEvT0_iT1_T2_DpNS2_10kernel_argIT3_EE(
	.param .u32 _ZN3cub18CUB_300001_SM_10006detail9transform16transform_kernelINS2_10policy_hubILb1EN4cuda3std3__45tupleIJN6thrust24THRUST_300001_SM_1000_NS17counting_iteratorIiNSA_11use_defaultESC_SC_EEEEEE10policy1000EiNS7_10__identityENSA_20permutation_iteratorINSA_10device_ptrIiEESK_EEJSD_EEEvT0_iT1_T2_DpNS2_10kernel_argIT3_EE_param_0,
	.param .u32 _ZN3cub18CUB_300001_SM_10006detail9transform16transform_kernelINS2_10policy_hubILb1EN4cuda3std3__45tupleIJN6thrust24THRUST_300001_SM_1000_NS17counting_iteratorIiNSA_11use_defaultESC_SC_EEEEEE10policy1000EiNS7_10__identityENSA_20permutation_iteratorINSA_10device_ptrIiEESK_EEJSD_EEEvT0_iT1_T2_DpNS2_10kernel_argIT3_EE_param_1,
	.param .align 1 .b8 _ZN3cub18CUB_300001_SM_10006detail9transform16transform_kernelINS2_10policy_hubILb1EN4cuda3std3__45tupleIJN6thrust24THRUST_300001_SM_1000_NS17counting_iteratorIiNSA_11use_defaultESC_SC_EEEEEE10policy1000EiNS7_10__identityENSA_20permutation_iteratorINSA_10device_ptrIiEESK_EEJSD_EEEvT0_iT1_T2_DpNS2_10kernel_argIT3_EE_param_2[1],
	.param .align 8 .b8 _ZN3cub18CUB_300001_SM_10006detail9transform16transform_kernelINS2_10policy_hubILb1EN4cuda3std3__45tupleIJN6thrust24THRUST_300001_SM_1000_NS17counting_iteratorIiNSA_11use_defaultESC_SC_EEEEEE10policy1000EiNS7_10__identityENSA_20permutation_iteratorINSA_10device_ptrIiEESK_EEJSD_EEEvT0_iT1_T2_DpNS2_10kernel_argIT3_EE_param_3[16],
	.param .align 8 .b8 _ZN3cub18CUB_300001_SM_10006detail9transform16transform_kernelINS2_10policy_hubILb1EN4cuda3std3__45tupleIJN6thrust24THRUST_300001_SM_1000_NS17counting_iteratorIiNSA_11use_defaultESC_SC_EEEEEE10policy1000EiNS7_10__identityENSA_20permutation_iteratorINSA_10device_ptrIiEESK_EEJSD_EEEvT0_iT1_T2_DpNS2_10kernel_argIT3_EE_param_4[16]
)
.maxntid 128
{
	.reg .pred 	%p<35>;
	.reg .b32 	%r<180>;
	.reg .b64 	%rd<129>;

	ld.param.u32 	%r1, [_ZN3cub18CUB_300001_SM_10006detail9transform16transform_kernelINS2_10policy_hubILb1EN4cuda3std3__45tupleIJN6thrust24THRUST_300001_SM_1000_NS17counting_iteratorIiNSA_11use_defaultESC_SC_EEEEEE10policy1000EiNS7_10__identityENSA_20permutation_iteratorINSA_10device_ptrIiEESK_EEJSD_EEEvT0_iT1_T2_DpNS2_10kernel_argIT3_EE_param_4];
	ld.param.u32 	%r53, [_ZN3cub18CUB_300001_SM_10006detail9transform16transform_kernelINS2_10policy_hubILb1EN4cuda3std3__45tupleIJN6thrust24THRUST_300001_SM_1000_NS17counting_iteratorIiNSA_11use_defaultESC_SC_EEEEEE10policy1000EiNS7_10__identityENSA_20permutation_iteratorINSA_10device_ptrIiEESK_EEJSD_EEEvT0_iT1_T2_DpNS2_10kernel_argIT3_EE_param_0];
	ld.param.u64 	%rd8, [_ZN3cub18CUB_300001_SM_10006detail9transform16transform_kernelINS2_10policy_hubILb1EN4cuda3std3__45tupleIJN6thrust24THRUST_300001_SM_1000_NS17counting_iteratorIiNSA_11use_defaultESC_SC_EEEEEE10policy1000EiNS7_10__identityENSA_20permutation_iteratorINSA_10device_ptrIiEESK_EEJSD_EEEvT0_iT1_T2_DpNS2_10kernel_argIT3_EE_param_3+8];
	ld.param.u64 	%rd9, [_ZN3cub18CUB_300001_SM_10006detail9transform16transform_kernelINS2_10policy_hubILb1EN4cuda3std3__45tupleIJN6thrust24THRUST_300001_SM_1000_NS17counting_iteratorIiNSA_11use_defaultESC_SC_EEEEEE10policy1000EiNS7_10__identityENSA_20permutation_iteratorINSA_10device_ptrIiEESK_EEJSD_EEEvT0_iT1_T2_DpNS2_10kernel_argIT3_EE_param_3];
	ld.param.u32 	%r52, [_ZN3cub18CUB_300001_SM_10006detail9transform16transform_kernelINS2_10policy_hubILb1EN4cuda3std3__45tupleIJN6thrust24THRUST_300001_SM_1000_NS17counting_iteratorIiNSA_11use_defaultESC_SC_EEEEEE10policy1000EiNS7_10__identityENSA_20permutation_iteratorINSA_10device_ptrIiEESK_EEJSD_EEEvT0_iT1_T2_DpNS2_10kernel_argIT3_EE_param_1];
	cvta.to.global.u64 	%rd1, %rd9;
	cvta.to.global.u64 	%rd2, %rd8;
	shl.b32 	%r54, %r52, 7;
	mov.u32 	%r55, %ctaid.x;
	mul.lo.s32 	%r2, %r54, %r55;
	sub.s32 	%r56, %r53, %r2;
	min.s32 	%r3, %r54, %r56;
	add.s32 	%r4, %r1, %r2;
	mul.wide.s32 	%rd10, %r2, 4;
	add.s64 	%rd3, %rd1, %rd10;
	setp.gt.s32 	%p1, %r54, %r56;
	@%p1 bra 	$L__BB14_14;
	setp.lt.s32 	%p2, %r52, 1;
	@%p2 bra 	$L__BB14_55;
	mov.u32 	%r5, %tid.x;
	and.b32  	%r6, %r52, 15;
	setp.lt.u32 	%p3, %r52, 16;
	mov.b32 	%r174, 0;
	@%p3 bra 	$L__BB14_5;
	and.b32  	%r174, %r52, 2147483632;
	mov.b32 	%r169, 0;
$L__BB14_4:
	.pragma "nounroll";
	shl.b32 	%r59, %r169, 7;
	add.s32 	%r60, %r59, %r5;
	add.s32 	%r61, %r60, %r4;
	mul.wide.u32 	%rd11, %r60, 4;
	add.s64 	%rd12, %rd3, %rd11;
	ld.global.u32 	%r62, [%rd12];
	mul.wide.s32 	%rd13, %r62, 4;
	add.s64 	%rd14, %rd2, %rd13;
	st.global.u32 	[%rd14], %r61;
	add.s32 	%r63, %r61, 128;
	ld.global.u32 	%r64, [%rd12+512];
	mul.wide.s32 	%rd15, %r64, 4;
	add.s64 	%rd16, %rd2, %rd15;
	st.global.u32 	[%rd16], %r63;
	add.s32 	%r65, %r61, 256;
	ld.global.u32 	%r66, [%rd12+1024];
	mul.wide.s32 	%rd17, %r66, 4;
	add.s64 	%rd18, %rd2, %rd17;
	st.global.u32 	[%rd18], %r65;
	add.s32 	%r67, %r60, 384;
	add.s32 	%r68, %r61, 384;
	mul.wide.u32 	%rd19, %r67, 4;
	add.s64 	%rd20, %rd3, %rd19;
	ld.global.u32 	%r69, [%rd20];
	mul.wide.s32 	%rd21, %r69, 4;
	add.s64 	%rd22, %rd2, %rd21;
	st.global.u32 	[%rd22], %r68;
	add.s32 	%r70, %r60, 512;
	add.s32 	%r71, %r61, 512;
	mul.wide.u32 	%rd23, %r70, 4;
	add.s64 	%rd24, %rd3, %rd23;
	ld.global.u32 	%r72, [%rd24];
	mul.wide.s32 	%rd25, %r72, 4;
	add.s64 	%rd26, %rd2, %rd25;
	st.global.u32 	[%rd26], %r71;
	add.s32 	%r73, %r60, 640;
	add.s32 	%r74, %r61, 640;
	mul.wide.u32 	%rd27, %r73, 4;
	add.s64 	%rd28, %rd3, %rd27;
	ld.global.u32 	%r75, [%rd28];
	mul.wide.s32 	%rd29, %r75, 4;
	add.s64 	%rd30, %rd2, %rd29;
	st.global.u32 	[%rd30], %r74;
	add.s32 	%r76, %r60, 768;
	add.s32 	%r77, %r61, 768;
	mul.wide.u32 	%rd31, %r76, 4;
	add.s64 	%rd32, %rd3, %rd31;
	ld.global.u32 	%r78, [%rd32];
	mul.wide.s32 	%rd33, %r78, 4;
	add.s64 	%rd34, %rd2, %rd33;
	st.global.u32 	[%rd34], %r77;
	add.s32 	%r79, %r60, 896;
	add.s32 	%r80, %r61, 896;
	mul.wide.u32 	%rd35, %r79, 4;
	add.s64 	%rd36, %rd3, %rd35;
	ld.global.u32 	%r81, [%rd36];
	mul.wide.s32 	%rd37, %r81, 4;
	add.s64 	%rd38, %rd2, %rd37;
	st.global.u32 	[%rd38], %r80;
	add.s32 	%r82, %r60, 1024;
	add.s32 	%r83, %r61, 1024;
	mul.wide.u32 	%rd39, %r82, 4;
	add.s64 	%rd40, %rd3, %rd39;
	ld.global.u32 	%r84, [%rd40];
	mul.wide.s32 	%rd41, %r84, 4;
	add.s64 	%rd42, %rd2, %rd41;
	st.global.u32 	[%rd42], %r83;
	add.s32 	%r85, %r60, 1152;
	add.s32 	%r86, %r61, 1152;
	mul.wide.s32 	%rd43, %r85, 4;
	add.s64 	%rd44, %rd3, %rd43;
	ld.global.u32 	%r87, [%rd44];
	mul.wide.s32 	%rd45, %r87, 4;
	add.s64 	%rd46, %rd2, %rd45;
	st.global.u32 	[%rd46], %r86;
	add.s32 	%r88, %r61, 1280;
	ld.global.u32 	%r89, [%rd44+512];
	mul.wide.s32 	%rd47, %r89, 4;
	add.s64 	%rd48, %rd2, %rd47;
	st.global.u32 	[%rd48], %r88;
	add.s32 	%r90, %r61, 1408;
	ld.global.u32 	%r91, [%rd44+1024];
	mul.wide.s32 	%rd49, %r91, 4;
	add.s64 	%rd50, %rd2, %rd49;
	st.global.u32 	[%rd50], %r90;
	add.s32 	%r92, %r61, 1536;
	ld.global.u32 	%r93, [%rd44+1536];
	mul.wide.s32 	%rd51, %r93, 4;
	add.s64 	%rd52, %rd2, %rd51;
	st.global.u32 	[%rd52], %r92;
	add.s32 	%r94, %r61, 1664;
	ld.global.u32 	%r95, [%rd44+2048];
	mul.wide.s32 	%rd53, %r95, 4;
	add.s64 	%rd54, %rd2, %rd53;
	st.global.u32 	[%rd54], %r94;
	add.s32 	%r96, %r61, 1792;
	ld.global.u32 	%r97, [%rd44+2560];
	mul.wide.s32 	%rd55, %r97, 4;
	add.s64 	%rd56, %rd2, %rd55;
	st.global.u32 	[%rd56], %r96;
	add.s32 	%r98, %r61, 1920;
	ld.global.u32 	%r99, [%rd44+3072];
	mul.wide.s32 	%rd57, %r99, 4;
	add.s64 	%rd58, %rd2, %rd57;
	st.global.u32 	[%rd58], %r98;
	add.s32 	%r169, %r169, 16;
	setp.eq.s32 	%p4, %r169, %r174;
	@%p4 bra 	$L__BB14_5;
	bra.uni 	$L__BB14_4;
$L__BB14_5:
	setp.eq.s32 	%p5, %r6, 0;
	@%p5 bra 	$L__BB14_55;
	and.b32  	%r37, %r52, 7;
	setp.lt.u32 	%p6, %r6, 8;
	@%p6 bra 	$L__BB14_8;
	shl.b32 	%r100, %r174, 7;
	add.s32 	%r101, %r100, %r5;
	add.s32 	%r102, %r101, %r4;
	mul.wide.s32 	%rd59, %r101, 4;
	add.s64 	%rd60, %rd3, %rd59;
	ld.global.u32 	%r103, [%rd60];
	mul.wide.s32 	%rd61, %r103, 4;
	add.s64 	%rd62, %rd2, %rd61;
	st.global.u32 	[%rd62], %r102;
	add.s32 	%r104, %r102, 128;
	ld.global.u32 	%r105, [%rd60+512];
	mul.wide.s32 	%rd63, %r105, 4;
	add.s64 	%rd64, %rd2, %rd63;
	st.global.u32 	[%rd64], %r104;
	add.s32 	%r106, %r102, 256;
	ld.global.u32 	%r107, [%rd60+1024];
	mul.wide.s32 	%rd65, %r107, 4;
	add.s64 	%rd66, %rd2, %rd65;
	st.global.u32 	[%rd66], %r106;
	add.s32 	%r108, %r102, 384;
	ld.global.u32 	%r109, [%rd60+1536];
	mul.wide.s32 	%rd67, %r109, 4;
	add.s64 	%rd68, %rd2, %rd67;
	st.global.u32 	[%rd68], %r108;
	add.s32 	%r110, %r102, 512;
	ld.global.u32 	%r111, [%rd60+2048];
	mul.wide.s32 	%rd69, %r111, 4;
	add.s64 	%rd70, %rd2, %rd69;
	st.global.u32 	[%rd70], %r110;
	add.s32 	%r112, %r102, 640;
	ld.global.u32 	%r113, [%rd60+2560];
	mul.wide.s32 	%rd71, %r113, 4;
	add.s64 	%rd72, %rd2, %rd71;
	st.global.u32 	[%rd72], %r112;
	add.s32 	%r114, %r102, 768;
	ld.global.u32 	%r115, [%rd60+3072];
	mul.wide.s32 	%rd73, %r115, 4;
	add.s64 	%rd74, %rd2, %rd73;
	st.global.u32 	[%rd74], %r114;
	add.s32 	%r116, %r102, 896;
	ld.global.u32 	%r117, [%rd60+3584];
	mul.wide.s32 	%rd75, %r117, 4;
	add.s64 	%rd76, %rd2, %rd75;
	st.global.u32 	[%rd76], %r116;
	add.s32 	%r174, %r174, 8;
$L__BB14_8:
	setp.eq.s32 	%p7, %r37, 0;
	@%p7 bra 	$L__BB14_55;
	and.b32  	%r40, %r52, 3;
	setp.lt.u32 	%p8, %r37, 4;
	@%p8 bra 	$L__BB14_11;
	shl.b32 	%r118, %r174, 7;
	add.s32 	%r119, %r118, %r5;
	add.s32 	%r120, %r119, %r4;
	mul.wide.s32 	%rd77, %r119, 4;
	add.s64 	%rd78, %rd3, %rd77;
	ld.global.u32 	%r121, [%rd78];
	mul.wide.s32 	%rd79, %r121, 4;
	add.s64 	%rd80, %rd2, %rd79;
	st.global.u32 	[%rd80], %r120;
	add.s32 	%r122, %r120, 128;
	ld.global.u32 	%r123, [%rd78+512];
	mul.wide.s32 	%rd81, %r123, 4;
	add.s64 	%rd82, %rd2, %rd81;
	st.global.u32 	[%rd82], %r122;
	add.s32 	%r124, %r120, 256;
	ld.global.u32 	%r125, [%rd78+1024];
	mul.wide.s32 	%rd83, %r125, 4;
	add.s64 	%rd84, %rd2, %rd83;
	st.global.u32 	[%rd84], %r124;
	add.s32 	%r126, %r120, 384;
	ld.global.u32 	%r127, [%rd78+1536];
	mul.wide.s32 	%rd85, %r127, 4;
	add.s64 	%rd86, %rd2, %rd85;
	st.global.u32 	[%rd86], %r126;
	add.s32 	%r174, %r174, 4;
$L__BB14_11:
	setp.eq.s32 	%p9, %r40, 0;
	@%p9 bra 	$L__BB14_55;
	shl.b32 	%r128, %r174, 7;
	add.s32 	%r179, %r5, %r128;
	add.s32 	%r129, %r1, %r5;
	add.s32 	%r130, %r129, %r2;
	add.s32 	%r178, %r130, %r128;
	neg.s32 	%r177, %r40;
$L__BB14_13:
	.pragma "nounroll";
	mul.wide.s32 	%rd88, %r179, 4;
	add.s64 	%rd89, %rd3, %rd88;
	ld.global.u32 	%r131, [%rd89];
	mul.wide.s32 	%rd90, %r131, 4;
	add.s64 	%rd91, %rd2, %rd90;
	st.global.u32 	[%rd91], %r178;
	add.s32 	%r179, %r179, 128;
	add.s32 	%r178, %r178, 128;
	add.s32 	%r177, %r177, 1;
	setp.ne.s32 	%p10, %r177, 0;
	@%p10 bra 	$L__BB14_13;
	bra.uni 	$L__BB14_55;
$L__BB14_14:
	setp.lt.s32 	%p11, %r52, 1;
	@%p11 bra 	$L__BB14_55;
	mov.u32 	%r8, %tid.x;
	and.b32  	%r9, %r52, 7;
	setp.lt.u32 	%p12, %r52, 8;
	mov.b32 	%r171, 0;
	@%p12 bra 	$L__BB14_34;
	and.b32  	%r171, %r52, 2147483640;
	mov.b32 	%r170, 0;
$L__BB14_17:
	.pragma "nounroll";
	shl.b32 	%r134, %r170, 7;
	add.s32 	%r14, %r134, %r8;
	setp.ge.s32 	%p13, %r14, %r3;
	@%p13 bra 	$L__BB14_19;
	add.s32 	%r135, %r14, %r4;
	mul.wide.u32 	%rd92, %r14, 4;
	add.s64 	%rd93, %rd3, %rd92;
	ld.global.u32 	%r136, [%rd93];
	mul.wide.s32 	%rd94, %r136, 4;
	add.s64 	%rd95, %rd2, %rd94;
	st.global.u32 	[%rd95], %r135;
$L__BB14_19:
	add.s32 	%r15, %r14, 128;
	setp.ge.s32 	%p14, %r15, %r3;
	mul.wide.s32 	%rd96, %r15, 4;
	add.s64 	%rd4, %rd3, %rd96;
	@%p14 bra 	$L__BB14_21;
	add.s32 	%r137, %r15, %r4;
	ld.global.u32 	%r138, [%rd4];
	mul.wide.s32 	%rd97, %r138, 4;
	add.s64 	%rd98, %rd2, %rd97;
	st.global.u32 	[%rd98], %r137;
$L__BB14_21:
	add.s32 	%r16, %r14, 256;
	setp.ge.s32 	%p15, %r16, %r3;
	@%p15 bra 	$L__BB14_23;
	add.s32 	%r139, %r16, %r4;
	ld.global.u32 	%r140, [%rd4+512];
	mul.wide.s32 	%rd99, %r140, 4;
	add.s64 	%rd100, %rd2, %rd99;
	st.global.u32 	[%rd100], %r139;
$L__BB14_23:
	add.s32 	%r17, %r14, 384;
	setp.ge.s32 	%p16, %r17, %r3;
	@%p16 bra 	$L__BB14_25;
	add.s32 	%r141, %r17, %r4;
	ld.global.u32 	%r142, [%rd4+1024];
	mul.wide.s32 	%rd101, %r142, 4;
	add.s64 	%rd102, %rd2, %rd101;
	st.global.u32 	[%rd102], %r141;
$L__BB14_25:
	add.s32 	%r18, %r14, 512;
	setp.ge.s32 	%p17, %r18, %r3;
	@%p17 bra 	$L__BB14_27;
	add.s32 	%r143, %r18, %r4;
	ld.global.u32 	%r144, [%rd4+1536];
	mul.wide.s32 	%rd103, %r144, 4;
	add.s64 	%rd104, %rd2, %rd103;
	st.global.u32 	[%rd104], %r143;
$L__BB14_27:
	add.s32 	%r19, %r14, 640;
	setp.ge.s32 	%p18, %r19, %r3;
	@%p18 bra 	$L__BB14_29;
	add.s32 	%r145, %r19, %r4;
	ld.global.u32 	%r146, [%rd4+2048];
	mul.wide.s32 	%rd105, %r146, 4;
	add.s64 	%rd106, %rd2, %rd105;
	st.global.u32 	[%rd106], %r145;
$L__BB14_29:
	add.s32 	%r20, %r14, 768;
	setp.ge.s32 	%p19, %r20, %r3;
	@%p19 bra 	$L__BB14_31;
	add.s32 	%r147, %r20, %r4;
	ld.global.u32 	%r148, [%rd4+2560];
	mul.wide.s32 	%rd107, %r148, 4;
	add.s64 	%rd108, %rd2, %rd107;
	st.global.u32 	[%rd108], %r147;
$L__BB14_31:
	add.s32 	%r21, %r14, 896;
	setp.ge.s32 	%p20, %r21, %r3;
	@%p20 bra 	$L__BB14_33;
	add.s32 	%r149, %r21, %r4;
	ld.global.u32 	%r150, [%rd4+3072];
	mul.wide.s32 	%rd109, %r150, 4;
	add.s64 	%rd110, %rd2, %rd109;
	st.global.u32 	[%rd110], %r149;
$L__BB14_33:
	add.s32 	%r170, %r170, 8;
	setp.ne.s32 	%p21, %r170, %r171;
	@%p21 bra 	$L__BB14_17;
$L__BB14_34:
	setp.eq.s32 	%p22, %r9, 0;
	@%p22 bra 	$L__BB14_55;
	and.b32  	%r24, %r52, 3;
	setp.lt.u32 	%p23, %r9, 4;
	@%p23 bra 	$L__BB14_45;
	shl.b32 	%r151, %r171, 7;
	add.s32 	%r25, %r151, %r8;
	setp.ge.s32 	%p24, %r25, %r3;
	mul.wide.s32 	%rd111, %r25, 4;
	add.s64 	%rd5, %rd3, %rd111;
	@%p24 bra 	$L__BB14_38;
	add.s32 	%r152, %r25, %r4;
	ld.global.u32 	%r153, [%rd5];
	mul.wide.s32 	%rd112, %r153, 4;
	add.s64 	%rd113, %rd2, %rd112;
	st.global.u32 	[%rd113], %r152;
$L__BB14_38:
	add.s32 	%r26, %r25, 128;
	setp.ge.s32 	%p25, %r26, %r3;
	@%p25 bra 	$L__BB14_40;
	add.s32 	%r154, %r26, %r4;
	ld.global.u32 	%r155, [%rd5+512];
	mul.wide.s32 	%rd114, %r155, 4;
	add.s64 	%rd115, %rd2, %rd114;
	st.global.u32 	[%rd115], %r154;
$L__BB14_40:
	add.s32 	%r27, %r25, 256;
	setp.ge.s32 	%p26, %r27, %r3;
	@%p26 bra 	$L__BB14_42;
	add.s32 	%r156, %r27, %r4;
	ld.global.u32 	%r157, [%rd5+1024];
	mul.wide.s32 	%rd116, %r157, 4;
	add.s64 	%rd117, %rd2, %rd116;
	st.global.u32 	[%rd117], %r156;
$L__BB14_42:
	add.s32 	%r28, %r25, 384;
	setp.ge.s32 	%p27, %r28, %r3;
	@%p27 bra 	$L__BB14_44;
	add.s32 	%r158, %r28, %r4;
	ld.global.u32 	%r159, [%rd5+1536];
	mul.wide.s32 	%rd118, %r159, 4;
	add.s64 	%rd119, %rd2, %rd118;
	st.global.u32 	[%rd119], %r158;
$L__BB14_44:
	add.s32 	%r171, %r171, 4;
$L__BB14_45:
	setp.eq.s32 	%p28, %r24, 0;
	@%p28 bra 	$L__BB14_55;
	setp.eq.s32 	%p29, %r24, 1;
	@%p29 bra 	$L__BB14_52;
	shl.b32 	%r160, %r171, 7;
	add.s32 	%r31, %r160, %r8;
	setp.ge.s32 	%p30, %r31, %r3;
	mul.wide.s32 	%rd120, %r31, 4;
	add.s64 	%rd6, %rd3, %rd120;
	@%p30 bra 	$L__BB14_49;
	add.s32 	%r161, %r31, %r4;
	ld.global.u32 	%r162, [%rd6];
	mul.wide.s32 	%rd121, %r162, 4;
	add.s64 	%rd122, %rd2, %rd121;
	st.global.u32 	[%rd122], %r161;
$L__BB14_49:
	add.s32 	%r32, %r31, 128;
	setp.ge.s32 	%p31, %r32, %r3;
	@%p31 bra 	$L__BB14_51;
	add.s32 	%r163, %r32, %r4;
	ld.global.u32 	%r164, [%rd6+512];
	mul.wide.s32 	%rd123, %r164, 4;
	add.s64 	%rd124, %rd2, %rd123;
	st.global.u32 	[%rd124], %r163;
$L__BB14_51:
	add.s32 	%r171, %r171, 2;
$L__BB14_52:
	and.b32  	%r165, %r52, 1;
	setp.eq.b32 	%p32, %r165, 1;
	not.pred 	%p33, %p32;
	@%p33 bra 	$L__BB14_55;
	shl.b32 	%r166, %r171, 7;
	add.s32 	%r35, %r166, %r8;
	setp.ge.s32 	%p34, %r35, %r3;
	@%p34 bra 	$L__BB14_55;
	add.s32 	%r167, %r35, %r4;
	mul.wide.s32 	%rd125, %r35, 4;
	add.s64 	%rd126, %rd3, %rd125;
	ld.global.u32 	%r168, [%rd126];
	mul.wide.s32 	%rd127, %r168, 4;
	add.s64 	%rd128, %rd2, %rd127;
	st.global.u32 	[%rd128], %r167;
$L__BB14_55:
	ret;

}
	// .globl	_ZN3cub18CUB_300001_SM_10006detail9transform16transform_kernelINS2_10policy_hubILb1EN4cuda3std3__45tupleIJN6thrust24THRUST_300001_SM_1000_NS17counting_iteratorIiNSA_11use_defaultESC_SC_EEEEEE10policy1000ElNS7_10__identityENSA_20permutation_iteratorINSA_10device_ptrIiEESK_EEJSD_EEEvT0_iT1_T2_DpNS2_10kernel_argIT3_EE
.visible .entry _ZN3cub18CUB_300001_SM_10006detail9transform16transform_kernelINS2_10policy_hubILb1EN4cuda3std3__45tupleIJN6thrust24THRUST_300001_SM_1000_NS17counting_iteratorIiNSA_11use_defaultESC_SC_EEEEEE10policy1000ElNS7_10__identityENSA_20permutation_iteratorINSA_10device_ptrIiEESK_EEJSD_EEEvT0_iT1_T2_DpNS2_10kernel_argIT3_EE(
	.param .u64 _ZN3cub18CUB_300001_SM_10006detail9transform16transform_kernelINS2_10policy_hubILb1EN4cuda3std3__45tupleIJN6thrust24THRUST_300001_SM_1000_NS17counting_iteratorIiNSA_11use_defaultESC_SC_EEEEEE10policy1000ElNS7_10__identityENSA_20permutation_iteratorINSA_10device_ptrIiEESK_EEJSD_EEEvT0_iT1_T2_DpNS2_10kernel_argIT3_EE_param_0,
	.param .u32 _ZN3cub18CUB_300001_SM_10006detail9transform16transform_kernelINS2_10policy_hubILb1EN4cuda3std3__45tupleIJN6thrust24THRUST_300001_SM_1000_NS17counting_iteratorIiNSA_11use_defaultESC_SC_EEEEEE10policy1000ElNS7_10__identityENSA_20permutation_iteratorINSA_10device_ptrIiEESK_EEJSD_EEEvT0_iT1_T2_DpNS2_10kernel_argIT3_EE_param_1,
	.param .align 1 .b8 _ZN3cub18CUB_300001_SM_10006detail9transform16transform_kernelINS2_10policy_hubILb1EN4cuda3std3__45tupleIJN6thrust24THRUST_300001_SM_1000_NS17counting_iteratorIiNSA_11use_defaultESC_SC_EEEEEE10policy1000ElNS7_10__identityENSA_20permutation_iteratorINSA_10device_ptrIiEESK_EEJSD_EEEvT0_iT1_T2_DpNS2_10kernel_argIT3_EE_param_2[1],
	.param .align 8 .b8 _ZN3cub18CUB_300001_SM_10006detail9transform16transform_kernelINS2_10policy_hubILb1EN4cuda3std3__45tupleIJN6thrust24THRUST_300001_SM_1000_NS17counting_iteratorIiNSA_11use_defaultESC_SC_EEEEEE10policy1000ElNS7_10__identityENSA_20permutation_iteratorINSA_10device_ptrIiEESK_EEJSD_EEEvT0_iT1_T2_DpNS2_10kernel_argIT3_EE_param_3[16],
	.param .align 8 .b8 _ZN3cub18CUB_300001_SM_10006detail9transform16transform_kernelINS2_10policy_hubILb1EN4cuda3std3__45tupleIJN6thrust24THRUST_300001_SM_1000_NS17counting_iteratorIiNSA_11use_defaultESC_SC_EEEEEE10policy1000ElNS7_10__identityENSA_20permutation_iteratorINSA_10device_ptrIiEESK_EEJSD_EEEvT0_iT1_T2_DpNS2_10kernel_argIT3_EE_param_4[16]
)
.maxntid 128
{
	.reg .pred 	%p<35>;
	.reg .b32 	%r<178>;
	.reg .b64 	%rd<135>;

	ld.param.u32 	%r1, [_ZN3cub18CUB_300001_SM_10006detail9transform16transform_kernelINS2_10policy_hubILb1EN4cuda3std3__45tupleIJN6thrust24THRUST_300001_SM_1000_NS17counting_iteratorIiNSA_11use_defaultESC_SC_EEEEEE10policy1000ElNS7_10__identityENSA_20permutation_iteratorINSA_10device_ptrIiEESK_EEJSD_EEEvT0_iT1_T2_DpNS2_10kernel_argIT3_EE_param_4];
	ld.param.u64 	%rd9, [_ZN3cub18CUB_300001_SM_10006detail9transform16transform_kernelINS2_10policy_hubILb1EN4cuda3std3__45tupleIJN6thrust24THRUST_300001_SM_1000_NS17counting_iteratorIiNSA_11use_defaultESC_SC_EEEEEE10policy1000ElNS7_10__identityENSA_20permutation_iteratorINSA_10device_ptrIiEESK_EEJSD_EEEvT0_iT1_T2_DpNS2_10kernel_argIT3_EE_param_0];
	ld.param.u64 	%rd10, [_ZN3cub18CUB_300001_SM_10006detail9transform16transform_kernelINS2_10policy_hubILb1EN4cuda3std3__45tupleIJN6thrust24THRUST_300001_SM_1000_NS17counting_iteratorIiNSA_11use_defaultESC_SC_EEEEEE10policy1000ElNS7_10__identityENSA_20permutation_iteratorINSA_10device_ptrIiEESK_EEJSD_EEEvT0_iT1_T2_DpNS2_10kernel_argIT3_EE_param_3+8];
	ld.param.u64 	%rd11, [_ZN3cub18CUB_300001_SM_10006detail9transform16transform_kernelINS2_10policy_hubILb1EN4cuda3std3__45tupleIJN6thrust24THRUST_300001_SM_1000_NS17counting_iteratorIiNSA_11use_defaultESC_SC_EEEEEE10policy1000ElNS7_10__identityENSA_20permutation_iteratorINSA_10device_ptrIiEESK_EEJSD_EEEvT0_iT1_T2_DpNS2_10kernel_argIT3_EE_param_3];
	ld.param.u32 	%r52, [_ZN3cub18CUB_300001_SM_10006detail9transform16transform_kernelINS2_10policy_hubILb1EN4cuda3std3__45tupleIJN6thrust24THRUST_300001_SM_1000_NS17counting_iteratorIiNSA_11use_defaultESC_SC_EEEEEE10policy1000ElNS7_10__identityENSA_20permutation_iteratorINSA_10device_ptrIiEESK_EEJSD_EEEvT0_iT1_T2_DpNS2_10kernel_argIT3_EE_param_1];
	cvta.to.global.u64 	%rd1, %rd11;
	cvta.to.global.u64 	%rd2, %rd10;
	shl.b32 	%r53, %r52, 7;
	mov.u32 	%r54, %ctaid.x;
	cvt.u64.u32 	%rd12, %r54;
	cvt.s64.s32 	%rd13, %r53;
	mul.lo.s64 	%rd3, %rd13, %rd12;
	sub.s64 	%rd14, %rd9, %rd3;
	min.s64 	%rd15, %rd14, %rd13;
	cvt.u32.u64 	%r2, %rd15;
	cvt.u32.u64 	%r3, %rd3;
	add.s32 	%r4, %r1, %r3;
	shl.b64 	%rd16, %rd3, 2;
	add.s64 	%rd4, %rd1, %rd16;
	setp.eq.s32 	%p1, %r53, %r2;
	@%p1 bra 	$L__BB15_42;
	setp.lt.s32 	%p2, %r52, 1;
	@%p2 bra 	$L__BB15_55;
	mov.u32 	%r5, %tid.x;
	and.b32  	%r6, %r52, 7;
	setp.lt.u32 	%p3, %r52, 8;
	mov.b32 	%r175, 0;
	@%p3 bra 	$L__BB15_21;
	and.b32  	%r175, %r52, 2147483640;
	mov.b32 	%r168, 0;
$L__BB15_4:
	.pragma "nounroll";
	shl.b32 	%r57, %r168, 7;
	add.s32 	%r14, %r57, %r5;
	setp.ge.s32 	%p4, %r14, %r2;
	@%p4 bra 	$L__BB15_6;
	add.s32 	%r58, %r14, %r4;
	mul.wide.u32 	%rd17, %r14, 4;
	add.s64 	%rd18, %rd4, %rd17;
	ld.global.u32 	%r59, [%rd18];
	mul.wide.s32 	%rd19, %r59, 4;
	add.s64 	%rd20, %rd2, %rd19;
	st.global.u32 	[%rd20], %r58;
$L__BB15_6:
	add.s32 	%r15, %r14, 128;
	setp.ge.s32 	%p5, %r15, %r2;
	mul.wide.s32 	%rd21, %r15, 4;
	add.s64 	%rd5, %rd4, %rd21;
	@%p5 bra 	$L__BB15_8;
	add.s32 	%r60, %r15, %r4;
	ld.global.u32 	%r61, [%rd5];
	mul.wide.s32 	%rd22, %r61, 4;
	add.s64 	%rd23, %rd2, %rd22;
	st.global.u32 	[%rd23], %r60;
$L__BB15_8:
	add.s32 	%r16, %r14, 256;
	setp.ge.s32 	%p6, %r16, %r2;
	@%p6 bra 	$L__BB15_10;
	add.s32 	%r62, %r16, %r4;
	ld.global.u32 	%r63, [%rd5+512];
	mul.wide.s32 	%rd24, %r63, 4;
	add.s64 	%rd25, %rd2, %rd24;
	st.global.u32 	[%rd25], %r62;
$L__BB15_10:
	add.s32 	%r17, %r14, 384;
	setp.ge.s32 	%p7, %r17, %r2;
	@%p7 bra 	$L__BB15_12;
	add.s32 	%r64, %r17, %r4;
	ld.global.u32 	%r65, [%rd5+1024];
	mul.wide.s32 	%rd26, %r65, 4;
	add.s64 	%rd27, %rd2, %rd26;
	st.global.u32 	[%rd27], %r64;
$L__BB15_12:
	add.s32 	%r18, %r14, 512;
	setp.ge.s32 	%p8, %r18, %r2;
	@%p8 bra 	$L__BB15_14;
	add.s32 	%r66, %r18, %r4;
	ld.global.u32 	%r67, [%rd5+1536];
	mul.wide.s32 	%rd28, %r67, 4;
	add.s64 	%rd29, %rd2, %rd28;
	st.global.u32 	[%rd29], %r66;
$L__BB15_14:
	add.s32 	%r19, %r14, 640;
	setp.ge.s32 	%p9, %r19, %r2;
	@%p9 bra 	$L__BB15_16;
	add.s32 	%r68, %r19, %r4;
	ld.global.u32 	%r69, [%rd5+2048];
	mul.wide.s32 	%rd30, %r69, 4;
	add.s64 	%rd31, %rd2, %rd30;
	st.global.u32 	[%rd31], %r68;
$L__BB15_16:
	add.s32 	%r20, %r14, 768;
	setp.ge.s32 	%p10, %r20, %r2;
	@%p10 bra 	$L__BB15_18;
	add.s32 	%r70, %r20, %r4;
	ld.global.u32 	%r71, [%rd5+2560];
	mul.wide.s32 	%rd32, %r71, 4;
	add.s64 	%rd33, %rd2, %rd32;
	st.global.u32 	[%rd33], %r70;
$L__BB15_18:
	add.s32 	%r21, %r14, 896;
	setp.ge.s32 	%p11, %r21, %r2;
	@%p11 bra 	$L__BB15_20;
	add.s32 	%r72, %r21, %r4;
	ld.global.u32 	%r73, [%rd5+3072];
	mul.wide.s32 	%rd34, %r73, 4;
	add.s64 	%rd35, %rd2, %rd34;
	st.global.u32 	[%rd35], %r72;
$L__BB15_20:
	add.s32 	%r168, %r168, 8;
	setp.eq.s32 	%p12, %r168, %r175;
	@%p12 bra 	$L__BB15_21;
	bra.uni 	$L__BB15_4;
$L__BB15_21:
	setp.eq.s32 	%p13, %r6, 0;
	@%p13 bra 	$L__BB15_55;
	and.b32  	%r40, %r52, 3;
	setp.lt.u32 	%p14, %r6, 4;
	@%p14 bra 	$L__BB15_32;
	shl.b32 	%r74, %r175, 7;
	add.s32 	%r41, %r74, %r5;
	setp.ge.s32 	%p15, %r41, %r2;
	mul.wide.s32 	%rd36, %r41, 4;
	add.s64 	%rd7, %rd4, %rd36;
	@%p15 bra 	$L__BB15_25;
	add.s32 	%r75, %r41, %r4;
	ld.global.u32 	%r76, [%rd7];
	mul.wide.s32 	%rd37, %r76, 4;
	add.s64 	%rd38, %rd2, %rd37;
	st.global.u32 	[%rd38], %r75;
$L__BB15_25:
	add.s32 	%r42, %r41, 128;
	setp.ge.s32 	%p16, %r42, %r2;
	@%p16 bra 	$L__BB15_27;
	add.s32 	%r77, %r42, %r4;
	ld.global.u32 	%r78, [%rd7+512];
	mul.wide.s32 	%rd39, %r78, 4;
	add.s64 	%rd40, %rd2, %rd39;
	st.global.u32 	[%rd40], %r77;
$L__BB15_27:
	add.s32 	%r43, %r41, 256;
	setp.ge.s32 	%p17, %r43, %r2;
	@%p17 bra 	$L__BB15_29;
	add.s32 	%r79, %r43, %r4;
	ld.global.u32 	%r80, [%rd7+1024];
	mul.wide.s32 	%rd41, %r80, 4;
	add.s64 	%rd42, %rd2, %rd41;
	st.global.u32 	[%rd42], %r79;
$L__BB15_29:
	add.s32 	%r44, %r41, 384;
	setp.ge.s32 	%p18, %r44, %r2;
	@%p18 bra 	$L__BB15_31;
	add.s32 	%r81, %r44, %r4;
	ld.global.u32 	%r82, [%rd7+1536];
	mul.wide.s32 	%rd43, %r82, 4;
	add.s64 	%rd44, %rd2, %rd43;
	st.global.u32 	[%rd44], %r81;
$L__BB15_31:
	add.s32 	%r175, %r175, 4;
$L__BB15_32:
	setp.eq.s32 	%p19, %r40, 0;
	@%p19 bra 	$L__BB15_55;
	setp.eq.s32 	%p20, %r40, 1;
	@%p20 bra 	$L__BB15_39;
	shl.b32 	%r83, %r175, 7;
	add.s32 	%r47, %r83, %r5;
	setp.ge.s32 	%p21, %r47, %r2;
	mul.wide.s32 	%rd45, %r47, 4;
	add.s64 	%rd8, %rd4, %rd45;
	@%p21 bra 	$L__BB15_36;
	add.s32 	%r84, %r47, %r4;
	ld.global.u32 	%r85, [%rd8];
	mul.wide.s32 	%rd46, %r85, 4;
	add.s64 	%rd47, %rd2, %rd46;
	st.global.u32 	[%rd47], %r84;
$L__BB15_36:
	add.s32 	%r48, %r47, 128;
	setp.ge.s32 	%p22, %r48, %r2;
	@%p22 bra 	$L__BB15_38;
	add.s32 	%r86, %r48, %r4;
	ld.global.u32 	%r87, [%rd8+512];
	mul.wide.s32 	%rd48, %r87, 4;
	add.s64 	%rd49, %rd2, %rd48;
	st.global.u32 	[%rd49], %r86;
$L__BB15_38:
	add.s32 	%r175, %r175, 2;
$L__BB15_39:
	and.b32  	%r88, %r52, 1;
	setp.eq.b32 	%p23, %r88, 1;
	not.pred 	%p24, %p23;
	@%p24 bra 	$L__BB15_55;
	shl.b32 	%r89, %r175, 7;
	add.s32 	%r51, %r89, %r5;
	setp.ge.s32 	%p25, %r51, %r2;
	@%p25 bra 	$L__BB15_55;
	add.s32 	%r90, %r51, %r4;
	mul.wide.s32 	%rd50, %r51, 4;
	add.s64 	%rd51, %rd4, %rd50;
	ld.global.u32 	%r91, [%rd51];
	mul.wide.s32 	%rd52, %r91, 4;
	add.s64 	%rd53, %rd2, %rd52;
	st.global.u32 	[%rd53], %r90;
	bra.uni 	$L__BB15_55;
$L__BB15_42:
	setp.lt.s32 	%p26, %r52, 1;
	@%p26 bra 	$L__BB15_55;
	mov.u32 	%r8, %tid.x;
	and.b32  	%r9, %r52, 15;
	setp.lt.u32 	%p27, %r52, 16;
	mov.b32 	%r170, 0;
	@%p27 bra 	$L__BB15_46;
	and.b32  	%r170, %r52, 2147483632;
	mov.b32 	%r167, 0;
$L__BB15_45:
	.pragma "nounroll";
	shl.b32 	%r94, %r167, 7;
	add.s32 	%r95, %r94, %r8;
	add.s32 	%r96, %r95, %r4;
	mul.wide.u32 	%rd54, %r95, 4;
	add.s64 	%rd55, %rd4, %rd54;
	ld.global.u32 	%r97, [%rd55];
	mul.wide.s32 	%rd56, %r97, 4;
	add.s64 	%rd57, %rd2, %rd56;
	st.global.u32 	[%rd57], %r96;
	add.s32 	%r98, %r96, 128;
	ld.global.u32 	%r99, [%rd55+512];
	mul.wide.s32 	%rd58, %r99, 4;
	add.s64 	%rd59, %rd2, %rd58;
	st.global.u32 	[%rd59], %r98;
	add.s32 	%r100, %r96, 256;
	ld.global.u32 	%r101, [%rd55+1024];
	mul.wide.s32 	%rd60, %r101, 4;
	add.s64 	%rd61, %rd2, %rd60;
	st.global.u32 	[%rd61], %r100;
	add.s32 	%r102, %r95, 384;
	add.s32 	%r103, %r96, 384;
	mul.wide.u32 	%rd62, %r102, 4;
	add.s64 	%rd63, %rd4, %rd62;
	ld.global.u32 	%r104, [%rd63];
	mul.wide.s32 	%rd64, %r104, 4;
	add.s64 	%rd65, %rd2, %rd64;
	st.global.u32 	[%rd65], %r103;
	add.s32 	%r105, %r95, 512;
	add.s32 	%r106, %r96, 512;
	mul.wide.u32 	%rd66, %r105, 4;
	add.s64 	%rd67, %rd4, %rd66;
	ld.global.u32 	%r107, [%rd67];
	mul.wide.s32 	%rd68, %r107, 4;
	add.s64 	%rd69, %rd2, %rd68;
	st.global.u32 	[%rd69], %r106;
	add.s32 	%r108, %r95, 640;
	add.s32 	%r109, %r96, 640;
	mul.wide.u32 	%rd70, %r108, 4;
	add.s64 	%rd71, %rd4, %rd70;
	ld.global.u32 	%r110, [%rd71];
	mul.wide.s32 	%rd72, %r110, 4;
	add.s64 	%rd73, %rd2, %rd72;
	st.global.u32 	[%rd73], %r109;
	add.s32 	%r111, %r95, 768;
	add.s32 	%r112, %r96, 768;
	mul.wide.u32 	%rd74, %r111, 4;
	add.s64 	%rd75, %rd4, %rd74;
	ld.global.u32 	%r113, [%rd75];
	mul.wide.s32 	%rd76, %r113, 4;
	add.s64 	%rd77, %rd2, %rd76;
	st.global.u32 	[%rd77], %r112;
	add.s32 	%r114, %r95, 896;
	add.s32 	%r115, %r96, 896;
	mul.wide.u32 	%rd78, %r114, 4;
	add.s64 	%rd79, %rd4, %rd78;
	ld.global.u32 	%r116, [%rd79];
	mul.wide.s32 	%rd80, %r116, 4;
	add.s64 	%rd81, %rd2, %rd80;
	st.global.u32 	[%rd81], %r115;
	add.s32 	%r117, %r95, 1024;
	add.s32 	%r118, %r96, 1024;
	mul.wide.u32 	%rd82, %r117, 4;
	add.s64 	%rd83, %rd4, %rd82;
	ld.global.u32 	%r119, [%rd83];
	mul.wide.s32 	%rd84, %r119, 4;
	add.s64 	%rd85, %rd2, %rd84;
	st.global.u32 	[%rd85], %r118;
	add.s32 	%r120, %r95, 1152;
	add.s32 	%r121, %r96, 1152;
	mul.wide.s32 	%rd86, %r120, 4;
	add.s64 	%rd87, %rd4, %rd86;
	ld.global.u32 	%r122, [%rd87];
	mul.wide.s32 	%rd88, %r122, 4;
	add.s64 	%rd89, %rd2, %rd88;
	st.global.u32 	[%rd89], %r121;
	add.s32 	%r123, %r96, 1280;
	ld.global.u32 	%r124, [%rd87+512];
	mul.wide.s32 	%rd90, %r124, 4;
	add.s64 	%rd91, %rd2, %rd90;
	st.global.u32 	[%rd91], %r123;
	add.s32 	%r125, %r96, 1408;
	ld.global.u32 	%r126, [%rd87+1024];
	mul.wide.s32 	%rd92, %r126, 4;
	add.s64 	%rd93, %rd2, %rd92;
	st.global.u32 	[%rd93], %r125;
	add.s32 	%r127, %r96, 1536;
	ld.global.u32 	%r128, [%rd87+1536];
	mul.wide.s32 	%rd94, %r128, 4;
	add.s64 	%rd95, %rd2, %rd94;
	st.global.u32 	[%rd95], %r127;
	add.s32 	%r129, %r96, 1664;
	ld.global.u32 	%r130, [%rd87+2048];
	mul.wide.s32 	%rd96, %r130, 4;
	add.s64 	%rd97, %rd2, %rd96;
	st.global.u32 	[%rd97], %r129;
	add.s32 	%r131, %r96, 1792;
	ld.global.u32 	%r132, [%rd87+2560];
	mul.wide.s32 	%rd98, %r132, 4;
	add.s64 	%rd99, %rd2, %rd98;
	st.global.u32 	[%rd99], %r131;
	add.s32 	%r133, %r96, 1920;
	ld.global.u32 	%r134, [%rd87+3072];
	mul.wide.s32 	%rd100, %r134, 4;
	add.s64 	%rd101, %rd2, %rd100;
	st.global.u32 	[%rd101], %r133;
	add.s32 	%r167, %r167, 16;
	setp.eq.s32 	%p28, %r167, %r170;
	@%p28 bra 	$L__BB15_46;
	bra.uni 	$L__BB15_45;
$L__BB15_46:
	setp.eq.s32 	%p29, %r9, 0;
	@%p29 bra 	$L__BB15_55;
	and.b32  	%r24, %r52, 7;
	setp.lt.u32 	%p30, %r9, 8;
	@%p30 bra 	$L__BB15_49;
	shl.b32 	%r135, %r170, 7;
	add.s32 	%r136, %r135, %r8;
	add.s32 	%r137, %r136, %r4;
	mul.wide.s32 	%rd102, %r136, 4;
	add.s64 	%rd103, %rd4, %rd102;
	ld.global.u32 	%r138, [%rd103];
	mul.wide.s32 	%rd104, %r138, 4;
	add.s64 	%rd105, %rd2, %rd104;
	st.global.u32 	[%rd105], %r137;
	add.s32 	%r139, %r137, 128;
	ld.global.u32 	%r140, [%rd103+512];
	mul.wide.s32 	%rd106, %r140, 4;
	add.s64 	%rd107, %rd2, %rd106;
	st.global.u32 	[%rd107], %r139;
	add.s32 	%r141, %r137, 256;
	ld.global.u32 	%r142, [%rd103+1024];
	mul.wide.s32 	%rd108, %r142, 4;
	add.s64 	%rd109, %rd2, %rd108;
	st.global.u32 	[%rd109], %r141;
	add.s32 	%r143, %r137, 384;
	ld.global.u32 	%r144, [%rd103+1536];
	mul.wide.s32 	%rd110, %r144, 4;
	add.s64 	%rd111, %rd2, %rd110;
	st.global.u32 	[%rd111], %r143;
	add.s32 	%r145, %r137, 512;
	ld.global.u32 	%r146, [%rd103+2048];
	mul.wide.s32 	%rd112, %r146, 4;
	add.s64 	%rd113, %rd2, %rd112;
	st.global.u32 	[%rd113], %r145;
	add.s32 	%r147, %r137, 640;
	ld.global.u32 	%r148, [%rd103+2560];
	mul.wide.s32 	%rd114, %r148, 4;
	add.s64 	%rd115, %rd2, %rd114;
	st.global.u32 	[%rd115], %r147;
	add.s32 	%r149, %r137, 768;
	ld.global.u32 	%r150, [%rd103+3072];
	mul.wide.s32 	%rd116, %r150, 4;
	add.s64 	%rd117, %rd2, %rd116;
	st.global.u32 	[%rd117], %r149;
	add.s32 	%r151, %r137, 896;
	ld.global.u32 	%r152, [%rd103+3584];
	mul.wide.s32 	%rd118, %r152, 4;
	add.s64 	%rd119, %rd2, %rd118;
	st.global.u32 	[%rd119], %r151;
	add.s32 	%r170, %r170, 8;
$L__BB15_49:
	setp.eq.s32 	%p31, %r24, 0;
	@%p31 bra 	$L__BB15_55;
	and.b32  	%r27, %r52, 3;
	setp.lt.u32 	%p32, %r24, 4;
	@%p32 bra 	$L__BB15_52;
	shl.b32 	%r153, %r170, 7;
	add.s32 	%r154, %r153, %r8;
	add.s32 	%r155, %r154, %r4;
	mul.wide.s32 	%rd120, %r154, 4;
	add.s64 	%rd121, %rd4, %rd120;
	ld.global.u32 	%r156, [%rd121];
	mul.wide.s32 	%rd122, %r156, 4;
	add.s64 	%rd123, %rd2, %rd122;
	st.global.u32 	[%rd123], %r155;
	add.s32 	%r157, %r155, 128;
	ld.global.u32 	%r158, [%rd121+512];
	mul.wide.s32 	%rd124, %r158, 4;
	add.s64 	%rd125, %rd2, %rd124;
	st.global.u32 	[%rd125], %r157;
	add.s32 	%r159, %r155, 256;
	ld.global.u32 	%r160, [%rd121+1024];
	mul.wide.s32 	%rd126, %r160, 4;
	add.s64 	%rd127, %rd2, %rd126;
	st.global.u32 	[%rd127], %r159;
	add.s32 	%r161, %r155, 384;
	ld.global.u32 	%r162, [%rd121+1536];
	mul.wide.s32 	%rd128, %r162, 4;
	add.s64 	%rd129, %rd2, %rd128;
	st.global.u32 	[%rd129], %r161;
	add.s32 	%r170, %r170, 4;
$L__BB15_52:
	setp.eq.s32 	%p33, %r27, 0;
	@%p33 bra 	$L__BB15_55;
	shl.b32 	%r163, %r170, 7;
	add.s32 	%r174, %r8, %r163;
	add.s32 	%r164, %r1, %r8;
	add.s32 	%r165, %r164, %r3;
	add.s32 	%r173, %r165, %r163;
	neg.s32 	%r172, %r27;
$L__BB15_54:
	.pragma "nounroll";
	mul.wide.s32 	%rd131, %r174, 4;
	add.s64 	%rd132, %rd4, %rd131;
	ld.global.u32 	%r166, [%rd132];
	mul.wide.s32 	%rd133, %r166, 4;
	add.s64 	%rd134, %rd2, %rd133;
	st.global.u32 	[%rd134], %r173;
	add.s32 	%r174, %r174, 128;
	add.s32 	%r173, %r173, 128;
	add.s32 	%r172, %r172, 1;
	setp.eq.s32 	%p34, %r172, 0;
	@%p34 bra 	$L__BB15_55;
	bra.uni 	$L__BB15_54;
$L__BB15_55:
	ret;

}
	// .globl	_ZN3cub18CUB_300001_SM_10006detail9transform16transform_kernelINS2_10policy_hubILb0EN4cuda3std3__45tupleIJN6thrust24THRUST_300001_SM_1000_NS20permutation_iteratorINSA_10device_ptrIiEESD_EESE_EEEE10policy1000EiNS7_5minusIiEESD_JSE_SE_EEEvT0_iT1_T2_DpNS2_10kernel_argIT3_EE
.visible .entry _ZN3cub18CUB_300001_SM_10006detail9transform16transform_kernelINS2_10policy_hubILb0EN4cuda3std3__45tupleIJN6thrust24THRUST_300001_SM_1000_NS20permutation_iteratorINSA_10device_ptrIiEESD_EESE_EEEE10policy1000EiNS7_5minusIiEESD_JSE_SE_EEEvT0_iT1_T2_DpNS2_10kernel_argIT3_EE(
	.param .u32 _ZN3cub18CUB_300001_SM_10006detail9transform16transform_kernelINS2_10policy_hubILb0EN4cuda3std3__45tupleIJN6thrust24THRUST_300001_SM_1000_NS20permutation_iteratorINSA_10device_ptrIiEESD_EESE_EEEE10policy1000EiNS7_5minusIiEESD_JSE_SE_EEEvT0_iT1_T2_DpNS2_10kernel_argIT3_EE_param_0,
	.param .u32 _ZN3cub18CUB_300001_SM_10006detail9transform16transform_kernelINS2_10policy_hubILb0EN4cuda3std3__45tupleIJN6thrust24THRUST_300001_SM_1000_NS20permutation_iteratorINSA_10device_ptrIiEESD_EESE_EEEE10policy1000EiNS7_5minusIiEESD_JSE_SE_EEEvT0_iT1_T2_DpNS2_10kernel_argIT3_EE_param_1,
	.param .align 1 .b8 _ZN3cub18CUB_300001_SM_10006detail9transform16transform_kernelINS2_10policy_hubILb0EN4cuda3std3__45tupleIJN6thrust24THRUST_300001_SM_1000_NS20permutation_iteratorINSA_10device_ptrIiEESD_EESE_EEEE10policy1000EiNS7_5minusIiEESD_JSE_SE_EEEvT0_iT1_T2_DpNS2_10kernel_argIT3_EE_param_2[1],
	.param .align 8 .b8 _ZN3cub18CUB_300001_SM_10006detail9transform16transform_kernelINS2_10policy_hubILb0EN4cuda3std3__45tupleIJN6thrust24THRUST_300001_SM_1000_NS20permutation_iteratorINSA_10device_ptrIiEESD_EESE_EEEE10policy1000EiNS7_5minusIiEESD_JSE_SE_EEEvT0_iT1_T2_DpNS2_10kernel_argIT3_EE_param_3[8],
	.param .align 8 .b8 _ZN3cub18CUB_300001_SM_10006detail9transform16transform_kernelINS2_10policy_hubILb0EN4cuda3std3__45tupleIJN6thrust24THRUST_300001_SM_1000_NS20permutation_iteratorINSA_10device_ptrIiEESD_EESE_EEEE10policy1000EiNS7_5minusIiEESD_JSE_SE_EEEvT0_iT1_T2_DpNS2_10kernel_argIT3_EE_param_4[16],
	.param .align 8 .b8 _ZN3cub18CUB_300001_SM_10006detail9transform16transform_kernelINS2_10policy_hubILb0EN4cuda3std3__45tupleIJN6thrust24THRUST_300001_SM_1000_NS20permutation_iteratorINSA_10device_ptrIiEESD_EESE_EEEE10policy1000EiNS7_5minusIiEESD_JSE_SE_EEEvT0_iT1_T2_DpNS2_10kernel_argIT3_EE_param_5[16]
)
.maxntid 128
{
	.reg .pred 	%p<35>;
	.reg .b32 	%r<223>;
	.reg .b64 	%rd<204>;

	ld.param.u32 	%r38, [_ZN3cub18CUB_300001_SM_10006detail9transform16transform_kernelINS2_10policy_hubILb0EN4cuda3std3__45tupleIJN6thrust24THRUST_300001_SM_1000_NS20permutation_iteratorINSA_10device_ptrIiEESD_EESE_EEEE10policy1000EiNS7_5minusIiEESD_JSE_SE_EEEvT0_iT1_T2_DpNS2_10kernel_argIT3_EE_param_0];
	ld.param.u64 	%rd22, [_ZN3cub18CUB_300001_SM_10006detail9transform16transform_kernelINS2_10policy_hubILb0EN4cuda3std3__45tupleIJN6thrust24THRUST_300001_SM_1000_NS20permutation_iteratorINSA_10device_ptrIiEESD_EESE_EEEE10policy1000EiNS7_5minusIiEESD_JSE_SE_EEEvT0_iT1_T2_DpNS2_10kernel_argIT3_EE_param_5+8];
	ld.param.u64 	%rd23, [_ZN3cub18CUB_300001_SM_10006detail9transform16transform_kernelINS2_10policy_hubILb0EN4cuda3std3__45tupleIJN6thrust24THRUST_300001_SM_1000_NS20permutation_iteratorINSA_10device_ptrIiEESD_EESE_EEEE10policy1000EiNS7_5minusIiEESD_JSE_SE_EEEvT0_iT1_T2_DpNS2_10kernel_argIT3_EE_param_5];
	ld.param.u64 	%rd21, [_ZN3cub18CUB_300001_SM_10006detail9transform16transform_kernelINS2_10policy_hubILb0EN4cuda3std3__45tupleIJN6thrust24THRUST_300001_SM_1000_NS20permutation_iteratorINSA_10device_ptrIiEESD_EESE_EEEE10policy1000EiNS7_5minusIiEESD_JSE_SE_EEEvT0_iT1_T2_DpNS2_10kernel_argIT3_EE_param_4+8];
	ld.param.u64 	%rd20, [_ZN3cub18CUB_300001_SM_10006detail9transform16transform_kernelINS2_10policy_hubILb0EN4cuda3std3__45tupleIJN6thrust24THRUST_300001_SM_1000_NS20permutation_iteratorINSA_10device_ptrIiEESD_EESE_EEEE10policy1000EiNS7_5minusIiEESD_JSE_SE_EEEvT0_iT1_T2_DpNS2_10kernel_argIT3_EE_param_4];
	ld.param.u64 	%rd24, [_ZN3cub18CUB_300001_SM_10006detail9transform16transform_kernelINS2_10policy_hubILb0EN4cuda3std3__45tupleIJN6thrust24THRUST_300001_SM_1000_NS20permutation_iteratorINSA_10device_ptrIiEESD_EESE_EEEE10policy1000EiNS7_5minusIiEESD_JSE_SE_EEEvT0_iT1_T2_DpNS2_10kernel_argIT3_EE_param_3];
	ld.param.u32 	%r37, [_ZN3cub18CUB_300001_SM_10006detail9transform16transform_kernelINS2_10policy_hubILb0EN4cuda3std3__45tupleIJN6thrust24THRUST_300001_SM_1000_NS20permutation_iteratorINSA_10device_ptrIiEESD_EESE_EEEE10policy1000EiNS7_5minusIiEESD_JSE_SE_EEEvT0_iT1_T2_DpNS2_10kernel_argIT3_EE_param_1];
	cvta.to.global.u64 	%rd1, %rd24;
	cvta.to.global.u64 	%rd2, %rd20;
	cvta.to.global.u64 	%rd3, %rd21;
	cvta.to.global.u64 	%rd4, %rd23;
	cvta.to.global.u64 	%rd5, %rd22;
	shl.b32 	%r39, %r37, 7;
	mov.u32 	%r40, %ctaid.x;
	mul.lo.s32 	%r1, %r39, %r40;
	sub.s32 	%r41, %r38, %r1;
	min.s32 	%r2, %r39, %r41;
	mul.wide.s32 	%rd203, %r1, 4;
	add.s64 	%rd6, %rd2, %rd203;
	add.s64 	%rd7, %rd4, %rd203;
	add.s64 	%rd8, %rd1, %rd203;
	setp.gt.s32 	%p1, %r39, %r41;
	@%p1 bra 	$L__BB16_13;
	setp.lt.s32 	%p2, %r37, 1;
	@%p2 bra 	$L__BB16_54;
	mov.u32 	%r3, %tid.x;
	and.b32  	%r4, %r37, 7;
	setp.lt.u32 	%p3, %r37, 8;
	mov.b32 	%r220, 0;
	@%p3 bra 	$L__BB16_5;
	and.b32  	%r220, %r37, 2147483640;
	neg.s32 	%r215, %r220;
	mul.wide.u32 	%rd26, %r3, 4;
	add.s64 	%rd9, %rd1, %rd26;
	add.s64 	%rd11, %rd4, %rd26;
	add.s64 	%rd27, %rd203, 1536;
	add.s64 	%rd12, %rd2, %rd27;
	add.s32 	%r214, %r3, 128;
	add.s64 	%rd13, %rd4, %rd27;
	add.s64 	%rd14, %rd1, %rd27;
$L__BB16_4:
	.pragma "nounroll";
	mul.wide.s32 	%rd28, %r214, 4;
	add.s64 	%rd29, %rd12, %rd28;
	add.s64 	%rd30, %rd13, %rd28;
	add.s64 	%rd31, %rd14, %rd28;
	cvta.to.global.u64 	%rd32, %rd20;
	mul.wide.u32 	%rd33, %r3, 4;
	add.s64 	%rd34, %rd32, %rd33;
	add.s64 	%rd35, %rd34, %rd203;
	ld.global.u32 	%r43, [%rd35];
	mul.wide.s32 	%rd36, %r43, 4;
	add.s64 	%rd37, %rd3, %rd36;
	add.s64 	%rd38, %rd11, %rd203;
	ld.global.u32 	%r44, [%rd38];
	mul.wide.s32 	%rd39, %r44, 4;
	add.s64 	%rd40, %rd5, %rd39;
	ld.global.u32 	%r45, [%rd37];
	ld.global.u32 	%r46, [%rd40];
	sub.s32 	%r47, %r45, %r46;
	add.s64 	%rd41, %rd9, %rd203;
	st.global.u32 	[%rd41], %r47;
	ld.global.u32 	%r48, [%rd29+-1536];
	mul.wide.s32 	%rd42, %r48, 4;
	add.s64 	%rd43, %rd3, %rd42;
	ld.global.u32 	%r49, [%rd30+-1536];
	mul.wide.s32 	%rd44, %r49, 4;
	add.s64 	%rd45, %rd5, %rd44;
	ld.global.u32 	%r50, [%rd43];
	ld.global.u32 	%r51, [%rd45];
	sub.s32 	%r52, %r50, %r51;
	st.global.u32 	[%rd31+-1536], %r52;
	ld.global.u32 	%r53, [%rd29+-1024];
	mul.wide.s32 	%rd46, %r53, 4;
	add.s64 	%rd47, %rd3, %rd46;
	ld.global.u32 	%r54, [%rd30+-1024];
	mul.wide.s32 	%rd48, %r54, 4;
	add.s64 	%rd49, %rd5, %rd48;
	ld.global.u32 	%r55, [%rd47];
	ld.global.u32 	%r56, [%rd49];
	sub.s32 	%r57, %r55, %r56;
	st.global.u32 	[%rd31+-1024], %r57;
	ld.global.u32 	%r58, [%rd29+-512];
	mul.wide.s32 	%rd50, %r58, 4;
	add.s64 	%rd51, %rd3, %rd50;
	ld.global.u32 	%r59, [%rd30+-512];
	mul.wide.s32 	%rd52, %r59, 4;
	add.s64 	%rd53, %rd5, %rd52;
	ld.global.u32 	%r60, [%rd51];
	ld.global.u32 	%r61, [%rd53];
	sub.s32 	%r62, %r60, %r61;
	st.global.u32 	[%rd31+-512], %r62;
	ld.global.u32 	%r63, [%rd29];
	mul.wide.s32 	%rd54, %r63, 4;
	add.s64 	%rd55, %rd3, %rd54;
	ld.global.u32 	%r64, [%rd30];
	mul.wide.s32 	%rd56, %r64, 4;
	add.s64 	%rd57, %rd5, %rd56;
	ld.global.u32 	%r65, [%rd55];
	ld.global.u32 	%r66, [%rd57];
	sub.s32 	%r67, %r65, %r66;
	st.global.u32 	[%rd31], %r67;
	ld.global.u32 	%r68, [%rd29+512];
	mul.wide.s32 	%rd58, %r68, 4;
	add.s64 	%rd59, %rd3, %rd58;
	ld.global.u32 	%r69, [%rd30+512];
	mul.wide.s32 	%rd60, %r69, 4;
	add.s64 	%rd61, %rd5, %rd60;
	ld.global.u32 	%r70, [%rd59];
	ld.global.u32 	%r71, [%rd61];
	sub.s32 	%r72, %r70, %r71;
	st.global.u32 	[%rd31+512], %r72;
	ld.global.u32 	%r73, [%rd29+1024];
	mul.wide.s32 	%rd62, %r73, 4;
	add.s64 	%rd63, %rd3, %rd62;
	ld.global.u32 	%r74, [%rd30+1024];
	mul.wide.s32 	%rd64, %r74, 4;
	add.s64 	%rd65, %rd5, %rd64;
	ld.global.u32 	%r75, [%rd63];
	ld.global.u32 	%r76, [%rd65];
	sub.s32 	%r77, %r75, %r76;
	st.global.u32 	[%rd31+1024], %r77;
	ld.global.u32 	%r78, [%rd29+1536];
	mul.wide.s32 	%rd66, %r78, 4;
	add.s64 	%rd67, %rd3, %rd66;
	ld.global.u32 	%r79, [%rd30+1536];
	mul.wide.s32 	%rd68, %r79, 4;
	add.s64 	%rd69, %rd5, %rd68;
	ld.global.u32 	%r80, [%rd67];
	ld.global.u32 	%r81, [%rd69];
	sub.s32 	%r82, %r80, %r81;
	st.global.u32 	[%rd31+1536], %r82;
	add.s32 	%r215, %r215, 8;
	add.s64 	%rd203, %rd203, 4096;
	add.s32 	%r214, %r214, 1024;
	setp.eq.s32 	%p4, %r215, 0;
	@%p4 bra 	$L__BB16_5;
	bra.uni 	$L__BB16_4;
$L__BB16_5:
	setp.eq.s32 	%p5, %r4, 0;
	@%p5 bra 	$L__BB16_54;
	and.b32  	%r32, %r37, 3;
	setp.lt.u32 	%p6, %r4, 4;
	@%p6 bra 	$L__BB16_8;
	shl.b32 	%r83, %r220, 7;
	add.s32 	%r84, %r83, %r3;
	mul.wide.s32 	%rd70, %r84, 4;
	add.s64 	%rd71, %rd6, %rd70;
	ld.global.u32 	%r85, [%rd71];
	mul.wide.s32 	%rd72, %r85, 4;
	add.s64 	%rd73, %rd3, %rd72;
	add.s64 	%rd74, %rd7, %rd70;
	ld.global.u32 	%r86, [%rd74];
	mul.wide.s32 	%rd75, %r86, 4;
	add.s64 	%rd76, %rd5, %rd75;
	ld.global.u32 	%r87, [%rd73];
	ld.global.u32 	%r88, [%rd76];
	sub.s32 	%r89, %r87, %r88;
	add.s64 	%rd77, %rd8, %rd70;
	st.global.u32 	[%rd77], %r89;
	ld.global.u32 	%r90, [%rd71+512];
	mul.wide.s32 	%rd78, %r90, 4;
	add.s64 	%rd79, %rd3, %rd78;
	ld.global.u32 	%r91, [%rd74+512];
	mul.wide.s32 	%rd80, %r91, 4;
	add.s64 	%rd81, %rd5, %rd80;
	ld.global.u32 	%r92, [%rd79];
	ld.global.u32 	%r93, [%rd81];
	sub.s32 	%r94, %r92, %r93;
	st.global.u32 	[%rd77+512], %r94;
	ld.global.u32 	%r95, [%rd71+1024];
	mul.wide.s32 	%rd82, %r95, 4;
	add.s64 	%rd83, %rd3, %rd82;
	ld.global.u32 	%r96, [%rd74+1024];
	mul.wide.s32 	%rd84, %r96, 4;
	add.s64 	%rd85, %rd5, %rd84;
	ld.global.u32 	%r97, [%rd83];
	ld.global.u32 	%r98, [%rd85];
	sub.s32 	%r99, %r97, %r98;
	st.global.u32 	[%rd77+1024], %r99;
	ld.global.u32 	%r100, [%rd71+1536];
	mul.wide.s32 	%rd86, %r100, 4;
	add.s64 	%rd87, %rd3, %rd86;
	ld.global.u32 	%r101, [%rd74+1536];
	mul.wide.s32 	%rd88, %r101, 4;
	add.s64 	%rd89, %rd5, %rd88;
	ld.global.u32 	%r102, [%rd87];
	ld.global.u32 	%r103, [%rd89];
	sub.s32 	%r104, %r102, %r103;
	st.global.u32 	[%rd77+1536], %r104;
	add.s32 	%r220, %r220, 4;
$L__BB16_8:
	setp.eq.s32 	%p7, %r32, 0;
	@%p7 bra 	$L__BB16_54;
	setp.eq.s32 	%p8, %r32, 1;
	@%p8 bra 	$L__BB16_11;
	shl.b32 	%r105, %r220, 7;
	add.s32 	%r106, %r105, %r3;
	mul.wide.s32 	%rd90, %r106, 4;
	add.s64 	%rd91, %rd6, %rd90;
	ld.global.u32 	%r107, [%rd91];
	mul.wide.s32 	%rd92, %r107, 4;
	add.s64 	%rd93, %rd3, %rd92;
	add.s64 	%rd94, %rd7, %rd90;
	ld.global.u32 	%r108, [%rd94];
	mul.wide.s32 	%rd95, %r108, 4;
	add.s64 	%rd96, %rd5, %rd95;
	ld.global.u32 	%r109, [%rd93];
	ld.global.u32 	%r110, [%rd96];
	sub.s32 	%r111, %r109, %r110;
	add.s64 	%rd97, %rd8, %rd90;
	st.global.u32 	[%rd97], %r111;
	ld.global.u32 	%r112, [%rd91+512];
	mul.wide.s32 	%rd98, %r112, 4;
	add.s64 	%rd99, %rd3, %rd98;
	ld.global.u32 	%r113, [%rd94+512];
	mul.wide.s32 	%rd100, %r113, 4;
	add.s64 	%rd101, %rd5, %rd100;
	ld.global.u32 	%r114, [%rd99];
	ld.global.u32 	%r115, [%rd101];
	sub.s32 	%r116, %r114, %r115;
	st.global.u32 	[%rd97+512], %r116;
	add.s32 	%r220, %r220, 2;
$L__BB16_11:
	and.b32  	%r117, %r37, 1;
	setp.eq.b32 	%p9, %r117, 1;
	not.pred 	%p10, %p9;
	@%p10 bra 	$L__BB16_54;
	shl.b32 	%r118, %r220, 7;
	add.s32 	%r119, %r118, %r3;
	mul.wide.s32 	%rd102, %r119, 4;
	add.s64 	%rd103, %rd6, %rd102;
	ld.global.u32 	%r120, [%rd103];
	mul.wide.s32 	%rd104, %r120, 4;
	add.s64 	%rd105, %rd3, %rd104;
	add.s64 	%rd106, %rd7, %rd102;
	ld.global.u32 	%r121, [%rd106];
	mul.wide.s32 	%rd107, %r121, 4;
	add.s64 	%rd108, %rd5, %rd107;
	ld.global.u32 	%r122, [%rd105];
	ld.global.u32 	%r123, [%rd108];
	sub.s32 	%r124, %r122, %r123;
	add.s64 	%rd109, %rd8, %rd102;
	st.global.u32 	[%rd109], %r124;
	bra.uni 	$L__BB16_54;
$L__BB16_13:
	setp.lt.s32 	%p11, %r37, 1;
	@%p11 bra 	$L__BB16_54;
	mov.u32 	%r8, %tid.x;
	and.b32  	%r9, %r37, 7;
	setp.lt.u32 	%p12, %r37, 8;
	mov.b32 	%r217, 0;
	@%p12 bra 	$L__BB16_33;
	and.b32  	%r217, %r37, 2147483640;
	mov.b32 	%r216, 0;
$L__BB16_16:
	.pragma "nounroll";
	shl.b32 	%r127, %r216, 7;
	add.s32 	%r16, %r127, %r8;
	setp.ge.s32 	%p13, %r16, %r2;
	@%p13 bra 	$L__BB16_18;
	mul.wide.u32 	%rd110, %r16, 4;
	add.s64 	%rd111, %rd6, %rd110;
	ld.global.u32 	%r128, [%rd111];
	mul.wide.s32 	%rd112, %r128, 4;
	add.s64 	%rd113, %rd3, %rd112;
	add.s64 	%rd114, %rd7, %rd110;
	ld.global.u32 	%r129, [%rd114];
	mul.wide.s32 	%rd115, %r129, 4;
	add.s64 	%rd116, %rd5, %rd115;
	ld.global.u32 	%r130, [%rd113];
	ld.global.u32 	%r131, [%rd116];
	sub.s32 	%r132, %r130, %r131;
	add.s64 	%rd117, %rd8, %rd110;
	st.global.u32 	[%rd117], %r132;
$L__BB16_18:
	add.s32 	%r133, %r16, 128;
	setp.ge.s32 	%p14, %r133, %r2;
	mul.wide.s32 	%rd118, %r133, 4;
	add.s64 	%rd17, %rd6, %rd118;
	add.s64 	%rd18, %rd7, %rd118;
	add.s64 	%rd19, %rd8, %rd118;
	@%p14 bra 	$L__BB16_20;
	ld.global.u32 	%r134, [%rd17];
	mul.wide.s32 	%rd119, %r134, 4;
	add.s64 	%rd120, %rd3, %rd119;
	ld.global.u32 	%r135, [%rd18];
	mul.wide.s32 	%rd121, %r135, 4;
	add.s64 	%rd122, %rd5, %rd121;
	ld.global.u32 	%r136, [%rd120];
	ld.global.u32 	%r137, [%rd122];
	sub.s32 	%r138, %r136, %r137;
	st.global.u32 	[%rd19], %r138;
$L__BB16_20:
	add.s32 	%r139, %r16, 256;
	setp.ge.s32 	%p15, %r139, %r2;
	@%p15 bra 	$L__BB16_22;
	ld.global.u32 	%r140, [%rd17+512];
	mul.wide.s32 	%rd123, %r140, 4;
	add.s64 	%rd124, %rd3, %rd123;
	ld.global.u32 	%r141, [%rd18+512];
	mul.wide.s32 	%rd125, %r141, 4;
	add.s64 	%rd126, %rd5, %rd125;
	ld.global.u32 	%r142, [%rd124];
	ld.global.u32 	%r143, [%rd126];
	sub.s32 	%r144, %r142, %r143;
	st.global.u32 	[%rd19+512], %r144;
$L__BB16_22:
	add.s32 	%r145, %r16, 384;
	setp.ge.s32 	%p16, %r145, %r2;
	@%p16 bra 	$L__BB16_24;
	ld.global.u32 	%r146, [%rd17+1024];
	mul.wide.s32 	%rd127, %r146, 4;
	add.s64 	%rd128, %rd3, %rd127;
	ld.global.u32 	%r147, [%rd18+1024];
	mul.wide.s32 	%rd129, %r147, 4;
	add.s64 	%rd130, %rd5, %rd129;
	ld.global.u32 	%r148, [%rd128];
	ld.global.u32 	%r149, [%rd130];
	sub.s32 	%r150, %r148, %r149;
	st.global.u32 	[%rd19+1024], %r150;
$L__BB16_24:
	add.s32 	%r151, %r16, 512;
	setp.ge.s32 	%p17, %r151, %r2;
	@%p17 bra 	$L__BB16_26;
	ld.global.u32 	%r152, [%rd17+1536];
	mul.wide.s32 	%rd131, %r152, 4;
	add.s64 	%rd132, %rd3, %rd131;
	ld.global.u32 	%r153, [%rd18+1536];
	mul.wide.s32 	%rd133, %r153, 4;
	add.s64 	%rd134, %rd5, %rd133;
	ld.global.u32 	%r154, [%rd132];
	ld.global.u32 	%r155, [%rd134];
	sub.s32 	%r156, %r154, %r155;
	st.global.u32 	[%rd19+1536], %r156;
$L__BB16_26:
	add.s32 	%r157, %r16, 640;
	setp.ge.s32 	%p18, %r157, %r2;
	@%p18 bra 	$L__BB16_28;
	ld.global.u32 	%r158, [%rd17+2048];
	mul.wide.s32 	%rd135, %r158, 4;
	add.s64 	%rd136, %rd3, %rd135;
	ld.global.u32 	%r159, [%rd18+2048];
	mul.wide.s32 	%rd137, %r159, 4;
	add.s64 	%rd138, %rd5, %rd137;
	ld.global.u32 	%r160, [%rd136];
	ld.global.u32 	%r161, [%rd138];
	sub.s32 	%r162, %r160, %r161;
	st.global.u32 	[%rd19+2048], %r162;
$L__BB16_28:
	add.s32 	%r163, %r16, 768;
	setp.ge.s32 	%p19, %r163, %r2;
	@%p19 bra 	$L__BB16_30;
	ld.global.u32 	%r164, [%rd17+2560];
	mul.wide.s32 	%rd139, %r164, 4;
	add.s64 	%rd140, %rd3, %rd139;
	ld.global.u32 	%r165, [%rd18+2560];
	mul.wide.s32 	%rd141, %r165, 4;
	add.s64 	%rd142, %rd5, %rd141;
	ld.global.u32 	%r166, [%rd140];
	ld.global.u32 	%r167, [%rd142];
	sub.s32 	%r168, %r166, %r167;
	st.global.u32 	[%rd19+2560], %r168;
$L__BB16_30:
	add.s32 	%r169, %r16, 896;
	setp.ge.s32 	%p20, %r169, %r2;
	@%p20 bra 	$L__BB16_32;
	ld.global.u32 	%r170, [%rd17+3072];
	mul.wide.s32 	%rd143, %r170, 4;
	add.s64 	%rd144, %rd3, %rd143;
	ld.global.u32 	%r171, [%rd18+3072];
	mul.wide.s32 	%rd145, %r171, 4;
	add.s64 	%rd146, %rd5, %rd145;
	ld.global.u32 	%r172, [%rd144];
	ld.global.u32 	%r173, [%rd146];
	sub.s32 	%r174, %r172, %r173;
	st.global.u32 	[%rd19+3072], %r174;
$L__BB16_32:
	add.s32 	%r216, %r216, 8;
	setp.ne.s32 	%p21, %r216, %r217;
	@%p21 bra 	$L__BB16_16;
$L__BB16_33:
	setp.eq.s32 	%p22, %r9, 0;
	@%p22 bra 	$L__BB16_54;
	and.b32  	%r19, %r37, 3;
	setp.lt.u32 	%p23, %r9, 4;
	@%p23 bra 	$L__BB16_44;
	shl.b32 	%r175, %r217, 7;
	add.s32 	%r20, %r175, %r8;
	setp.ge.s32 	%p24, %r20, %r2;
	@%p24 bra 	$L__BB16_37;
	mul.wide.s32 	%rd147, %r20, 4;
	add.s64 	%rd148, %rd6, %rd147;
	ld.global.u32 	%r176, [%rd148];
	mul.wide.s32 	%rd149, %r176, 4;
	add.s64 	%rd150, %rd3, %rd149;
	add.s64 	%rd151, %rd7, %rd147;
	ld.global.u32 	%r177, [%rd151];
	mul.wide.s32 	%rd152, %r177, 4;
	add.s64 	%rd153, %rd5, %rd152;
	ld.global.u32 	%r178, [%rd150];
	ld.global.u32 	%r179, [%rd153];
	sub.s32 	%r180, %r178, %r179;
	add.s64 	%rd154, %rd8, %rd147;
	st.global.u32 	[%rd154], %r180;
$L__BB16_37:
	add.s32 	%r21, %r20, 128;
	setp.ge.s32 	%p25, %r21, %r2;
	@%p25 bra 	$L__BB16_39;
	mul.wide.s32 	%rd155, %r21, 4;
	add.s64 	%rd156, %rd6, %rd155;
	ld.global.u32 	%r181, [%rd156];
	mul.wide.s32 	%rd157, %r181, 4;
	add.s64 	%rd158, %rd3, %rd157;
	add.s64 	%rd159, %rd7, %rd155;
	ld.global.u32 	%r182, [%rd159];
	mul.wide.s32 	%rd160, %r182, 4;
	add.s64 	%rd161, %rd5, %rd160;
	ld.global.u32 	%r183, [%rd158];
	ld.global.u32 	%r184, [%rd161];
	sub.s32 	%r185, %r183, %r184;
	add.s64 	%rd162, %rd8, %rd155;
	st.global.u32 	[%rd162], %r185;
$L__BB16_39:
	add.s32 	%r22, %r20, 256;
	setp.ge.s32 	%p26, %r22, %r2;
	@%p26 bra 	$L__BB16_41;
	mul.wide.s32 	%rd163, %r22, 4;
	add.s64 	%rd164, %rd6, %rd163;
	ld.global.u32 	%r186, [%rd164];
	mul.wide.s32 	%rd165, %r186, 4;
	add.s64 	%rd166, %rd3, %rd165;
	add.s64 	%rd167, %rd7, %rd163;
	ld.global.u32 	%r187, [%rd167];
	mul.wide.s32 	%rd168, %r187, 4;
	add.s64 	%rd169, %rd5, %rd168;
	ld.global.u32 	%r188, [%rd166];
	ld.global.u32 	%r189, [%rd169];
	sub.s32 	%r190, %r188, %r189;
	add.s64 	%rd170, %rd8, %rd163;
	st.global.u32 	[%rd170], %r190;
$L__BB16_41:
	add.s32 	%r23, %r20, 384;
	setp.ge.s32 	%p27, %r23, %r2;
	@%p27 bra 	$L__BB16_43;
	mul.wide.s32 	%rd171, %r23, 4;
	add.s64 	%rd172, %rd6, %rd171;
	ld.global.u32 	%r191, [%rd172];
	mul.wide.s32 	%rd173, %r191, 4;
	add.s64 	%rd174, %rd3, %rd173;
	add.s64 	%rd175, %rd7, %rd171;
	ld.global.u32 	%r192, [%rd175];
	mul.wide.s32 	%rd176, %r192, 4;
	add.s64 	%rd177, %rd5, %rd176;
	ld.global.u32 	%r193, [%rd174];
	ld.global.u32 	%r194, [%rd177];
	sub.s32 	%r195, %r193, %r194;
	add.s64 	%rd178, %rd8, %rd171;
	st.global.u32 	[%rd178], %r195;
$L__BB16_43:
	add.s32 	%r217, %r217, 4;
$L__BB16_44:
	setp.eq.s32 	%p28, %r19, 0;
	@%p28 bra 	$L__BB16_54;
	setp.eq.s32 	%p29, %r19, 1;
	@%p29 bra 	$L__BB16_51;
	shl.b32 	%r196, %r217, 7;
	add.s32 	%r26, %r196, %r8;
	setp.ge.s32 	%p30, %r26, %r2;
	@%p30 bra 	$L__BB16_48;
	mul.wide.s32 	%rd179, %r26, 4;
	add.s64 	%rd180, %rd6, %rd179;
	ld.global.u32 	%r197, [%rd180];
	mul.wide.s32 	%rd181, %r197, 4;
	add.s64 	%rd182, %rd3, %rd181;
	add.s64 	%rd183, %rd7, %rd179;
	ld.global.u32 	%r198, [%rd183];
	mul.wide.s32 	%rd184, %r198, 4;
	add.s64 	%rd185, %rd5, %rd184;
	ld.global.u32 	%r199, [%rd182];
	ld.global.u32 	%r200, [%rd185];
	sub.s32 	%r201, %r199, %r200;
	add.s64 	%rd186, %rd8, %rd179;
	st.global.u32 	[%rd186], %r201;
$L__BB16_48:
	add.s32 	%r27, %r26, 128;
	setp.ge.s32 	%p31, %r27, %r2;
	@%p31 bra 	$L__BB16_50;
	mul.wide.s32 	%rd187, %r27, 4;
	add.s64 	%rd188, %rd6, %rd187;
	ld.global.u32 	%r202, [%rd188];
	mul.wide.s32 	%rd189, %r202, 4;
	add.s64 	%rd190, %rd3, %rd189;
	add.s64 	%rd191, %rd7, %rd187;
	ld.global.u32 	%r203, [%rd191];
	mul.wide.s32 	%rd192, %r203, 4;
	add.s64 	%rd193, %rd5, %rd192;
	ld.global.u32 	%r204, [%rd190];
	ld.global.u32 	%r205, [%rd193];
	sub.s32 	%r206, %r204, %r205;
	add.s64 	%rd194, %rd8, %rd187;
	st.global.u32 	[%rd194], %r206;
$L__BB16_50:
	add.s32 	%r217, %r217, 2;
$L__BB16_51:
	and.b32  	%r207, %r37, 1;
	setp.eq.b32 	%p32, %r207, 1;
	not.pred 	%p33, %p32;
	@%p33 bra 	$L__BB16_54;
	shl.b32 	%r208, %r217, 7;
	add.s32 	%r30, %r208, %r8;
	setp.ge.s32 	%p34, %r30, %r2;
	@%p34 bra 	$L__BB16_54;
	mul.wide.s32 	%rd195, %r30, 4;
	add.s64 	%rd196, %rd6, %rd195;
	ld.global.u32 	%r209, [%rd196];
	mul.wide.s32 	%rd197, %r209, 4;
	add.s64 	%rd198, %rd3, %rd197;
	add.s64 	%rd199, %rd7, %rd195;
	ld.global.u32 	%r210, [%rd199];
	mul.wide.s32 	%rd200, %r210, 4;
	add.s64 	%rd201, %rd5, %rd200;
	ld.global.u32 	%r211, [%rd198];
	ld.global.u32 	%r212, [%rd201];
	sub.s32 	%r213, %r211, %r212;
	add.s64 	%rd202, %rd8, %rd195;
	st.global.u32 	[%rd202], %r213;
$L__BB16_54:
	ret;

}
	// .globl	_ZN3cub18CUB_300001_SM_10006detail9transform16transform_kernelINS2_10policy_hubILb0EN4cuda3std3__45tupleIJN6thrust24THRUST_300001_SM_1000_NS20permutation_iteratorINSA_10device_ptrIiEESD_EESE_EEEE10policy1000ElNS7_5minusIiEESD_JSE_SE_EEEvT0_iT1_T2_DpNS2_10kernel_argIT3_EE
.visible .entry _ZN3cub18CUB_300001_SM_10006detail9transform16transform_kernelINS2_10policy_hubILb0EN4cuda3std3__45tupleIJN6thrust24THRUST_300001_SM_1000_NS20permutation_iteratorINSA_10device_ptrIiEESD_EESE_EEEE10policy1000ElNS7_5minusIiEESD_JSE_SE_EEEvT0_iT1_T2_DpNS2_10kernel_argIT3_EE(
	.param .u64 _ZN3cub18CUB_300001_SM_10006detail9transform16transform_kernelINS2_10policy_hubILb0EN4cuda3std3__45tupleIJN6thrust24THRUST_300001_SM_1000_NS20permutation_iteratorINSA_10device_ptrIiEESD_EESE_EEEE10policy1000ElNS7_5minusIiEESD_JSE_SE_EEEvT0_iT1_T2_DpNS2_10kernel_argIT3_EE_param_0,
	.param .u32 _ZN3cub18CUB_300001_SM_10006detail9transform16transform_kernelINS2_10policy_hubILb0EN4cuda3std3__45tupleIJN6thrust24THRUST_300001_SM_1000_NS20permutation_iteratorINSA_10device_ptrIiEESD_EESE_EEEE10policy1000ElNS7_5minusIiEESD_JSE_SE_EEEvT0_iT1_T2_DpNS2_10kernel_argIT3_EE_param_1,
	.param .align 1 .b8 _ZN3cub18CUB_300001_SM_10006detail9transform16transform_kernelINS2_10policy_hubILb0EN4cuda3std3__45tupleIJN6thrust24THRUST_300001_SM_1000_NS20permutation_iteratorINSA_10device_ptrIiEESD_EESE_EEEE10policy1000ElNS7_5minusIiEESD_JSE_SE_EEEvT0_iT1_T2_DpNS2_10kernel_argIT3_EE_param_2[1],
	.param .align 8 .b8 _ZN3cub18CUB_300001_SM_10006detail9transform16transform_kernelINS2_10policy_hubILb0EN4cuda3std3__45tupleIJN6thrust24THRUST_300001_SM_1000_NS20permutation_iteratorINSA_10device_ptrIiEESD_EESE_EEEE10policy1000ElNS7_5minusIiEESD_JSE_SE_EEEvT0_iT1_T2_DpNS2_10kernel_argIT3_EE_param_3[8],
	.param .align 8 .b8 _ZN3cub18CUB_300001_SM_10006detail9transform16transform_kernelINS2_10policy_hubILb0EN4cuda3std3__45tupleIJN6thrust24THRUST_300001_SM_1000_NS20permutation_iteratorINSA_10device_ptrIiEESD_EESE_EEEE10policy1000ElNS7_5minusIiEESD_JSE_SE_EEEvT0_iT1_T2_DpNS2_10kernel_argIT3_EE_param_4[16],
	.param .align 8 .b8 _ZN3cub18CUB_300001_SM_10006detail9transform16transform_kernelINS2_10policy_hubILb0EN4cuda3std3__45tupleIJN6thrust24THRUST_300001_SM_1000_NS20permutation_iteratorINSA_10device_ptrIiEESD_EESE_EEEE10policy1000ElNS7_5minusIiEESD_JSE_SE_EEEvT0_iT1_T2_DpNS2_10kernel_argIT3_EE_param_5[16]
)
.maxntid 128
{
	.reg .pred 	%p<35>;
	.reg .b32 	%r<220>;
	.reg .b64 	%rd<210>;

	ld.param.u64 	%rd23, [_ZN3cub18CUB_300001_SM_10006detail9transform16transform_kernelINS2_10policy_hubILb0EN4cuda3std3__45tupleIJN6thrust24THRUST_300001_SM_1000_NS20permutation_iteratorINSA_10device_ptrIiEESD_EESE_EEEE10policy1000ElNS7_5minusIiEESD_JSE_SE_EEEvT0_iT1_T2_DpNS2_10kernel_argIT3_EE_param_0];
	ld.param.u64 	%rd24, [_ZN3cub18CUB_300001_SM_10006detail9transform16transform_kernelINS2_10policy_hubILb0EN4cuda3std3__45tupleIJN6thrust24THRUST_300001_SM_1000_NS20permutation_iteratorINSA_10device_ptrIiEESD_EESE_EEEE10policy1000ElNS7_5minusIiEESD_JSE_SE_EEEvT0_iT1_T2_DpNS2_10kernel_argIT3_EE_param_5+8];
	ld.param.u64 	%rd25, [_ZN3cub18CUB_300001_SM_10006detail9transform16transform_kernelINS2_10policy_hubILb0EN4cuda3std3__45tupleIJN6thrust24THRUST_300001_SM_1000_NS20permutation_iteratorINSA_10device_ptrIiEESD_EESE_EEEE10policy1000ElNS7_5minusIiEESD_JSE_SE_EEEvT0_iT1_T2_DpNS2_10kernel_argIT3_EE_param_5];
	ld.param.u64 	%rd22, [_ZN3cub18CUB_300001_SM_10006detail9transform16transform_kernelINS2_10policy_hubILb0EN4cuda3std3__45tupleIJN6thrust24THRUST_300001_SM_1000_NS20permutation_iteratorINSA_10device_ptrIiEESD_EESE_EEEE10policy1000ElNS7_5minusIiEESD_JSE_SE_EEEvT0_iT1_T2_DpNS2_10kernel_argIT3_EE_param_4+8];
	ld.param.u64 	%rd21, [_ZN3cub18CUB_300001_SM_10006detail9transform16transform_kernelINS2_10policy_hubILb0EN4cuda3std3__45tupleIJN6thrust24THRUST_300001_SM_1000_NS20permutation_iteratorINSA_10device_ptrIiEESD_EESE_EEEE10policy1000ElNS7_5minusIiEESD_JSE_SE_EEEvT0_iT1_T2_DpNS2_10kernel_argIT3_EE_param_4];
	ld.param.u64 	%rd26, [_ZN3cub18CUB_300001_SM_10006detail9transform16transform_kernelINS2_10policy_hubILb0EN4cuda3std3__45tupleIJN6thrust24THRUST_300001_SM_1000_NS20permutation_iteratorINSA_10device_ptrIiEESD_EESE_EEEE10policy1000ElNS7_5minusIiEESD_JSE_SE_EEEvT0_iT1_T2_DpNS2_10kernel_argIT3_EE_param_3];
	ld.param.u32 	%r36, [_ZN3cub18CUB_300001_SM_10006detail9transform16transform_kernelINS2_10policy_hubILb0EN4cuda3std3__45tupleIJN6thrust24THRUST_300001_SM_1000_NS20permutation_iteratorINSA_10device_ptrIiEESD_EESE_EEEE10policy1000ElNS7_5minusIiEESD_JSE_SE_EEEvT0_iT1_T2_DpNS2_10kernel_argIT3_EE_param_1];
	cvta.to.global.u64 	%rd1, %rd26;
	cvta.to.global.u64 	%rd2, %rd21;
	cvta.to.global.u64 	%rd3, %rd22;
	cvta.to.global.u64 	%rd4, %rd25;
	cvta.to.global.u64 	%rd5, %rd24;
	shl.b32 	%r37, %r36, 7;
	mov.u32 	%r38, %ctaid.x;
	cvt.u64.u32 	%rd27, %r38;
	cvt.s64.s32 	%rd28, %r37;
	mul.lo.s64 	%rd6, %rd28, %rd27;
	sub.s64 	%rd29, %rd23, %rd6;
	min.s64 	%rd30, %rd29, %rd28;
	cvt.u32.u64 	%r1, %rd30;
	shl.b64 	%rd209, %rd6, 2;
	add.s64 	%rd7, %rd2, %rd209;
	add.s64 	%rd8, %rd4, %rd209;
	add.s64 	%rd9, %rd1, %rd209;
	setp.eq.s32 	%p1, %r37, %r1;
	@%p1 bra 	$L__BB17_42;
	setp.lt.s32 	%p2, %r36, 1;
	@%p2 bra 	$L__BB17_54;
	mov.u32 	%r2, %tid.x;
	and.b32  	%r3, %r36, 7;
	setp.lt.u32 	%p3, %r36, 8;
	mov.b32 	%r217, 0;
	@%p3 bra 	$L__BB17_21;
	and.b32  	%r217, %r36, 2147483640;
	mov.b32 	%r213, 0;
$L__BB17_4:
	.pragma "nounroll";
	shl.b32 	%r41, %r213, 7;
	add.s32 	%r15, %r41, %r2;
	setp.ge.s32 	%p4, %r15, %r1;
	@%p4 bra 	$L__BB17_6;
	mul.wide.u32 	%rd32, %r15, 4;
	add.s64 	%rd33, %rd7, %rd32;
	ld.global.u32 	%r42, [%rd33];
	mul.wide.s32 	%rd34, %r42, 4;
	add.s64 	%rd35, %rd3, %rd34;
	add.s64 	%rd36, %rd8, %rd32;
	ld.global.u32 	%r43, [%rd36];
	mul.wide.s32 	%rd37, %r43, 4;
	add.s64 	%rd38, %rd5, %rd37;
	ld.global.u32 	%r44, [%rd35];
	ld.global.u32 	%r45, [%rd38];
	sub.s32 	%r46, %r44, %r45;
	add.s64 	%rd39, %rd9, %rd32;
	st.global.u32 	[%rd39], %r46;
$L__BB17_6:
	add.s32 	%r47, %r15, 128;
	setp.ge.s32 	%p5, %r47, %r1;
	mul.wide.s32 	%rd40, %r47, 4;
	add.s64 	%rd18, %rd7, %rd40;
	add.s64 	%rd19, %rd8, %rd40;
	add.s64 	%rd20, %rd9, %rd40;
	@%p5 bra 	$L__BB17_8;
	ld.global.u32 	%r48, [%rd18];
	mul.wide.s32 	%rd41, %r48, 4;
	add.s64 	%rd42, %rd3, %rd41;
	ld.global.u32 	%r49, [%rd19];
	mul.wide.s32 	%rd43, %r49, 4;
	add.s64 	%rd44, %rd5, %rd43;
	ld.global.u32 	%r50, [%rd42];
	ld.global.u32 	%r51, [%rd44];
	sub.s32 	%r52, %r50, %r51;
	st.global.u32 	[%rd20], %r52;
$L__BB17_8:
	add.s32 	%r53, %r15, 256;
	setp.ge.s32 	%p6, %r53, %r1;
	@%p6 bra 	$L__BB17_10;
	ld.global.u32 	%r54, [%rd18+512];
	mul.wide.s32 	%rd45, %r54, 4;
	add.s64 	%rd46, %rd3, %rd45;
	ld.global.u32 	%r55, [%rd19+512];
	mul.wide.s32 	%rd47, %r55, 4;
	add.s64 	%rd48, %rd5, %rd47;
	ld.global.u32 	%r56, [%rd46];
	ld.global.u32 	%r57, [%rd48];
	sub.s32 	%r58, %r56, %r57;
	st.global.u32 	[%rd20+512], %r58;
$L__BB17_10:
	add.s32 	%r59, %r15, 384;
	setp.ge.s32 	%p7, %r59, %r1;
	@%p7 bra 	$L__BB17_12;
	ld.global.u32 	%r60, [%rd18+1024];
	mul.wide.s32 	%rd49, %r60, 4;
	add.s64 	%rd50, %rd3, %rd49;
	ld.global.u32 	%r61, [%rd19+1024];
	mul.wide.s32 	%rd51, %r61, 4;
	add.s64 	%rd52, %rd5, %rd51;
	ld.global.u32 	%r62, [%rd50];
	ld.global.u32 	%r63, [%rd52];
	sub.s32 	%r64, %r62, %r63;
	st.global.u32 	[%rd20+1024], %r64;
$L__BB17_12:
	add.s32 	%r65, %r15, 512;
	setp.ge.s32 	%p8, %r65, %r1;
	@%p8 bra 	$L__BB17_14;
	ld.global.u32 	%r66, [%rd18+1536];
	mul.wide.s32 	%rd53, %r66, 4;
	add.s64 	%rd54, %rd3, %rd53;
	ld.global.u32 	%r67, [%rd19+1536];
	mul.wide.s32 	%rd55, %r67, 4;
	add.s64 	%rd56, %rd5, %rd55;
	ld.global.u32 	%r68, [%rd54];
	ld.global.u32 	%r69, [%rd56];
	sub.s32 	%r70, %r68, %r69;
	st.global.u32 	[%rd20+1536], %r70;
$L__BB17_14:
	add.s32 	%r71, %r15, 640;
	setp.ge.s32 	%p9, %r71, %r1;
	@%p9 bra 	$L__BB17_16;
	ld.global.u32 	%r72, [%rd18+2048];
	mul.wide.s32 	%rd57, %r72, 4;
	add.s64 	%rd58, %rd3, %rd57;
	ld.global.u32 	%r73, [%rd19+2048];
	mul.wide.s32 	%rd59, %r73, 4;
	add.s64 	%rd60, %rd5, %rd59;
	ld.global.u32 	%r74, [%rd58];
	ld.global.u32 	%r75, [%rd60];
	sub.s32 	%r76, %r74, %r75;
	st.global.u32 	[%rd20+2048], %r76;
$L__BB17_16:
	add.s32 	%r77, %r15, 768;
	setp.ge.s32 	%p10, %r77, %r1;
	@%p10 bra 	$L__BB17_18;
	ld.global.u32 	%r78, [%rd18+2560];
	mul.wide.s32 	%rd61, %r78, 4;
	add.s64 	%rd62, %rd3, %rd61;
	ld.global.u32 	%r79, [%rd19+2560];
	mul.wide.s32 	%rd63, %r79, 4;
	add.s64 	%rd64, %rd5, %rd63;
	ld.global.u32 	%r80, [%rd62];
	ld.global.u32 	%r81, [%rd64];
	sub.s32 	%r82, %r80, %r81;
	st.global.u32 	[%rd20+2560], %r82;
$L__BB17_18:
	add.s32 	%r83, %r15, 896;
	setp.ge.s32 	%p11, %r83, %r1;
	@%p11 bra 	$L__BB17_20;
	ld.global.u32 	%r84, [%rd18+3072];
	mul.wide.s32 	%rd65, %r84, 4;
	add.s64 	%rd66, %rd3, %rd65;
	ld.global.u32 	%r85, [%rd19+3072];
	mul.wide.s32 	%rd67, %r85, 4;
	add.s64 	%rd68, %rd5, %rd67;
	ld.global.u32 	%r86, [%rd66];
	ld.global.u32 	%r87, [%rd68];
	sub.s32 	%r88, %r86, %r87;
	st.global.u32 	[%rd20+3072], %r88;
$L__BB17_20:
	add.s32 	%r213, %r213, 8;
	setp.eq.s32 	%p12, %r213, %r217;
	@%p12 bra 	$L__BB17_21;
	bra.uni 	$L__BB17_4;
$L__BB17_21:
	setp.eq.s32 	%p13, %r3, 0;
	@%p13 bra 	$L__BB17_54;
	and.b32  	%r24, %r36, 3;
	setp.lt.u32 	%p14, %r3, 4;
	@%p14 bra 	$L__BB17_32;
	shl.b32 	%r89, %r217, 7;
	add.s32 	%r25, %r89, %r2;
	setp.ge.s32 	%p15, %r25, %r1;
	@%p15 bra 	$L__BB17_25;
	mul.wide.s32 	%rd69, %r25, 4;
	add.s64 	%rd70, %rd7, %rd69;
	ld.global.u32 	%r90, [%rd70];
	mul.wide.s32 	%rd71, %r90, 4;
	add.s64 	%rd72, %rd3, %rd71;
	add.s64 	%rd73, %rd8, %rd69;
	ld.global.u32 	%r91, [%rd73];
	mul.wide.s32 	%rd74, %r91, 4;
	add.s64 	%rd75, %rd5, %rd74;
	ld.global.u32 	%r92, [%rd72];
	ld.global.u32 	%r93, [%rd75];
	sub.s32 	%r94, %r92, %r93;
	add.s64 	%rd76, %rd9, %rd69;
	st.global.u32 	[%rd76], %r94;
$L__BB17_25:
	add.s32 	%r26, %r25, 128;
	setp.ge.s32 	%p16, %r26, %r1;
	@%p16 bra 	$L__BB17_27;
	mul.wide.s32 	%rd77, %r26, 4;
	add.s64 	%rd78, %rd7, %rd77;
	ld.global.u32 	%r95, [%rd78];
	mul.wide.s32 	%rd79, %r95, 4;
	add.s64 	%rd80, %rd3, %rd79;
	add.s64 	%rd81, %rd8, %rd77;
	ld.global.u32 	%r96, [%rd81];
	mul.wide.s32 	%rd82, %r96, 4;
	add.s64 	%rd83, %rd5, %rd82;
	ld.global.u32 	%r97, [%rd80];
	ld.global.u32 	%r98, [%rd83];
	sub.s32 	%r99, %r97, %r98;
	add.s64 	%rd84, %rd9, %rd77;
	st.global.u32 	[%rd84], %r99;
$L__BB17_27:
	add.s32 	%r27, %r25, 256;
	setp.ge.s32 	%p17, %r27, %r1;
	@%p17 bra 	$L__BB17_29;
	mul.wide.s32 	%rd85, %r27, 4;
	add.s64 	%rd86, %rd7, %rd85;
	ld.global.u32 	%r100, [%rd86];
	mul.wide.s32 	%rd87, %r100, 4;
	add.s64 	%rd88, %rd3, %rd87;
	add.s64 	%rd89, %rd8, %rd85;
	ld.global.u32 	%r101, [%rd89];
	mul.wide.s32 	%rd90, %r101, 4;
	add.s64 	%rd91, %rd5, %rd90;
	ld.global.u32 	%r102, [%rd88];
	ld.global.u32 	%r103, [%rd91];
	sub.s32 	%r104, %r102, %r103;
	add.s64 	%rd92, %rd9, %rd85;
	st.global.u32 	[%rd92], %r104;
$L__BB17_29:
	add.s32 	%r28, %r25, 384;
	setp.ge.s32 	%p18, %r28, %r1;
	@%p18 bra 	$L__BB17_31;
	mul.wide.s32 	%rd93, %r28, 4;
	add.s64 	%rd94, %rd7, %rd93;
	ld.global.u32 	%r105, [%rd94];
	mul.wide.s32 	%rd95, %r105, 4;
	add.s64 	%rd96, %rd3, %rd95;
	add.s64 	%rd97, %rd8, %rd93;
	ld.global.u32 	%r106, [%rd97];
	mul.wide.s32 	%rd98, %r106, 4;
	add.s64 	%rd99, %rd5, %rd98;
	ld.global.u32 	%r107, [%rd96];
	ld.global.u32 	%r108, [%rd99];
	sub.s32 	%r109, %r107, %r108;
	add.s64 	%rd100, %rd9, %rd93;
	st.global.u32 	[%rd100], %r109;
$L__BB17_31:
	add.s32 	%r217, %r217, 4;
$L__BB17_32:
	setp.eq.s32 	%p19, %r24, 0;
	@%p19 bra 	$L__BB17_54;
	setp.eq.s32 	%p20, %r24, 1;
	@%p20 bra 	$L__BB17_39;
	shl.b32 	%r110, %r217, 7;
	add.s32 	%r31, %r110, %r2;
	setp.ge.s32 	%p21, %r31, %r1;
	@%p21 bra 	$L__BB17_36;
	mul.wide.s32 	%rd101, %r31, 4;
	add.s64 	%rd102, %rd7, %rd101;
	ld.global.u32 	%r111, [%rd102];
	mul.wide.s32 	%rd103, %r111, 4;
	add.s64 	%rd104, %rd3, %rd103;
	add.s64 	%rd105, %rd8, %rd101;
	ld.global.u32 	%r112, [%rd105];
	mul.wide.s32 	%rd106, %r112, 4;
	add.s64 	%rd107, %rd5, %rd106;
	ld.global.u32 	%r113, [%rd104];
	ld.global.u32 	%r114, [%rd107];
	sub.s32 	%r115, %r113, %r114;
	add.s64 	%rd108, %rd9, %rd101;
	st.global.u32 	[%rd108], %r115;
$L__BB17_36:
	add.s32 	%r32, %r31, 128;
	setp.ge.s32 	%p22, %r32, %r1;
	@%p22 bra 	$L__BB17_38;
	mul.wide.s32 	%rd109, %r32, 4;
	add.s64 	%rd110, %rd7, %rd109;
	ld.global.u32 	%r116, [%rd110];
	mul.wide.s32 	%rd111, %r116, 4;
	add.s64 	%rd112, %rd3, %rd111;
	add.s64 	%rd113, %rd8, %rd109;
	ld.global.u32 	%r117, [%rd113];
	mul.wide.s32 	%rd114, %r117, 4;
	add.s64 	%rd115, %rd5, %rd114;
	ld.global.u32 	%r118, [%rd112];
	ld.global.u32 	%r119, [%rd115];
	sub.s32 	%r120, %r118, %r119;
	add.s64 	%rd116, %rd9, %rd109;
	st.global.u32 	[%rd116], %r120;
$L__BB17_38:
	add.s32 	%r217, %r217, 2;
$L__BB17_39:
	and.b32  	%r121, %r36, 1;
	setp.eq.b32 	%p23, %r121, 1;
	not.pred 	%p24, %p23;
	@%p24 bra 	$L__BB17_54;
	shl.b32 	%r122, %r217, 7;
	add.s32 	%r35, %r122, %r2;
	setp.ge.s32 	%p25, %r35, %r1;
	@%p25 bra 	$L__BB17_54;
	mul.wide.s32 	%rd117, %r35, 4;
	add.s64 	%rd118, %rd7, %rd117;
	ld.global.u32 	%r123, [%rd118];
	mul.wide.s32 	%rd119, %r123, 4;
	add.s64 	%rd120, %rd3, %rd119;
	add.s64 	%rd121, %rd8, %rd117;
	ld.global.u32 	%r124, [%rd121];
	mul.wide.s32 	%rd122, %r124, 4;
	add.s64 	%rd123, %rd5, %rd122;
	ld.global.u32 	%r125, [%rd120];
	ld.global.u32 	%r126, [%rd123];
	sub.s32 	%r127, %r125, %r126;
	add.s64 	%rd124, %rd9, %rd117;
	st.global.u32 	[%rd124], %r127;
	bra.uni 	$L__BB17_54;
$L__BB17_42:
	setp.lt.s32 	%p26, %r36, 1;
	@%p26 bra 	$L__BB17_54;
	mov.u32 	%r5, %tid.x;
	and.b32  	%r6, %r36, 7;
	setp.lt.u32 	%p27, %r36, 8;
	mov.b32 	%r215, 0;
	@%p27 bra 	$L__BB17_46;
	and.b32  	%r215, %r36, 2147483640;
	neg.s32 	%r212, %r215;
	mul.wide.u32 	%rd125, %r5, 4;
	add.s64 	%rd10, %rd1, %rd125;
	add.s64 	%rd12, %rd4, %rd125;
	add.s64 	%rd126, %rd209, 1536;
	add.s64 	%rd13, %rd2, %rd126;
	add.s32 	%r211, %r5, 128;
	add.s64 	%rd14, %rd4, %rd126;
	add.s64 	%rd15, %rd1, %rd126;
$L__BB17_45:
	.pragma "nounroll";
	mul.wide.s32 	%rd127, %r211, 4;
	add.s64 	%rd128, %rd13, %rd127;
	add.s64 	%rd129, %rd14, %rd127;
	add.s64 	%rd130, %rd15, %rd127;
	cvta.to.global.u64 	%rd131, %rd21;
	mul.wide.u32 	%rd132, %r5, 4;
	add.s64 	%rd133, %rd131, %rd132;
	add.s64 	%rd134, %rd133, %rd209;
	ld.global.u32 	%r129, [%rd134];
	mul.wide.s32 	%rd135, %r129, 4;
	add.s64 	%rd136, %rd3, %rd135;
	add.s64 	%rd137, %rd12, %rd209;
	ld.global.u32 	%r130, [%rd137];
	mul.wide.s32 	%rd138, %r130, 4;
	add.s64 	%rd139, %rd5, %rd138;
	ld.global.u32 	%r131, [%rd136];
	ld.global.u32 	%r132, [%rd139];
	sub.s32 	%r133, %r131, %r132;
	add.s64 	%rd140, %rd10, %rd209;
	st.global.u32 	[%rd140], %r133;
	ld.global.u32 	%r134, [%rd128+-1536];
	mul.wide.s32 	%rd141, %r134, 4;
	add.s64 	%rd142, %rd3, %rd141;
	ld.global.u32 	%r135, [%rd129+-1536];
	mul.wide.s32 	%rd143, %r135, 4;
	add.s64 	%rd144, %rd5, %rd143;
	ld.global.u32 	%r136, [%rd142];
	ld.global.u32 	%r137, [%rd144];
	sub.s32 	%r138, %r136, %r137;
	st.global.u32 	[%rd130+-1536], %r138;
	ld.global.u32 	%r139, [%rd128+-1024];
	mul.wide.s32 	%rd145, %r139, 4;
	add.s64 	%rd146, %rd3, %rd145;
	ld.global.u32 	%r140, [%rd129+-1024];
	mul.wide.s32 	%rd147, %r140, 4;
	add.s64 	%rd148, %rd5, %rd147;
	ld.global.u32 	%r141, [%rd146];
	ld.global.u32 	%r142, [%rd148];
	sub.s32 	%r143, %r141, %r142;
	st.global.u32 	[%rd130+-1024], %r143;
	ld.global.u32 	%r144, [%rd128+-512];
	mul.wide.s32 	%rd149, %r144, 4;
	add.s64 	%rd150, %rd3, %rd149;
	ld.global.u32 	%r145, [%rd129+-512];
	mul.wide.s32 	%rd151, %r145, 4;
	add.s64 	%rd152, %rd5, %rd151;
	ld.global.u32 	%r146, [%rd150];
	ld.global.u32 	%r147, [%rd152];
	sub.s32 	%r148, %r146, %r147;
	st.global.u32 	[%rd130+-512], %r148;
	ld.global.u32 	%r149, [%rd128];
	mul.wide.s32 	%rd153, %r149, 4;
	add.s64 	%rd154, %rd3, %rd153;
	ld.global.u32 	%r150, [%rd129];
	mul.wide.s32 	%rd155, %r150, 4;
	add.s64 	%rd156, %rd5, %rd155;
	ld.global.u32 	%r151, [%rd154];
	ld.global.u32 	%r152, [%rd156];
	sub.s32 	%r153, %r151, %r152;
	st.global.u32 	[%rd130], %r153;
	ld.global.u32 	%r154, [%rd128+512];
	mul.wide.s32 	%rd157, %r154, 4;
	add.s64 	%rd158, %rd3, %rd157;
	ld.global.u32 	%r155, [%rd129+512];
	mul.wide.s32 	%rd159, %r155, 4;
	add.s64 	%rd160, %rd5, %rd159;
	ld.global.u32 	%r156, [%rd158];
	ld.global.u32 	%r157, [%rd160];
	sub.s32 	%r158, %r156, %r157;
	st.global.u32 	[%rd130+512], %r158;
	ld.global.u32 	%r159, [%rd128+1024];
	mul.wide.s32 	%rd161, %r159, 4;
	add.s64 	%rd162, %rd3, %rd161;
	ld.global.u32 	%r160, [%rd129+1024];
	mul.wide.s32 	%rd163, %r160, 4;
	add.s64 	%rd164, %rd5, %rd163;
	ld.global.u32 	%r161, [%rd162];
	ld.global.u32 	%r162, [%rd164];
	sub.s32 	%r163, %r161, %r162;
	st.global.u32 	[%rd130+1024], %r163;
	ld.global.u32 	%r164, [%rd128+1536];
	mul.wide.s32 	%rd165, %r164, 4;
	add.s64 	%rd166, %rd3, %rd165;
	ld.global.u32 	%r165, [%rd129+1536];
	mul.wide.s32 	%rd167, %r165, 4;
	add.s64 	%rd168, %rd5, %rd167;
	ld.global.u32 	%r166, [%rd166];
	ld.global.u32 	%r167, [%rd168];
	sub.s32 	%r168, %r166, %r167;
	st.global.u32 	[%rd130+1536], %r168;
	add.s32 	%r212, %r212, 8;
	add.s64 	%rd209, %rd209, 4096;
	add.s32 	%r211, %r211, 1024;
	setp.eq.s32 	%p28, %r212, 0;
	@%p28 bra 	$L__BB17_46;
	bra.uni 	$L__BB17_45;
$L__BB17_46:
	setp.eq.s32 	%p29, %r6, 0;
	@%p29 bra 	$L__BB17_54;
	and.b32  	%r18, %r36, 3;
	setp.lt.u32 	%p30, %r6, 4;
	@%p30 bra 	$L__BB17_49;
	shl.b32 	%r169, %r215, 7;
	add.s32 	%r170, %r169, %r5;
	mul.wide.s32 	%rd169, %r170, 4;
	add.s64 	%rd170, %rd7, %rd169;
	ld.global.u32 	%r171, [%rd170];
	mul.wide.s32 	%rd171, %r171, 4;
	add.s64 	%rd172, %rd3, %rd171;
	add.s64 	%rd173, %rd8, %rd169;
	ld.global.u32 	%r172, [%rd173];
	mul.wide.s32 	%rd174, %r172, 4;
	add.s64 	%rd175, %rd5, %rd174;
	ld.global.u32 	%r173, [%rd172];
	ld.global.u32 	%r174, [%rd175];
	sub.s32 	%r175, %r173, %r174;
	add.s64 	%rd176, %rd9, %rd169;
	st.global.u32 	[%rd176], %r175;
	ld.global.u32 	%r176, [%rd170+512];
	mul.wide.s32 	%rd177, %r176, 4;
	add.s64 	%rd178, %rd3, %rd177;
	ld.global.u32 	%r177, [%rd173+512];
	mul.wide.s32 	%rd179, %r177, 4;
	add.s64 	%rd180, %rd5, %rd179;
	ld.global.u32 	%r178, [%rd178];
	ld.global.u32 	%r179, [%rd180];
	sub.s32 	%r180, %r178, %r179;
	st.global.u32 	[%rd176+512], %r180;
	ld.global.u32 	%r181, [%rd170+1024];
	mul.wide.s32 	%rd181, %r181, 4;
	add.s64 	%rd182, %rd3, %rd181;
	ld.global.u32 	%r182, [%rd173+1024];
	mul.wide.s32 	%rd183, %r182, 4;
	add.s64 	%rd184, %rd5, %rd183;
	ld.global.u32 	%r183, [%rd182];
	ld.global.u32 	%r184, [%rd184];
	sub.s32 	%r185, %r183, %r184;
	st.global.u32 	[%rd176+1024], %r185;
	ld.global.u32 	%r186, [%rd170+1536];
	mul.wide.s32 	%rd185, %r186, 4;
	add.s64 	%rd186, %rd3, %rd185;
	ld.global.u32 	%r187, [%rd173+1536];
	mul.wide.s32 	%rd187, %r187, 4;
	add.s64 	%rd188, %rd5, %rd187;
	ld.global.u32 	%r188, [%rd186];
	ld.global.u32 	%r189, [%rd188];
	sub.s32 	%r190, %r188, %r189;
	st.global.u32 	[%rd176+1536], %r190;
	add.s32 	%r215, %r215, 4;
$L__BB17_49:
	setp.eq.s32 	%p31, %r18, 0;
	@%p31 bra 	$L__BB17_54;
	setp.eq.s32 	%p32, %r18, 1;
	@%p32 bra 	$L__BB17_52;
	shl.b32 	%r191, %r215, 7;
	add.s32 	%r192, %r191, %r5;
	mul.wide.s32 	%rd189, %r192, 4;
	add.s64 	%rd190, %rd7, %rd189;
	ld.global.u32 	%r193, [%rd190];
	mul.wide.s32 	%rd191, %r193, 4;
	add.s64 	%rd192, %rd3, %rd191;
	add.s64 	%rd193, %rd8, %rd189;
	ld.global.u32 	%r194, [%rd193];
	mul.wide.s32 	%rd194, %r194, 4;
	add.s64 	%rd195, %rd5, %rd194;
	ld.global.u32 	%r195, [%rd192];
	ld.global.u32 	%r196, [%rd195];
	sub.s32 	%r197, %r195, %r196;
	add.s64 	%rd196, %rd9, %rd189;
	st.global.u32 	[%rd196], %r197;
	ld.global.u32 	%r198, [%rd190+512];
	mul.wide.s32 	%rd197, %r198, 4;
	add.s64 	%rd198, %rd3, %rd197;
	ld.global.u32 	%r199, [%rd193+512];
	mul.wide.s32 	%rd199, %r199, 4;
	add.s64 	%rd200, %rd5, %rd199;
	ld.global.u32 	%r200, [%rd198];
	ld.global.u32 	%r201, [%rd200];
	sub.s32 	%r202, %r200, %r201;
	st.global.u32 	[%rd196+512], %r202;
	add.s32 	%r215, %r215, 2;
$L__BB17_52:
	and.b32  	%r203, %r36, 1;
	setp.eq.b32 	%p33, %r203, 1;
	not.pred 	%p34, %p33;
	@%p34 bra 	$L__BB17_54;
	shl.b32 	%r204, %r215, 7;
	add.s32 	%r205, %r204, %r5;
	mul.wide.s32 	%rd201, %r205, 4;
	add.s64 	%rd202, %rd7, %rd201;
	ld.global.u32 	%r206, [%rd202];
	mul.wide.s32 	%rd203, %r206, 4;
	add.s64 	%rd204, %rd3, %rd203;
	add.s64 	%rd205, %rd8, %rd201;
	ld.global.u32 	%r207, [%rd205];
	mul.wide.s32 	%rd206, %r207, 4;
	add.s64 	%rd207, %rd5, %rd206;
	ld.global.u32 	%r208, [%rd204];
	ld.global.u32 	%r209, [%rd207];
	sub.s32 	%r210, %r208, %r209;
	add.s64 	%rd208, %rd9, %rd201;
	st.global.u32 	[%rd208], %r210;
$L__BB17_54:
	ret;

}
	// .globl	_ZN3cub18CUB_300001_SM_10006detail9transform16transform_kernelINS2_10policy_hubILb0EN4cuda3std3__45tupleIJN6thrust24THRUST_300001_SM_1000_NS10device_ptrIiEESC_EEEE10policy1000EiNS7_5minusIiEESC_JPiSI_EEEvT0_iT1_T2_DpNS2_10kernel_argIT3_EE
.visible .entry _ZN3cub18CUB_300001_SM_10006detail9transform16transform_kernelINS2_10policy_hubILb0EN4cuda3std3__45tupleIJN6thrust24THRUST_300001_SM_1000_NS10device_ptrIiEESC_EEEE10policy1000EiNS7_5minusIiEESC_JPiSI_EEEvT0_iT1_T2_DpNS2_10kernel_argIT3_EE(
	.param .u32 _ZN3cub18CUB_300001_SM_10006detail9transform16transform_kernelINS2_10policy_hubILb0EN4cuda3std3__45tupleIJN6thrust24THRUST_300001_SM_1000_NS10device_ptrIiEESC_EEEE10policy1000EiNS7_5minusIiEESC_JPiSI_EEEvT0_iT1_T2_DpNS2_10kernel_argIT3_EE_param_0,
	.param .u32 _ZN3cub18CUB_300001_SM_10006detail9transform16transform_kernelINS2_10policy_hubILb0EN4cuda3std3__45tupleIJN6thrust24THRUST_300001_SM_1000_NS10device_ptrIiEESC_EEEE10policy1000EiNS7_5minusIiEESC_JPiSI_EEEvT0_iT1_T2_DpNS2_10kernel_argIT3_EE_param_1,
	.param .align 1 .b8 _ZN3cub18CUB_300001_SM_10006detail9transform16transform_kernelINS2_10policy_hubILb0EN4cuda3std3__45tupleIJN6thrust24THRUST_300001_SM_1000_NS10device_ptrIiEESC_EEEE10policy1000EiNS7_5minusIiEESC_JPiSI_EEEvT0_iT1_T2_DpNS2_10kernel_argIT3_EE_param_2[1],
	.param .align 8 .b8 _ZN3cub18CUB_300001_SM_10006detail9transform16transform_kernelINS2_10policy_hubILb0EN4cuda3std3__45tupleIJN6thrust24THRUST_300001_SM_1000_NS10device_ptrIiEESC_EEEE10policy1000EiNS7_5minusIiEESC_JPiSI_EEEvT0_iT1_T2_DpNS2_10kernel_argIT3_EE_param_3[8],
	.param .align 8 .b8 _ZN3cub18CUB_300001_SM_10006detail9transform16transform_kernelINS2_10policy_hubILb0EN4cuda3std3__45tupleIJN6thrust24THRUST_300001_SM_1000_NS10device_ptrIiEESC_EEEE10policy1000EiNS7_5minusIiEESC_JPiSI_EEEvT0_iT1_T2_DpNS2_10kernel_argIT3_EE_param_4[16],
	.param .align 8 .b8 _ZN3cub18CUB_300001_SM_10006detail9transform16transform_kernelINS2_10policy_hubILb0EN4cuda3std3__45tupleIJN6thrust24THRUST_300001_SM_1000_NS10device_ptrIiEESC_EEEE10policy1000EiNS7_5minusIiEESC_JPiSI_EEEvT0_iT1_T2_DpNS2_10kernel_argIT3_EE_param_5[16]
)
.maxntid 128
{
	.reg .pred 	%p<28>;
	.reg .b32 	%r<194>;
	.reg .b64 	%rd<143>;
	// demoted variable
	.shared .align 8 .u64 _ZZN3cub18CUB_300001_SM_10006detail9transform23transform_kernel_ublkcpINS2_19async_copy_policy_tILi128EEEiN4cuda3std3__45minusIiEEN6thrust24THRUST_300001_SM_1000_NS10device_ptrIiEEJiiEEEvT0_iT1_T2_DpNS2_16aligned_base_ptrIT3_EEE3bar;
	ld.param.u64 	%rd66, [_ZN3cub18CUB_300001_SM_10006detail9transform16transform_kernelINS2_10policy_hubILb0EN4cuda3std3__45tupleIJN6thrust24THRUST_300001_SM_1000_NS10device_ptrIiEESC_EEEE10policy1000EiNS7_5minusIiEESC_JPiSI_EEEvT0_iT1_T2_DpNS2_10kernel_argIT3_EE_param_5];
	ld.param.u64 	%rd64, [_ZN3cub18CUB_300001_SM_10006detail9transform16transform_kernelINS2_10policy_hubILb0EN4cuda3std3__45tupleIJN6thrust24THRUST_300001_SM_1000_NS10device_ptrIiEESC_EEEE10policy1000EiNS7_5minusIiEESC_JPiSI_EEEvT0_iT1_T2_DpNS2_10kernel_argIT3_EE_param_4];
	ld.param.u32 	%r71, [_ZN3cub18CUB_300001_SM_10006detail9transform16transform_kernelINS2_10policy_hubILb0EN4cuda3std3__45tupleIJN6thrust24THRUST_300001_SM_1000_NS10device_ptrIiEESC_EEEE10policy1000EiNS7_5minusIiEESC_JPiSI_EEEvT0_iT1_T2_DpNS2_10kernel_argIT3_EE_param_0];
	ld.param.u64 	%rd67, [_ZN3cub18CUB_300001_SM_10006detail9transform16transform_kernelINS2_10policy_hubILb0EN4cuda3std3__45tupleIJN6thrust24THRUST_300001_SM_1000_NS10device_ptrIiEESC_EEEE10policy1000EiNS7_5minusIiEESC_JPiSI_EEEvT0_iT1_T2_DpNS2_10kernel_argIT3_EE_param_5+8];
	ld.param.u64 	%rd65, [_ZN3cub18CUB_300001_SM_10006detail9transform16transform_kernelINS2_10policy_hubILb0EN4cuda3std3__45tupleIJN6thrust24THRUST_300001_SM_1000_NS10device_ptrIiEESC_EEEE10policy1000EiNS7_5minusIiEESC_JPiSI_EEEvT0_iT1_T2_DpNS2_10kernel_argIT3_EE_param_4+8];
	ld.param.u64 	%rd68, [_ZN3cub18CUB_300001_SM_10006detail9transform16transform_kernelINS2_10policy_hubILb0EN4cuda3std3__45tupleIJN6thrust24THRUST_300001_SM_1000_NS10device_ptrIiEESC_EEEE10policy1000EiNS7_5minusIiEESC_JPiSI_EEEvT0_iT1_T2_DpNS2_10kernel_argIT3_EE_param_3];
	ld.param.u32 	%r70, [_ZN3cub18CUB_300001_SM_10006detail9transform16transform_kernelINS2_10policy_hubILb0EN4cuda3std3__45tupleIJN6thrust24THRUST_300001_SM_1000_NS10device_ptrIiEESC_EEEE10policy1000EiNS7_5minusIiEESC_JPiSI_EEEvT0_iT1_T2_DpNS2_10kernel_argIT3_EE_param_1];
	cvta.to.global.u64 	%rd1, %rd68;
	cvt.u32.u64 	%r1, %rd65;
	cvt.u32.u64 	%r2, %rd67;
	shl.b32 	%r3, %r70, 7;
	mov.u32 	%r72, %ctaid.x;
	mul.lo.s32 	%r4, %r3, %r72;
	sub.s32 	%r5, %r71, %r4;
	min.s32 	%r6, %r3, %r5;
	setp.eq.s32 	%p1, %r72, 0;
	add.s32 	%r74, %r72, 2;
	mov.u32 	%r75, %nctaid.x;
	setp.ge.u32 	%p2, %r74, %r75;
	shl.b32 	%r7, %r70, 9;
	or.pred  	%p3, %p1, %p2;
	@%p3 bra 	$L__BB18_5;
	mov.b32 	%r139, -1;
	// begin inline asm
	{
	 .reg .pred P_OUT; 
	elect.sync _|P_OUT, %r139;
	selp.b32 %r138, 1, 0, P_OUT; 
}
	// end inline asm
	mov.u32 	%r140, %tid.x;
	setp.gt.u32 	%p18, %r140, 31;
	setp.eq.s32 	%p19, %r138, 0;
	or.pred  	%p20, %p18, %p19;
	@%p20 bra 	$L__BB18_3;
	mov.u32 	%r141, _ZZN3cub18CUB_300001_SM_10006detail9transform23transform_kernel_ublkcpINS2_19async_copy_policy_tILi128EEEiN4cuda3std3__45minusIiEEN6thrust24THRUST_300001_SM_1000_NS10device_ptrIiEEJiiEEEvT0_iT1_T2_DpNS2_16aligned_base_ptrIT3_EEE3bar;
	mov.b32 	%r142, 1;
	// begin inline asm
	mbarrier.init.shared.b64 [%r141], %r142;
	// end inline asm
	// begin inline asm
	fence.proxy.async.shared::cta; // 6.
	// end inline asm
	mul.wide.s32 	%rd120, %r4, 4;
	add.s32 	%r151, %r7, 15;
	add.s32 	%r152, %r151, %r1;
	and.b32  	%r144, %r152, -16;
	cvta.to.global.u64 	%rd121, %rd64;
	add.s64 	%rd117, %rd121, %rd120;
	mov.u32 	%r143, _ZN3cub18CUB_300001_SM_10006detail9transform4smemE;
	// begin inline asm
	cp.async.bulk.shared::cluster.global.mbarrier::complete_tx::bytes [%r143], [%rd117], %r144, [%r141];
	// end inline asm
	add.s32 	%r153, %r151, %r2;
	and.b32  	%r147, %r153, -16;
	add.s32 	%r154, %r143, %r7;
	add.s32 	%r146, %r154, 128;
	cvta.to.global.u64 	%rd122, %rd66;
	add.s64 	%rd118, %rd122, %rd120;
	// begin inline asm
	cp.async.bulk.shared::cluster.global.mbarrier::complete_tx::bytes [%r146], [%rd118], %r147, [%r141];
	// end inline asm
	add.s32 	%r150, %r147, %r144;
	// begin inline asm
	mbarrier.arrive.expect_tx.release.cta.shared::cta.b64 %rd119, [%r141], %r150; // 8. 
	// end inline asm
$L__BB18_3:
	bar.sync 	0;
	mov.u32 	%r156, _ZZN3cub18CUB_300001_SM_10006detail9transform23transform_kernel_ublkcpINS2_19async_copy_policy_tILi128EEEiN4cuda3std3__45minusIiEEN6thrust24THRUST_300001_SM_1000_NS10device_ptrIiEEJiiEEEvT0_iT1_T2_DpNS2_16aligned_base_ptrIT3_EEE3bar;
$L__BB18_4:
	mov.b32 	%r157, 0;
	// begin inline asm
	{
	 .reg .pred P_OUT; 
	mbarrier.try_wait.parity.shared::cta.b64  P_OUT, [%r156], %r157;                                // 7a. 
	selp.b32 %r155, 1, 0, P_OUT; 
}
	// end inline asm
	setp.eq.s32 	%p21, %r155, 0;
	@%p21 bra 	$L__BB18_4;
	bra.uni 	$L__BB18_26;
$L__BB18_5:
	cvt.s64.s32 	%rd4, %r1;
	cvt.s64.s32 	%rd5, %r4;
	shl.b32 	%r77, %r6, 2;
	cvt.s64.s32 	%rd69, %r77;
	shr.u64 	%rd6, %rd69, 2;
	mov.u32 	%r8, %ntid.x;
	mov.u32 	%r9, %ntid.y;
	mul.lo.s32 	%r78, %r8, %r9;
	mov.u32 	%r10, %ntid.z;
	mul.lo.s32 	%r11, %r78, %r10;
	mov.u32 	%r79, %tid.x;
	mov.u32 	%r80, %tid.y;
	mov.u32 	%r81, %tid.z;
	mad.lo.s32 	%r82, %r81, %r9, %r80;
	mad.lo.s32 	%r83, %r82, %r8, %r79;
	cvt.u64.u32 	%rd140, %r83;
	setp.le.u64 	%p4, %rd6, %rd140;
	@%p4 bra 	$L__BB18_15;
	cvt.u32.u64 	%r84, %rd140;
	cvt.u64.u32 	%rd8, %r11;
	add.s32 	%r85, %r84, %r11;
	cvt.u64.u32 	%rd70, %r85;
	max.u64 	%rd71, %rd6, %rd70;
	setp.gt.u64 	%p5, %rd6, %rd70;
	selp.u64 	%rd9, 1, 0, %p5;
	add.s64 	%rd72, %rd9, %rd70;
	sub.s64 	%rd10, %rd71, %rd72;
	and.b64  	%rd73, %rd10, -4294967296;
	setp.ne.s64 	%p6, %rd73, 0;
	@%p6 bra 	$L__BB18_8;
	cvt.u32.u64 	%r86, %rd8;
	cvt.u32.u64 	%r87, %rd10;
	div.u32 	%r88, %r87, %r86;
	cvt.u64.u32 	%rd129, %r88;
	bra.uni 	$L__BB18_9;
$L__BB18_8:
	div.u64 	%rd129, %rd10, %rd8;
$L__BB18_9:
	add.s64 	%rd14, %rd129, %rd9;
	and.b64  	%rd74, %rd14, 3;
	setp.eq.s64 	%p7, %rd74, 3;
	mov.u64 	%rd133, %rd140;
	@%p7 bra 	$L__BB18_12;
	shl.b64 	%rd75, %rd140, 2;
	shl.b64 	%rd76, %rd5, 2;
	add.s64 	%rd77, %rd75, %rd76;
	add.s64 	%rd78, %rd77, %rd4;
	add.s64 	%rd131, %rd64, %rd78;
	mov.u32 	%r90, _ZN3cub18CUB_300001_SM_10006detail9transform4smemE;
	add.s32 	%r91, %r1, %r90;
	shl.b32 	%r92, %r84, 2;
	add.s32 	%r176, %r91, %r92;
	mul.lo.s32 	%r93, %r10, %r9;
	mul.lo.s32 	%r94, %r93, %r8;
	shl.b32 	%r13, %r94, 2;
	add.s64 	%rd79, %rd14, 1;
	and.b64  	%rd80, %rd79, 3;
	neg.s64 	%rd130, %rd80;
	mov.u64 	%rd133, %rd140;
$L__BB18_11:
	.pragma "nounroll";
	// begin inline asm
	cp.async.ca.shared.global [%r176], [%rd131], 4, 4;
	// end inline asm
	add.s64 	%rd133, %rd133, %rd8;
	shl.b64 	%rd82, %rd8, 2;
	add.s64 	%rd131, %rd131, %rd82;
	add.s32 	%r176, %r176, %r13;
	add.s64 	%rd130, %rd130, 1;
	setp.ne.s64 	%p8, %rd130, 0;
	@%p8 bra 	$L__BB18_11;
$L__BB18_12:
	setp.lt.u64 	%p9, %rd14, 3;
	@%p9 bra 	$L__BB18_15;
	shl.b64 	%rd24, %rd8, 2;
	shl.b64 	%rd83, %rd133, 2;
	shl.b64 	%rd84, %rd5, 2;
	add.s64 	%rd25, %rd83, %rd84;
	shl.b64 	%rd85, %rd8, 3;
	add.s64 	%rd26, %rd25, %rd85;
	add.s64 	%rd86, %rd133, %rd5;
	shl.b64 	%rd87, %rd86, 2;
	mad.lo.s64 	%rd27, %rd8, 12, %rd87;
	cvt.u32.u64 	%r96, %rd65;
	mov.u32 	%r97, _ZN3cub18CUB_300001_SM_10006detail9transform4smemE;
	add.s32 	%r98, %r96, %r97;
	mul.lo.s32 	%r99, %r10, %r9;
	mul.lo.s32 	%r100, %r99, %r8;
	shl.b32 	%r101, %r100, 2;
	cvt.u32.u64 	%r102, %rd133;
	shl.b32 	%r103, %r102, 2;
	add.s32 	%r177, %r98, %r103;
	add.s32 	%r180, %r177, %r101;
	shl.b32 	%r104, %r100, 3;
	add.s32 	%r179, %r177, %r104;
	mad.lo.s32 	%r178, %r100, 12, %r177;
	cvt.s64.s32 	%rd88, %rd65;
	add.s64 	%rd134, %rd64, %rd88;
$L__BB18_14:
	add.s64 	%rd89, %rd134, %rd25;
	// begin inline asm
	cp.async.ca.shared.global [%r177], [%rd89], 4, 4;
	// end inline asm
	add.s64 	%rd93, %rd25, %rd24;
	add.s64 	%rd90, %rd134, %rd93;
	// begin inline asm
	cp.async.ca.shared.global [%r180], [%rd90], 4, 4;
	// end inline asm
	add.s64 	%rd91, %rd134, %rd26;
	// begin inline asm
	cp.async.ca.shared.global [%r179], [%rd91], 4, 4;
	// end inline asm
	add.s64 	%rd92, %rd134, %rd27;
	// begin inline asm
	cp.async.ca.shared.global [%r178], [%rd92], 4, 4;
	// end inline asm
	add.s64 	%rd133, %rd133, %rd24;
	mul.wide.u32 	%rd94, %r11, 16;
	add.s64 	%rd134, %rd134, %rd94;
	mul.lo.s32 	%r109, %r10, %r9;
	mul.lo.s32 	%r110, %r109, %r8;
	shl.b32 	%r111, %r110, 4;
	add.s32 	%r180, %r180, %r111;
	add.s32 	%r179, %r179, %r111;
	add.s32 	%r178, %r178, %r111;
	add.s32 	%r177, %r177, %r111;
	setp.lt.u64 	%p10, %rd133, %rd6;
	@%p10 bra 	$L__BB18_14;
$L__BB18_15:
	setp.le.u64 	%p11, %rd6, %rd140;
	// begin inline asm
	cp.async.commit_group;
	// end inline asm
	cvt.s64.s32 	%rd33, %r2;
	@%p11 bra 	$L__BB18_25;
	cvt.u32.u64 	%r112, %rd140;
	cvt.u64.u32 	%rd34, %r11;
	add.s32 	%r113, %r112, %r11;
	cvt.u64.u32 	%rd95, %r113;
	max.u64 	%rd96, %rd6, %rd95;
	setp.gt.u64 	%p12, %rd6, %rd95;
	selp.u64 	%rd35, 1, 0, %p12;
	add.s64 	%rd97, %rd35, %rd95;
	sub.s64 	%rd36, %rd96, %rd97;
	and.b64  	%rd98, %rd36, -4294967296;
	setp.ne.s64 	%p13, %rd98, 0;
	@%p13 bra 	$L__BB18_18;
	cvt.u32.u64 	%r114, %rd34;
	cvt.u32.u64 	%r115, %rd36;
	div.u32 	%r116, %r115, %r114;
	cvt.u64.u32 	%rd136, %r116;
	bra.uni 	$L__BB18_19;
$L__BB18_18:
	div.u64 	%rd136, %rd36, %rd34;
$L__BB18_19:
	add.s64 	%rd40, %rd136, %rd35;
	and.b64  	%rd99, %rd40, 3;
	setp.eq.s64 	%p14, %rd99, 3;
	@%p14 bra 	$L__BB18_22;
	shl.b64 	%rd100, %rd140, 2;
	shl.b64 	%rd101, %rd5, 2;
	add.s64 	%rd102, %rd100, %rd101;
	add.s64 	%rd103, %rd102, %rd33;
	add.s64 	%rd138, %rd66, %rd103;
	shl.b64 	%rd42, %rd34, 2;
	mov.u32 	%r118, _ZN3cub18CUB_300001_SM_10006detail9transform4smemE;
	add.s32 	%r119, %r2, %r118;
	add.s32 	%r120, %r119, %r7;
	shl.b32 	%r121, %r112, 2;
	add.s32 	%r181, %r120, %r121;
	mul.lo.s32 	%r122, %r10, %r9;
	mul.lo.s32 	%r123, %r122, %r8;
	shl.b32 	%r29, %r123, 2;
	add.s64 	%rd104, %rd40, 1;
	and.b64  	%rd105, %rd104, 3;
	neg.s64 	%rd137, %rd105;
$L__BB18_21:
	.pragma "nounroll";
	add.s32 	%r124, %r181, 128;
	// begin inline asm
	cp.async.ca.shared.global [%r124], [%rd138], 4, 4;
	// end inline asm
	add.s64 	%rd140, %rd140, %rd34;
	add.s64 	%rd138, %rd138, %rd42;
	add.s32 	%r181, %r181, %r29;
	add.s64 	%rd137, %rd137, 1;
	setp.ne.s64 	%p15, %rd137, 0;
	@%p15 bra 	$L__BB18_21;
$L__BB18_22:
	setp.lt.u64 	%p16, %rd40, 3;
	@%p16 bra 	$L__BB18_25;
	shl.b64 	%rd51, %rd34, 2;
	shl.b64 	%rd107, %rd140, 2;
	shl.b64 	%rd108, %rd5, 2;
	add.s64 	%rd52, %rd107, %rd108;
	add.s64 	%rd53, %rd52, %rd51;
	shl.b64 	%rd54, %rd34, 4;
	shl.b64 	%rd109, %rd34, 3;
	add.s64 	%rd55, %rd52, %rd109;
	add.s64 	%rd110, %rd140, %rd5;
	shl.b64 	%rd111, %rd110, 2;
	mad.lo.s64 	%rd56, %rd34, 12, %rd111;
	mov.u32 	%r125, _ZN3cub18CUB_300001_SM_10006detail9transform4smemE;
	add.s32 	%r126, %r2, %r125;
	mul.lo.s32 	%r127, %r10, %r9;
	mul.lo.s32 	%r128, %r127, %r8;
	shl.b32 	%r129, %r128, 2;
	cvt.u32.u64 	%r130, %rd140;
	shl.b32 	%r131, %r130, 2;
	add.s32 	%r132, %r126, %r7;
	add.s32 	%r182, %r132, %r131;
	add.s32 	%r185, %r182, %r129;
	shl.b32 	%r33, %r128, 4;
	shl.b32 	%r133, %r128, 3;
	add.s32 	%r184, %r182, %r133;
	mad.lo.s32 	%r183, %r128, 12, %r182;
	add.s64 	%rd141, %rd66, %rd33;
$L__BB18_24:
	add.s64 	%rd113, %rd141, %rd52;
	add.s32 	%r134, %r182, 128;
	// begin inline asm
	cp.async.ca.shared.global [%r134], [%rd113], 4, 4;
	// end inline asm
	add.s64 	%rd114, %rd141, %rd53;
	add.s32 	%r135, %r185, 128;
	// begin inline asm
	cp.async.ca.shared.global [%r135], [%rd114], 4, 4;
	// end inline asm
	add.s64 	%rd115, %rd141, %rd55;
	add.s32 	%r136, %r184, 128;
	// begin inline asm
	cp.async.ca.shared.global [%r136], [%rd115], 4, 4;
	// end inline asm
	add.s64 	%rd116, %rd141, %rd56;
	add.s32 	%r137, %r183, 128;
	// begin inline asm
	cp.async.ca.shared.global [%r137], [%rd116], 4, 4;
	// end inline asm
	add.s64 	%rd140, %rd140, %rd51;
	add.s64 	%rd141, %rd141, %rd54;
	add.s32 	%r185, %r185, %r33;
	add.s32 	%r184, %r184, %r33;
	add.s32 	%r183, %r183, %r33;
	add.s32 	%r182, %r182, %r33;
	setp.lt.u64 	%p17, %rd140, %rd6;
	@%p17 bra 	$L__BB18_24;
$L__BB18_25:
	// begin inline asm
	cp.async.commit_group;
	// end inline asm
	// begin inline asm
	cp.async.wait_group 0;
	// end inline asm
	barrier.sync 	0;
$L__BB18_26:
	cvt.u32.u64 	%r45, %rd65;
	setp.gt.s32 	%p22, %r3, %r5;
	@%p22 bra 	$L__BB18_30;
	setp.lt.s32 	%p23, %r70, 1;
	@%p23 bra 	$L__BB18_35;
	mov.u32 	%r186, %tid.x;
	neg.s32 	%r189, %r70;
	add.s32 	%r158, %r2, %r7;
	shl.b32 	%r159, %r186, 2;
	add.s32 	%r160, %r158, %r159;
	mov.u32 	%r161, _ZN3cub18CUB_300001_SM_10006detail9transform4smemE;
	add.s32 	%r162, %r160, %r161;
	add.s32 	%r188, %r162, 128;
	add.s32 	%r163, %r45, %r159;
	add.s32 	%r187, %r161, %r163;
	mul.wide.s32 	%rd123, %r4, 4;
	add.s64 	%rd62, %rd1, %rd123;
$L__BB18_29:
	.pragma "nounroll";
	mul.wide.s32 	%rd124, %r186, 4;
	add.s64 	%rd125, %rd62, %rd124;
	ld.shared.u32 	%r164, [%r187];
	ld.shared.u32 	%r165, [%r188];
	sub.s32 	%r166, %r164, %r165;
	st.global.u32 	[%rd125], %r166;
	add.s32 	%r189, %r189, 1;
	setp.eq.s32 	%p24, %r189, 0;
	add.s32 	%r188, %r188, 512;
	add.s32 	%r187, %r187, 512;
	add.s32 	%r186, %r186, 128;
	@%p24 bra 	$L__BB18_35;
	bra.uni 	$L__BB18_29;
$L__BB18_30:
	setp.lt.s32 	%p25, %r70, 1;
	@%p25 bra 	$L__BB18_35;
	mov.u32 	%r190, %tid.x;
	neg.s32 	%r193, %r70;
	add.s32 	%r167, %r2, %r7;
	shl.b32 	%r168, %r190, 2;
	add.s32 	%r169, %r167, %r168;
	mov.u32 	%r170, _ZN3cub18CUB_300001_SM_10006detail9transform4smemE;
	add.s32 	%r171, %r169, %r170;
	add.s32 	%r192, %r171, 128;
	add.s32 	%r172, %r45, %r168;
	add.s32 	%r191, %r170, %r172;
	mul.wide.s32 	%rd126, %r4, 4;
	add.s64 	%rd63, %rd1, %rd126;
$L__BB18_32:
	.pragma "nounroll";
	setp.ge.s32 	%p26, %r190, %r6;
	@%p26 bra 	$L__BB18_34;
	ld.shared.u32 	%r173, [%r191];
	ld.shared.u32 	%r174, [%r192];
	sub.s32 	%r175, %r173, %r174;
	mul.wide.s32 	%rd127, %r190, 4;
	add.s64 	%rd128, %rd63, %rd127;
	st.global.u32 	[%rd128], %r175;
$L__BB18_34:
	add.s32 	%r193, %r193, 1;
	setp.ne.s32 	%p27, %r193, 0;
	add.s32 	%r192, %r192, 512;
	add.s32 	%r191, %r191, 512;
	add.s32 	%r190, %r190, 128;
	@%p27 bra 	$L__BB18_32;
$L__BB18_35:
	ret;

}
	// .globl	_ZN3cub18CUB_300001_SM_10006detail9transform16transform_kernelINS2_10policy_hubILb0EN4cuda3std3__45tupleIJN6thrust24THRUST_300001_SM_1000_NS10device_ptrIiEESC_EEEE10policy1000ElNS7_5minusIiEESC_JPiSI_EEEvT0_iT1_T2_DpNS2_10kernel_argIT3_EE
.visible .entry _ZN3cub18CUB_300001_SM_10006detail9transform16transform_kernelINS2_10policy_hubILb0EN4cuda3std3__45tupleIJN6thrust24THRUST_300001_SM_1000_NS10device_ptrIiEESC_EEEE10policy1000ElNS7_5minusIiEESC_JPiSI_EEEvT0_iT1_T2_DpNS2_10kernel_argIT3_EE(
	.param .u64 _ZN3cub18CUB_300001_SM_10006detail9transform16transform_kernelINS2_10policy_hubILb0EN4cuda3std3__45tupleIJN6thrust24THRUST_300001_SM_1000_NS10device_ptrIiEESC_EEEE10policy1000ElNS7_5minusIiEESC_JPiSI_EEEvT0_iT1_T2_DpNS2_10kernel_argIT3_EE_param_0,
	.param .u32 _ZN3cub18CUB_300001_SM_10006detail9transform16transform_kernelINS2_10policy_hubILb0EN4cuda3std3__45tupleIJN6thrust24THRUST_300001_SM_1000_NS10device_ptrIiEESC_EEEE10policy1000ElNS7_5minusIiEESC_JPiSI_EEEvT0_iT1_T2_DpNS2_10kernel_argIT3_EE_param_1,
	.param .align 1 .b8 _ZN3cub18CUB_300001_SM_10006detail9transform16transform_kernelINS2_10policy_hubILb0EN4cuda3std3__45tupleIJN6thrust24THRUST_300001_SM_1000_NS10device_ptrIiEESC_EEEE10policy1000ElNS7_5minusIiEESC_JPiSI_EEEvT0_iT1_T2_DpNS2_10kernel_argIT3_EE_param_2[1],
	.param .align 8 .b8 _ZN3cub18CUB_300001_SM_10006detail9transform16transform_kernelINS2_10policy_hubILb0EN4cuda3std3__45tupleIJN6thrust24THRUST_300001_SM_1000_NS10device_ptrIiEESC_EEEE10policy1000ElNS7_5minusIiEESC_JPiSI_EEEvT0_iT1_T2_DpNS2_10kernel_argIT3_EE_param_3[8],
	.param .align 8 .b8 _ZN3cub18CUB_300001_SM_10006detail9transform16transform_kernelINS2_10policy_hubILb0EN4cuda3std3__45tupleIJN6thrust24THRUST_300001_SM_1000_NS10device_ptrIiEESC_EEEE10policy1000ElNS7_5minusIiEESC_JPiSI_EEEvT0_iT1_T2_DpNS2_10kernel_argIT3_EE_param_4[16],
	.param .align 8 .b8 _ZN3cub18CUB_300001_SM_10006detail9transform16transform_kernelINS2_10policy_hubILb0EN4cuda3std3__45tupleIJN6thrust24THRUST_300001_SM_1000_NS10device_ptrIiEESC_EEEE10policy1000ElNS7_5minusIiEESC_JPiSI_EEEvT0_iT1_T2_DpNS2_10kernel_argIT3_EE_param_5[16]
)
.maxntid 128
{
	.reg .pred 	%p<28>;
	.reg .b32 	%r<187>;
	.reg .b64 	%rd<147>;
	// demoted variable
	.shared .align 8 .u64 _ZZN3cub18CUB_300001_SM_10006detail9transform23transform_kernel_ublkcpINS2_19async_copy_policy_tILi128EEElN4cuda3std3__45minusIiEEN6thrust24THRUST_300001_SM_1000_NS10device_ptrIiEEJiiEEEvT0_iT1_T2_DpNS2_16aligned_base_ptrIT3_EEE3bar;
	ld.param.u64 	%rd68, [_ZN3cub18CUB_300001_SM_10006detail9transform16transform_kernelINS2_10policy_hubILb0EN4cuda3std3__45tupleIJN6thrust24THRUST_300001_SM_1000_NS10device_ptrIiEESC_EEEE10policy1000ElNS7_5minusIiEESC_JPiSI_EEEvT0_iT1_T2_DpNS2_10kernel_argIT3_EE_param_5];
	ld.param.u64 	%rd66, [_ZN3cub18CUB_300001_SM_10006detail9transform16transform_kernelINS2_10policy_hubILb0EN4cuda3std3__45tupleIJN6thrust24THRUST_300001_SM_1000_NS10device_ptrIiEESC_EEEE10policy1000ElNS7_5minusIiEESC_JPiSI_EEEvT0_iT1_T2_DpNS2_10kernel_argIT3_EE_param_4];
	ld.param.u64 	%rd70, [_ZN3cub18CUB_300001_SM_10006detail9transform16transform_kernelINS2_10policy_hubILb0EN4cuda3std3__45tupleIJN6thrust24THRUST_300001_SM_1000_NS10device_ptrIiEESC_EEEE10policy1000ElNS7_5minusIiEESC_JPiSI_EEEvT0_iT1_T2_DpNS2_10kernel_argIT3_EE_param_0];
	ld.param.u64 	%rd69, [_ZN3cub18CUB_300001_SM_10006detail9transform16transform_kernelINS2_10policy_hubILb0EN4cuda3std3__45tupleIJN6thrust24THRUST_300001_SM_1000_NS10device_ptrIiEESC_EEEE10policy1000ElNS7_5minusIiEESC_JPiSI_EEEvT0_iT1_T2_DpNS2_10kernel_argIT3_EE_param_5+8];
	ld.param.u64 	%rd67, [_ZN3cub18CUB_300001_SM_10006detail9transform16transform_kernelINS2_10policy_hubILb0EN4cuda3std3__45tupleIJN6thrust24THRUST_300001_SM_1000_NS10device_ptrIiEESC_EEEE10policy1000ElNS7_5minusIiEESC_JPiSI_EEEvT0_iT1_T2_DpNS2_10kernel_argIT3_EE_param_4+8];
	ld.param.u64 	%rd71, [_ZN3cub18CUB_300001_SM_10006detail9transform16transform_kernelINS2_10policy_hubILb0EN4cuda3std3__45tupleIJN6thrust24THRUST_300001_SM_1000_NS10device_ptrIiEESC_EEEE10policy1000ElNS7_5minusIiEESC_JPiSI_EEEvT0_iT1_T2_DpNS2_10kernel_argIT3_EE_param_3];
	ld.param.u32 	%r68, [_ZN3cub18CUB_300001_SM_10006detail9transform16transform_kernelINS2_10policy_hubILb0EN4cuda3std3__45tupleIJN6thrust24THRUST_300001_SM_1000_NS10device_ptrIiEESC_EEEE10policy1000ElNS7_5minusIiEESC_JPiSI_EEEvT0_iT1_T2_DpNS2_10kernel_argIT3_EE_param_1];
	cvta.to.global.u64 	%rd1, %rd71;
	cvt.u32.u64 	%r1, %rd67;
	cvt.u32.u64 	%r2, %rd69;
	shl.b32 	%r3, %r68, 7;
	mov.u32 	%r69, %ctaid.x;
	cvt.u64.u32 	%rd72, %r69;
	cvt.s64.s32 	%rd73, %r3;
	mul.lo.s64 	%rd4, %rd73, %rd72;
	sub.s64 	%rd74, %rd70, %rd4;
	min.s64 	%rd75, %rd74, %rd73;
	cvt.u32.u64 	%r4, %rd75;
	setp.eq.s32 	%p1, %r69, 0;
	add.s32 	%r71, %r69, 2;
	mov.u32 	%r72, %nctaid.x;
	setp.ge.u32 	%p2, %r71, %r72;
	shl.b32 	%r5, %r68, 9;
	or.pred  	%p3, %p1, %p2;
	@%p3 bra 	$L__BB19_5;
	mov.b32 	%r132, -1;
	// begin inline asm
	{
	 .reg .pred P_OUT; 
	elect.sync _|P_OUT, %r132;
	selp.b32 %r131, 1, 0, P_OUT; 
}
	// end inline asm
	mov.u32 	%r133, %tid.x;
	setp.gt.u32 	%p18, %r133, 31;
	setp.eq.s32 	%p19, %r131, 0;
	or.pred  	%p20, %p18, %p19;
	@%p20 bra 	$L__BB19_3;
	mov.u32 	%r134, _ZZN3cub18CUB_300001_SM_10006detail9transform23transform_kernel_ublkcpINS2_19async_copy_policy_tILi128EEElN4cuda3std3__45minusIiEEN6thrust24THRUST_300001_SM_1000_NS10device_ptrIiEEJiiEEEvT0_iT1_T2_DpNS2_16aligned_base_ptrIT3_EEE3bar;
	mov.b32 	%r135, 1;
	// begin inline asm
	mbarrier.init.shared.b64 [%r134], %r135;
	// end inline asm
	// begin inline asm
	fence.proxy.async.shared::cta; // 6.
	// end inline asm
	shl.b64 	%rd124, %rd4, 2;
	add.s32 	%r144, %r5, 15;
	add.s32 	%r145, %r144, %r1;
	and.b32  	%r137, %r145, -16;
	cvta.to.global.u64 	%rd125, %rd66;
	add.s64 	%rd121, %rd125, %rd124;
	mov.u32 	%r136, _ZN3cub18CUB_300001_SM_10006detail9transform4smemE;
	// begin inline asm
	cp.async.bulk.shared::cluster.global.mbarrier::complete_tx::bytes [%r136], [%rd121], %r137, [%r134];
	// end inline asm
	add.s32 	%r146, %r144, %r2;
	and.b32  	%r140, %r146, -16;
	add.s32 	%r147, %r136, %r5;
	add.s32 	%r139, %r147, 128;
	cvta.to.global.u64 	%rd126, %rd68;
	add.s64 	%rd122, %rd126, %rd124;
	// begin inline asm
	cp.async.bulk.shared::cluster.global.mbarrier::complete_tx::bytes [%r139], [%rd122], %r140, [%r134];
	// end inline asm
	add.s32 	%r143, %r140, %r137;
	// begin inline asm
	mbarrier.arrive.expect_tx.release.cta.shared::cta.b64 %rd123, [%r134], %r143; // 8. 
	// end inline asm
$L__BB19_3:
	bar.sync 	0;
	mov.u32 	%r149, _ZZN3cub18CUB_300001_SM_10006detail9transform23transform_kernel_ublkcpINS2_19async_copy_policy_tILi128EEElN4cuda3std3__45minusIiEEN6thrust24THRUST_300001_SM_1000_NS10device_ptrIiEEJiiEEEvT0_iT1_T2_DpNS2_16aligned_base_ptrIT3_EEE3bar;
$L__BB19_4:
	mov.b32 	%r150, 0;
	// begin inline asm
	{
	 .reg .pred P_OUT; 
	mbarrier.try_wait.parity.shared::cta.b64  P_OUT, [%r149], %r150;                                // 7a. 
	selp.b32 %r148, 1, 0, P_OUT; 
}
	// end inline asm
	setp.eq.s32 	%p21, %r148, 0;
	@%p21 bra 	$L__BB19_4;
	bra.uni 	$L__BB19_26;
$L__BB19_5:
	cvt.s64.s32 	%rd5, %r1;
	shl.b32 	%r74, %r4, 2;
	cvt.s64.s32 	%rd76, %r74;
	shr.u64 	%rd6, %rd76, 2;
	mov.u32 	%r6, %ntid.x;
	mov.u32 	%r7, %ntid.y;
	mul.lo.s32 	%r75, %r6, %r7;
	mov.u32 	%r8, %ntid.z;
	mul.lo.s32 	%r9, %r75, %r8;
	mov.u32 	%r76, %tid.x;
	mov.u32 	%r77, %tid.y;
	mov.u32 	%r78, %tid.z;
	mad.lo.s32 	%r79, %r78, %r7, %r77;
	mad.lo.s32 	%r80, %r79, %r6, %r76;
	cvt.u64.u32 	%rd144, %r80;
	setp.le.u64 	%p4, %rd6, %rd144;
	@%p4 bra 	$L__BB19_15;
	cvt.u32.u64 	%r81, %rd144;
	cvt.u64.u32 	%rd8, %r9;
	add.s32 	%r82, %r81, %r9;
	cvt.u64.u32 	%rd77, %r82;
	max.u64 	%rd78, %rd6, %rd77;
	setp.gt.u64 	%p5, %rd6, %rd77;
	selp.u64 	%rd9, 1, 0, %p5;
	add.s64 	%rd79, %rd9, %rd77;
	sub.s64 	%rd10, %rd78, %rd79;
	and.b64  	%rd80, %rd10, -4294967296;
	setp.ne.s64 	%p6, %rd80, 0;
	@%p6 bra 	$L__BB19_8;
	cvt.u32.u64 	%r83, %rd8;
	cvt.u32.u64 	%r84, %rd10;
	div.u32 	%r85, %r84, %r83;
	cvt.u64.u32 	%rd133, %r85;
	bra.uni 	$L__BB19_9;
$L__BB19_8:
	div.u64 	%rd133, %rd10, %rd8;
$L__BB19_9:
	add.s64 	%rd14, %rd133, %rd9;
	and.b64  	%rd81, %rd14, 3;
	setp.eq.s64 	%p7, %rd81, 3;
	mov.u64 	%rd137, %rd144;
	@%p7 bra 	$L__BB19_12;
	shl.b64 	%rd82, %rd4, 2;
	shl.b64 	%rd83, %rd144, 2;
	add.s64 	%rd84, %rd82, %rd83;
	add.s64 	%rd85, %rd84, %rd5;
	add.s64 	%rd135, %rd66, %rd85;
	shl.b64 	%rd16, %rd8, 2;
	mov.u32 	%r87, _ZN3cub18CUB_300001_SM_10006detail9transform4smemE;
	add.s32 	%r88, %r1, %r87;
	shl.b32 	%r89, %r81, 2;
	add.s32 	%r169, %r88, %r89;
	mul.lo.s32 	%r90, %r8, %r7;
	mul.lo.s32 	%r91, %r90, %r6;
	shl.b32 	%r11, %r91, 2;
	add.s64 	%rd86, %rd14, 1;
	and.b64  	%rd87, %rd86, 3;
	neg.s64 	%rd134, %rd87;
	mov.u64 	%rd137, %rd144;
$L__BB19_11:
	.pragma "nounroll";
	// begin inline asm
	cp.async.ca.shared.global [%r169], [%rd135], 4, 4;
	// end inline asm
	add.s64 	%rd137, %rd137, %rd8;
	add.s64 	%rd135, %rd135, %rd16;
	add.s32 	%r169, %r169, %r11;
	add.s64 	%rd134, %rd134, 1;
	setp.ne.s64 	%p8, %rd134, 0;
	@%p8 bra 	$L__BB19_11;
$L__BB19_12:
	setp.lt.u64 	%p9, %rd14, 3;
	@%p9 bra 	$L__BB19_15;
	shl.b64 	%rd25, %rd8, 2;
	shl.b64 	%rd89, %rd4, 2;
	shl.b64 	%rd90, %rd137, 2;
	add.s64 	%rd26, %rd89, %rd90;
	shl.b64 	%rd27, %rd8, 4;
	shl.b64 	%rd91, %rd8, 3;
	add.s64 	%rd28, %rd26, %rd91;
	add.s64 	%rd92, %rd137, %rd4;
	shl.b64 	%rd93, %rd92, 2;
	mad.lo.s64 	%rd29, %rd8, 12, %rd93;
	mov.u32 	%r93, _ZN3cub18CUB_300001_SM_10006detail9transform4smemE;
	add.s32 	%r94, %r1, %r93;
	mul.lo.s32 	%r95, %r8, %r7;
	mul.lo.s32 	%r96, %r95, %r6;
	shl.b32 	%r97, %r96, 2;
	cvt.u32.u64 	%r98, %rd137;
	shl.b32 	%r99, %r98, 2;
	add.s32 	%r170, %r94, %r99;
	add.s32 	%r173, %r170, %r97;
	shl.b32 	%r15, %r96, 4;
	shl.b32 	%r100, %r96, 3;
	add.s32 	%r172, %r170, %r100;
	mad.lo.s32 	%r171, %r96, 12, %r170;
	cvt.s64.s32 	%rd94, %r1;
	add.s64 	%rd138, %rd66, %rd94;
$L__BB19_14:
	add.s64 	%rd95, %rd138, %rd26;
	// begin inline asm
	cp.async.ca.shared.global [%r170], [%rd95], 4, 4;
	// end inline asm
	add.s64 	%rd99, %rd26, %rd25;
	add.s64 	%rd96, %rd138, %rd99;
	// begin inline asm
	cp.async.ca.shared.global [%r173], [%rd96], 4, 4;
	// end inline asm
	add.s64 	%rd97, %rd138, %rd28;
	// begin inline asm
	cp.async.ca.shared.global [%r172], [%rd97], 4, 4;
	// end inline asm
	add.s64 	%rd98, %rd138, %rd29;
	// begin inline asm
	cp.async.ca.shared.global [%r171], [%rd98], 4, 4;
	// end inline asm
	add.s64 	%rd137, %rd137, %rd25;
	add.s64 	%rd138, %rd138, %rd27;
	add.s32 	%r173, %r173, %r15;
	add.s32 	%r172, %r172, %r15;
	add.s32 	%r171, %r171, %r15;
	add.s32 	%r170, %r170, %r15;
	setp.lt.u64 	%p10, %rd137, %rd6;
	@%p10 bra 	$L__BB19_14;
$L__BB19_15:
	setp.le.u64 	%p11, %rd6, %rd144;
	// begin inline asm
	cp.async.commit_group;
	// end inline asm
	cvt.s64.s32 	%rd35, %r2;
	@%p11 bra 	$L__BB19_25;
	cvt.u32.u64 	%r105, %rd144;
	cvt.u64.u32 	%rd36, %r9;
	add.s32 	%r106, %r105, %r9;
	cvt.u64.u32 	%rd100, %r106;
	max.u64 	%rd101, %rd6, %rd100;
	setp.gt.u64 	%p12, %rd6, %rd100;
	selp.u64 	%rd37, 1, 0, %p12;
	add.s64 	%rd102, %rd37, %rd100;
	sub.s64 	%rd38, %rd101, %rd102;
	and.b64  	%rd103, %rd38, -4294967296;
	setp.ne.s64 	%p13, %rd103, 0;
	@%p13 bra 	$L__BB19_18;
	cvt.u32.u64 	%r107, %rd36;
	cvt.u32.u64 	%r108, %rd38;
	div.u32 	%r109, %r108, %r107;
	cvt.u64.u32 	%rd140, %r109;
	bra.uni 	$L__BB19_19;
$L__BB19_18:
	div.u64 	%rd140, %rd38, %rd36;
$L__BB19_19:
	add.s64 	%rd42, %rd140, %rd37;
	and.b64  	%rd104, %rd42, 3;
	setp.eq.s64 	%p14, %rd104, 3;
	@%p14 bra 	$L__BB19_22;
	shl.b64 	%rd105, %rd4, 2;
	shl.b64 	%rd106, %rd144, 2;
	add.s64 	%rd107, %rd105, %rd106;
	add.s64 	%rd108, %rd107, %rd35;
	add.s64 	%rd142, %rd68, %rd108;
	shl.b64 	%rd44, %rd36, 2;
	mov.u32 	%r111, _ZN3cub18CUB_300001_SM_10006detail9transform4smemE;
	add.s32 	%r112, %r2, %r111;
	add.s32 	%r113, %r112, %r5;
	shl.b32 	%r114, %r105, 2;
	add.s32 	%r174, %r113, %r114;
	mul.lo.s32 	%r115, %r8, %r7;
	mul.lo.s32 	%r116, %r115, %r6;
	shl.b32 	%r28, %r116, 2;
	add.s64 	%rd109, %rd42, 1;
	and.b64  	%rd110, %rd109, 3;
	neg.s64 	%rd141, %rd110;
$L__BB19_21:
	.pragma "nounroll";
	add.s32 	%r117, %r174, 128;
	// begin inline asm
	cp.async.ca.shared.global [%r117], [%rd142], 4, 4;
	// end inline asm
	add.s64 	%rd144, %rd144, %rd36;
	add.s64 	%rd142, %rd142, %rd44;
	add.s32 	%r174, %r174, %r28;
	add.s64 	%rd141, %rd141, 1;
	setp.ne.s64 	%p15, %rd141, 0;
	@%p15 bra 	$L__BB19_21;
$L__BB19_22:
	setp.lt.u64 	%p16, %rd42, 3;
	@%p16 bra 	$L__BB19_25;
	shl.b64 	%rd53, %rd36, 2;
	shl.b64 	%rd112, %rd4, 2;
	shl.b64 	%rd113, %rd144, 2;
	add.s64 	%rd54, %rd112, %rd113;
	add.s64 	%rd55, %rd54, %rd53;
	shl.b64 	%rd56, %rd36, 4;
	shl.b64 	%rd114, %rd36, 3;
	add.s64 	%rd57, %rd54, %rd114;
	add.s64 	%rd115, %rd144, %rd4;
	shl.b64 	%rd116, %rd115, 2;
	mad.lo.s64 	%rd58, %rd36, 12, %rd116;
	mov.u32 	%r118, _ZN3cub18CUB_300001_SM_10006detail9transform4smemE;
	add.s32 	%r119, %r2, %r118;
	mul.lo.s32 	%r120, %r8, %r7;
	mul.lo.s32 	%r121, %r120, %r6;
	shl.b32 	%r122, %r121, 2;
	cvt.u32.u64 	%r123, %rd144;
	shl.b32 	%r124, %r123, 2;
	add.s32 	%r125, %r119, %r5;
	add.s32 	%r175, %r125, %r124;
	add.s32 	%r178, %r175, %r122;
	shl.b32 	%r32, %r121, 4;
	shl.b32 	%r126, %r121, 3;
	add.s32 	%r177, %r175, %r126;
	mad.lo.s32 	%r176, %r121, 12, %r175;
	add.s64 	%rd145, %rd68, %rd35;
$L__BB19_24:
	add.s64 	%rd117, %rd145, %rd54;
	add.s32 	%r127, %r175, 128;
	// begin inline asm
	cp.async.ca.shared.global [%r127], [%rd117], 4, 4;
	// end inline asm
	add.s64 	%rd118, %rd145, %rd55;
	add.s32 	%r128, %r178, 128;
	// begin inline asm
	cp.async.ca.shared.global [%r128], [%rd118], 4, 4;
	// end inline asm
	add.s64 	%rd119, %rd145, %rd57;
	add.s32 	%r129, %r177, 128;
	// begin inline asm
	cp.async.ca.shared.global [%r129], [%rd119], 4, 4;
	// end inline asm
	add.s64 	%rd120, %rd145, %rd58;
	add.s32 	%r130, %r176, 128;
	// begin inline asm
	cp.async.ca.shared.global [%r130], [%rd120], 4, 4;
	// end inline asm
	add.s64 	%rd144, %rd144, %rd53;
	add.s64 	%rd145, %rd145, %rd56;
	add.s32 	%r178, %r178, %r32;
	add.s32 	%r177, %r177, %r32;
	add.s32 	%r176, %r176, %r32;
	add.s32 	%r175, %r175, %r32;
	setp.lt.u64 	%p17, %rd144, %rd6;
	@%p17 bra 	$L__BB19_24;
$L__BB19_25:
	// begin inline asm
	cp.async.commit_group;
	// end inline asm
	// begin inline asm
	cp.async.wait_group 0;
	// end inline asm
	barrier.sync 	0;
$L__BB19_26:
	setp.eq.s32 	%p22, %r3, %r4;
	@%p22 bra 	$L__BB19_32;
	setp.lt.s32 	%p23, %r68, 1;
	@%p23 bra 	$L__BB19_35;
	mov.u32 	%r183, %tid.x;
	neg.s32 	%r186, %r68;
	add.s32 	%r151, %r2, %r5;
	shl.b32 	%r152, %r183, 2;
	add.s32 	%r153, %r151, %r152;
	mov.u32 	%r154, _ZN3cub18CUB_300001_SM_10006detail9transform4smemE;
	add.s32 	%r155, %r153, %r154;
	add.s32 	%r185, %r155, 128;
	add.s32 	%r156, %r1, %r152;
	add.s32 	%r184, %r154, %r156;
	shl.b64 	%rd127, %rd4, 2;
	add.s64 	%rd64, %rd1, %rd127;
$L__BB19_29:
	.pragma "nounroll";
	setp.ge.s32 	%p24, %r183, %r4;
	@%p24 bra 	$L__BB19_31;
	ld.shared.u32 	%r157, [%r184];
	ld.shared.u32 	%r158, [%r185];
	sub.s32 	%r159, %r157, %r158;
	mul.wide.s32 	%rd128, %r183, 4;
	add.s64 	%rd129, %rd64, %rd128;
	st.global.u32 	[%rd129], %r159;
$L__BB19_31:
	add.s32 	%r186, %r186, 1;
	setp.ne.s32 	%p25, %r186, 0;
	add.s32 	%r185, %r185, 512;
	add.s32 	%r184, %r184, 512;
	add.s32 	%r183, %r183, 128;
	@%p25 bra 	$L__BB19_29;
	bra.uni 	$L__BB19_35;
$L__BB19_32:
	setp.lt.s32 	%p26, %r68, 1;
	@%p26 bra 	$L__BB19_35;
	mov.u32 	%r179, %tid.x;
	neg.s32 	%r182, %r68;
	add.s32 	%r160, %r2, %r5;
	shl.b32 	%r161, %r179, 2;
	add.s32 	%r162, %r160, %r161;
	mov.u32 	%r163, _ZN3cub18CUB_300001_SM_10006detail9transform4smemE;
	add.s32 	%r164, %r162, %r163;
	add.s32 	%r181, %r164, 128;
	add.s32 	%r165, %r1, %r161;
	add.s32 	%r180, %r163, %r165;
	shl.b64 	%rd130, %rd4, 2;
	add.s64 	%rd65, %rd1, %rd130;
$L__BB19_34:
	.pragma "nounroll";
	mul.wide.s32 	%rd131, %r179, 4;
	add.s64 	%rd132, %rd65, %rd131;
	ld.shared.u32 	%r166, [%r180];
	ld.shared.u32 	%r167, [%r181];
	sub.s32 	%r168, %r166, %r167;
	st.global.u32 	[%rd132], %r168;
	add.s32 	%r182, %r182, 1;
	setp.eq.s32 	%p27, %r182, 0;
	add.s32 	%r181, %r181, 512;
	add.s32 	%r180, %r180, 512;
	add.s32 	%r179, %r179, 128;
	@%p27 bra 	$L__BB19_35;
	bra.uni 	$L__BB19_34;
$L__BB19_35:
	ret;

}
	// .globl	_ZN3cub18CUB_300001_SM_10006detail6reduce28DeviceReduceSingleTileKernelINS2_10policy_hubIljN4cuda3std3__44plusIlEEE10Policy1000EN6thrust24THRUST_300001_SM_1000_NS18transform_iteratorI9is_activeNSD_10device_ptrIiEEllEEPljS9_llNS7_10__identityEEEvT0_T1_T2_T3_T4_T6_
.visible .entry _ZN3cub18CUB_300001_SM_10006detail6reduce28DeviceReduceSingleTileKernelINS2_10policy_hubIljN4cuda3std3__44plusIlEEE10Policy1000EN6thrust24THRUST_300001_SM_1000_NS18transform_iteratorI9is_activeNSD_10device_ptrIiEEllEEPljS9_llNS7_10__identityEEEvT0_T1_T2_T3_T4_T6_(
	.param .align 8 .b8 _ZN3cub18CUB_300001_SM_10006detail6reduce28DeviceReduceSingleTileKernelINS2_10policy_hubIljN4cuda3std3__44plusIlEEE10Policy1000EN6thrust24THRUST_300001_SM_1000_NS18transform_iteratorI9is_activeNSD_10device_ptrIiEEllEEPljS9_llNS7_10__identityEEEvT0_T1_T2_T3_T4_T6__param_0[16],
	.param .u64 .ptr .align 1 _ZN3cub18CUB_300001_SM_10006detail6reduce28DeviceReduceSingleTileKernelINS2_10policy_hubIljN4cuda3std3__44plusIlEEE10Policy1000EN6thrust24THRUST_300001_SM_1000_NS18transform_iteratorI9is_activeNSD_10device_ptrIiEEllEEPljS9_llNS7_10__identityEEEvT0_T1_T2_T3_T4_T6__param_1,
	.param .u32 _ZN3cub18CUB_300001_SM_10006detail6reduce28DeviceReduceSingleTileKernelINS2_10policy_hubIljN4cuda3std3__44plusIlEEE10Policy1000EN6thrust24THRUST_300001_SM_1000_NS18transform_iteratorI9is_activeNSD_10device_ptrIiEEllEEPljS9_llNS7_10__identityEEEvT0_T1_T2_T3_T4_T6__param_2,
	.param .align 1 .b8 _ZN3cub18CUB_300001_SM_10006detail6reduce28DeviceReduceSingleTileKernelINS2_10policy_hubIljN4cuda3std3__44plusIlEEE10Policy1000EN6thrust24THRUST_300001_SM_1000_NS18transform_iteratorI9is_activeNSD_10device_ptrIiEEllEEPljS9_llNS7_10__identityEEEvT0_T1_T2_T3_T4_T6__param_3[1],
	.param .u64 _ZN3cub18CUB_300001_SM_10006detail6reduce28DeviceReduceSingleTileKernelINS2_10policy_hubIljN4cuda3std3__44plusIlEEE10Policy1000EN6thrust24THRUST_300001_SM_1000_NS18transform_iteratorI9is_activeNSD_10device_ptrIiEEllEEPljS9_llNS7_10__identityEEEvT0_T1_T2_T3_T4_T6__param_4,
	.param .align 1 .b8 _ZN3cub18CUB_300001_SM_10006detail6reduce28DeviceReduceSingleTileKernelINS2_10policy_hubIljN4cuda3std3__44plusIlEEE10Policy1000EN6thrust24THRUST_300001_SM_1000_NS18transform_iteratorI9is_activeNSD_10device_ptrIiEEllEEPljS9_llNS7_10__identityEEEvT0_T1_T2_T3_T4_T6__param_5[1]
)
.maxntid 512
.minnctapersm 1
{
	.reg .pred 	%p<140>;
	.reg .b16 	%rs<9>;
	.reg .b32 	%r<368>;
	.reg .b64 	%rd<431>;
	// demoted variable
	.shared .align 8 .b8 _ZZN3cub18CUB_300001_SM_10006detail6reduce28DeviceReduceSingleTileKernelINS2_10policy_hubIljN4cuda3std3__44plusIlEEE10Policy1000EN6thrust24THRUST_300001_SM_1000_NS18transform_iteratorI9is_activeNSD_10device_ptrIiEEllEEPljS9_llNS7_10__identityEEEvT0_T1_T2_T3_T4_T6_E12temp_storage[152];
	ld.param.u64 	%rd49, [_ZN3cub18CUB_300001_SM_10006detail6reduce28DeviceReduceSingleTileKernelINS2_10policy_hubIljN4cuda3std3__44plusIlEEE10Policy1000EN6thrust24THRUST_300001_SM_1000_NS18transform_iteratorI9is_activeNSD_10device_ptrIiEEllEEPljS9_llNS7_10__identityEEEvT0_T1_T2_T3_T4_T6__param_0];
	ld.param.u64 	%rd51, [_ZN3cub18CUB_300001_SM_10006detail6reduce28DeviceReduceSingleTileKernelINS2_10policy_hubIljN4cuda3std3__44plusIlEEE10Policy1000EN6thrust24THRUST_300001_SM_1000_NS18transform_iteratorI9is_activeNSD_10device_ptrIiEEllEEPljS9_llNS7_10__identityEEEvT0_T1_T2_T3_T4_T6__param_1];
	ld.param.u32 	%r51, [_ZN3cub18CUB_300001_SM_10006detail6reduce28DeviceReduceSingleTileKernelINS2_10policy_hubIljN4cuda3std3__44plusIlEEE10Policy1000EN6thrust24THRUST_300001_SM_1000_NS18transform_iteratorI9is_activeNSD_10device_ptrIiEEllEEPljS9_llNS7_10__identityEEEvT0_T1_T2_T3_T4_T6__param_2];
	ld.param.u64 	%rd50, [_ZN3cub18CUB_300001_SM_10006detail6reduce28DeviceReduceSingleTileKernelINS2_10policy_hubIljN4cuda3std3__44plusIlEEE10Policy1000EN6thrust24THRUST_300001_SM_1000_NS18transform_iteratorI9is_activeNSD_10device_ptrIiEEllEEPljS9_llNS7_10__identityEEEvT0_T1_T2_T3_T4_T6__param_4];
	cvta.to.global.u64 	%rd1, %rd51;
	setp.ne.s32 	%p1, %r51, 0;
	@%p1 bra 	$L__BB20_3;
	mov.u32 	%r350, %tid.x;
	setp.ne.s32 	%p139, %r350, 0;
	@%p139 bra 	$L__BB20_52;
	st.global.u64 	[%rd1], %rd50;
	bra.uni 	$L__BB20_52;
$L__BB20_3:
	cvta.to.global.u64 	%rd2, %rd49;
	setp.gt.u32 	%p2, %r51, 3583;
	@%p2 bra 	$L__BB20_28;
	mov.u32 	%r1, %tid.x;
	setp.ge.u32 	%p67, %r1, %r51;
	mov.b64 	%rd418, 0;
	mov.u32 	%r354, %r1;
	@%p67 bra 	$L__BB20_6;
	mul.wide.u32 	%rd239, %r1, 4;
	add.s64 	%rd240, %rd2, %rd239;
	ld.global.u32 	%r197, [%rd240];
	setp.eq.s32 	%p68, %r197, -1;
	selp.u64 	%rd418, 1, 0, %p68;
	add.s32 	%r354, %r1, 512;
$L__BB20_6:
	setp.ge.u32 	%p69, %r354, %r51;
	@%p69 bra 	$L__BB20_19;
	not.b32 	%r198, %r354;
	add.s32 	%r199, %r51, %r198;
	shr.u32 	%r200, %r199, 9;
	add.s32 	%r4, %r200, 1;
	and.b32  	%r5, %r4, 15;
	setp.lt.u32 	%p70, %r199, 7680;
	@%p70 bra 	$L__BB20_10;
	and.b32  	%r201, %r4, 16777200;
	neg.s32 	%r352, %r201;
	mul.wide.u32 	%rd242, %r354, 4;
	add.s64 	%rd243, %rd242, %rd2;
	add.s64 	%rd408, %rd243, 16384;
$L__BB20_9:
	.pragma "nounroll";
	ld.global.u32 	%r202, [%rd408+-16384];
	setp.eq.s32 	%p71, %r202, -1;
	selp.u64 	%rd244, 1, 0, %p71;
	add.s64 	%rd245, %rd418, %rd244;
	ld.global.u32 	%r203, [%rd408+-14336];
	setp.eq.s32 	%p72, %r203, -1;
	selp.u64 	%rd246, 1, 0, %p72;
	add.s64 	%rd247, %rd245, %rd246;
	ld.global.u32 	%r204, [%rd408+-12288];
	setp.eq.s32 	%p73, %r204, -1;
	selp.u64 	%rd248, 1, 0, %p73;
	add.s64 	%rd249, %rd247, %rd248;
	ld.global.u32 	%r205, [%rd408+-10240];
	setp.eq.s32 	%p74, %r205, -1;
	selp.u64 	%rd250, 1, 0, %p74;
	add.s64 	%rd251, %rd249, %rd250;
	ld.global.u32 	%r206, [%rd408+-8192];
	setp.eq.s32 	%p75, %r206, -1;
	selp.u64 	%rd252, 1, 0, %p75;
	add.s64 	%rd253, %rd251, %rd252;
	ld.global.u32 	%r207, [%rd408+-6144];
	setp.eq.s32 	%p76, %r207, -1;
	selp.u64 	%rd254, 1, 0, %p76;
	add.s64 	%rd255, %rd253, %rd254;
	ld.global.u32 	%r208, [%rd408+-4096];
	setp.eq.s32 	%p77, %r208, -1;
	selp.u64 	%rd256, 1, 0, %p77;
	add.s64 	%rd257, %rd255, %rd256;
	ld.global.u32 	%r209, [%rd408+-2048];
	setp.eq.s32 	%p78, %r209, -1;
	selp.u64 	%rd258, 1, 0, %p78;
	add.s64 	%rd259, %rd257, %rd258;
	ld.global.u32 	%r210, [%rd408];
	setp.eq.s32 	%p79, %r210, -1;
	selp.u64 	%rd260, 1, 0, %p79;
	add.s64 	%rd261, %rd259, %rd260;
	ld.global.u32 	%r211, [%rd408+2048];
	setp.eq.s32 	%p80, %r211, -1;
	selp.u64 	%rd262, 1, 0, %p80;
	add.s64 	%rd263, %rd261, %rd262;
	ld.global.u32 	%r212, [%rd408+4096];
	setp.eq.s32 	%p81, %r212, -1;
	selp.u64 	%rd264, 1, 0, %p81;
	add.s64 	%rd265, %rd263, %rd264;
	ld.global.u32 	%r213, [%rd408+6144];
	setp.eq.s32 	%p82, %r213, -1;
	selp.u64 	%rd266, 1, 0, %p82;
	add.s64 	%rd267, %rd265, %rd266;
	ld.global.u32 	%r214, [%rd408+8192];
	setp.eq.s32 	%p83, %r214, -1;
	selp.u64 	%rd268, 1, 0, %p83;
	add.s64 	%rd269, %rd267, %rd268;
	ld.global.u32 	%r215, [%rd408+10240];
	setp.eq.s32 	%p84, %r215, -1;
	selp.u64 	%rd270, 1, 0, %p84;
	add.s64 	%rd271, %rd269, %rd270;
	ld.global.u32 	%r216, [%rd408+12288];
	setp.eq.s32 	%p85, %r216, -1;
	selp.u64 	%rd272, 1, 0, %p85;
	add.s64 	%rd273, %rd271, %rd272;
	ld.global.u32 	%r217, [%rd408+14336];
	setp.eq.s32 	%p86, %r217, -1;
	selp.u64 	%rd274, 1, 0, %p86;
	add.s64 	%rd418, %rd273, %rd274;
	add.s32 	%r354, %r354, 8192;
	add.s32 	%r352, %r352, 16;
	add.s64 	%rd408, %rd408, 32768;
	setp.ne.s32 	%p87, %r352, 0;
	@%p87 bra 	$L__BB20_9;
$L__BB20_10:
	setp.eq.s32 	%p88, %r5, 0;
	@%p88 bra 	$L__BB20_19;
	and.b32  	%r12, %r4, 7;
	setp.lt.u32 	%p89, %r5, 8;
	@%p89 bra 	$L__BB20_13;
	mul.wide.u32 	%rd276, %r354, 4;
	add.s64 	%rd277, %rd2, %rd276;
	ld.global.u32 	%r218, [%rd277];
	setp.eq.s32 	%p90, %r218, -1;
	selp.u64 	%rd278, 1, 0, %p90;
	add.s64 	%rd279, %rd418, %rd278;
	ld.global.u32 	%r219, [%rd277+2048];
	setp.eq.s32 	%p91, %r219, -1;
	selp.u64 	%rd280, 1, 0, %p91;
	add.s64 	%rd281, %rd279, %rd280;
	ld.global.u32 	%r220, [%rd277+4096];
	setp.eq.s32 	%p92, %r220, -1;
	selp.u64 	%rd282, 1, 0, %p92;
	add.s64 	%rd283, %rd281, %rd282;
	ld.global.u32 	%r221, [%rd277+6144];
	setp.eq.s32 	%p93, %r221, -1;
	selp.u64 	%rd284, 1, 0, %p93;
	add.s64 	%rd285, %rd283, %rd284;
	ld.global.u32 	%r222, [%rd277+8192];
	setp.eq.s32 	%p94, %r222, -1;
	selp.u64 	%rd286, 1, 0, %p94;
	add.s64 	%rd287, %rd285, %rd286;
	ld.global.u32 	%r223, [%rd277+10240];
	setp.eq.s32 	%p95, %r223, -1;
	selp.u64 	%rd288, 1, 0, %p95;
	add.s64 	%rd289, %rd287, %rd288;
	ld.global.u32 	%r224, [%rd277+12288];
	setp.eq.s32 	%p96, %r224, -1;
	selp.u64 	%rd290, 1, 0, %p96;
	add.s64 	%rd291, %rd289, %rd290;
	ld.global.u32 	%r225, [%rd277+14336];
	setp.eq.s32 	%p97, %r225, -1;
	selp.u64 	%rd292, 1, 0, %p97;
	add.s64 	%rd418, %rd291, %rd292;
	add.s32 	%r354, %r354, 4096;
$L__BB20_13:
	setp.eq.s32 	%p98, %r12, 0;
	@%p98 bra 	$L__BB20_19;
	and.b32  	%r15, %r4, 3;
	setp.lt.u32 	%p99, %r12, 4;
	@%p99 bra 	$L__BB20_16;
	mul.wide.u32 	%rd294, %r354, 4;
	add.s64 	%rd295, %rd2, %rd294;
	ld.global.u32 	%r226, [%rd295];
	setp.eq.s32 	%p100, %r226, -1;
	selp.u64 	%rd296, 1, 0, %p100;
	add.s64 	%rd297, %rd418, %rd296;
	ld.global.u32 	%r227, [%rd295+2048];
	setp.eq.s32 	%p101, %r227, -1;
	selp.u64 	%rd298, 1, 0, %p101;
	add.s64 	%rd299, %rd297, %rd298;
	ld.global.u32 	%r228, [%rd295+4096];
	setp.eq.s32 	%p102, %r228, -1;
	selp.u64 	%rd300, 1, 0, %p102;
	add.s64 	%rd301, %rd299, %rd300;
	ld.global.u32 	%r229, [%rd295+6144];
	setp.eq.s32 	%p103, %r229, -1;
	selp.u64 	%rd302, 1, 0, %p103;
	add.s64 	%rd418, %rd301, %rd302;
	add.s32 	%r354, %r354, 2048;
$L__BB20_16:
	setp.eq.s32 	%p104, %r15, 0;
	@%p104 bra 	$L__BB20_19;
	mul.wide.u32 	%rd303, %r354, 4;
	add.s64 	%rd416, %rd2, %rd303;
	neg.s32 	%r357, %r15;
$L__BB20_18:
	.pragma "nounroll";
	ld.global.u32 	%r230, [%rd416];
	setp.eq.s32 	%p105, %r230, -1;
	selp.u64 	%rd304, 1, 0, %p105;
	add.s64 	%rd418, %rd418, %rd304;
	add.s64 	%rd416, %rd416, 2048;
	add.s32 	%r357, %r357, 1;
	setp.ne.s32 	%p106, %r357, 0;
	@%p106 bra 	$L__BB20_18;
$L__BB20_19:
	setp.lt.u32 	%p107, %r51, 512;
	@%p107 bra 	$L__BB20_24;
	// begin inline asm
	mov.u32 %r294, %laneid;
	// end inline asm
	mov.b64 	{%r296, %r301}, %rd418;
	mov.b32 	%r302, 1;
	mov.b32 	%r343, 31;
	mov.b32 	%r344, -1;
	// begin inline asm
	shfl.sync.down.b32 %r295, %r296, %r302, %r343, %r344;
	// end inline asm
	// begin inline asm
	shfl.sync.down.b32 %r300, %r301, %r302, %r343, %r344;
	// end inline asm
	mov.b64 	%rd363, {%r295, %r300};
	setp.gt.s32 	%p131, %r294, 30;
	selp.b64 	%rd364, 0, %rd363, %p131;
	add.s64 	%rd365, %rd364, %rd418;
	mov.b64 	{%r306, %r311}, %rd365;
	mov.b32 	%r312, 2;
	// begin inline asm
	shfl.sync.down.b32 %r305, %r306, %r312, %r343, %r344;
	// end inline asm
	// begin inline asm
	shfl.sync.down.b32 %r310, %r311, %r312, %r343, %r344;
	// end inline asm
	mov.b64 	%rd366, {%r305, %r310};
	setp.gt.s32 	%p132, %r294, 29;
	selp.b64 	%rd367, 0, %rd366, %p132;
	add.s64 	%rd368, %rd367, %rd365;
	mov.b64 	{%r316, %r321}, %rd368;
	mov.b32 	%r322, 4;
	// begin inline asm
	shfl.sync.down.b32 %r315, %r316, %r322, %r343, %r344;
	// end inline asm
	// begin inline asm
	shfl.sync.down.b32 %r320, %r321, %r322, %r343, %r344;
	// end inline asm
	mov.b64 	%rd369, {%r315, %r320};
	setp.gt.s32 	%p133, %r294, 27;
	selp.b64 	%rd370, 0, %rd369, %p133;
	add.s64 	%rd371, %rd370, %rd368;
	mov.b64 	{%r326, %r331}, %rd371;
	mov.b32 	%r332, 8;
	// begin inline asm
	shfl.sync.down.b32 %r325, %r326, %r332, %r343, %r344;
	// end inline asm
	// begin inline asm
	shfl.sync.down.b32 %r330, %r331, %r332, %r343, %r344;
	// end inline asm
	mov.b64 	%rd372, {%r325, %r330};
	setp.gt.s32 	%p134, %r294, 23;
	selp.b64 	%rd373, 0, %rd372, %p134;
	add.s64 	%rd374, %rd373, %rd371;
	mov.b64 	{%r336, %r341}, %rd374;
	mov.b32 	%r342, 16;
	// begin inline asm
	shfl.sync.down.b32 %r335, %r336, %r342, %r343, %r344;
	// end inline asm
	// begin inline asm
	shfl.sync.down.b32 %r340, %r341, %r342, %r343, %r344;
	// end inline asm
	mov.b64 	%rd375, {%r335, %r340};
	setp.gt.s32 	%p135, %r294, 15;
	selp.b64 	%rd376, 0, %rd375, %p135;
	add.s64 	%rd430, %rd376, %rd374;
	setp.ne.s32 	%p136, %r294, 0;
	@%p136 bra 	$L__BB20_22;
	shr.u32 	%r345, %r1, 2;
	and.b32  	%r346, %r345, 248;
	mov.u32 	%r347, _ZZN3cub18CUB_300001_SM_10006detail6reduce28DeviceReduceSingleTileKernelINS2_10policy_hubIljN4cuda3std3__44plusIlEEE10Policy1000EN6thrust24THRUST_300001_SM_1000_NS18transform_iteratorI9is_activeNSD_10device_ptrIiEEllEEPljS9_llNS7_10__identityEEEvT0_T1_T2_T3_T4_T6_E12temp_storage;
	add.s32 	%r348, %r347, %r346;
	st.shared.u64 	[%r348+16], %rd430;
$L__BB20_22:
	bar.sync 	0;
	setp.ne.s32 	%p137, %r1, 0;
	@%p137 bra 	$L__BB20_50;
	ld.shared.u64 	%rd377, [_ZZN3cub18CUB_300001_SM_10006detail6reduce28DeviceReduceSingleTileKernelINS2_10policy_hubIljN4cuda3std3__44plusIlEEE10Policy1000EN6thrust24THRUST_300001_SM_1000_NS18transform_iteratorI9is_activeNSD_10device_ptrIiEEllEEPljS9_llNS7_10__identityEEEvT0_T1_T2_T3_T4_T6_E12temp_storage+24];
	add.s64 	%rd378, %rd377, %rd430;
	ld.shared.u64 	%rd379, [_ZZN3cub18CUB_300001_SM_10006detail6reduce28DeviceReduceSingleTileKernelINS2_10policy_hubIljN4cuda3std3__44plusIlEEE10Policy1000EN6thrust24THRUST_300001_SM_1000_NS18transform_iteratorI9is_activeNSD_10device_ptrIiEEllEEPljS9_llNS7_10__identityEEEvT0_T1_T2_T3_T4_T6_E12temp_storage+32];
	add.s64 	%rd380, %rd378, %rd379;
	ld.shared.u64 	%rd381, [_ZZN3cub18CUB_300001_SM_10006detail6reduce28DeviceReduceSingleTileKernelINS2_10policy_hubIljN4cuda3std3__44plusIlEEE10Policy1000EN6thrust24THRUST_300001_SM_1000_NS18transform_iteratorI9is_activeNSD_10device_ptrIiEEllEEPljS9_llNS7_10__identityEEEvT0_T1_T2_T3_T4_T6_E12temp_storage+40];
	add.s64 	%rd382, %rd380, %rd381;
	ld.shared.u64 	%rd383, [_ZZN3cub18CUB_300001_SM_10006detail6reduce28DeviceReduceSingleTileKernelINS2_10policy_hubIljN4cuda3std3__44plusIlEEE10Policy1000EN6thrust24THRUST_300001_SM_1000_NS18transform_iteratorI9is_activeNSD_10device_ptrIiEEllEEPljS9_llNS7_10__identityEEEvT0_T1_T2_T3_T4_T6_E12temp_storage+48];
	add.s64 	%rd384, %rd382, %rd383;
	ld.shared.u64 	%rd385, [_ZZN3cub18CUB_300001_SM_10006detail6reduce28DeviceReduceSingleTileKernelINS2_10policy_hubIljN4cuda3std3__44plusIlEEE10Policy1000EN6thrust24THRUST_300001_SM_1000_NS18transform_iteratorI9is_activeNSD_10device_ptrIiEEllEEPljS9_llNS7_10__identityEEEvT0_T1_T2_T3_T4_T6_E12temp_storage+56];
	add.s64 	%rd386, %rd384, %rd385;
	ld.shared.u64 	%rd387, [_ZZN3cub18CUB_300001_SM_10006detail6reduce28DeviceReduceSingleTileKernelINS2_10policy_hubIljN4cuda3std3__44plusIlEEE10Policy1000EN6thrust24THRUST_300001_SM_1000_NS18transform_iteratorI9is_activeNSD_10device_ptrIiEEllEEPljS9_llNS7_10__identityEEEvT0_T1_T2_T3_T4_T6_E12temp_storage+64];
	add.s64 	%rd388, %rd386, %rd387;
	ld.shared.u64 	%rd389, [_ZZN3cub18CUB_300001_SM_10006detail6reduce28DeviceReduceSingleTileKernelINS2_10policy_hubIljN4cuda3std3__44plusIlEEE10Policy1000EN6thrust24THRUST_300001_SM_1000_NS18transform_iteratorI9is_activeNSD_10device_ptrIiEEllEEPljS9_llNS7_10__identityEEEvT0_T1_T2_T3_T4_T6_E12temp_storage+72];
	add.s64 	%rd390, %rd388, %rd389;
	ld.shared.u64 	%rd391, [_ZZN3cub18CUB_300001_SM_10006detail6reduce28DeviceReduceSingleTileKernelINS2_10policy_hubIljN4cuda3std3__44plusIlEEE10Policy1000EN6thrust24THRUST_300001_SM_1000_NS18transform_iteratorI9is_activeNSD_10device_ptrIiEEllEEPljS9_llNS7_10__identityEEEvT0_T1_T2_T3_T4_T6_E12temp_storage+80];
	add.s64 	%rd392, %rd390, %rd391;
	ld.shared.u64 	%rd393, [_ZZN3cub18CUB_300001_SM_10006detail6reduce28DeviceReduceSingleTileKernelINS2_10policy_hubIljN4cuda3std3__44plusIlEEE10Policy1000EN6thrust24THRUST_300001_SM_1000_NS18transform_iteratorI9is_activeNSD_10device_ptrIiEEllEEPljS9_llNS7_10__identityEEEvT0_T1_T2_T3_T4_T6_E12temp_storage+88];
	add.s64 	%rd394, %rd392, %rd393;
	ld.shared.u64 	%rd395, [_ZZN3cub18CUB_300001_SM_10006detail6reduce28DeviceReduceSingleTileKernelINS2_10policy_hubIljN4cuda3std3__44plusIlEEE10Policy1000EN6thrust24THRUST_300001_SM_1000_NS18transform_iteratorI9is_activeNSD_10device_ptrIiEEllEEPljS9_llNS7_10__identityEEEvT0_T1_T2_T3_T4_T6_E12temp_storage+96];
	add.s64 	%rd396, %rd394, %rd395;
	ld.shared.u64 	%rd397, [_ZZN3cub18CUB_300001_SM_10006detail6reduce28DeviceReduceSingleTileKernelINS2_10policy_hubIljN4cuda3std3__44plusIlEEE10Policy1000EN6thrust24THRUST_300001_SM_1000_NS18transform_iteratorI9is_activeNSD_10device_ptrIiEEllEEPljS9_llNS7_10__identityEEEvT0_T1_T2_T3_T4_T6_E12temp_storage+104];
	add.s64 	%rd398, %rd396, %rd397;
	ld.shared.u64 	%rd399, [_ZZN3cub18CUB_300001_SM_10006detail6reduce28DeviceReduceSingleTileKernelINS2_10policy_hubIljN4cuda3std3__44plusIlEEE10Policy1000EN6thrust24THRUST_300001_SM_1000_NS18transform_iteratorI9is_activeNSD_10device_ptrIiEEllEEPljS9_llNS7_10__identityEEEvT0_T1_T2_T3_T4_T6_E12temp_storage+112];
	add.s64 	%rd400, %rd398, %rd399;
	ld.shared.u64 	%rd401, [_ZZN3cub18CUB_300001_SM_10006detail6reduce28DeviceReduceSingleTileKernelINS2_10policy_hubIljN4cuda3std3__44plusIlEEE10Policy1000EN6thrust24THRUST_300001_SM_1000_NS18transform_iteratorI9is_activeNSD_10device_ptrIiEEllEEPljS9_llNS7_10__identityEEEvT0_T1_T2_T3_T4_T6_E12temp_storage+120];
	add.s64 	%rd402, %rd400, %rd401;
	ld.shared.u64 	%rd403, [_ZZN3cub18CUB_300001_SM_10006detail6reduce28DeviceReduceSingleTileKernelINS2_10policy_hubIljN4cuda3std3__44plusIlEEE10Policy1000EN6thrust24THRUST_300001_SM_1000_NS18transform_iteratorI9is_activeNSD_10device_ptrIiEEllEEPljS9_llNS7_10__identityEEEvT0_T1_T2_T3_T4_T6_E12temp_storage+128];
	add.s64 	%rd404, %rd402, %rd403;
	ld.shared.u64 	%rd405, [_ZZN3cub18CUB_300001_SM_10006detail6reduce28DeviceReduceSingleTileKernelINS2_10policy_hubIljN4cuda3std3__44plusIlEEE10Policy1000EN6thrust24THRUST_300001_SM_1000_NS18transform_iteratorI9is_activeNSD_10device_ptrIiEEllEEPljS9_llNS7_10__identityEEEvT0_T1_T2_T3_T4_T6_E12temp_storage+136];
	add.s64 	%rd430, %rd404, %rd405;
	bra.uni 	$L__BB20_50;
$L__BB20_24:
	// begin inline asm
	mov.u32 %r231, %laneid;
	// end inline asm
	and.b32  	%r282, %r1, 992;
	add.s32 	%r283, %r282, 32;
	setp.gt.u32 	%p108, %r283, %r51;
	not.b32 	%r284, %r282;
	add.s32 	%r285, %r51, %r284;
	selp.b32 	%r280, %r285, 31, %p108;
	mov.b64 	{%r233, %r238}, %rd418;
	mov.b32 	%r239, 1;
	mov.b32 	%r281, -1;
	// begin inline asm
	shfl.sync.down.b32 %r232, %r233, %r239, %r280, %r281;
	// end inline asm
	// begin inline asm
	shfl.sync.down.b32 %r237, %r238, %r239, %r280, %r281;
	// end inline asm
	mov.b64 	%rd305, {%r232, %r237};
	setp.lt.s32 	%p109, %r231, %r280;
	selp.b64 	%rd306, %rd305, 0, %p109;
	add.s64 	%rd307, %rd306, %rd418;
	mov.b64 	{%r243, %r248}, %rd307;
	mov.b32 	%r249, 2;
	// begin inline asm
	shfl.sync.down.b32 %r242, %r243, %r249, %r280, %r281;
	// end inline asm
	// begin inline asm
	shfl.sync.down.b32 %r247, %r248, %r249, %r280, %r281;
	// end inline asm
	mov.b64 	%rd308, {%r242, %r247};
	add.s32 	%r286, %r231, 2;
	setp.gt.s32 	%p110, %r286, %r280;
	selp.b64 	%rd309, 0, %rd308, %p110;
	add.s64 	%rd310, %rd309, %rd307;
	mov.b64 	{%r253, %r258}, %rd310;
	mov.b32 	%r259, 4;
	// begin inline asm
	shfl.sync.down.b32 %r252, %r253, %r259, %r280, %r281;
	// end inline asm
	// begin inline asm
	shfl.sync.down.b32 %r257, %r258, %r259, %r280, %r281;
	// end inline asm
	mov.b64 	%rd311, {%r252, %r257};
	add.s32 	%r287, %r231, 4;
	setp.gt.s32 	%p111, %r287, %r280;
	selp.b64 	%rd312, 0, %rd311, %p111;
	add.s64 	%rd313, %rd312, %rd310;
	mov.b64 	{%r263, %r268}, %rd313;
	mov.b32 	%r269, 8;
	// begin inline asm
	shfl.sync.down.b32 %r262, %r263, %r269, %r280, %r281;
	// end inline asm
	// begin inline asm
	shfl.sync.down.b32 %r267, %r268, %r269, %r280, %r281;
	// end inline asm
	mov.b64 	%rd314, {%r262, %r267};
	add.s32 	%r288, %r231, 8;
	setp.gt.s32 	%p112, %r288, %r280;
	selp.b64 	%rd315, 0, %rd314, %p112;
	add.s64 	%rd316, %rd315, %rd313;
	mov.b64 	{%r273, %r278}, %rd316;
	mov.b32 	%r279, 16;
	// begin inline asm
	shfl.sync.down.b32 %r272, %r273, %r279, %r280, %r281;
	// end inline asm
	// begin inline asm
	shfl.sync.down.b32 %r277, %r278, %r279, %r280, %r281;
	// end inline asm
	mov.b64 	%rd317, {%r272, %r277};
	add.s32 	%r289, %r231, 16;
	setp.gt.s32 	%p113, %r289, %r280;
	selp.b64 	%rd318, 0, %rd317, %p113;
	add.s64 	%rd430, %rd318, %rd316;
	setp.ne.s32 	%p114, %r231, 0;
	@%p114 bra 	$L__BB20_26;
	shr.u32 	%r290, %r1, 2;
	and.b32  	%r291, %r290, 248;
	mov.u32 	%r292, _ZZN3cub18CUB_300001_SM_10006detail6reduce28DeviceReduceSingleTileKernelINS2_10policy_hubIljN4cuda3std3__44plusIlEEE10Policy1000EN6thrust24THRUST_300001_SM_1000_NS18transform_iteratorI9is_activeNSD_10device_ptrIiEEllEEPljS9_llNS7_10__identityEEEvT0_T1_T2_T3_T4_T6_E12temp_storage;
	add.s32 	%r293, %r292, %r291;
	st.shared.u64 	[%r293+16], %rd430;
$L__BB20_26:
	bar.sync 	0;
	setp.ne.s32 	%p115, %r1, 0;
	@%p115 bra 	$L__BB20_50;
	setp.gt.u32 	%p116, %r51, 32;
	ld.shared.u64 	%rd319, [_ZZN3cub18CUB_300001_SM_10006detail6reduce28DeviceReduceSingleTileKernelINS2_10policy_hubIljN4cuda3std3__44plusIlEEE10Policy1000EN6thrust24THRUST_300001_SM_1000_NS18transform_iteratorI9is_activeNSD_10device_ptrIiEEllEEPljS9_llNS7_10__identityEEEvT0_T1_T2_T3_T4_T6_E12temp_storage+24];
	selp.b64 	%rd320, %rd319, 0, %p116;
	add.s64 	%rd321, %rd320, %rd430;
	setp.gt.u32 	%p117, %r51, 64;
	ld.shared.u64 	%rd322, [_ZZN3cub18CUB_300001_SM_10006detail6reduce28DeviceReduceSingleTileKernelINS2_10policy_hubIljN4cuda3std3__44plusIlEEE10Policy1000EN6thrust24THRUST_300001_SM_1000_NS18transform_iteratorI9is_activeNSD_10device_ptrIiEEllEEPljS9_llNS7_10__identityEEEvT0_T1_T2_T3_T4_T6_E12temp_storage+32];
	selp.b64 	%rd323, %rd322, 0, %p117;
	add.s64 	%rd324, %rd321, %rd323;
	setp.gt.u32 	%p118, %r51, 96;
	ld.shared.u64 	%rd325, [_ZZN3cub18CUB_300001_SM_10006detail6reduce28DeviceReduceSingleTileKernelINS2_10policy_hubIljN4cuda3std3__44plusIlEEE10Policy1000EN6thrust24THRUST_300001_SM_1000_NS18transform_iteratorI9is_activeNSD_10device_ptrIiEEllEEPljS9_llNS7_10__identityEEEvT0_T1_T2_T3_T4_T6_E12temp_storage+40];
	selp.b64 	%rd326, %rd325, 0, %p118;
	add.s64 	%rd327, %rd324, %rd326;
	setp.gt.u32 	%p119, %r51, 128;
	ld.shared.u64 	%rd328, [_ZZN3cub18CUB_300001_SM_10006detail6reduce28DeviceReduceSingleTileKernelINS2_10policy_hubIljN4cuda3std3__44plusIlEEE10Policy1000EN6thrust24THRUST_300001_SM_1000_NS18transform_iteratorI9is_activeNSD_10device_ptrIiEEllEEPljS9_llNS7_10__identityEEEvT0_T1_T2_T3_T4_T6_E12temp_storage+48];
	selp.b64 	%rd329, %rd328, 0, %p119;
	add.s64 	%rd330, %rd327, %rd329;
	setp.gt.u32 	%p120, %r51, 160;
	ld.shared.u64 	%rd331, [_ZZN3cub18CUB_300001_SM_10006detail6reduce28DeviceReduceSingleTileKernelINS2_10policy_hubIljN4cuda3std3__44plusIlEEE10Policy1000EN6thrust24THRUST_300001_SM_1000_NS18transform_iteratorI9is_activeNSD_10device_ptrIiEEllEEPljS9_llNS7_10__identityEEEvT0_T1_T2_T3_T4_T6_E12temp_storage+56];
	selp.b64 	%rd332, %rd331, 0, %p120;
	add.s64 	%rd333, %rd330, %rd332;
	setp.gt.u32 	%p121, %r51, 192;
	ld.shared.u64 	%rd334, [_ZZN3cub18CUB_300001_SM_10006detail6reduce28DeviceReduceSingleTileKernelINS2_10policy_hubIljN4cuda3std3__44plusIlEEE10Policy1000EN6thrust24THRUST_300001_SM_1000_NS18transform_iteratorI9is_activeNSD_10device_ptrIiEEllEEPljS9_llNS7_10__identityEEEvT0_T1_T2_T3_T4_T6_E12temp_storage+64];
	selp.b64 	%rd335, %rd334, 0, %p121;
	add.s64 	%rd336, %rd333, %rd335;
	setp.gt.u32 	%p122, %r51, 224;
	ld.shared.u64 	%rd337, [_ZZN3cub18CUB_300001_SM_10006detail6reduce28DeviceReduceSingleTileKernelINS2_10policy_hubIljN4cuda3std3__44plusIlEEE10Policy1000EN6thrust24THRUST_300001_SM_1000_NS18transform_iteratorI9is_activeNSD_10device_ptrIiEEllEEPljS9_llNS7_10__identityEEEvT0_T1_T2_T3_T4_T6_E12temp_storage+72];
	selp.b64 	%rd338, %rd337, 0, %p122;
	add.s64 	%rd339, %rd336, %rd338;
	setp.gt.u32 	%p123, %r51, 256;
	ld.shared.u64 	%rd340, [_ZZN3cub18CUB_300001_SM_10006detail6reduce28DeviceReduceSingleTileKernelINS2_10policy_hubIljN4cuda3std3__44plusIlEEE10Policy1000EN6thrust24THRUST_300001_SM_1000_NS18transform_iteratorI9is_activeNSD_10device_ptrIiEEllEEPljS9_llNS7_10__identityEEEvT0_T1_T2_T3_T4_T6_E12temp_storage+80];
	selp.b64 	%rd341, %rd340, 0, %p123;
	add.s64 	%rd342, %rd339, %rd341;
	setp.gt.u32 	%p124, %r51, 288;
	ld.shared.u64 	%rd343, [_ZZN3cub18CUB_300001_SM_10006detail6reduce28DeviceReduceSingleTileKernelINS2_10policy_hubIljN4cuda3std3__44plusIlEEE10Policy1000EN6thrust24THRUST_300001_SM_1000_NS18transform_iteratorI9is_activeNSD_10device_ptrIiEEllEEPljS9_llNS7_10__identityEEEvT0_T1_T2_T3_T4_T6_E12temp_storage+88];
	selp.b64 	%rd344, %rd343, 0, %p124;
	add.s64 	%rd345, %rd342, %rd344;
	setp.gt.u32 	%p125, %r51, 320;
	ld.shared.u64 	%rd346, [_ZZN3cub18CUB_300001_SM_10006detail6reduce28DeviceReduceSingleTileKernelINS2_10policy_hubIljN4cuda3std3__44plusIlEEE10Policy1000EN6thrust24THRUST_300001_SM_1000_NS18transform_iteratorI9is_activeNSD_10device_ptrIiEEllEEPljS9_llNS7_10__identityEEEvT0_T1_T2_T3_T4_T6_E12temp_storage+96];
	selp.b64 	%rd347, %rd346, 0, %p125;
	add.s64 	%rd348, %rd345, %rd347;
	setp.gt.u32 	%p126, %r51, 352;
	ld.shared.u64 	%rd349, [_ZZN3cub18CUB_300001_SM_10006detail6reduce28DeviceReduceSingleTileKernelINS2_10policy_hubIljN4cuda3std3__44plusIlEEE10Policy1000EN6thrust24THRUST_300001_SM_1000_NS18transform_iteratorI9is_activeNSD_10device_ptrIiEEllEEPljS9_llNS7_10__identityEEEvT0_T1_T2_T3_T4_T6_E12temp_storage+104];
	selp.b64 	%rd350, %rd349, 0, %p126;
	add.s64 	%rd351, %rd348, %rd350;
	setp.gt.u32 	%p127, %r51, 384;
	ld.shared.u64 	%rd352, [_ZZN3cub18CUB_300001_SM_10006detail6reduce28DeviceReduceSingleTileKernelINS2_10policy_hubIljN4cuda3std3__44plusIlEEE10Policy1000EN6thrust24THRUST_300001_SM_1000_NS18transform_iteratorI9is_activeNSD_10device_ptrIiEEllEEPljS9_llNS7_10__identityEEEvT0_T1_T2_T3_T4_T6_E12temp_storage+112];
	selp.b64 	%rd353, %rd352, 0, %p127;
	add.s64 	%rd354, %rd351, %rd353;
	setp.gt.u32 	%p128, %r51, 416;
	ld.shared.u64 	%rd355, [_ZZN3cub18CUB_300001_SM_10006detail6reduce28DeviceReduceSingleTileKernelINS2_10policy_hubIljN4cuda3std3__44plusIlEEE10Policy1000EN6thrust24THRUST_300001_SM_1000_NS18transform_iteratorI9is_activeNSD_10device_ptrIiEEllEEPljS9_llNS7_10__identityEEEvT0_T1_T2_T3_T4_T6_E12temp_storage+120];
	selp.b64 	%rd356, %rd355, 0, %p128;
	add.s64 	%rd357, %rd354, %rd356;
	setp.gt.u32 	%p129, %r51, 448;
	ld.shared.u64 	%rd358, [_ZZN3cub18CUB_300001_SM_10006detail6reduce28DeviceReduceSingleTileKernelINS2_10policy_hubIljN4cuda3std3__44plusIlEEE10Policy1000EN6thrust24THRUST_300001_SM_1000_NS18transform_iteratorI9is_activeNSD_10device_ptrIiEEllEEPljS9_llNS7_10__identityEEEvT0_T1_T2_T3_T4_T6_E12temp_storage+128];
	selp.b64 	%rd359, %rd358, 0, %p129;
	add.s64 	%rd360, %rd357, %rd359;
	setp.gt.u32 	%p130, %r51, 480;
	ld.shared.u64 	%rd361, [_ZZN3cub18CUB_300001_SM_10006detail6reduce28DeviceReduceSingleTileKernelINS2_10policy_hubIljN4cuda3std3__44plusIlEEE10Policy1000EN6thrust24THRUST_300001_SM_1000_NS18transform_iteratorI9is_activeNSD_10device_ptrIiEEllEEPljS9_llNS7_10__identityEEEvT0_T1_T2_T3_T4_T6_E12temp_storage+136];
	selp.b64 	%rd362, %rd361, 0, %p130;
	add.s64 	%rd430, %rd360, %rd362;
	bra.uni 	$L__BB20_50;
$L__BB20_28:
	mov.u32 	%r21, %tid.x;
	mul.wide.u32 	%rd52, %r21, 4;
	add.s64 	%rd28, %rd2, %rd52;
	ld.global.u32 	%r63, [%rd28];
	setp.eq.s32 	%p3, %r63, -1;
	selp.u64 	%rd53, 1, 0, %p3;
	ld.global.u32 	%r64, [%rd28+2048];
	setp.eq.s32 	%p4, %r64, -1;
	selp.u64 	%rd54, 1, 0, %p4;
	ld.global.u32 	%r65, [%rd28+4096];
	setp.eq.s32 	%p5, %r65, -1;
	selp.u64 	%rd55, 1, 0, %p5;
	ld.global.u32 	%r66, [%rd28+6144];
	setp.eq.s32 	%p6, %r66, -1;
	selp.u64 	%rd56, 1, 0, %p6;
	ld.global.u32 	%r67, [%rd28+8192];
	setp.eq.s32 	%p7, %r67, -1;
	selp.u64 	%rd57, 1, 0, %p7;
	ld.global.u32 	%r68, [%rd28+10240];
	setp.eq.s32 	%p8, %r68, -1;
	selp.u64 	%rd58, 1, 0, %p8;
	ld.global.u32 	%r69, [%rd28+12288];
	setp.eq.s32 	%p9, %r69, -1;
	selp.u64 	%rd59, 1, 0, %p9;
	add.s64 	%rd60, %rd54, %rd53;
	add.s64 	%rd61, %rd60, %rd55;
	add.s64 	%rd62, %rd61, %rd56;
	add.s64 	%rd63, %rd62, %rd57;
	add.s64 	%rd64, %rd63, %rd58;
	add.s64 	%rd429, %rd64, %rd59;
	add.s32 	%r22, %r51, -3584;
	setp.lt.u32 	%p10, %r22, 3584;
	mov.b32 	%r359, 3584;
	@%p10 bra 	$L__BB20_32;
	mov.b32 	%r359, 3584;
$L__BB20_30:
	mul.wide.u32 	%rd65, %r359, 4;
	add.s64 	%rd66, %rd28, %rd65;
	ld.global.u32 	%r71, [%rd66];
	setp.eq.s32 	%p11, %r71, -1;
	selp.u64 	%rd67, 1, 0, %p11;
	ld.global.u32 	%r72, [%rd66+2048];
	setp.eq.s32 	%p12, %r72, -1;
	selp.u64 	%rd68, 1, 0, %p12;
	ld.global.u32 	%r73, [%rd66+4096];
	setp.eq.s32 	%p13, %r73, -1;
	selp.u64 	%rd69, 1, 0, %p13;
	ld.global.u32 	%r74, [%rd66+6144];
	setp.eq.s32 	%p14, %r74, -1;
	selp.u64 	%rd70, 1, 0, %p14;
	ld.global.u32 	%r75, [%rd66+8192];
	setp.eq.s32 	%p15, %r75, -1;
	selp.u64 	%rd71, 1, 0, %p15;
	ld.global.u32 	%r76, [%rd66+10240];
	setp.eq.s32 	%p16, %r76, -1;
	selp.u64 	%rd72, 1, 0, %p16;
	ld.global.u32 	%r77, [%rd66+12288];
	setp.eq.s32 	%p17, %r77, -1;
	selp.u64 	%rd73, 1, 0, %p17;
	add.s64 	%rd74, %rd429, %rd67;
	add.s64 	%rd75, %rd74, %rd68;
	add.s64 	%rd76, %rd75, %rd69;
	add.s64 	%rd77, %rd76, %rd70;
	add.s64 	%rd78, %rd77, %rd71;
	add.s64 	%rd79, %rd78, %rd72;
	add.s64 	%rd429, %rd79, %rd73;
	sub.s32 	%r78, %r51, %r359;
	setp.lt.u32 	%p18, %r78, 3584;
	@%p18 bra 	$L__BB20_46;
	add.s32 	%r359, %r359, 3584;
	setp.le.u32 	%p19, %r359, %r22;
	@%p19 bra 	$L__BB20_30;
$L__BB20_32:
	setp.le.u32 	%p20, %r51, %r359;
	sub.s32 	%r79, %r51, %r359;
	setp.ge.s32 	%p21, %r21, %r79;
	or.pred  	%p22, %p20, %p21;
	@%p22 bra 	$L__BB20_46;
	not.b32 	%r81, %r21;
	add.s32 	%r82, %r51, %r81;
	sub.s32 	%r83, %r82, %r359;
	shr.u32 	%r84, %r83, 9;
	add.s32 	%r26, %r84, 1;
	and.b32  	%r27, %r26, 15;
	setp.lt.u32 	%p23, %r83, 7680;
	mov.u32 	%r364, %r21;
	@%p23 bra 	$L__BB20_37;
	or.b32  	%r362, %r21, 4096;
	add.s32 	%r361, %r21, %r359;
	and.b32  	%r85, %r26, 16777200;
	neg.s32 	%r360, %r85;
$L__BB20_35:
	.pragma "nounroll";
	mul.wide.u32 	%rd81, %r361, 4;
	add.s64 	%rd82, %rd2, %rd81;
	ld.global.u32 	%r86, [%rd82];
	setp.eq.s32 	%p24, %r86, -1;
	selp.u64 	%rd83, 1, 0, %p24;
	add.s64 	%rd84, %rd429, %rd83;
	add.s32 	%r87, %r361, 512;
	mul.wide.u32 	%rd85, %r87, 4;
	add.s64 	%rd86, %rd2, %rd85;
	ld.global.u32 	%r88, [%rd86];
	setp.eq.s32 	%p25, %r88, -1;
	selp.u64 	%rd87, 1, 0, %p25;
	add.s64 	%rd88, %rd84, %rd87;
	add.s32 	%r89, %r361, 1024;
	mul.wide.u32 	%rd89, %r89, 4;
	add.s64 	%rd90, %rd2, %rd89;
	ld.global.u32 	%r90, [%rd90];
	setp.eq.s32 	%p26, %r90, -1;
	selp.u64 	%rd91, 1, 0, %p26;
	add.s64 	%rd92, %rd88, %rd91;
	add.s32 	%r91, %r361, 1536;
	mul.wide.u32 	%rd93, %r91, 4;
	add.s64 	%rd94, %rd2, %rd93;
	ld.global.u32 	%r92, [%rd94];
	setp.eq.s32 	%p27, %r92, -1;
	selp.u64 	%rd95, 1, 0, %p27;
	add.s64 	%rd96, %rd92, %rd95;
	add.s32 	%r93, %r361, 2048;
	mul.wide.u32 	%rd97, %r93, 4;
	add.s64 	%rd98, %rd2, %rd97;
	ld.global.u32 	%r94, [%rd98];
	setp.eq.s32 	%p28, %r94, -1;
	selp.u64 	%rd99, 1, 0, %p28;
	add.s64 	%rd100, %rd96, %rd99;
	add.s32 	%r95, %r361, 2560;
	mul.wide.u32 	%rd101, %r95, 4;
	add.s64 	%rd102, %rd2, %rd101;
	ld.global.u32 	%r96, [%rd102];
	setp.eq.s32 	%p29, %r96, -1;
	selp.u64 	%rd103, 1, 0, %p29;
	add.s64 	%rd104, %rd100, %rd103;
	add.s32 	%r97, %r361, 3072;
	mul.wide.u32 	%rd105, %r97, 4;
	add.s64 	%rd106, %rd2, %rd105;
	ld.global.u32 	%r98, [%rd106];
	setp.eq.s32 	%p30, %r98, -1;
	selp.u64 	%rd107, 1, 0, %p30;
	add.s64 	%rd108, %rd104, %rd107;
	add.s32 	%r99, %r361, 3584;
	mul.wide.u32 	%rd109, %r99, 4;
	add.s64 	%rd110, %rd2, %rd109;
	ld.global.u32 	%r100, [%rd110];
	setp.eq.s32 	%p31, %r100, -1;
	selp.u64 	%rd111, 1, 0, %p31;
	add.s64 	%rd112, %rd108, %rd111;
	add.s32 	%r101, %r361, 4096;
	mul.wide.u32 	%rd113, %r101, 4;
	add.s64 	%rd114, %rd2, %rd113;
	ld.global.u32 	%r102, [%rd114];
	setp.eq.s32 	%p32, %r102, -1;
	selp.u64 	%rd115, 1, 0, %p32;
	add.s64 	%rd116, %rd112, %rd115;
	add.s32 	%r103, %r361, 4608;
	mul.wide.u32 	%rd117, %r103, 4;
	add.s64 	%rd118, %rd2, %rd117;
	ld.global.u32 	%r104, [%rd118];
	setp.eq.s32 	%p33, %r104, -1;
	selp.u64 	%rd119, 1, 0, %p33;
	add.s64 	%rd120, %rd116, %rd119;
	add.s32 	%r105, %r361, 5120;
	mul.wide.u32 	%rd121, %r105, 4;
	add.s64 	%rd122, %rd2, %rd121;
	ld.global.u32 	%r106, [%rd122];
	setp.eq.s32 	%p34, %r106, -1;
	selp.u64 	%rd123, 1, 0, %p34;
	add.s64 	%rd124, %rd120, %rd123;
	add.s32 	%r107, %r361, 5632;
	mul.wide.u32 	%rd125, %r107, 4;
	add.s64 	%rd126, %rd2, %rd125;
	ld.global.u32 	%r108, [%rd126];
	setp.eq.s32 	%p35, %r108, -1;
	selp.u64 	%rd127, 1, 0, %p35;
	add.s64 	%rd128, %rd124, %rd127;
	add.s32 	%r109, %r361, 6144;
	mul.wide.u32 	%rd129, %r109, 4;
	add.s64 	%rd130, %rd2, %rd129;
	ld.global.u32 	%r110, [%rd130];
	setp.eq.s32 	%p36, %r110, -1;
	selp.u64 	%rd131, 1, 0, %p36;
	add.s64 	%rd132, %rd128, %rd131;
	add.s32 	%r111, %r361, 6656;
	mul.wide.u32 	%rd133, %r111, 4;
	add.s64 	%rd134, %rd2, %rd133;
	ld.global.u32 	%r112, [%rd134];
	setp.eq.s32 	%p37, %r112, -1;
	selp.u64 	%rd135, 1, 0, %p37;
	add.s64 	%rd136, %rd132, %rd135;
	add.s32 	%r113, %r361, 7168;
	mul.wide.u32 	%rd137, %r113, 4;
	add.s64 	%rd138, %rd2, %rd137;
	ld.global.u32 	%r114, [%rd138];
	setp.eq.s32 	%p38, %r114, -1;
	selp.u64 	%rd139, 1, 0, %p38;
	add.s64 	%rd140, %rd136, %rd139;
	add.s32 	%r115, %r361, 7680;
	mul.wide.u32 	%rd141, %r115, 4;
	add.s64 	%rd142, %rd2, %rd141;
	ld.global.u32 	%r116, [%rd142];
	setp.eq.s32 	%p39, %r116, -1;
	selp.u64 	%rd143, 1, 0, %p39;
	add.s64 	%rd429, %rd140, %rd143;
	add.s32 	%r362, %r362, 8192;
	add.s32 	%r361, %r361, 8192;
	add.s32 	%r360, %r360, 16;
	setp.ne.s32 	%p40, %r360, 0;
	@%p40 bra 	$L__BB20_35;
	add.s32 	%r364, %r362, -4096;
$L__BB20_37:
	setp.eq.s32 	%p41, %r27, 0;
	@%p41 bra 	$L__BB20_46;
	and.b32  	%r39, %r26, 7;
	setp.lt.u32 	%p42, %r27, 8;
	@%p42 bra 	$L__BB20_40;
	add.s32 	%r117, %r364, %r359;
	mul.wide.u32 	%rd145, %r117, 4;
	add.s64 	%rd146, %rd2, %rd145;
	ld.global.u32 	%r118, [%rd146];
	setp.eq.s32 	%p43, %r118, -1;
	selp.u64 	%rd147, 1, 0, %p43;
	add.s64 	%rd148, %rd429, %rd147;
	add.s32 	%r119, %r117, 512;
	mul.wide.u32 	%rd149, %r119, 4;
	add.s64 	%rd150, %rd2, %rd149;
	ld.global.u32 	%r120, [%rd150];
	setp.eq.s32 	%p44, %r120, -1;
	selp.u64 	%rd151, 1, 0, %p44;
	add.s64 	%rd152, %rd148, %rd151;
	add.s32 	%r121, %r117, 1024;
	mul.wide.u32 	%rd153, %r121, 4;
	add.s64 	%rd154, %rd2, %rd153;
	ld.global.u32 	%r122, [%rd154];
	setp.eq.s32 	%p45, %r122, -1;
	selp.u64 	%rd155, 1, 0, %p45;
	add.s64 	%rd156, %rd152, %rd155;
	add.s32 	%r123, %r117, 1536;
	mul.wide.u32 	%rd157, %r123, 4;
	add.s64 	%rd158, %rd2, %rd157;
	ld.global.u32 	%r124, [%rd158];
	setp.eq.s32 	%p46, %r124, -1;
	selp.u64 	%rd159, 1, 0, %p46;
	add.s64 	%rd160, %rd156, %rd159;
	add.s32 	%r125, %r117, 2048;
	mul.wide.u32 	%rd161, %r125, 4;
	add.s64 	%rd162, %rd2, %rd161;
	ld.global.u32 	%r126, [%rd162];
	setp.eq.s32 	%p47, %r126, -1;
	selp.u64 	%rd163, 1, 0, %p47;
	add.s64 	%rd164, %rd160, %rd163;
	add.s32 	%r127, %r117, 2560;
	mul.wide.u32 	%rd165, %r127, 4;
	add.s64 	%rd166, %rd2, %rd165;
	ld.global.u32 	%r128, [%rd166];
	setp.eq.s32 	%p48, %r128, -1;
	selp.u64 	%rd167, 1, 0, %p48;
	add.s64 	%rd168, %rd164, %rd167;
	add.s32 	%r129, %r117, 3072;
	mul.wide.u32 	%rd169, %r129, 4;
	add.s64 	%rd170, %rd2, %rd169;
	ld.global.u32 	%r130, [%rd170];
	setp.eq.s32 	%p49, %r130, -1;
	selp.u64 	%rd171, 1, 0, %p49;
	add.s64 	%rd172, %rd168, %rd171;
	add.s32 	%r131, %r117, 3584;
	mul.wide.u32 	%rd173, %r131, 4;
	add.s64 	%rd174, %rd2, %rd173;
	ld.global.u32 	%r132, [%rd174];
	setp.eq.s32 	%p50, %r132, -1;
	selp.u64 	%rd175, 1, 0, %p50;
	add.s64 	%rd429, %rd172, %rd175;
	add.s32 	%r364, %r364, 4096;
$L__BB20_40:
	setp.eq.s32 	%p51, %r39, 0;
	@%p51 bra 	$L__BB20_46;
	and.b32  	%r42, %r26, 3;
	setp.lt.u32 	%p52, %r39, 4;
	@%p52 bra 	$L__BB20_43;
	add.s32 	%r133, %r364, %r359;
	mul.wide.u32 	%rd177, %r133, 4;
	add.s64 	%rd178, %rd2, %rd177;
	ld.global.u32 	%r134, [%rd178];
	setp.eq.s32 	%p53, %r134, -1;
	selp.u64 	%rd179, 1, 0, %p53;
	add.s64 	%rd180, %rd429, %rd179;
	add.s32 	%r135, %r133, 512;
	mul.wide.u32 	%rd181, %r135, 4;
	add.s64 	%rd182, %rd2, %rd181;
	ld.global.u32 	%r136, [%rd182];
	setp.eq.s32 	%p54, %r136, -1;
	selp.u64 	%rd183, 1, 0, %p54;
	add.s64 	%rd184, %rd180, %rd183;
	add.s32 	%r137, %r133, 1024;
	mul.wide.u32 	%rd185, %r137, 4;
	add.s64 	%rd186, %rd2, %rd185;
	ld.global.u32 	%r138, [%rd186];
	setp.eq.s32 	%p55, %r138, -1;
	selp.u64 	%rd187, 1, 0, %p55;
	add.s64 	%rd188, %rd184, %rd187;
	add.s32 	%r139, %r133, 1536;
	mul.wide.u32 	%rd189, %r139, 4;
	add.s64 	%rd190, %rd2, %rd189;
	ld.global.u32 	%r140, [%rd190];
	setp.eq.s32 	%p56, %r140, -1;
	selp.u64 	%rd191, 1, 0, %p56;
	add.s64 	%rd429, %rd188, %rd191;
	add.s32 	%r364, %r364, 2048;
$L__BB20_43:
	setp.eq.s32 	%p57, %r42, 0;
	@%p57 bra 	$L__BB20_46;
	add.s32 	%r367, %r364, %r359;
	neg.s32 	%r366, %r42;
$L__BB20_45:
	.pragma "nounroll";
	mul.wide.u32 	%rd192, %r367, 4;
	add.s64 	%rd193, %rd2, %rd192;
	ld.global.u32 	%r141, [%rd193];
	setp.eq.s32 	%p58, %r141, -1;
	selp.u64 	%rd194, 1, 0, %p58;
	add.s64 	%rd429, %rd429, %rd194;
	add.s32 	%r367, %r367, 512;
	add.s32 	%r366, %r366, 1;
	setp.ne.s32 	%p59, %r366, 0;
	@%p59 bra 	$L__BB20_45;
$L__BB20_46:
	// begin inline asm
	mov.u32 %r142, %laneid;
	// end inline asm
	mov.b64 	{%r144, %r149}, %rd429;
	mov.b32 	%r150, 1;
	mov.b32 	%r191, 31;
	mov.b32 	%r192, -1;
	// begin inline asm
	shfl.sync.down.b32 %r143, %r144, %r150, %r191, %r192;
	// end inline asm
	// begin inline asm
	shfl.sync.down.b32 %r148, %r149, %r150, %r191, %r192;
	// end inline asm
	mov.b64 	%rd195, {%r143, %r148};
	setp.gt.s32 	%p60, %r142, 30;
	selp.b64 	%rd196, 0, %rd195, %p60;
	add.s64 	%rd197, %rd196, %rd429;
	mov.b64 	{%r154, %r159}, %rd197;
	mov.b32 	%r160, 2;
	// begin inline asm
	shfl.sync.down.b32 %r153, %r154, %r160, %r191, %r192;
	// end inline asm
	// begin inline asm
	shfl.sync.down.b32 %r158, %r159, %r160, %r191, %r192;
	// end inline asm
	mov.b64 	%rd198, {%r153, %r158};
	setp.gt.s32 	%p61, %r142, 29;
	selp.b64 	%rd199, 0, %rd198, %p61;
	add.s64 	%rd200, %rd199, %rd197;
	mov.b64 	{%r164, %r169}, %rd200;
	mov.b32 	%r170, 4;
	// begin inline asm
	shfl.sync.down.b32 %r163, %r164, %r170, %r191, %r192;
	// end inline asm
	// begin inline asm
	shfl.sync.down.b32 %r168, %r169, %r170, %r191, %r192;
	// end inline asm
	mov.b64 	%rd201, {%r163, %r168};
	setp.gt.s32 	%p62, %r142, 27;
	selp.b64 	%rd202, 0, %rd201, %p62;
	add.s64 	%rd203, %rd202, %rd200;
	mov.b64 	{%r174, %r179}, %rd203;
	mov.b32 	%r180, 8;
	// begin inline asm
	shfl.sync.down.b32 %r173, %r174, %r180, %r191, %r192;
	// end inline asm
	// begin inline asm
	shfl.sync.down.b32 %r178, %r179, %r180, %r191, %r192;
	// end inline asm
	mov.b64 	%rd204, {%r173, %r178};
	setp.gt.s32 	%p63, %r142, 23;
	selp.b64 	%rd205, 0, %rd204, %p63;
	add.s64 	%rd206, %rd205, %rd203;
	mov.b64 	{%r184, %r189}, %rd206;
	mov.b32 	%r190, 16;
	// begin inline asm
	shfl.sync.down.b32 %r183, %r184, %r190, %r191, %r192;
	// end inline asm
	// begin inline asm
	shfl.sync.down.b32 %r188, %r189, %r190, %r191, %r192;
	// end inline asm
	mov.b64 	%rd207, {%r183, %r188};
	setp.gt.s32 	%p64, %r142, 15;
	selp.b64 	%rd208, 0, %rd207, %p64;
	add.s64 	%rd430, %rd208, %rd206;
	setp.ne.s32 	%p65, %r142, 0;
	@%p65 bra 	$L__BB20_48;
	shr.u32 	%r193, %r21, 2;
	and.b32  	%r194, %r193, 248;
	mov.u32 	%r195, _ZZN3cub18CUB_300001_SM_10006detail6reduce28DeviceReduceSingleTileKernelINS2_10policy_hubIljN4cuda3std3__44plusIlEEE10Policy1000EN6thrust24THRUST_300001_SM_1000_NS18transform_iteratorI9is_activeNSD_10device_ptrIiEEllEEPljS9_llNS7_10__identityEEEvT0_T1_T2_T3_T4_T6_E12temp_storage;
	add.s32 	%r196, %r195, %r194;
	st.shared.u64 	[%r196+16], %rd430;
$L__BB20_48:
	bar.sync 	0;
	setp.ne.s32 	%p66, %r21, 0;
	@%p66 bra 	$L__BB20_50;
	ld.shared.u64 	%rd209, [_ZZN3cub18CUB_300001_SM_10006detail6reduce28DeviceReduceSingleTileKernelINS2_10policy_hubIljN4cuda3std3__44plusIlEEE10Policy1000EN6thrust24THRUST_300001_SM_1000_NS18transform_iteratorI9is_activeNSD_10device_ptrIiEEllEEPljS9_llNS7_10__identityEEEvT0_T1_T2_T3_T4_T6_E12temp_storage+24];
	add.s64 	%rd210, %rd209, %rd430;
	ld.shared.u64 	%rd211, [_ZZN3cub18CUB_300001_SM_10006detail6reduce28DeviceReduceSingleTileKernelINS2_10policy_hubIljN4cuda3std3__44plusIlEEE10Policy1000EN6thrust24THRUST_300001_SM_1000_NS18transform_iteratorI9is_activeNSD_10device_ptrIiEEllEEPljS9_llNS7_10__identityEEEvT0_T1_T2_T3_T4_T6_E12temp_storage+32];
	add.s64 	%rd212, %rd210, %rd211;
	ld.shared.u64 	%rd213, [_ZZN3cub18CUB_300001_SM_10006detail6reduce28DeviceReduceSingleTileKernelINS2_10policy_hubIljN4cuda3std3__44plusIlEEE10Policy1000EN6thrust24THRUST_300001_SM_1000_NS18transform_iteratorI9is_activeNSD_10device_ptrIiEEllEEPljS9_llNS7_10__identityEEEvT0_T1_T2_T3_T4_T6_E12temp_storage+40];
	add.s64 	%rd214, %rd212, %rd213;
	ld.shared.u64 	%rd215, [_ZZN3cub18CUB_300001_SM_10006detail6reduce28DeviceReduceSingleTileKernelINS2_10policy_hubIljN4cuda3std3__44plusIlEEE10Policy1000EN6thrust24THRUST_300001_SM_1000_NS18transform_iteratorI9is_activeNSD_10device_ptrIiEEllEEPljS9_llNS7_10__identityEEEvT0_T1_T2_T3_T4_T6_E12temp_storage+48];
	add.s64 	%rd216, %rd214, %rd215;
	ld.shared.u64 	%rd217, [_ZZN3cub18CUB_300001_SM_10006detail6reduce28DeviceReduceSingleTileKernelINS2_10policy_hubIljN4cuda3std3__44plusIlEEE10Policy1000EN6thrust24THRUST_300001_SM_1000_NS18transform_iteratorI9is_activeNSD_10device_ptrIiEEllEEPljS9_llNS7_10__identityEEEvT0_T1_T2_T3_T4_T6_E12temp_storage+56];
	add.s64 	%rd218, %rd216, %rd217;
	ld.shared.u64 	%rd219, [_ZZN3cub18CUB_300001_SM_10006detail6reduce28DeviceReduceSingleTileKernelINS2_10policy_hubIljN4cuda3std3__44plusIlEEE10Policy1000EN6thrust24THRUST_300001_SM_1000_NS18transform_iteratorI9is_activeNSD_10device_ptrIiEEllEEPljS9_llNS7_10__identityEEEvT0_T1_T2_T3_T4_T6_E12temp_storage+64];
	add.s64 	%rd220, %rd218, %rd219;
	ld.shared.u64 	%rd221, [_ZZN3cub18CUB_300001_SM_10006detail6reduce28DeviceReduceSingleTileKernelINS2_10policy_hubIljN4cuda3std3__44plusIlEEE10Policy1000EN6thrust24THRUST_300001_SM_1000_NS18transform_iteratorI9is_activeNSD_10device_ptrIiEEllEEPljS9_llNS7_10__identityEEEvT0_T1_T2_T3_T4_T6_E12temp_storage+72];
	add.s64 	%rd222, %rd220, %rd221;
	ld.shared.u64 	%rd223, [_ZZN3cub18CUB_300001_SM_10006detail6reduce28DeviceReduceSingleTileKernelINS2_10policy_hubIljN4cuda3std3__44plusIlEEE10Policy1000EN6thrust24THRUST_300001_SM_1000_NS18transform_iteratorI9is_activeNSD_10device_ptrIiEEllEEPljS9_llNS7_10__identityEEEvT0_T1_T2_T3_T4_T6_E12temp_storage+80];
	add.s64 	%rd224, %rd222, %rd223;
	ld.shared.u64 	%rd225, [_ZZN3cub18CUB_300001_SM_10006detail6reduce28DeviceReduceSingleTileKernelINS2_10policy_hubIljN4cuda3std3__44plusIlEEE10Policy1000EN6thrust24THRUST_300001_SM_1000_NS18transform_iteratorI9is_activeNSD_10device_ptrIiEEllEEPljS9_llNS7_10__identityEEEvT0_T1_T2_T3_T4_T6_E12temp_storage+88];
	add.s64 	%rd226, %rd224, %rd225;
	ld.shared.u64 	%rd227, [_ZZN3cub18CUB_300001_SM_10006detail6reduce28DeviceReduceSingleTileKernelINS2_10policy_hubIljN4cuda3std3__44plusIlEEE10Policy1000EN6thrust24THRUST_300001_SM_1000_NS18transform_iteratorI9is_activeNSD_10device_ptrIiEEllEEPljS9_llNS7_10__identityEEEvT0_T1_T2_T3_T4_T6_E12temp_storage+96];
	add.s64 	%rd228, %rd226, %rd227;
	ld.shared.u64 	%rd229, [_ZZN3cub18CUB_300001_SM_10006detail6reduce28DeviceReduceSingleTileKernelINS2_10policy_hubIljN4cuda3std3__44plusIlEEE10Policy1000EN6thrust24THRUST_300001_SM_1000_NS18transform_iteratorI9is_activeNSD_10device_ptrIiEEllEEPljS9_llNS7_10__identityEEEvT0_T1_T2_T3_T4_T6_E12temp_storage+104];
	add.s64 	%rd230, %rd228, %rd229;
	ld.shared.u64 	%rd231, [_ZZN3cub18CUB_300001_SM_10006detail6reduce28DeviceReduceSingleTileKernelINS2_10policy_hubIljN4cuda3std3__44plusIlEEE10Policy1000EN6thrust24THRUST_300001_SM_1000_NS18transform_iteratorI9is_activeNSD_10device_ptrIiEEllEEPljS9_llNS7_10__identityEEEvT0_T1_T2_T3_T4_T6_E12temp_storage+112];
	add.s64 	%rd232, %rd230, %rd231;
	ld.shared.u64 	%rd233, [_ZZN3cub18CUB_300001_SM_10006detail6reduce28DeviceReduceSingleTileKernelINS2_10policy_hubIljN4cuda3std3__44plusIlEEE10Policy1000EN6thrust24THRUST_300001_SM_1000_NS18transform_iteratorI9is_activeNSD_10device_ptrIiEEllEEPljS9_llNS7_10__identityEEEvT0_T1_T2_T3_T4_T6_E12temp_storage+120];
	add.s64 	%rd234, %rd232, %rd233;
	ld.shared.u64 	%rd235, [_ZZN3cub18CUB_300001_SM_10006detail6reduce28DeviceReduceSingleTileKernelINS2_10policy_hubIljN4cuda3std3__44plusIlEEE10Policy1000EN6thrust24THRUST_300001_SM_1000_NS18transform_iteratorI9is_activeNSD_10device_ptrIiEEllEEPljS9_llNS7_10__identityEEEvT0_T1_T2_T3_T4_T6_E12temp_storage+128];
	add.s64 	%rd236, %rd234, %rd235;
	ld.shared.u64 	%rd237, [_ZZN3cub18CUB_300001_SM_10006detail6reduce28DeviceReduceSingleTileKernelINS2_10policy_hubIljN4cuda3std3__44plusIlEEE10Policy1000EN6thrust24THRUST_300001_SM_1000_NS18transform_iteratorI9is_activeNSD_10device_ptrIiEEllEEPljS9_llNS7_10__identityEEEvT0_T1_T2_T3_T4_T6_E12temp_storage+136];
	add.s64 	%rd430, %rd236, %rd237;
$L__BB20_50:
	mov.u32 	%r349, %tid.x;
	setp.ne.s32 	%p138, %r349, 0;
	@%p138 bra 	$L__BB20_52;
	add.s64 	%rd406, %rd430, %rd50;
	st.global.u64 	[%rd1], %rd406;
$L__BB20_52:
	ret;

}
	// .globl	_ZN3cub18CUB_300001_SM_10006detail6reduce18DeviceReduceKernelINS2_10policy_hubIljN4cuda3std3__44plusIlEEE10Policy1000EN6thrust24THRUST_300001_SM_1000_NS18transform_iteratorI9is_activeNSD_10device_ptrIiEEllEEjS9_lNS7_10__identityEEEvT0_PT3_T1_NS0_13GridEvenShareISN_EET2_T4_
.visible .entry _ZN3cub18CUB_300001_SM_10006detail6reduce18DeviceReduceKernelINS2_10policy_hubIljN4cuda3std3__44plusIlEEE10Policy1000EN6thrust24THRUST_300001_SM_1000_NS18transform_iteratorI9is_activeNSD_10device_ptrIiEEllEEjS9_lNS7_10__identityEEEvT0_PT3_T1_NS0_13GridEvenShareISN_EET2_T4_(
	.param .align 8 .b8 _ZN3cub18CUB_300001_SM_10006detail6reduce18DeviceReduceKernelINS2_10policy_hubIljN4cuda3std3__44plusIlEEE10Policy1000EN6thrust24THRUST_300001_SM_1000_NS18transform_iteratorI9is_activeNSD_10device_ptrIiEEllEEjS9_lNS7_10__identityEEEvT0_PT3_T1_NS0_13GridEvenShareISN_EET2_T4__param_0[16],
	.param .u64 .ptr .align 1 _ZN3cub18CUB_300001_SM_10006detail6reduce18DeviceReduceKernelINS2_10policy_hubIljN4cuda3std3__44plusIlEEE10Policy1000EN6thrust24THRUST_300001_SM_1000_NS18transform_iteratorI9is_activeNSD_10device_ptrIiEEllEEjS9_lNS7_10__identityEEEvT0_PT3_T1_NS0_13GridEvenShareISN_EET2_T4__param_1,
	.param .u32 _ZN3cub18CUB_300001_SM_10006detail6reduce18DeviceReduceKernelINS2_10policy_hubIljN4cuda3std3__44plusIlEEE10Policy1000EN6thrust24THRUST_300001_SM_1000_NS18transform_iteratorI9is_activeNSD_10device_ptrIiEEllEEjS9_lNS7_10__identityEEEvT0_PT3_T1_NS0_13GridEvenShareISN_EET2_T4__param_2,
	.param .align 4 .b8 _ZN3cub18CUB_300001_SM_10006detail6reduce18DeviceReduceKernelINS2_10policy_hubIljN4cuda3std3__44plusIlEEE10Policy1000EN6thrust24THRUST_300001_SM_1000_NS18transform_iteratorI9is_activeNSD_10device_ptrIiEEllEEjS9_lNS7_10__identityEEEvT0_PT3_T1_NS0_13GridEvenShareISN_EET2_T4__param_3[40],
	.param .align 1 .b8 _ZN3cub18CUB_300001_SM_10006detail6reduce18DeviceReduceKernelINS2_10policy_hubIljN4cuda3std3__44plusIlEEE10Policy1000EN6thrust24THRUST_300001_SM_1000_NS18transform_iteratorI9is_activeNSD_10device_ptrIiEEllEEjS9_lNS7_10__identityEEEvT0_PT3_T1_NS0_13GridEvenShareISN_EET2_T4__param_4[1],
	.param .align 1 .b8 _ZN3cub18CUB_300001_SM_10006detail6reduce18DeviceReduceKernelINS2_10policy_hubIljN4cuda3std3__44plusIlEEE10Policy1000EN6thrust24THRUST_300001_SM_1000_NS18transform_iteratorI9is_activeNSD_10device_ptrIiEEllEEjS9_lNS7_10__identityEEEvT0_PT3_T1_NS0_13GridEvenShareISN_EET2_T4__param_5[1]
)
.maxntid 512
{
	.reg .pred 	%p<138>;
	.reg .b16 	%rs<4>;
	.reg .b32 	%r<423>;
	.reg .b64 	%rd<476>;
	// demoted variable
	.shared .align 8 .b8 _ZZN3cub18CUB_300001_SM_10006detail6reduce18DeviceReduceKernelINS2_10policy_hubIljN4cuda3std3__44plusIlEEE10Policy1000EN6thrust24THRUST_300001_SM_1000_NS18transform_iteratorI9is_activeNSD_10device_ptrIiEEllEEjS9_lNS7_10__identityEEEvT0_PT3_T1_NS0_13GridEvenShareISN_EET2_T4_E12temp_storage[152];
	ld.param.u32 	%r1, [_ZN3cub18CUB_300001_SM_10006detail6reduce18DeviceReduceKernelINS2_10policy_hubIljN4cuda3std3__44plusIlEEE10Policy1000EN6thrust24THRUST_300001_SM_1000_NS18transform_iteratorI9is_activeNSD_10device_ptrIiEEllEEjS9_lNS7_10__identityEEEvT0_PT3_T1_NS0_13GridEvenShareISN_EET2_T4__param_3+20];
	ld.param.u32 	%r2, [_ZN3cub18CUB_300001_SM_10006detail6reduce18DeviceReduceKernelINS2_10policy_hubIljN4cuda3std3__44plusIlEEE10Policy1000EN6thrust24THRUST_300001_SM_1000_NS18transform_iteratorI9is_activeNSD_10device_ptrIiEEllEEjS9_lNS7_10__identityEEEvT0_PT3_T1_NS0_13GridEvenShareISN_EET2_T4__param_3+24];
	ld.param.u64 	%rd41, [_ZN3cub18CUB_300001_SM_10006detail6reduce18DeviceReduceKernelINS2_10policy_hubIljN4cuda3std3__44plusIlEEE10Policy1000EN6thrust24THRUST_300001_SM_1000_NS18transform_iteratorI9is_activeNSD_10device_ptrIiEEllEEjS9_lNS7_10__identityEEEvT0_PT3_T1_NS0_13GridEvenShareISN_EET2_T4__param_0];
	cvta.to.global.u64 	%rd1, %rd41;
	mov.u32 	%r3, %ctaid.x;
	mul.lo.s32 	%r4, %r2, 3584;
	mul.lo.s32 	%r414, %r3, 3584;
	sub.s32 	%r6, %r1, %r414;
	setp.gt.u32 	%p1, %r6, 3583;
	@%p1 bra 	$L__BB21_26;
	mov.u32 	%r7, %tid.x;
	setp.ge.u32 	%p66, %r7, %r6;
	mov.b64 	%rd464, 0;
	mov.u32 	%r405, %r7;
	@%p66 bra 	$L__BB21_3;
	add.s32 	%r219, %r414, %r7;
	mul.wide.u32 	%rd233, %r219, 4;
	add.s64 	%rd234, %rd1, %rd233;
	ld.global.u32 	%r220, [%rd234];
	setp.eq.s32 	%p67, %r220, -1;
	selp.u64 	%rd464, 1, 0, %p67;
	add.s32 	%r405, %r7, 512;
$L__BB21_3:
	setp.ge.u32 	%p68, %r405, %r6;
	@%p68 bra 	$L__BB21_17;
	not.b32 	%r221, %r405;
	add.s32 	%r222, %r1, %r221;
	sub.s32 	%r223, %r222, %r414;
	shr.u32 	%r224, %r223, 9;
	add.s32 	%r10, %r224, 1;
	and.b32  	%r11, %r10, 15;
	setp.lt.u32 	%p69, %r223, 7680;
	@%p69 bra 	$L__BB21_8;
	or.b32  	%r404, %r405, 4096;
	add.s32 	%r403, %r405, %r414;
	and.b32  	%r225, %r10, 16777200;
	neg.s32 	%r402, %r225;
$L__BB21_6:
	.pragma "nounroll";
	mul.wide.u32 	%rd236, %r403, 4;
	add.s64 	%rd237, %rd1, %rd236;
	ld.global.u32 	%r226, [%rd237];
	setp.eq.s32 	%p70, %r226, -1;
	selp.u64 	%rd238, 1, 0, %p70;
	add.s64 	%rd239, %rd464, %rd238;
	add.s32 	%r227, %r403, 512;
	mul.wide.u32 	%rd240, %r227, 4;
	add.s64 	%rd241, %rd1, %rd240;
	ld.global.u32 	%r228, [%rd241];
	setp.eq.s32 	%p71, %r228, -1;
	selp.u64 	%rd242, 1, 0, %p71;
	add.s64 	%rd243, %rd239, %rd242;
	add.s32 	%r229, %r403, 1024;
	mul.wide.u32 	%rd244, %r229, 4;
	add.s64 	%rd245, %rd1, %rd244;
	ld.global.u32 	%r230, [%rd245];
	setp.eq.s32 	%p72, %r230, -1;
	selp.u64 	%rd246, 1, 0, %p72;
	add.s64 	%rd247, %rd243, %rd246;
	add.s32 	%r231, %r403, 1536;
	mul.wide.u32 	%rd248, %r231, 4;
	add.s64 	%rd249, %rd1, %rd248;
	ld.global.u32 	%r232, [%rd249];
	setp.eq.s32 	%p73, %r232, -1;
	selp.u64 	%rd250, 1, 0, %p73;
	add.s64 	%rd251, %rd247, %rd250;
	add.s32 	%r233, %r403, 2048;
	mul.wide.u32 	%rd252, %r233, 4;
	add.s64 	%rd253, %rd1, %rd252;
	ld.global.u32 	%r234, [%rd253];
	setp.eq.s32 	%p74, %r234, -1;
	selp.u64 	%rd254, 1, 0, %p74;
	add.s64 	%rd255, %rd251, %rd254;
	add.s32 	%r235, %r403, 2560;
	mul.wide.u32 	%rd256, %r235, 4;
	add.s64 	%rd257, %rd1, %rd256;
	ld.global.u32 	%r236, [%rd257];
	setp.eq.s32 	%p75, %r236, -1;
	selp.u64 	%rd258, 1, 0, %p75;
	add.s64 	%rd259, %rd255, %rd258;
	add.s32 	%r237, %r403, 3072;
	mul.wide.u32 	%rd260, %r237, 4;
	add.s64 	%rd261, %rd1, %rd260;
	ld.global.u32 	%r238, [%rd261];
	setp.eq.s32 	%p76, %r238, -1;
	selp.u64 	%rd262, 1, 0, %p76;
	add.s64 	%rd263, %rd259, %rd262;
	add.s32 	%r239, %r403, 3584;
	mul.wide.u32 	%rd264, %r239, 4;
	add.s64 	%rd265, %rd1, %rd264;
	ld.global.u32 	%r240, [%rd265];
	setp.eq.s32 	%p77, %r240, -1;
	selp.u64 	%rd266, 1, 0, %p77;
	add.s64 	%rd267, %rd263, %rd266;
	add.s32 	%r241, %r403, 4096;
	mul.wide.u32 	%rd268, %r241, 4;
	add.s64 	%rd269, %rd1, %rd268;
	ld.global.u32 	%r242, [%rd269];
	setp.eq.s32 	%p78, %r242, -1;
	selp.u64 	%rd270, 1, 0, %p78;
	add.s64 	%rd271, %rd267, %rd270;
	add.s32 	%r243, %r403, 4608;
	mul.wide.u32 	%rd272, %r243, 4;
	add.s64 	%rd273, %rd1, %rd272;
	ld.global.u32 	%r244, [%rd273];
	setp.eq.s32 	%p79, %r244, -1;
	selp.u64 	%rd274, 1, 0, %p79;
	add.s64 	%rd275, %rd271, %rd274;
	add.s32 	%r245, %r403, 5120;
	mul.wide.u32 	%rd276, %r245, 4;
	add.s64 	%rd277, %rd1, %rd276;
	ld.global.u32 	%r246, [%rd277];
	setp.eq.s32 	%p80, %r246, -1;
	selp.u64 	%rd278, 1, 0, %p80;
	add.s64 	%rd279, %rd275, %rd278;
	add.s32 	%r247, %r403, 5632;
	mul.wide.u32 	%rd280, %r247, 4;
	add.s64 	%rd281, %rd1, %rd280;
	ld.global.u32 	%r248, [%rd281];
	setp.eq.s32 	%p81, %r248, -1;
	selp.u64 	%rd282, 1, 0, %p81;
	add.s64 	%rd283, %rd279, %rd282;
	add.s32 	%r249, %r403, 6144;
	mul.wide.u32 	%rd284, %r249, 4;
	add.s64 	%rd285, %rd1, %rd284;
	ld.global.u32 	%r250, [%rd285];
	setp.eq.s32 	%p82, %r250, -1;
	selp.u64 	%rd286, 1, 0, %p82;
	add.s64 	%rd287, %rd283, %rd286;
	add.s32 	%r251, %r403, 6656;
	mul.wide.u32 	%rd288, %r251, 4;
	add.s64 	%rd289, %rd1, %rd288;
	ld.global.u32 	%r252, [%rd289];
	setp.eq.s32 	%p83, %r252, -1;
	selp.u64 	%rd290, 1, 0, %p83;
	add.s64 	%rd291, %rd287, %rd290;
	add.s32 	%r253, %r403, 7168;
	mul.wide.u32 	%rd292, %r253, 4;
	add.s64 	%rd293, %rd1, %rd292;
	ld.global.u32 	%r254, [%rd293];
	setp.eq.s32 	%p84, %r254, -1;
	selp.u64 	%rd294, 1, 0, %p84;
	add.s64 	%rd295, %rd291, %rd294;
	add.s32 	%r255, %r403, 7680;
	mul.wide.u32 	%rd296, %r255, 4;
	add.s64 	%rd297, %rd1, %rd296;
	ld.global.u32 	%r256, [%rd297];
	setp.eq.s32 	%p85, %r256, -1;
	selp.u64 	%rd298, 1, 0, %p85;
	add.s64 	%rd464, %rd295, %rd298;
	add.s32 	%r404, %r404, 8192;
	add.s32 	%r403, %r403, 8192;
	add.s32 	%r402, %r402, 16;
	setp.ne.s32 	%p86, %r402, 0;
	@%p86 bra 	$L__BB21_6;
	add.s32 	%r405, %r404, -4096;
$L__BB21_8:
	setp.eq.s32 	%p87, %r11, 0;
	@%p87 bra 	$L__BB21_17;
	and.b32  	%r23, %r10, 7;
	setp.lt.u32 	%p88, %r11, 8;
	@%p88 bra 	$L__BB21_11;
	add.s32 	%r257, %r405, %r414;
	mul.wide.u32 	%rd300, %r257, 4;
	add.s64 	%rd301, %rd1, %rd300;
	ld.global.u32 	%r258, [%rd301];
	setp.eq.s32 	%p89, %r258, -1;
	selp.u64 	%rd302, 1, 0, %p89;
	add.s64 	%rd303, %rd464, %rd302;
	add.s32 	%r259, %r257, 512;
	mul.wide.u32 	%rd304, %r259, 4;
	add.s64 	%rd305, %rd1, %rd304;
	ld.global.u32 	%r260, [%rd305];
	setp.eq.s32 	%p90, %r260, -1;
	selp.u64 	%rd306, 1, 0, %p90;
	add.s64 	%rd307, %rd303, %rd306;
	add.s32 	%r261, %r257, 1024;
	mul.wide.u32 	%rd308, %r261, 4;
	add.s64 	%rd309, %rd1, %rd308;
	ld.global.u32 	%r262, [%rd309];
	setp.eq.s32 	%p91, %r262, -1;
	selp.u64 	%rd310, 1, 0, %p91;
	add.s64 	%rd311, %rd307, %rd310;
	add.s32 	%r263, %r257, 1536;
	mul.wide.u32 	%rd312, %r263, 4;
	add.s64 	%rd313, %rd1, %rd312;
	ld.global.u32 	%r264, [%rd313];
	setp.eq.s32 	%p92, %r264, -1;
	selp.u64 	%rd314, 1, 0, %p92;
	add.s64 	%rd315, %rd311, %rd314;
	add.s32 	%r265, %r257, 2048;
	mul.wide.u32 	%rd316, %r265, 4;
	add.s64 	%rd317, %rd1, %rd316;
	ld.global.u32 	%r266, [%rd317];
	setp.eq.s32 	%p93, %r266, -1;
	selp.u64 	%rd318, 1, 0, %p93;
	add.s64 	%rd319, %rd315, %rd318;
	add.s32 	%r267, %r257, 2560;
	mul.wide.u32 	%rd320, %r267, 4;
	add.s64 	%rd321, %rd1, %rd320;
	ld.global.u32 	%r268, [%rd321];
	setp.eq.s32 	%p94, %r268, -1;
	selp.u64 	%rd322, 1, 0, %p94;
	add.s64 	%rd323, %rd319, %rd322;
	add.s32 	%r269, %r257, 3072;
	mul.wide.u32 	%rd324, %r269, 4;
	add.s64 	%rd325, %rd1, %rd324;
	ld.global.u32 	%r270, [%rd325];
	setp.eq.s32 	%p95, %r270, -1;
	selp.u64 	%rd326, 1, 0, %p95;
	add.s64 	%rd327, %rd323, %rd326;
	add.s32 	%r271, %r257, 3584;
	mul.wide.u32 	%rd328, %r271, 4;
	add.s64 	%rd329, %rd1, %rd328;
	ld.global.u32 	%r272, [%rd329];
	setp.eq.s32 	%p96, %r272, -1;
	selp.u64 	%rd330, 1, 0, %p96;
	add.s64 	%rd464, %rd327, %rd330;
	add.s32 	%r405, %r405, 4096;
$L__BB21_11:
	setp.eq.s32 	%p97, %r23, 0;
	@%p97 bra 	$L__BB21_17;
	and.b32  	%r26, %r10, 3;
	setp.lt.u32 	%p98, %r23, 4;
	@%p98 bra 	$L__BB21_14;
	add.s32 	%r273, %r405, %r414;
	mul.wide.u32 	%rd332, %r273, 4;
	add.s64 	%rd333, %rd1, %rd332;
	ld.global.u32 	%r274, [%rd333];
	setp.eq.s32 	%p99, %r274, -1;
	selp.u64 	%rd334, 1, 0, %p99;
	add.s64 	%rd335, %rd464, %rd334;
	add.s32 	%r275, %r273, 512;
	mul.wide.u32 	%rd336, %r275, 4;
	add.s64 	%rd337, %rd1, %rd336;
	ld.global.u32 	%r276, [%rd337];
	setp.eq.s32 	%p100, %r276, -1;
	selp.u64 	%rd338, 1, 0, %p100;
	add.s64 	%rd339, %rd335, %rd338;
	add.s32 	%r277, %r273, 1024;
	mul.wide.u32 	%rd340, %r277, 4;
	add.s64 	%rd341, %rd1, %rd340;
	ld.global.u32 	%r278, [%rd341];
	setp.eq.s32 	%p101, %r278, -1;
	selp.u64 	%rd342, 1, 0, %p101;
	add.s64 	%rd343, %rd339, %rd342;
	add.s32 	%r279, %r273, 1536;
	mul.wide.u32 	%rd344, %r279, 4;
	add.s64 	%rd345, %rd1, %rd344;
	ld.global.u32 	%r280, [%rd345];
	setp.eq.s32 	%p102, %r280, -1;
	selp.u64 	%rd346, 1, 0, %p102;
	add.s64 	%rd464, %rd343, %rd346;
	add.s32 	%r405, %r405, 2048;
$L__BB21_14:
	setp.eq.s32 	%p103, %r26, 0;
	@%p103 bra 	$L__BB21_17;
	add.s32 	%r409, %r405, %r414;
	neg.s32 	%r408, %r26;
$L__BB21_16:
	.pragma "nounroll";
	mul.wide.u32 	%rd347, %r409, 4;
	add.s64 	%rd348, %rd1, %rd347;
	ld.global.u32 	%r281, [%rd348];
	setp.eq.s32 	%p104, %r281, -1;
	selp.u64 	%rd349, 1, 0, %p104;
	add.s64 	%rd464, %rd464, %rd349;
	add.s32 	%r409, %r409, 512;
	add.s32 	%r408, %r408, 1;
	setp.ne.s32 	%p105, %r408, 0;
	@%p105 bra 	$L__BB21_16;
$L__BB21_17:
	setp.lt.u32 	%p106, %r6, 512;
	@%p106 bra 	$L__BB21_22;
	// begin inline asm
	mov.u32 %r345, %laneid;
	// end inline asm
	mov.b64 	{%r347, %r352}, %rd464;
	mov.b32 	%r353, 1;
	mov.b32 	%r394, 31;
	mov.b32 	%r395, -1;
	// begin inline asm
	shfl.sync.down.b32 %r346, %r347, %r353, %r394, %r395;
	// end inline asm
	// begin inline asm
	shfl.sync.down.b32 %r351, %r352, %r353, %r394, %r395;
	// end inline asm
	mov.b64 	%rd408, {%r346, %r351};
	setp.gt.s32 	%p130, %r345, 30;
	selp.b64 	%rd409, 0, %rd408, %p130;
	add.s64 	%rd410, %rd409, %rd464;
	mov.b64 	{%r357, %r362}, %rd410;
	mov.b32 	%r363, 2;
	// begin inline asm
	shfl.sync.down.b32 %r356, %r357, %r363, %r394, %r395;
	// end inline asm
	// begin inline asm
	shfl.sync.down.b32 %r361, %r362, %r363, %r394, %r395;
	// end inline asm
	mov.b64 	%rd411, {%r356, %r361};
	setp.gt.s32 	%p131, %r345, 29;
	selp.b64 	%rd412, 0, %rd411, %p131;
	add.s64 	%rd413, %rd412, %rd410;
	mov.b64 	{%r367, %r372}, %rd413;
	mov.b32 	%r373, 4;
	// begin inline asm
	shfl.sync.down.b32 %r366, %r367, %r373, %r394, %r395;
	// end inline asm
	// begin inline asm
	shfl.sync.down.b32 %r371, %r372, %r373, %r394, %r395;
	// end inline asm
	mov.b64 	%rd414, {%r366, %r371};
	setp.gt.s32 	%p132, %r345, 27;
	selp.b64 	%rd415, 0, %rd414, %p132;
	add.s64 	%rd416, %rd415, %rd413;
	mov.b64 	{%r377, %r382}, %rd416;
	mov.b32 	%r383, 8;
	// begin inline asm
	shfl.sync.down.b32 %r376, %r377, %r383, %r394, %r395;
	// end inline asm
	// begin inline asm
	shfl.sync.down.b32 %r381, %r382, %r383, %r394, %r395;
	// end inline asm
	mov.b64 	%rd417, {%r376, %r381};
	setp.gt.s32 	%p133, %r345, 23;
	selp.b64 	%rd418, 0, %rd417, %p133;
	add.s64 	%rd419, %rd418, %rd416;
	mov.b64 	{%r387, %r392}, %rd419;
	mov.b32 	%r393, 16;
	// begin inline asm
	shfl.sync.down.b32 %r386, %r387, %r393, %r394, %r395;
	// end inline asm
	// begin inline asm
	shfl.sync.down.b32 %r391, %r392, %r393, %r394, %r395;
	// end inline asm
	mov.b64 	%rd420, {%r386, %r391};
	setp.gt.s32 	%p134, %r345, 15;
	selp.b64 	%rd421, 0, %rd420, %p134;
	add.s64 	%rd475, %rd421, %rd419;
	setp.ne.s32 	%p135, %r345, 0;
	@%p135 bra 	$L__BB21_20;
	shr.u32 	%r396, %r7, 2;
	and.b32  	%r397, %r396, 248;
	mov.u32 	%r398, _ZZN3cub18CUB_300001_SM_10006detail6reduce18DeviceReduceKernelINS2_10policy_hubIljN4cuda3std3__44plusIlEEE10Policy1000EN6thrust24THRUST_300001_SM_1000_NS18transform_iteratorI9is_activeNSD_10device_ptrIiEEllEEjS9_lNS7_10__identityEEEvT0_PT3_T1_NS0_13GridEvenShareISN_EET2_T4_E12temp_storage;
	add.s32 	%r399, %r398, %r397;
	st.shared.u64 	[%r399+16], %rd475;
$L__BB21_20:
	bar.sync 	0;
	setp.ne.s32 	%p136, %r7, 0;
	@%p136 bra 	$L__BB21_48;
	ld.shared.u64 	%rd422, [_ZZN3cub18CUB_300001_SM_10006detail6reduce18DeviceReduceKernelINS2_10policy_hubIljN4cuda3std3__44plusIlEEE10Policy1000EN6thrust24THRUST_300001_SM_1000_NS18transform_iteratorI9is_activeNSD_10device_ptrIiEEllEEjS9_lNS7_10__identityEEEvT0_PT3_T1_NS0_13GridEvenShareISN_EET2_T4_E12temp_storage+24];
	add.s64 	%rd423, %rd422, %rd475;
	ld.shared.u64 	%rd424, [_ZZN3cub18CUB_300001_SM_10006detail6reduce18DeviceReduceKernelINS2_10policy_hubIljN4cuda3std3__44plusIlEEE10Policy1000EN6thrust24THRUST_300001_SM_1000_NS18transform_iteratorI9is_activeNSD_10device_ptrIiEEllEEjS9_lNS7_10__identityEEEvT0_PT3_T1_NS0_13GridEvenShareISN_EET2_T4_E12temp_storage+32];
	add.s64 	%rd425, %rd423, %rd424;
	ld.shared.u64 	%rd426, [_ZZN3cub18CUB_300001_SM_10006detail6reduce18DeviceReduceKernelINS2_10policy_hubIljN4cuda3std3__44plusIlEEE10Policy1000EN6thrust24THRUST_300001_SM_1000_NS18transform_iteratorI9is_activeNSD_10device_ptrIiEEllEEjS9_lNS7_10__identityEEEvT0_PT3_T1_NS0_13GridEvenShareISN_EET2_T4_E12temp_storage+40];
	add.s64 	%rd427, %rd425, %rd426;
	ld.shared.u64 	%rd428, [_ZZN3cub18CUB_300001_SM_10006detail6reduce18DeviceReduceKernelINS2_10policy_hubIljN4cuda3std3__44plusIlEEE10Policy1000EN6thrust24THRUST_300001_SM_1000_NS18transform_iteratorI9is_activeNSD_10device_ptrIiEEllEEjS9_lNS7_10__identityEEEvT0_PT3_T1_NS0_13GridEvenShareISN_EET2_T4_E12temp_storage+48];
	add.s64 	%rd429, %rd427, %rd428;
	ld.shared.u64 	%rd430, [_ZZN3cub18CUB_300001_SM_10006detail6reduce18DeviceReduceKernelINS2_10policy_hubIljN4cuda3std3__44plusIlEEE10Policy1000EN6thrust24THRUST_300001_SM_1000_NS18transform_iteratorI9is_activeNSD_10device_ptrIiEEllEEjS9_lNS7_10__identityEEEvT0_PT3_T1_NS0_13GridEvenShareISN_EET2_T4_E12temp_storage+56];
	add.s64 	%rd431, %rd429, %rd430;
	ld.shared.u64 	%rd432, [_ZZN3cub18CUB_300001_SM_10006detail6reduce18DeviceReduceKernelINS2_10policy_hubIljN4cuda3std3__44plusIlEEE10Policy1000EN6thrust24THRUST_300001_SM_1000_NS18transform_iteratorI9is_activeNSD_10device_ptrIiEEllEEjS9_lNS7_10__identityEEEvT0_PT3_T1_NS0_13GridEvenShareISN_EET2_T4_E12temp_storage+64];
	add.s64 	%rd433, %rd431, %rd432;
	ld.shared.u64 	%rd434, [_ZZN3cub18CUB_300001_SM_10006detail6reduce18DeviceReduceKernelINS2_10policy_hubIljN4cuda3std3__44plusIlEEE10Policy1000EN6thrust24THRUST_300001_SM_1000_NS18transform_iteratorI9is_activeNSD_10device_ptrIiEEllEEjS9_lNS7_10__identityEEEvT0_PT3_T1_NS0_13GridEvenShareISN_EET2_T4_E12temp_storage+72];
	add.s64 	%rd435, %rd433, %rd434;
	ld.shared.u64 	%rd436, [_ZZN3cub18CUB_300001_SM_10006detail6reduce18DeviceReduceKernelINS2_10policy_hubIljN4cuda3std3__44plusIlEEE10Policy1000EN6thrust24THRUST_300001_SM_1000_NS18transform_iteratorI9is_activeNSD_10device_ptrIiEEllEEjS9_lNS7_10__identityEEEvT0_PT3_T1_NS0_13GridEvenShareISN_EET2_T4_E12temp_storage+80];
	add.s64 	%rd437, %rd435, %rd436;
	ld.shared.u64 	%rd438, [_ZZN3cub18CUB_300001_SM_10006detail6reduce18DeviceReduceKernelINS2_10policy_hubIljN4cuda3std3__44plusIlEEE10Policy1000EN6thrust24THRUST_300001_SM_1000_NS18transform_iteratorI9is_activeNSD_10device_ptrIiEEllEEjS9_lNS7_10__identityEEEvT0_PT3_T1_NS0_13GridEvenShareISN_EET2_T4_E12temp_storage+88];
	add.s64 	%rd439, %rd437, %rd438;
	ld.shared.u64 	%rd440, [_ZZN3cub18CUB_300001_SM_10006detail6reduce18DeviceReduceKernelINS2_10policy_hubIljN4cuda3std3__44plusIlEEE10Policy1000EN6thrust24THRUST_300001_SM_1000_NS18transform_iteratorI9is_activeNSD_10device_ptrIiEEllEEjS9_lNS7_10__identityEEEvT0_PT3_T1_NS0_13GridEvenShareISN_EET2_T4_E12temp_storage+96];
	add.s64 	%rd441, %rd439, %rd440;
	ld.shared.u64 	%rd442, [_ZZN3cub18CUB_300001_SM_10006detail6reduce18DeviceReduceKernelINS2_10policy_hubIljN4cuda3std3__44plusIlEEE10Policy1000EN6thrust24THRUST_300001_SM_1000_NS18transform_iteratorI9is_activeNSD_10device_ptrIiEEllEEjS9_lNS7_10__identityEEEvT0_PT3_T1_NS0_13GridEvenShareISN_EET2_T4_E12temp_storage+104];
	add.s64 	%rd443, %rd441, %rd442;
	ld.shared.u64 	%rd444, [_ZZN3cub18CUB_300001_SM_10006detail6reduce18DeviceReduceKernelINS2_10policy_hubIljN4cuda3std3__44plusIlEEE10Policy1000EN6thrust24THRUST_300001_SM_1000_NS18transform_iteratorI9is_activeNSD_10device_ptrIiEEllEEjS9_lNS7_10__identityEEEvT0_PT3_T1_NS0_13GridEvenShareISN_EET2_T4_E12temp_storage+112];
	add.s64 	%rd445, %rd443, %rd444;
	ld.shared.u64 	%rd446, [_ZZN3cub18CUB_300001_SM_10006detail6reduce18DeviceReduceKernelINS2_10policy_hubIljN4cuda3std3__44plusIlEEE10Policy1000EN6thrust24THRUST_300001_SM_1000_NS18transform_iteratorI9is_activeNSD_10device_ptrIiEEllEEjS9_lNS7_10__identityEEEvT0_PT3_T1_NS0_13GridEvenShareISN_EET2_T4_E12temp_storage+120];
	add.s64 	%rd447, %rd445, %rd446;
	ld.shared.u64 	%rd448, [_ZZN3cub18CUB_300001_SM_10006detail6reduce18DeviceReduceKernelINS2_10policy_hubIljN4cuda3std3__44plusIlEEE10Policy1000EN6thrust24THRUST_300001_SM_1000_NS18transform_iteratorI9is_activeNSD_10device_ptrIiEEllEEjS9_lNS7_10__identityEEEvT0_PT3_T1_NS0_13GridEvenShareISN_EET2_T4_E12temp_storage+128];
	add.s64 	%rd449, %rd447, %rd448;
	ld.shared.u64 	%rd450, [_ZZN3cub18CUB_300001_SM_10006detail6reduce18DeviceReduceKernelINS2_10policy_hubIljN4cuda3std3__44plusIlEEE10Policy1000EN6thrust24THRUST_300001_SM_1000_NS18transform_iteratorI9is_activeNSD_10device_ptrIiEEllEEjS9_lNS7_10__identityEEEvT0_PT3_T1_NS0_13GridEvenShareISN_EET2_T4_E12temp_storage+136];
	add.s64 	%rd475, %rd449, %rd450;
	bra.uni 	$L__BB21_48;
$L__BB21_22:
	// begin inline asm
	mov.u32 %r282, %laneid;
	// end inline asm
	and.b32  	%r333, %r7, 992;
	add.s32 	%r334, %r333, 32;
	setp.gt.u32 	%p107, %r334, %r6;
	not.b32 	%r335, %r333;
	add.s32 	%r336, %r6, %r335;
	selp.b32 	%r331, %r336, 31, %p107;
	mov.b64 	{%r284, %r289}, %rd464;
	mov.b32 	%r290, 1;
	mov.b32 	%r332, -1;
	// begin inline asm
	shfl.sync.down.b32 %r283, %r284, %r290, %r331, %r332;
	// end inline asm
	// begin inline asm
	shfl.sync.down.b32 %r288, %r289, %r290, %r331, %r332;
	// end inline asm
	mov.b64 	%rd350, {%r283, %r288};
	setp.lt.s32 	%p108, %r282, %r331;
	selp.b64 	%rd351, %rd350, 0, %p108;
	add.s64 	%rd352, %rd351, %rd464;
	mov.b64 	{%r294, %r299}, %rd352;
	mov.b32 	%r300, 2;
	// begin inline asm
	shfl.sync.down.b32 %r293, %r294, %r300, %r331, %r332;
	// end inline asm
	// begin inline asm
	shfl.sync.down.b32 %r298, %r299, %r300, %r331, %r332;
	// end inline asm
	mov.b64 	%rd353, {%r293, %r298};
	add.s32 	%r337, %r282, 2;
	setp.gt.s32 	%p109, %r337, %r331;
	selp.b64 	%rd354, 0, %rd353, %p109;
	add.s64 	%rd355, %rd354, %rd352;
	mov.b64 	{%r304, %r309}, %rd355;
	mov.b32 	%r310, 4;
	// begin inline asm
	shfl.sync.down.b32 %r303, %r304, %r310, %r331, %r332;
	// end inline asm
	// begin inline asm
	shfl.sync.down.b32 %r308, %r309, %r310, %r331, %r332;
	// end inline asm
	mov.b64 	%rd356, {%r303, %r308};
	add.s32 	%r338, %r282, 4;
	setp.gt.s32 	%p110, %r338, %r331;
	selp.b64 	%rd357, 0, %rd356, %p110;
	add.s64 	%rd358, %rd357, %rd355;
	mov.b64 	{%r314, %r319}, %rd358;
	mov.b32 	%r320, 8;
	// begin inline asm
	shfl.sync.down.b32 %r313, %r314, %r320, %r331, %r332;
	// end inline asm
	// begin inline asm
	shfl.sync.down.b32 %r318, %r319, %r320, %r331, %r332;
	// end inline asm
	mov.b64 	%rd359, {%r313, %r318};
	add.s32 	%r339, %r282, 8;
	setp.gt.s32 	%p111, %r339, %r331;
	selp.b64 	%rd360, 0, %rd359, %p111;
	add.s64 	%rd361, %rd360, %rd358;
	mov.b64 	{%r324, %r329}, %rd361;
	mov.b32 	%r330, 16;
	// begin inline asm
	shfl.sync.down.b32 %r323, %r324, %r330, %r331, %r332;
	// end inline asm
	// begin inline asm
	shfl.sync.down.b32 %r328, %r329, %r330, %r331, %r332;
	// end inline asm
	mov.b64 	%rd362, {%r323, %r328};
	add.s32 	%r340, %r282, 16;
	setp.gt.s32 	%p112, %r340, %r331;
	selp.b64 	%rd363, 0, %rd362, %p112;
	add.s64 	%rd475, %rd363, %rd361;
	setp.ne.s32 	%p113, %r282, 0;
	@%p113 bra 	$L__BB21_24;
	shr.u32 	%r341, %r7, 2;
	and.b32  	%r342, %r341, 248;
	mov.u32 	%r343, _ZZN3cub18CUB_300001_SM_10006detail6reduce18DeviceReduceKernelINS2_10policy_hubIljN4cuda3std3__44plusIlEEE10Policy1000EN6thrust24THRUST_300001_SM_1000_NS18transform_iteratorI9is_activeNSD_10device_ptrIiEEllEEjS9_lNS7_10__identityEEEvT0_PT3_T1_NS0_13GridEvenShareISN_EET2_T4_E12temp_storage;
	add.s32 	%r344, %r343, %r342;
	st.shared.u64 	[%r344+16], %rd475;
$L__BB21_24:
	bar.sync 	0;
	setp.ne.s32 	%p114, %r7, 0;
	@%p114 bra 	$L__BB21_48;
	setp.gt.u32 	%p115, %r6, 32;
	ld.shared.u64 	%rd364, [_ZZN3cub18CUB_300001_SM_10006detail6reduce18DeviceReduceKernelINS2_10policy_hubIljN4cuda3std3__44plusIlEEE10Policy1000EN6thrust24THRUST_300001_SM_1000_NS18transform_iteratorI9is_activeNSD_10device_ptrIiEEllEEjS9_lNS7_10__identityEEEvT0_PT3_T1_NS0_13GridEvenShareISN_EET2_T4_E12temp_storage+24];
	selp.b64 	%rd365, %rd364, 0, %p115;
	add.s64 	%rd366, %rd365, %rd475;
	setp.gt.u32 	%p116, %r6, 64;
	ld.shared.u64 	%rd367, [_ZZN3cub18CUB_300001_SM_10006detail6reduce18DeviceReduceKernelINS2_10policy_hubIljN4cuda3std3__44plusIlEEE10Policy1000EN6thrust24THRUST_300001_SM_1000_NS18transform_iteratorI9is_activeNSD_10device_ptrIiEEllEEjS9_lNS7_10__identityEEEvT0_PT3_T1_NS0_13GridEvenShareISN_EET2_T4_E12temp_storage+32];
	selp.b64 	%rd368, %rd367, 0, %p116;
	add.s64 	%rd369, %rd366, %rd368;
	setp.gt.u32 	%p117, %r6, 96;
	ld.shared.u64 	%rd370, [_ZZN3cub18CUB_300001_SM_10006detail6reduce18DeviceReduceKernelINS2_10policy_hubIljN4cuda3std3__44plusIlEEE10Policy1000EN6thrust24THRUST_300001_SM_1000_NS18transform_iteratorI9is_activeNSD_10device_ptrIiEEllEEjS9_lNS7_10__identityEEEvT0_PT3_T1_NS0_13GridEvenShareISN_EET2_T4_E12temp_storage+40];
	selp.b64 	%rd371, %rd370, 0, %p117;
	add.s64 	%rd372, %rd369, %rd371;
	setp.gt.u32 	%p118, %r6, 128;
	ld.shared.u64 	%rd373, [_ZZN3cub18CUB_300001_SM_10006detail6reduce18DeviceReduceKernelINS2_10policy_hubIljN4cuda3std3__44plusIlEEE10Policy1000EN6thrust24THRUST_300001_SM_1000_NS18transform_iteratorI9is_activeNSD_10device_ptrIiEEllEEjS9_lNS7_10__identityEEEvT0_PT3_T1_NS0_13GridEvenShareISN_EET2_T4_E12temp_storage+48];
	selp.b64 	%rd374, %rd373, 0, %p118;
	add.s64 	%rd375, %rd372, %rd374;
	setp.gt.u32 	%p119, %r6, 160;
	ld.shared.u64 	%rd376, [_ZZN3cub18CUB_300001_SM_10006detail6reduce18DeviceReduceKernelINS2_10policy_hubIljN4cuda3std3__44plusIlEEE10Policy1000EN6thrust24THRUST_300001_SM_1000_NS18transform_iteratorI9is_activeNSD_10device_ptrIiEEllEEjS9_lNS7_10__identityEEEvT0_PT3_T1_NS0_13GridEvenShareISN_EET2_T4_E12temp_storage+56];
	selp.b64 	%rd377, %rd376, 0, %p119;
	add.s64 	%rd378, %rd375, %rd377;
	setp.gt.u32 	%p120, %r6, 192;
	ld.shared.u64 	%rd379, [_ZZN3cub18CUB_300001_SM_10006detail6reduce18DeviceReduceKernelINS2_10policy_hubIljN4cuda3std3__44plusIlEEE10Policy1000EN6thrust24THRUST_300001_SM_1000_NS18transform_iteratorI9is_activeNSD_10device_ptrIiEEllEEjS9_lNS7_10__identityEEEvT0_PT3_T1_NS0_13GridEvenShareISN_EET2_T4_E12temp_storage+64];
	selp.b64 	%rd380, %rd379, 0, %p120;
	add.s64 	%rd381, %rd378, %rd380;
	setp.gt.u32 	%p121, %r6, 224;
	ld.shared.u64 	%rd382, [_ZZN3cub18CUB_300001_SM_10006detail6reduce18DeviceReduceKernelINS2_10policy_hubIljN4cuda3std3__44plusIlEEE10Policy1000EN6thrust24THRUST_300001_SM_1000_NS18transform_iteratorI9is_activeNSD_10device_ptrIiEEllEEjS9_lNS7_10__identityEEEvT0_PT3_T1_NS0_13GridEvenShareISN_EET2_T4_E12temp_storage+72];
	selp.b64 	%rd383, %rd382, 0, %p121;
	add.s64 	%rd384, %rd381, %rd383;
	setp.gt.u32 	%p122, %r6, 256;
	ld.shared.u64 	%rd385, [_ZZN3cub18CUB_300001_SM_10006detail6reduce18DeviceReduceKernelINS2_10policy_hubIljN4cuda3std3__44plusIlEEE10Policy1000EN6thrust24THRUST_300001_SM_1000_NS18transform_iteratorI9is_activeNSD_10device_ptrIiEEllEEjS9_lNS7_10__identityEEEvT0_PT3_T1_NS0_13GridEvenShareISN_EET2_T4_E12temp_storage+80];
	selp.b64 	%rd386, %rd385, 0, %p122;
	add.s64 	%rd387, %rd384, %rd386;
	setp.gt.u32 	%p123, %r6, 288;
	ld.shared.u64 	%rd388, [_ZZN3cub18CUB_300001_SM_10006detail6reduce18DeviceReduceKernelINS2_10policy_hubIljN4cuda3std3__44plusIlEEE10Policy1000EN6thrust24THRUST_300001_SM_1000_NS18transform_iteratorI9is_activeNSD_10device_ptrIiEEllEEjS9_lNS7_10__identityEEEvT0_PT3_T1_NS0_13GridEvenShareISN_EET2_T4_E12temp_storage+88];
	selp.b64 	%rd389, %rd388, 0, %p123;
	add.s64 	%rd390, %rd387, %rd389;
	setp.gt.u32 	%p124, %r6, 320;
	ld.shared.u64 	%rd391, [_ZZN3cub18CUB_300001_SM_10006detail6reduce18DeviceReduceKernelINS2_10policy_hubIljN4cuda3std3__44plusIlEEE10Policy1000EN6thrust24THRUST_300001_SM_1000_NS18transform_iteratorI9is_activeNSD_10device_ptrIiEEllEEjS9_lNS7_10__identityEEEvT0_PT3_T1_NS0_13GridEvenShareISN_EET2_T4_E12temp_storage+96];
	selp.b64 	%rd392, %rd391, 0, %p124;
	add.s64 	%rd393, %rd390, %rd392;
	setp.gt.u32 	%p125, %r6, 352;
	ld.shared.u64 	%rd394, [_ZZN3cub18CUB_300001_SM_10006detail6reduce18DeviceReduceKernelINS2_10policy_hubIljN4cuda3std3__44plusIlEEE10Policy1000EN6thrust24THRUST_300001_SM_1000_NS18transform_iteratorI9is_activeNSD_10device_ptrIiEEllEEjS9_lNS7_10__identityEEEvT0_PT3_T1_NS0_13GridEvenShareISN_EET2_T4_E12temp_storage+104];
	selp.b64 	%rd395, %rd394, 0, %p125;
	add.s64 	%rd396, %rd393, %rd395;
	setp.gt.u32 	%p126, %r6, 384;
	ld.shared.u64 	%rd397, [_ZZN3cub18CUB_300001_SM_10006detail6reduce18DeviceReduceKernelINS2_10policy_hubIljN4cuda3std3__44plusIlEEE10Policy1000EN6thrust24THRUST_300001_SM_1000_NS18transform_iteratorI9is_activeNSD_10device_ptrIiEEllEEjS9_lNS7_10__identityEEEvT0_PT3_T1_NS0_13GridEvenShareISN_EET2_T4_E12temp_storage+112];
	selp.b64 	%rd398, %rd397, 0, %p126;
	add.s64 	%rd399, %rd396, %rd398;
	setp.gt.u32 	%p127, %r6, 416;
	ld.shared.u64 	%rd400, [_ZZN3cub18CUB_300001_SM_10006detail6reduce18DeviceReduceKernelINS2_10policy_hubIljN4cuda3std3__44plusIlEEE10Policy1000EN6thrust24THRUST_300001_SM_1000_NS18transform_iteratorI9is_activeNSD_10device_ptrIiEEllEEjS9_lNS7_10__identityEEEvT0_PT3_T1_NS0_13GridEvenShareISN_EET2_T4_E12temp_storage+120];
	selp.b64 	%rd401, %rd400, 0, %p127;
	add.s64 	%rd402, %rd399, %rd401;
	setp.gt.u32 	%p128, %r6, 448;
	ld.shared.u64 	%rd403, [_ZZN3cub18CUB_300001_SM_10006detail6reduce18DeviceReduceKernelINS2_10policy_hubIljN4cuda3std3__44plusIlEEE10Policy1000EN6thrust24THRUST_300001_SM_1000_NS18transform_iteratorI9is_activeNSD_10device_ptrIiEEllEEjS9_lNS7_10__identityEEEvT0_PT3_T1_NS0_13GridEvenShareISN_EET2_T4_E12temp_storage+128];
	selp.b64 	%rd404, %rd403, 0, %p128;
	add.s64 	%rd405, %rd402, %rd404;
	setp.gt.u32 	%p129, %r6, 480;
	ld.shared.u64 	%rd406, [_ZZN3cub18CUB_300001_SM_10006detail6reduce18DeviceReduceKernelINS2_10policy_hubIljN4cuda3std3__44plusIlEEE10Policy1000EN6thrust24THRUST_300001_SM_1000_NS18transform_iteratorI9is_activeNSD_10device_ptrIiEEllEEjS9_lNS7_10__identityEEEvT0_PT3_T1_NS0_13GridEvenShareISN_EET2_T4_E12temp_storage+136];
	selp.b64 	%rd407, %rd406, 0, %p129;
	add.s64 	%rd475, %rd405, %rd407;
	bra.uni 	$L__BB21_48;
$L__BB21_26:
	mov.u32 	%r35, %tid.x;
	add.s32 	%r72, %r414, %r35;
	mul.wide.u32 	%rd42, %r72, 4;
	add.s64 	%rd43, %rd1, %rd42;
	ld.global.u32 	%r73, [%rd43];
	setp.eq.s32 	%p2, %r73, -1;
	selp.u64 	%rd44, 1, 0, %p2;
	ld.global.u32 	%r74, [%rd43+2048];
	setp.eq.s32 	%p3, %r74, -1;
	selp.u64 	%rd45, 1, 0, %p3;
	ld.global.u32 	%r75, [%rd43+4096];
	setp.eq.s32 	%p4, %r75, -1;
	selp.u64 	%rd46, 1, 0, %p4;
	ld.global.u32 	%r76, [%rd43+6144];
	setp.eq.s32 	%p5, %r76, -1;
	selp.u64 	%rd47, 1, 0, %p5;
	ld.global.u32 	%r77, [%rd43+8192];
	setp.eq.s32 	%p6, %r77, -1;
	selp.u64 	%rd48, 1, 0, %p6;
	ld.global.u32 	%r78, [%rd43+10240];
	setp.eq.s32 	%p7, %r78, -1;
	selp.u64 	%rd49, 1, 0, %p7;
	ld.global.u32 	%r79, [%rd43+12288];
	setp.eq.s32 	%p8, %r79, -1;
	selp.u64 	%rd50, 1, 0, %p8;
	add.s64 	%rd51, %rd45, %rd44;
	add.s64 	%rd52, %rd51, %rd46;
	add.s64 	%rd53, %rd52, %rd47;
	add.s64 	%rd54, %rd53, %rd48;
	add.s64 	%rd55, %rd54, %rd49;
	add.s64 	%rd474, %rd55, %rd50;
	setp.lt.u32 	%p9, %r6, %r4;
	@%p9 bra 	$L__BB21_44;
	add.s32 	%r36, %r4, %r414;
	not.b32 	%r81, %r35;
	add.s32 	%r82, %r81, %r1;
	sub.s32 	%r83, %r82, %r4;
	sub.s32 	%r411, %r83, %r414;
	add.s32 	%r84, %r36, %r35;
	add.s32 	%r410, %r84, 4096;
	mov.b32 	%r413, 0;
	cvt.u64.u32 	%rd57, %r35;
	mov.u32 	%r412, %r36;
$L__BB21_28:
	add.s32 	%r414, %r414, %r4;
	add.s32 	%r85, %r1, -3584;
	setp.gt.u32 	%p10, %r414, %r85;
	@%p10 bra 	$L__BB21_30;
	cvt.u64.u32 	%rd56, %r414;
	add.s64 	%rd58, %rd57, %rd56;
	shl.b64 	%rd59, %rd58, 2;
	add.s64 	%rd60, %rd1, %rd59;
	ld.global.u32 	%r86, [%rd60];
	setp.eq.s32 	%p11, %r86, -1;
	selp.u64 	%rd61, 1, 0, %p11;
	ld.global.u32 	%r87, [%rd60+2048];
	setp.eq.s32 	%p12, %r87, -1;
	selp.u64 	%rd62, 1, 0, %p12;
	ld.global.u32 	%r88, [%rd60+4096];
	setp.eq.s32 	%p13, %r88, -1;
	selp.u64 	%rd63, 1, 0, %p13;
	ld.global.u32 	%r89, [%rd60+6144];
	setp.eq.s32 	%p14, %r89, -1;
	selp.u64 	%rd64, 1, 0, %p14;
	ld.global.u32 	%r90, [%rd60+8192];
	setp.eq.s32 	%p15, %r90, -1;
	selp.u64 	%rd65, 1, 0, %p15;
	ld.global.u32 	%r91, [%rd60+10240];
	setp.eq.s32 	%p16, %r91, -1;
	selp.u64 	%rd66, 1, 0, %p16;
	ld.global.u32 	%r92, [%rd60+12288];
	setp.eq.s32 	%p17, %r92, -1;
	selp.u64 	%rd67, 1, 0, %p17;
	add.s64 	%rd68, %rd474, %rd61;
	add.s64 	%rd69, %rd68, %rd62;
	add.s64 	%rd70, %rd69, %rd63;
	add.s64 	%rd71, %rd70, %rd64;
	add.s64 	%rd72, %rd71, %rd65;
	add.s64 	%rd73, %rd72, %rd66;
	add.s64 	%rd474, %rd73, %rd67;
	sub.s32 	%r93, %r1, %r414;
	setp.lt.u32 	%p18, %r93, %r4;
	add.s32 	%r413, %r413, 1;
	add.s32 	%r412, %r412, %r4;
	sub.s32 	%r411, %r411, %r4;
	add.s32 	%r410, %r410, %r4;
	@%p18 bra 	$L__BB21_44;
	bra.uni 	$L__BB21_28;
$L__BB21_30:
	setp.le.u32 	%p19, %r1, %r414;
	sub.s32 	%r94, %r1, %r414;
	setp.ge.s32 	%p20, %r35, %r94;
	or.pred  	%p21, %p19, %p20;
	@%p21 bra 	$L__BB21_44;
	not.b32 	%r96, %r35;
	add.s32 	%r97, %r1, %r96;
	sub.s32 	%r98, %r97, %r36;
	mul.lo.s32 	%r99, %r2, %r413;
	mad.lo.s32 	%r100, %r99, -3584, %r98;
	shr.u32 	%r101, %r100, 9;
	add.s32 	%r49, %r101, 1;
	and.b32  	%r50, %r49, 15;
	setp.lt.u32 	%p22, %r100, 7680;
	mov.u32 	%r419, %r35;
	@%p22 bra 	$L__BB21_35;
	or.b32  	%r417, %r35, 4096;
	shr.u32 	%r102, %r411, 9;
	add.s32 	%r103, %r102, 1;
	and.b32  	%r104, %r103, 16777200;
	neg.s32 	%r415, %r104;
$L__BB21_33:
	.pragma "nounroll";
	add.s32 	%r105, %r410, -4096;
	mul.wide.u32 	%rd75, %r105, 4;
	add.s64 	%rd76, %rd1, %rd75;
	ld.global.u32 	%r106, [%rd76];
	setp.eq.s32 	%p23, %r106, -1;
	selp.u64 	%rd77, 1, 0, %p23;
	add.s64 	%rd78, %rd474, %rd77;
	add.s32 	%r107, %r410, -3584;
	mul.wide.u32 	%rd79, %r107, 4;
	add.s64 	%rd80, %rd1, %rd79;
	ld.global.u32 	%r108, [%rd80];
	setp.eq.s32 	%p24, %r108, -1;
	selp.u64 	%rd81, 1, 0, %p24;
	add.s64 	%rd82, %rd78, %rd81;
	add.s32 	%r109, %r410, -3072;
	mul.wide.u32 	%rd83, %r109, 4;
	add.s64 	%rd84, %rd1, %rd83;
	ld.global.u32 	%r110, [%rd84];
	setp.eq.s32 	%p25, %r110, -1;
	selp.u64 	%rd85, 1, 0, %p25;
	add.s64 	%rd86, %rd82, %rd85;
	add.s32 	%r111, %r410, -2560;
	mul.wide.u32 	%rd87, %r111, 4;
	add.s64 	%rd88, %rd1, %rd87;
	ld.global.u32 	%r112, [%rd88];
	setp.eq.s32 	%p26, %r112, -1;
	selp.u64 	%rd89, 1, 0, %p26;
	add.s64 	%rd90, %rd86, %rd89;
	add.s32 	%r113, %r410, -2048;
	mul.wide.u32 	%rd91, %r113, 4;
	add.s64 	%rd92, %rd1, %rd91;
	ld.global.u32 	%r114, [%rd92];
	setp.eq.s32 	%p27, %r114, -1;
	selp.u64 	%rd93, 1, 0, %p27;
	add.s64 	%rd94, %rd90, %rd93;
	add.s32 	%r115, %r410, -1536;
	mul.wide.u32 	%rd95, %r115, 4;
	add.s64 	%rd96, %rd1, %rd95;
	ld.global.u32 	%r116, [%rd96];
	setp.eq.s32 	%p28, %r116, -1;
	selp.u64 	%rd97, 1, 0, %p28;
	add.s64 	%rd98, %rd94, %rd97;
	add.s32 	%r117, %r410, -1024;
	mul.wide.u32 	%rd99, %r117, 4;
	add.s64 	%rd100, %rd1, %rd99;
	ld.global.u32 	%r118, [%rd100];
	setp.eq.s32 	%p29, %r118, -1;
	selp.u64 	%rd101, 1, 0, %p29;
	add.s64 	%rd102, %rd98, %rd101;
	add.s32 	%r119, %r410, 3584;
	add.s32 	%r120, %r410, -512;
	mul.wide.u32 	%rd103, %r120, 4;
	add.s64 	%rd104, %rd1, %rd103;
	ld.global.u32 	%r121, [%rd104];
	setp.eq.s32 	%p30, %r121, -1;
	selp.u64 	%rd105, 1, 0, %p30;
	add.s64 	%rd106, %rd102, %rd105;
	mul.wide.u32 	%rd107, %r410, 4;
	add.s64 	%rd108, %rd1, %rd107;
	ld.global.u32 	%r122, [%rd108];
	setp.eq.s32 	%p31, %r122, -1;
	selp.u64 	%rd109, 1, 0, %p31;
	add.s64 	%rd110, %rd106, %rd109;
	add.s32 	%r123, %r410, 512;
	mul.wide.u32 	%rd111, %r123, 4;
	add.s64 	%rd112, %rd1, %rd111;
	ld.global.u32 	%r124, [%rd112];
	setp.eq.s32 	%p32, %r124, -1;
	selp.u64 	%rd113, 1, 0, %p32;
	add.s64 	%rd114, %rd110, %rd113;
	add.s32 	%r125, %r410, 1024;
	mul.wide.u32 	%rd115, %r125, 4;
	add.s64 	%rd116, %rd1, %rd115;
	ld.global.u32 	%r126, [%rd116];
	setp.eq.s32 	%p33, %r126, -1;
	selp.u64 	%rd117, 1, 0, %p33;
	add.s64 	%rd118, %rd114, %rd117;
	add.s32 	%r127, %r410, 1536;
	mul.wide.u32 	%rd119, %r127, 4;
	add.s64 	%rd120, %rd1, %rd119;
	ld.global.u32 	%r128, [%rd120];
	setp.eq.s32 	%p34, %r128, -1;
	selp.u64 	%rd121, 1, 0, %p34;
	add.s64 	%rd122, %rd118, %rd121;
	add.s32 	%r129, %r410, 2048;
	mul.wide.u32 	%rd123, %r129, 4;
	add.s64 	%rd124, %rd1, %rd123;
	ld.global.u32 	%r130, [%rd124];
	setp.eq.s32 	%p35, %r130, -1;
	selp.u64 	%rd125, 1, 0, %p35;
	add.s64 	%rd126, %rd122, %rd125;
	add.s32 	%r131, %r410, 2560;
	mul.wide.u32 	%rd127, %r131, 4;
	add.s64 	%rd128, %rd1, %rd127;
	ld.global.u32 	%r132, [%rd128];
	setp.eq.s32 	%p36, %r132, -1;
	selp.u64 	%rd129, 1, 0, %p36;
	add.s64 	%rd130, %rd126, %rd129;
	add.s32 	%r133, %r410, 3072;
	mul.wide.u32 	%rd131, %r133, 4;
	add.s64 	%rd132, %rd1, %rd131;
	ld.global.u32 	%r134, [%rd132];
	setp.eq.s32 	%p37, %r134, -1;
	selp.u64 	%rd133, 1, 0, %p37;
	add.s64 	%rd134, %rd130, %rd133;
	mul.wide.u32 	%rd135, %r119, 4;
	add.s64 	%rd136, %rd1, %rd135;
	ld.global.u32 	%r135, [%rd136];
	setp.eq.s32 	%p38, %r135, -1;
	selp.u64 	%rd137, 1, 0, %p38;
	add.s64 	%rd474, %rd134, %rd137;
	add.s32 	%r417, %r417, 8192;
	add.s32 	%r410, %r410, 8192;
	add.s32 	%r415, %r415, 16;
	setp.ne.s32 	%p39, %r415, 0;
	@%p39 bra 	$L__BB21_33;
	add.s32 	%r419, %r417, -4096;
$L__BB21_35:
	setp.eq.s32 	%p40, %r50, 0;
	@%p40 bra 	$L__BB21_44;
	and.b32  	%r61, %r49, 7;
	setp.lt.u32 	%p41, %r50, 8;
	@%p41 bra 	$L__BB21_38;
	add.s32 	%r136, %r419, %r414;
	mul.wide.u32 	%rd139, %r136, 4;
	add.s64 	%rd140, %rd1, %rd139;
	ld.global.u32 	%r137, [%rd140];
	setp.eq.s32 	%p42, %r137, -1;
	selp.u64 	%rd141, 1, 0, %p42;
	add.s64 	%rd142, %rd474, %rd141;
	add.s32 	%r138, %r136, 512;
	mul.wide.u32 	%rd143, %r138, 4;
	add.s64 	%rd144, %rd1, %rd143;
	ld.global.u32 	%r139, [%rd144];
	setp.eq.s32 	%p43, %r139, -1;
	selp.u64 	%rd145, 1, 0, %p43;
	add.s64 	%rd146, %rd142, %rd145;
	add.s32 	%r140, %r136, 1024;
	mul.wide.u32 	%rd147, %r140, 4;
	add.s64 	%rd148, %rd1, %rd147;
	ld.global.u32 	%r141, [%rd148];
	setp.eq.s32 	%p44, %r141, -1;
	selp.u64 	%rd149, 1, 0, %p44;
	add.s64 	%rd150, %rd146, %rd149;
	add.s32 	%r142, %r136, 1536;
	mul.wide.u32 	%rd151, %r142, 4;
	add.s64 	%rd152, %rd1, %rd151;
	ld.global.u32 	%r143, [%rd152];
	setp.eq.s32 	%p45, %r143, -1;
	selp.u64 	%rd153, 1, 0, %p45;
	add.s64 	%rd154, %rd150, %rd153;
	add.s32 	%r144, %r136, 2048;
	mul.wide.u32 	%rd155, %r144, 4;
	add.s64 	%rd156, %rd1, %rd155;
	ld.global.u32 	%r145, [%rd156];
	setp.eq.s32 	%p46, %r145, -1;
	selp.u64 	%rd157, 1, 0, %p46;
	add.s64 	%rd158, %rd154, %rd157;
	add.s32 	%r146, %r136, 2560;
	mul.wide.u32 	%rd159, %r146, 4;
	add.s64 	%rd160, %rd1, %rd159;
	ld.global.u32 	%r147, [%rd160];
	setp.eq.s32 	%p47, %r147, -1;
	selp.u64 	%rd161, 1, 0, %p47;
	add.s64 	%rd162, %rd158, %rd161;
	add.s32 	%r148, %r136, 3072;
	mul.wide.u32 	%rd163, %r148, 4;
	add.s64 	%rd164, %rd1, %rd163;
	ld.global.u32 	%r149, [%rd164];
	setp.eq.s32 	%p48, %r149, -1;
	selp.u64 	%rd165, 1, 0, %p48;
	add.s64 	%rd166, %rd162, %rd165;
	add.s32 	%r150, %r136, 3584;
	mul.wide.u32 	%rd167, %r150, 4;
	add.s64 	%rd168, %rd1, %rd167;
	ld.global.u32 	%r151, [%rd168];
	setp.eq.s32 	%p49, %r151, -1;
	selp.u64 	%rd169, 1, 0, %p49;
	add.s64 	%rd474, %rd166, %rd169;
	add.s32 	%r419, %r419, 4096;
$L__BB21_38:
	setp.eq.s32 	%p50, %r61, 0;
	@%p50 bra 	$L__BB21_44;
	setp.lt.u32 	%p51, %r61, 4;
	@%p51 bra 	$L__BB21_41;
	add.s32 	%r152, %r419, %r414;
	mul.wide.u32 	%rd171, %r152, 4;
	add.s64 	%rd172, %rd1, %rd171;
	ld.global.u32 	%r153, [%rd172];
	setp.eq.s32 	%p52, %r153, -1;
	selp.u64 	%rd173, 1, 0, %p52;
	add.s64 	%rd174, %rd474, %rd173;
	add.s32 	%r154, %r152, 512;
	mul.wide.u32 	%rd175, %r154, 4;
	add.s64 	%rd176, %rd1, %rd175;
	ld.global.u32 	%r155, [%rd176];
	setp.eq.s32 	%p53, %r155, -1;
	selp.u64 	%rd177, 1, 0, %p53;
	add.s64 	%rd178, %rd174, %rd177;
	add.s32 	%r156, %r152, 1024;
	mul.wide.u32 	%rd179, %r156, 4;
	add.s64 	%rd180, %rd1, %rd179;
	ld.global.u32 	%r157, [%rd180];
	setp.eq.s32 	%p54, %r157, -1;
	selp.u64 	%rd181, 1, 0, %p54;
	add.s64 	%rd182, %rd178, %rd181;
	add.s32 	%r158, %r152, 1536;
	mul.wide.u32 	%rd183, %r158, 4;
	add.s64 	%rd184, %rd1, %rd183;
	ld.global.u32 	%r159, [%rd184];
	setp.eq.s32 	%p55, %r159, -1;
	selp.u64 	%rd185, 1, 0, %p55;
	add.s64 	%rd474, %rd182, %rd185;
	add.s32 	%r419, %r419, 2048;
$L__BB21_41:
	and.b32  	%r160, %r49, 3;
	setp.eq.s32 	%p56, %r160, 0;
	@%p56 bra 	$L__BB21_44;
	add.s32 	%r422, %r419, %r412;
	cvt.u16.u32 	%rs1, %r411;
	shr.u16 	%rs2, %rs1, 9;
	add.s16 	%rs3, %rs2, 1;
	cvt.u32.u16 	%r161, %rs3;
	and.b32  	%r162, %r161, 3;
	neg.s32 	%r421, %r162;
$L__BB21_43:
	.pragma "nounroll";
	mul.wide.u32 	%rd186, %r422, 4;
	add.s64 	%rd187, %rd1, %rd186;
	ld.global.u32 	%r163, [%rd187];
	setp.eq.s32 	%p57, %r163, -1;
	selp.u64 	%rd188, 1, 0, %p57;
	add.s64 	%rd474, %rd474, %rd188;
	add.s32 	%r422, %r422, 512;
	add.s32 	%r421, %r421, 1;
	setp.ne.s32 	%p58, %r421, 0;
	@%p58 bra 	$L__BB21_43;
$L__BB21_44:
	// begin inline asm
	mov.u32 %r164, %laneid;
	// end inline asm
	mov.b64 	{%r166, %r171}, %rd474;
	mov.b32 	%r172, 1;
	mov.b32 	%r213, 31;
	mov.b32 	%r214, -1;
	// begin inline asm
	shfl.sync.down.b32 %r165, %r166, %r172, %r213, %r214;
	// end inline asm
	// begin inline asm
	shfl.sync.down.b32 %r170, %r171, %r172, %r213, %r214;
	// end inline asm
	mov.b64 	%rd189, {%r165, %r170};
	setp.gt.s32 	%p59, %r164, 30;
	selp.b64 	%rd190, 0, %rd189, %p59;
	add.s64 	%rd191, %rd190, %rd474;
	mov.b64 	{%r176, %r181}, %rd191;
	mov.b32 	%r182, 2;
	// begin inline asm
	shfl.sync.down.b32 %r175, %r176, %r182, %r213, %r214;
	// end inline asm
	// begin inline asm
	shfl.sync.down.b32 %r180, %r181, %r182, %r213, %r214;
	// end inline asm
	mov.b64 	%rd192, {%r175, %r180};
	setp.gt.s32 	%p60, %r164, 29;
	selp.b64 	%rd193, 0, %rd192, %p60;
	add.s64 	%rd194, %rd193, %rd191;
	mov.b64 	{%r186, %r191}, %rd194;
	mov.b32 	%r192, 4;
	// begin inline asm
	shfl.sync.down.b32 %r185, %r186, %r192, %r213, %r214;
	// end inline asm
	// begin inline asm
	shfl.sync.down.b32 %r190, %r191, %r192, %r213, %r214;
	// end inline asm
	mov.b64 	%rd195, {%r185, %r190};
	setp.gt.s32 	%p61, %r164, 27;
	selp.b64 	%rd196, 0, %rd195, %p61;
	add.s64 	%rd197, %rd196, %rd194;
	mov.b64 	{%r196, %r201}, %rd197;
	mov.b32 	%r202, 8;
	// begin inline asm
	shfl.sync.down.b32 %r195, %r196, %r202, %r213, %r214;
	// end inline asm
	// begin inline asm
	shfl.sync.down.b32 %r200, %r201, %r202, %r213, %r214;
	// end inline asm
	mov.b64 	%rd198, {%r195, %r200};
	setp.gt.s32 	%p62, %r164, 23;
	selp.b64 	%rd199, 0, %rd198, %p62;
	add.s64 	%rd200, %rd199, %rd197;
	mov.b64 	{%r206, %r211}, %rd200;
	mov.b32 	%r212, 16;
	// begin inline asm
	shfl.sync.down.b32 %r205, %r206, %r212, %r213, %r214;
	// end inline asm
	// begin inline asm
	shfl.sync.down.b32 %r210, %r211, %r212, %r213, %r214;
	// end inline asm
	mov.b64 	%rd201, {%r205, %r210};
	setp.gt.s32 	%p63, %r164, 15;
	selp.b64 	%rd202, 0, %rd201, %p63;
	add.s64 	%rd475, %rd202, %rd200;
	setp.ne.s32 	%p64, %r164, 0;
	@%p64 bra 	$L__BB21_46;
	shr.u32 	%r215, %r35, 2;
	and.b32  	%r216, %r215, 248;
	mov.u32 	%r217, _ZZN3cub18CUB_300001_SM_10006detail6reduce18DeviceReduceKernelINS2_10policy_hubIljN4cuda3std3__44plusIlEEE10Policy1000EN6thrust24THRUST_300001_SM_1000_NS18transform_iteratorI9is_activeNSD_10device_ptrIiEEllEEjS9_lNS7_10__identityEEEvT0_PT3_T1_NS0_13GridEvenShareISN_EET2_T4_E12temp_storage;
	add.s32 	%r218, %r217, %r216;
	st.shared.u64 	[%r218+16], %rd475;
$L__BB21_46:
	bar.sync 	0;
	setp.ne.s32 	%p65, %r35, 0;
	@%p65 bra 	$L__BB21_48;
	ld.shared.u64 	%rd203, [_ZZN3cub18CUB_300001_SM_10006detail6reduce18DeviceReduceKernelINS2_10policy_hubIljN4cuda3std3__44plusIlEEE10Policy1000EN6thrust24THRUST_300001_SM_1000_NS18transform_iteratorI9is_activeNSD_10device_ptrIiEEllEEjS9_lNS7_10__identityEEEvT0_PT3_T1_NS0_13GridEvenShareISN_EET2_T4_E12temp_storage+24];
	add.s64 	%rd204, %rd203, %rd475;
	ld.shared.u64 	%rd205, [_ZZN3cub18CUB_300001_SM_10006detail6reduce18DeviceReduceKernelINS2_10policy_hubIljN4cuda3std3__44plusIlEEE10Policy1000EN6thrust24THRUST_300001_SM_1000_NS18transform_iteratorI9is_activeNSD_10device_ptrIiEEllEEjS9_lNS7_10__identityEEEvT0_PT3_T1_NS0_13GridEvenShareISN_EET2_T4_E12temp_storage+32];
	add.s64 	%rd206, %rd204, %rd205;
	ld.shared.u64 	%rd207, [_ZZN3cub18CUB_300001_SM_10006detail6reduce18DeviceReduceKernelINS2_10policy_hubIljN4cuda3std3__44plusIlEEE10Policy1000EN6thrust24THRUST_300001_SM_1000_NS18transform_iteratorI9is_activeNSD_10device_ptrIiEEllEEjS9_lNS7_10__identityEEEvT0_PT3_T1_NS0_13GridEvenShareISN_EET2_T4_E12temp_storage+40];
	add.s64 	%rd208, %rd206, %rd207;
	ld.shared.u64 	%rd209, [_ZZN3cub18CUB_300001_SM_10006detail6reduce18DeviceReduceKernelINS2_10policy_hubIljN4cuda3std3__44plusIlEEE10Policy1000EN6thrust24THRUST_300001_SM_1000_NS18transform_iteratorI9is_activeNSD_10device_ptrIiEEllEEjS9_lNS7_10__identityEEEvT0_PT3_T1_NS0_13GridEvenShareISN_EET2_T4_E12temp_storage+48];
	add.s64 	%rd210, %rd208, %rd209;
	ld.shared.u64 	%rd211, [_ZZN3cub18CUB_300001_SM_10006detail6reduce18DeviceReduceKernelINS2_10policy_hubIljN4cuda3std3__44plusIlEEE10Policy1000EN6thrust24THRUST_300001_SM_1000_NS18transform_iteratorI9is_activeNSD_10device_ptrIiEEllEEjS9_lNS7_10__identityEEEvT0_PT3_T1_NS0_13GridEvenShareISN_EET2_T4_E12temp_storage+56];
	add.s64 	%rd212, %rd210, %rd211;
	ld.shared.u64 	%rd213, [_ZZN3cub18CUB_300001_SM_10006detail6reduce18DeviceReduceKernelINS2_10policy_hubIljN4cuda3std3__44plusIlEEE10Policy1000EN6thrust24THRUST_300001_SM_1000_NS18transform_iteratorI9is_activeNSD_10device_ptrIiEEllEEjS9_lNS7_10__identityEEEvT0_PT3_T1_NS0_13GridEvenShareISN_EET2_T4_E12temp_storage+64];
	add.s64 	%rd214, %rd212, %rd213;
	ld.shared.u64 	%rd215, [_ZZN3cub18CUB_300001_SM_10006detail6reduce18DeviceReduceKernelINS2_10policy_hubIljN4cuda3std3__44plusIlEEE10Policy1000EN6thrust24THRUST_300001_SM_1000_NS18transform_iteratorI9is_activeNSD_10device_ptrIiEEllEEjS9_lNS7_10__identityEEEvT0_PT3_T1_NS0_13GridEvenShareISN_EET2_T4_E12temp_storage+72];
	add.s64 	%rd216, %rd214, %rd215;
	ld.shared.u64 	%rd217, [_ZZN3cub18CUB_300001_SM_10006detail6reduce18DeviceReduceKernelINS2_10policy_hubIljN4cuda3std3__44plusIlEEE10Policy1000EN6thrust24THRUST_300001_SM_1000_NS18transform_iteratorI9is_activeNSD_10device_ptrIiEEllEEjS9_lNS7_10__identityEEEvT0_PT3_T1_NS0_13GridEvenShareISN_EET2_T4_E12temp_storage+80];
	add.s64 	%rd218, %rd216, %rd217;
	ld.shared.u64 	%rd219, [_ZZN3cub18CUB_300001_SM_10006detail6reduce18DeviceReduceKernelINS2_10policy_hubIljN4cuda3std3__44plusIlEEE10Policy1000EN6thrust24THRUST_300001_SM_1000_NS18transform_iteratorI9is_activeNSD_10device_ptrIiEEllEEjS9_lNS7_10__identityEEEvT0_PT3_T1_NS0_13GridEvenShareISN_EET2_T4_E12temp_storage+88];
	add.s64 	%rd220, %rd218, %rd219;
	ld.shared.u64 	%rd221, [_ZZN3cub18CUB_300001_SM_10006detail6reduce18DeviceReduceKernelINS2_10policy_hubIljN4cuda3std3__44plusIlEEE10Policy1000EN6thrust24THRUST_300001_SM_1000_NS18transform_iteratorI9is_activeNSD_10device_ptrIiEEllEEjS9_lNS7_10__identityEEEvT0_PT3_T1_NS0_13GridEvenShareISN_EET2_T4_E12temp_storage+96];
	add.s64 	%rd222, %rd220, %rd221;
	ld.shared.u64 	%rd223, [_ZZN3cub18CUB_300001_SM_10006detail6reduce18DeviceReduceKernelINS2_10policy_hubIljN4cuda3std3__44plusIlEEE10Policy1000EN6thrust24THRUST_300001_SM_1000_NS18transform_iteratorI9is_activeNSD_10device_ptrIiEEllEEjS9_lNS7_10__identityEEEvT0_PT3_T1_NS0_13GridEvenShareISN_EET2_T4_E12temp_storage+104];
	add.s64 	%rd224, %rd222, %rd223;
	ld.shared.u64 	%rd225, [_ZZN3cub18CUB_300001_SM_10006detail6reduce18DeviceReduceKernelINS2_10policy_hubIljN4cuda3std3__44plusIlEEE10Policy1000EN6thrust24THRUST_300001_SM_1000_NS18transform_iteratorI9is_activeNSD_10device_ptrIiEEllEEjS9_lNS7_10__identityEEEvT0_PT3_T1_NS0_13GridEvenShareISN_EET2_T4_E12temp_storage+112];
	add.s64 	%rd226, %rd224, %rd225;
	ld.shared.u64 	%rd227, [_ZZN3cub18CUB_300001_SM_10006detail6reduce18DeviceReduceKernelINS2_10policy_hubIljN4cuda3std3__44plusIlEEE10Policy1000EN6thrust24THRUST_300001_SM_1000_NS18transform_iteratorI9is_activeNSD_10device_ptrIiEEllEEjS9_lNS7_10__identityEEEvT0_PT3_T1_NS0_13GridEvenShareISN_EET2_T4_E12temp_storage+120];
	add.s64 	%rd228, %rd226, %rd227;
	ld.shared.u64 	%rd229, [_ZZN3cub18CUB_300001_SM_10006detail6reduce18DeviceReduceKernelINS2_10policy_hubIljN4cuda3std3__44plusIlEEE10Policy1000EN6thrust24THRUST_300001_SM_1000_NS18transform_iteratorI9is_activeNSD_10device_ptrIiEEllEEjS9_lNS7_10__identityEEEvT0_PT3_T1_NS0_13GridEvenShareISN_EET2_T4_E12temp_storage+128];
	add.s64 	%rd230, %rd228, %rd229;
	ld.shared.u64 	%rd231, [_ZZN3cub18CUB_300001_SM_10006detail6reduce18DeviceReduceKernelINS2_10policy_hubIljN4cuda3std3__44plusIlEEE10Policy1000EN6thrust24THRUST_300001_SM_1000_NS18transform_iteratorI9is_activeNSD_10device_ptrIiEEllEEjS9_lNS7_10__identityEEEvT0_PT3_T1_NS0_13GridEvenShareISN_EET2_T4_E12temp_storage+136];
	add.s64 	%rd475, %rd230, %rd231;
$L__BB21_48:
	mov.u32 	%r400, %tid.x;
	setp.ne.s32 	%p137, %r400, 0;
	@%p137 bra 	$L__BB21_50;
	ld.param.u64 	%rd454, [_ZN3cub18CUB_300001_SM_10006detail6reduce18DeviceReduceKernelINS2_10policy_hubIljN4cuda3std3__44plusIlEEE10Policy1000EN6thrust24THRUST_300001_SM_1000_NS18transform_iteratorI9is_activeNSD_10device_ptrIiEEllEEjS9_lNS7_10__identityEEEvT0_PT3_T1_NS0_13GridEvenShareISN_EET2_T4__param_1];
	cvta.to.global.u64 	%rd451, %rd454;
	mul.wide.u32 	%rd452, %r3, 8;
	add.s64 	%rd453, %rd451, %rd452;
	st.global.u64 	[%rd453], %rd475;
$L__BB21_50:
	ret;

}
	// .globl	_ZN3cub18CUB_300001_SM_10006detail6reduce28DeviceReduceSingleTileKernelINS2_10policy_hubIljN4cuda3std3__44plusIlEEE10Policy1000EPlSC_iS9_llNS7_10__identityEEEvT0_T1_T2_T3_T4_T6_
.visible .entry _ZN3cub18CUB_300001_SM_10006detail6reduce28DeviceReduceSingleTileKernelINS2_10policy_hubIljN4cuda3std3__44plusIlEEE10Policy1000EPlSC_iS9_llNS7_10__identityEEEvT0_T1_T2_T3_T4_T6_(
	.param .u64 .ptr .align 1 _ZN3cub18CUB_300001_SM_10006detail6reduce28DeviceReduceSingleTileKernelINS2_10policy_hubIljN4cuda3std3__44plusIlEEE10Policy1000EPlSC_iS9_llNS7_10__identityEEEvT0_T1_T2_T3_T4_T6__param_0,
	.param .u64 .ptr .align 1 _ZN3cub18CUB_300001_SM_10006detail6reduce28DeviceReduceSingleTileKernelINS2_10policy_hubIljN4cuda3std3__44plusIlEEE10Policy1000EPlSC_iS9_llNS7_10__identityEEEvT0_T1_T2_T3_T4_T6__param_1,
	.param .u32 _ZN3cub18CUB_300001_SM_10006detail6reduce28DeviceReduceSingleTileKernelINS2_10policy_hubIljN4cuda3std3__44plusIlEEE10Policy1000EPlSC_iS9_llNS7_10__identityEEEvT0_T1_T2_T3_T4_T6__param_2,
	.param .align 1 .b8 _ZN3cub18CUB_300001_SM_10006detail6reduce28DeviceReduceSingleTileKernelINS2_10policy_hubIljN4cuda3std3__44plusIlEEE10Policy1000EPlSC_iS9_llNS7_10__identityEEEvT0_T1_T2_T3_T4_T6__param_3[1],
	.param .u64 _ZN3cub18CUB_300001_SM_10006detail6reduce28DeviceReduceSingleTileKernelINS2_10policy_hubIljN4cuda3std3__44plusIlEEE10Policy1000EPlSC_iS9_llNS7_10__identityEEEvT0_T1_T2_T3_T4_T6__param_4,
	.param .align 1 .b8 _ZN3cub18CUB_300001_SM_10006detail6reduce28DeviceReduceSingleTileKernelINS2_10policy_hubIljN4cuda3std3__44plusIlEEE10Policy1000EPlSC_iS9_llNS7_10__identityEEEvT0_T1_T2_T3_T4_T6__param_5[1]
)
.maxntid 512
.minnctapersm 1
{
	.reg .pred 	%p<58>;
	.reg .b32 	%r<238>;
	.reg .b64 	%rd<281>;
	// demoted variable
	.shared .align 8 .b8 _ZZN3cub18CUB_300001_SM_10006detail6reduce28DeviceReduceSingleTileKernelINS2_10policy_hubIljN4cuda3std3__44plusIlEEE10Policy1000EPlSC_iS9_llNS7_10__identityEEEvT0_T1_T2_T3_T4_T6_E12temp_storage[152];
	ld.param.u64 	%rd35, [_ZN3cub18CUB_300001_SM_10006detail6reduce28DeviceReduceSingleTileKernelINS2_10policy_hubIljN4cuda3std3__44plusIlEEE10Policy1000EPlSC_iS9_llNS7_10__identityEEEvT0_T1_T2_T3_T4_T6__param_0];
	ld.param.u64 	%rd37, [_ZN3cub18CUB_300001_SM_10006detail6reduce28DeviceReduceSingleTileKernelINS2_10policy_hubIljN4cuda3std3__44plusIlEEE10Policy1000EPlSC_iS9_llNS7_10__identityEEEvT0_T1_T2_T3_T4_T6__param_1];
	ld.param.u32 	%r34, [_ZN3cub18CUB_300001_SM_10006detail6reduce28DeviceReduceSingleTileKernelINS2_10policy_hubIljN4cuda3std3__44plusIlEEE10Policy1000EPlSC_iS9_llNS7_10__identityEEEvT0_T1_T2_T3_T4_T6__param_2];
	ld.param.u64 	%rd36, [_ZN3cub18CUB_300001_SM_10006detail6reduce28DeviceReduceSingleTileKernelINS2_10policy_hubIljN4cuda3std3__44plusIlEEE10Policy1000EPlSC_iS9_llNS7_10__identityEEEvT0_T1_T2_T3_T4_T6__param_4];
	cvta.to.global.u64 	%rd1, %rd37;
	setp.ne.s32 	%p1, %r34, 0;
	@%p1 bra 	$L__BB22_3;
	mov.u32 	%r224, %tid.x;
	setp.ne.s32 	%p57, %r224, 0;
	@%p57 bra 	$L__BB22_39;
	st.global.u64 	[%rd1], %rd36;
	bra.uni 	$L__BB22_39;
$L__BB22_3:
	setp.gt.s32 	%p2, %r34, 3583;
	@%p2 bra 	$L__BB22_21;
	mov.u32 	%r1, %tid.x;
	setp.ge.s32 	%p19, %r1, %r34;
	mov.b64 	%rd271, 0;
	mov.u32 	%r228, %r1;
	@%p19 bra 	$L__BB22_6;
	mul.wide.u32 	%rd146, %r1, 8;
	add.s64 	%rd145, %rd35, %rd146;
	// begin inline asm
	ld.global.nc.u64 %rd271, [%rd145];
	// end inline asm
	add.s32 	%r228, %r1, 512;
$L__BB22_6:
	setp.ge.s32 	%p20, %r228, %r34;
	@%p20 bra 	$L__BB22_12;
	not.b32 	%r100, %r228;
	add.s32 	%r4, %r34, %r100;
	and.b32  	%r101, %r4, 1536;
	setp.eq.s32 	%p21, %r101, 1536;
	@%p21 bra 	$L__BB22_10;
	mul.wide.u32 	%rd148, %r228, 8;
	add.s64 	%rd266, %rd35, %rd148;
	shr.u32 	%r102, %r4, 9;
	add.s32 	%r103, %r102, 1;
	and.b32  	%r104, %r103, 3;
	neg.s32 	%r226, %r104;
$L__BB22_9:
	.pragma "nounroll";
	// begin inline asm
	ld.global.nc.u64 %rd149, [%rd266];
	// end inline asm
	add.s64 	%rd271, %rd149, %rd271;
	add.s32 	%r228, %r228, 512;
	add.s64 	%rd266, %rd266, 4096;
	add.s32 	%r226, %r226, 1;
	setp.ne.s32 	%p22, %r226, 0;
	@%p22 bra 	$L__BB22_9;
$L__BB22_10:
	setp.lt.u32 	%p23, %r4, 1536;
	@%p23 bra 	$L__BB22_12;
$L__BB22_11:
	mul.wide.s32 	%rd159, %r228, 8;
	add.s64 	%rd152, %rd35, %rd159;
	// begin inline asm
	ld.global.nc.u64 %rd151, [%rd152];
	// end inline asm
	add.s64 	%rd160, %rd151, %rd271;
	add.s64 	%rd154, %rd152, 4096;
	// begin inline asm
	ld.global.nc.u64 %rd153, [%rd154];
	// end inline asm
	add.s64 	%rd161, %rd153, %rd160;
	add.s64 	%rd156, %rd152, 8192;
	// begin inline asm
	ld.global.nc.u64 %rd155, [%rd156];
	// end inline asm
	add.s64 	%rd162, %rd155, %rd161;
	add.s64 	%rd158, %rd152, 12288;
	// begin inline asm
	ld.global.nc.u64 %rd157, [%rd158];
	// end inline asm
	add.s64 	%rd271, %rd157, %rd162;
	add.s32 	%r228, %r228, 2048;
	setp.lt.s32 	%p24, %r228, %r34;
	@%p24 bra 	$L__BB22_11;
$L__BB22_12:
	setp.lt.s32 	%p25, %r34, 512;
	@%p25 bra 	$L__BB22_17;
	// begin inline asm
	mov.u32 %r168, %laneid;
	// end inline asm
	mov.b64 	{%r170, %r175}, %rd271;
	mov.b32 	%r176, 1;
	mov.b32 	%r217, 31;
	mov.b32 	%r218, -1;
	// begin inline asm
	shfl.sync.down.b32 %r169, %r170, %r176, %r217, %r218;
	// end inline asm
	// begin inline asm
	shfl.sync.down.b32 %r174, %r175, %r176, %r217, %r218;
	// end inline asm
	mov.b64 	%rd221, {%r169, %r174};
	setp.gt.s32 	%p49, %r168, 30;
	selp.b64 	%rd222, 0, %rd221, %p49;
	add.s64 	%rd223, %rd222, %rd271;
	mov.b64 	{%r180, %r185}, %rd223;
	mov.b32 	%r186, 2;
	// begin inline asm
	shfl.sync.down.b32 %r179, %r180, %r186, %r217, %r218;
	// end inline asm
	// begin inline asm
	shfl.sync.down.b32 %r184, %r185, %r186, %r217, %r218;
	// end inline asm
	mov.b64 	%rd224, {%r179, %r184};
	setp.gt.s32 	%p50, %r168, 29;
	selp.b64 	%rd225, 0, %rd224, %p50;
	add.s64 	%rd226, %rd225, %rd223;
	mov.b64 	{%r190, %r195}, %rd226;
	mov.b32 	%r196, 4;
	// begin inline asm
	shfl.sync.down.b32 %r189, %r190, %r196, %r217, %r218;
	// end inline asm
	// begin inline asm
	shfl.sync.down.b32 %r194, %r195, %r196, %r217, %r218;
	// end inline asm
	mov.b64 	%rd227, {%r189, %r194};
	setp.gt.s32 	%p51, %r168, 27;
	selp.b64 	%rd228, 0, %rd227, %p51;
	add.s64 	%rd229, %rd228, %rd226;
	mov.b64 	{%r200, %r205}, %rd229;
	mov.b32 	%r206, 8;
	// begin inline asm
	shfl.sync.down.b32 %r199, %r200, %r206, %r217, %r218;
	// end inline asm
	// begin inline asm
	shfl.sync.down.b32 %r204, %r205, %r206, %r217, %r218;
	// end inline asm
	mov.b64 	%rd230, {%r199, %r204};
	setp.gt.s32 	%p52, %r168, 23;
	selp.b64 	%rd231, 0, %rd230, %p52;
	add.s64 	%rd232, %rd231, %rd229;
	mov.b64 	{%r210, %r215}, %rd232;
	mov.b32 	%r216, 16;
	// begin inline asm
	shfl.sync.down.b32 %r209, %r210, %r216, %r217, %r218;
	// end inline asm
	// begin inline asm
	shfl.sync.down.b32 %r214, %r215, %r216, %r217, %r218;
	// end inline asm
	mov.b64 	%rd233, {%r209, %r214};
	setp.gt.s32 	%p53, %r168, 15;
	selp.b64 	%rd234, 0, %rd233, %p53;
	add.s64 	%rd280, %rd234, %rd232;
	setp.ne.s32 	%p54, %r168, 0;
	@%p54 bra 	$L__BB22_15;
	shr.u32 	%r219, %r1, 2;
	and.b32  	%r220, %r219, 248;
	mov.u32 	%r221, _ZZN3cub18CUB_300001_SM_10006detail6reduce28DeviceReduceSingleTileKernelINS2_10policy_hubIljN4cuda3std3__44plusIlEEE10Policy1000EPlSC_iS9_llNS7_10__identityEEEvT0_T1_T2_T3_T4_T6_E12temp_storage;
	add.s32 	%r222, %r221, %r220;
	st.shared.u64 	[%r222+16], %rd280;
$L__BB22_15:
	bar.sync 	0;
	setp.ne.s32 	%p55, %r1, 0;
	@%p55 bra 	$L__BB22_37;
	ld.shared.u64 	%rd235, [_ZZN3cub18CUB_300001_SM_10006detail6reduce28DeviceReduceSingleTileKernelINS2_10policy_hubIljN4cuda3std3__44plusIlEEE10Policy1000EPlSC_iS9_llNS7_10__identityEEEvT0_T1_T2_T3_T4_T6_E12temp_storage+24];
	add.s64 	%rd236, %rd235, %rd280;
	ld.shared.u64 	%rd237, [_ZZN3cub18CUB_300001_SM_10006detail6reduce28DeviceReduceSingleTileKernelINS2_10policy_hubIljN4cuda3std3__44plusIlEEE10Policy1000EPlSC_iS9_llNS7_10__identityEEEvT0_T1_T2_T3_T4_T6_E12temp_storage+32];
	add.s64 	%rd238, %rd236, %rd237;
	ld.shared.u64 	%rd239, [_ZZN3cub18CUB_300001_SM_10006detail6reduce28DeviceReduceSingleTileKernelINS2_10policy_hubIljN4cuda3std3__44plusIlEEE10Policy1000EPlSC_iS9_llNS7_10__identityEEEvT0_T1_T2_T3_T4_T6_E12temp_storage+40];
	add.s64 	%rd240, %rd238, %rd239;
	ld.shared.u64 	%rd241, [_ZZN3cub18CUB_300001_SM_10006detail6reduce28DeviceReduceSingleTileKernelINS2_10policy_hubIljN4cuda3std3__44plusIlEEE10Policy1000EPlSC_iS9_llNS7_10__identityEEEvT0_T1_T2_T3_T4_T6_E12temp_storage+48];
	add.s64 	%rd242, %rd240, %rd241;
	ld.shared.u64 	%rd243, [_ZZN3cub18CUB_300001_SM_10006detail6reduce28DeviceReduceSingleTileKernelINS2_10policy_hubIljN4cuda3std3__44plusIlEEE10Policy1000EPlSC_iS9_llNS7_10__identityEEEvT0_T1_T2_T3_T4_T6_E12temp_storage+56];
	add.s64 	%rd244, %rd242, %rd243;
	ld.shared.u64 	%rd245, [_ZZN3cub18CUB_300001_SM_10006detail6reduce28DeviceReduceSingleTileKernelINS2_10policy_hubIljN4cuda3std3__44plusIlEEE10Policy1000EPlSC_iS9_llNS7_10__identityEEEvT0_T1_T2_T3_T4_T6_E12temp_storage+64];
	add.s64 	%rd246, %rd244, %rd245;
	ld.shared.u64 	%rd247, [_ZZN3cub18CUB_300001_SM_10006detail6reduce28DeviceReduceSingleTileKernelINS2_10policy_hubIljN4cuda3std3__44plusIlEEE10Policy1000EPlSC_iS9_llNS7_10__identityEEEvT0_T1_T2_T3_T4_T6_E12temp_storage+72];
	add.s64 	%rd248, %rd246, %rd247;
	ld.shared.u64 	%rd249, [_ZZN3cub18CUB_300001_SM_10006detail6reduce28DeviceReduceSingleTileKernelINS2_10policy_hubIljN4cuda3std3__44plusIlEEE10Policy1000EPlSC_iS9_llNS7_10__identityEEEvT0_T1_T2_T3_T4_T6_E12temp_storage+80];
	add.s64 	%rd250, %rd248, %rd249;
	ld.shared.u64 	%rd251, [_ZZN3cub18CUB_300001_SM_10006detail6reduce28DeviceReduceSingleTileKernelINS2_10policy_hubIljN4cuda3std3__44plusIlEEE10Policy1000EPlSC_iS9_llNS7_10__identityEEEvT0_T1_T2_T3_T4_T6_E12temp_storage+88];
	add.s64 	%rd252, %rd250, %rd251;
	ld.shared.u64 	%rd253, [_ZZN3cub18CUB_300001_SM_10006detail6reduce28DeviceReduceSingleTileKernelINS2_10policy_hubIljN4cuda3std3__44plusIlEEE10Policy1000EPlSC_iS9_llNS7_10__identityEEEvT0_T1_T2_T3_T4_T6_E12temp_storage+96];
	add.s64 	%rd254, %rd252, %rd253;
	ld.shared.u64 	%rd255, [_ZZN3cub18CUB_300001_SM_10006detail6reduce28DeviceReduceSingleTileKernelINS2_10policy_hubIljN4cuda3std3__44plusIlEEE10Policy1000EPlSC_iS9_llNS7_10__identityEEEvT0_T1_T2_T3_T4_T6_E12temp_storage+104];
	add.s64 	%rd256, %rd254, %rd255;
	ld.shared.u64 	%rd257, [_ZZN3cub18CUB_300001_SM_10006detail6reduce28DeviceReduceSingleTileKernelINS2_10policy_hubIljN4cuda3std3__44plusIlEEE10Policy1000EPlSC_iS9_llNS7_10__identityEEEvT0_T1_T2_T3_T4_T6_E12temp_storage+112];
	add.s64 	%rd258, %rd256, %rd257;
	ld.shared.u64 	%rd259, [_ZZN3cub18CUB_300001_SM_10006detail6reduce28DeviceReduceSingleTileKernelINS2_10policy_hubIljN4cuda3std3__44plusIlEEE10Policy1000EPlSC_iS9_llNS7_10__identityEEEvT0_T1_T2_T3_T4_T6_E12temp_storage+120];
	add.s64 	%rd260, %rd258, %rd259;
	ld.shared.u64 	%rd261, [_ZZN3cub18CUB_300001_SM_10006detail6reduce28DeviceReduceSingleTileKernelINS2_10policy_hubIljN4cuda3std3__44plusIlEEE10Policy1000EPlSC_iS9_llNS7_10__identityEEEvT0_T1_T2_T3_T4_T6_E12temp_storage+128];
	add.s64 	%rd262, %rd260, %rd261;
	ld.shared.u64 	%rd263, [_ZZN3cub18CUB_300001_SM_10006detail6reduce28DeviceReduceSingleTileKernelINS2_10policy_hubIljN4cuda3std3__44plusIlEEE10Policy1000EPlSC_iS9_llNS7_10__identityEEEvT0_T1_T2_T3_T4_T6_E12temp_storage+136];
	add.s64 	%rd280, %rd262, %rd263;
	bra.uni 	$L__BB22_37;
$L__BB22_17:
	// begin inline asm
	mov.u32 %r105, %laneid;
	// end inline asm
	and.b32  	%r156, %r1, 992;
	add.s32 	%r157, %r156, 32;
	setp.gt.s32 	%p26, %r157, %r34;
	not.b32 	%r158, %r156;
	add.s32 	%r159, %r34, %r158;
	selp.b32 	%r154, %r159, 31, %p26;
	mov.b64 	{%r107, %r112}, %rd271;
	mov.b32 	%r113, 1;
	mov.b32 	%r155, -1;
	// begin inline asm
	shfl.sync.down.b32 %r106, %r107, %r113, %r154, %r155;
	// end inline asm
	// begin inline asm
	shfl.sync.down.b32 %r111, %r112, %r113, %r154, %r155;
	// end inline asm
	mov.b64 	%rd163, {%r106, %r111};
	setp.lt.s32 	%p27, %r105, %r154;
	selp.b64 	%rd164, %rd163, 0, %p27;
	add.s64 	%rd165, %rd164, %rd271;
	mov.b64 	{%r117, %r122}, %rd165;
	mov.b32 	%r123, 2;
	// begin inline asm
	shfl.sync.down.b32 %r116, %r117, %r123, %r154, %r155;
	// end inline asm
	// begin inline asm
	shfl.sync.down.b32 %r121, %r122, %r123, %r154, %r155;
	// end inline asm
	mov.b64 	%rd166, {%r116, %r121};
	add.s32 	%r160, %r105, 2;
	setp.gt.s32 	%p28, %r160, %r154;
	selp.b64 	%rd167, 0, %rd166, %p28;
	add.s64 	%rd168, %rd167, %rd165;
	mov.b64 	{%r127, %r132}, %rd168;
	mov.b32 	%r133, 4;
	// begin inline asm
	shfl.sync.down.b32 %r126, %r127, %r133, %r154, %r155;
	// end inline asm
	// begin inline asm
	shfl.sync.down.b32 %r131, %r132, %r133, %r154, %r155;
	// end inline asm
	mov.b64 	%rd169, {%r126, %r131};
	add.s32 	%r161, %r105, 4;
	setp.gt.s32 	%p29, %r161, %r154;
	selp.b64 	%rd170, 0, %rd169, %p29;
	add.s64 	%rd171, %rd170, %rd168;
	mov.b64 	{%r137, %r142}, %rd171;
	mov.b32 	%r143, 8;
	// begin inline asm
	shfl.sync.down.b32 %r136, %r137, %r143, %r154, %r155;
	// end inline asm
	// begin inline asm
	shfl.sync.down.b32 %r141, %r142, %r143, %r154, %r155;
	// end inline asm
	mov.b64 	%rd172, {%r136, %r141};
	add.s32 	%r162, %r105, 8;
	setp.gt.s32 	%p30, %r162, %r154;
	selp.b64 	%rd173, 0, %rd172, %p30;
	add.s64 	%rd174, %rd173, %rd171;
	mov.b64 	{%r147, %r152}, %rd174;
	mov.b32 	%r153, 16;
	// begin inline asm
	shfl.sync.down.b32 %r146, %r147, %r153, %r154, %r155;
	// end inline asm
	// begin inline asm
	shfl.sync.down.b32 %r151, %r152, %r153, %r154, %r155;
	// end inline asm
	mov.b64 	%rd175, {%r146, %r151};
	add.s32 	%r163, %r105, 16;
	setp.gt.s32 	%p31, %r163, %r154;
	selp.b64 	%rd176, 0, %rd175, %p31;
	add.s64 	%rd280, %rd176, %rd174;
	setp.ne.s32 	%p32, %r105, 0;
	@%p32 bra 	$L__BB22_19;
	shr.u32 	%r164, %r1, 2;
	and.b32  	%r165, %r164, 248;
	mov.u32 	%r166, _ZZN3cub18CUB_300001_SM_10006detail6reduce28DeviceReduceSingleTileKernelINS2_10policy_hubIljN4cuda3std3__44plusIlEEE10Policy1000EPlSC_iS9_llNS7_10__identityEEEvT0_T1_T2_T3_T4_T6_E12temp_storage;
	add.s32 	%r167, %r166, %r165;
	st.shared.u64 	[%r167+16], %rd280;
$L__BB22_19:
	bar.sync 	0;
	setp.ne.s32 	%p33, %r1, 0;
	@%p33 bra 	$L__BB22_37;
	setp.gt.s32 	%p34, %r34, 32;
	ld.shared.u64 	%rd177, [_ZZN3cub18CUB_300001_SM_10006detail6reduce28DeviceReduceSingleTileKernelINS2_10policy_hubIljN4cuda3std3__44plusIlEEE10Policy1000EPlSC_iS9_llNS7_10__identityEEEvT0_T1_T2_T3_T4_T6_E12temp_storage+24];
	selp.b64 	%rd178, %rd177, 0, %p34;
	add.s64 	%rd179, %rd178, %rd280;
	setp.gt.s32 	%p35, %r34, 64;
	ld.shared.u64 	%rd180, [_ZZN3cub18CUB_300001_SM_10006detail6reduce28DeviceReduceSingleTileKernelINS2_10policy_hubIljN4cuda3std3__44plusIlEEE10Policy1000EPlSC_iS9_llNS7_10__identityEEEvT0_T1_T2_T3_T4_T6_E12temp_storage+32];
	selp.b64 	%rd181, %rd180, 0, %p35;
	add.s64 	%rd182, %rd179, %rd181;
	setp.gt.s32 	%p36, %r34, 96;
	ld.shared.u64 	%rd183, [_ZZN3cub18CUB_300001_SM_10006detail6reduce28DeviceReduceSingleTileKernelINS2_10policy_hubIljN4cuda3std3__44plusIlEEE10Policy1000EPlSC_iS9_llNS7_10__identityEEEvT0_T1_T2_T3_T4_T6_E12temp_storage+40];
	selp.b64 	%rd184, %rd183, 0, %p36;
	add.s64 	%rd185, %rd182, %rd184;
	setp.gt.s32 	%p37, %r34, 128;
	ld.shared.u64 	%rd186, [_ZZN3cub18CUB_300001_SM_10006detail6reduce28DeviceReduceSingleTileKernelINS2_10policy_hubIljN4cuda3std3__44plusIlEEE10Policy1000EPlSC_iS9_llNS7_10__identityEEEvT0_T1_T2_T3_T4_T6_E12temp_storage+48];
	selp.b64 	%rd187, %rd186, 0, %p37;
	add.s64 	%rd188, %rd185, %rd187;
	setp.gt.s32 	%p38, %r34, 160;
	ld.shared.u64 	%rd189, [_ZZN3cub18CUB_300001_SM_10006detail6reduce28DeviceReduceSingleTileKernelINS2_10policy_hubIljN4cuda3std3__44plusIlEEE10Policy1000EPlSC_iS9_llNS7_10__identityEEEvT0_T1_T2_T3_T4_T6_E12temp_storage+56];
	selp.b64 	%rd190, %rd189, 0, %p38;
	add.s64 	%rd191, %rd188, %rd190;
	setp.gt.s32 	%p39, %r34, 192;
	ld.shared.u64 	%rd192, [_ZZN3cub18CUB_300001_SM_10006detail6reduce28DeviceReduceSingleTileKernelINS2_10policy_hubIljN4cuda3std3__44plusIlEEE10Policy1000EPlSC_iS9_llNS7_10__identityEEEvT0_T1_T2_T3_T4_T6_E12temp_storage+64];
	selp.b64 	%rd193, %rd192, 0, %p39;
	add.s64 	%rd194, %rd191, %rd193;
	setp.gt.s32 	%p40, %r34, 224;
	ld.shared.u64 	%rd195, [_ZZN3cub18CUB_300001_SM_10006detail6reduce28DeviceReduceSingleTileKernelINS2_10policy_hubIljN4cuda3std3__44plusIlEEE10Policy1000EPlSC_iS9_llNS7_10__identityEEEvT0_T1_T2_T3_T4_T6_E12temp_storage+72];
	selp.b64 	%rd196, %rd195, 0, %p40;
	add.s64 	%rd197, %rd194, %rd196;
	setp.gt.s32 	%p41, %r34, 256;
	ld.shared.u64 	%rd198, [_ZZN3cub18CUB_300001_SM_10006detail6reduce28DeviceReduceSingleTileKernelINS2_10policy_hubIljN4cuda3std3__44plusIlEEE10Policy1000EPlSC_iS9_llNS7_10__identityEEEvT0_T1_T2_T3_T4_T6_E12temp_storage+80];
	selp.b64 	%rd199, %rd198, 0, %p41;
	add.s64 	%rd200, %rd197, %rd199;
	setp.gt.s32 	%p42, %r34, 288;
	ld.shared.u64 	%rd201, [_ZZN3cub18CUB_300001_SM_10006detail6reduce28DeviceReduceSingleTileKernelINS2_10policy_hubIljN4cuda3std3__44plusIlEEE10Policy1000EPlSC_iS9_llNS7_10__identityEEEvT0_T1_T2_T3_T4_T6_E12temp_storage+88];
	selp.b64 	%rd202, %rd201, 0, %p42;
	add.s64 	%rd203, %rd200, %rd202;
	setp.gt.s32 	%p43, %r34, 320;
	ld.shared.u64 	%rd204, [_ZZN3cub18CUB_300001_SM_10006detail6reduce28DeviceReduceSingleTileKernelINS2_10policy_hubIljN4cuda3std3__44plusIlEEE10Policy1000EPlSC_iS9_llNS7_10__identityEEEvT0_T1_T2_T3_T4_T6_E12temp_storage+96];
	selp.b64 	%rd205, %rd204, 0, %p43;
	add.s64 	%rd206, %rd203, %rd205;
	setp.gt.s32 	%p44, %r34, 352;
	ld.shared.u64 	%rd207, [_ZZN3cub18CUB_300001_SM_10006detail6reduce28DeviceReduceSingleTileKernelINS2_10policy_hubIljN4cuda3std3__44plusIlEEE10Policy1000EPlSC_iS9_llNS7_10__identityEEEvT0_T1_T2_T3_T4_T6_E12temp_storage+104];
	selp.b64 	%rd208, %rd207, 0, %p44;
	add.s64 	%rd209, %rd206, %rd208;
	setp.gt.s32 	%p45, %r34, 384;
	ld.shared.u64 	%rd210, [_ZZN3cub18CUB_300001_SM_10006detail6reduce28DeviceReduceSingleTileKernelINS2_10policy_hubIljN4cuda3std3__44plusIlEEE10Policy1000EPlSC_iS9_llNS7_10__identityEEEvT0_T1_T2_T3_T4_T6_E12temp_storage+112];
	selp.b64 	%rd211, %rd210, 0, %p45;
	add.s64 	%rd212, %rd209, %rd211;
	setp.gt.s32 	%p46, %r34, 416;
	ld.shared.u64 	%rd213, [_ZZN3cub18CUB_300001_SM_10006detail6reduce28DeviceReduceSingleTileKernelINS2_10policy_hubIljN4cuda3std3__44plusIlEEE10Policy1000EPlSC_iS9_llNS7_10__identityEEEvT0_T1_T2_T3_T4_T6_E12temp_storage+120];
	selp.b64 	%rd214, %rd213, 0, %p46;
	add.s64 	%rd215, %rd212, %rd214;
	setp.gt.s32 	%p47, %r34, 448;
	ld.shared.u64 	%rd216, [_ZZN3cub18CUB_300001_SM_10006detail6reduce28DeviceReduceSingleTileKernelINS2_10policy_hubIljN4cuda3std3__44plusIlEEE10Policy1000EPlSC_iS9_llNS7_10__identityEEEvT0_T1_T2_T3_T4_T6_E12temp_storage+128];
	selp.b64 	%rd217, %rd216, 0, %p47;
	add.s64 	%rd218, %rd215, %rd217;
	setp.gt.s32 	%p48, %r34, 480;
	ld.shared.u64 	%rd219, [_ZZN3cub18CUB_300001_SM_10006detail6reduce28DeviceReduceSingleTileKernelINS2_10policy_hubIljN4cuda3std3__44plusIlEEE10Policy1000EPlSC_iS9_llNS7_10__identityEEEvT0_T1_T2_T3_T4_T6_E12temp_storage+136];
	selp.b64 	%rd220, %rd219, 0, %p48;
	add.s64 	%rd280, %rd218, %rd220;
	bra.uni 	$L__BB22_37;
$L__BB22_21:
	mov.u32 	%r13, %tid.x;
	mul.wide.u32 	%rd52, %r13, 8;
	add.s64 	%rd39, %rd35, %rd52;
	// begin inline asm
	ld.global.nc.u64 %rd38, [%rd39];
	// end inline asm
	add.s64 	%rd41, %rd39, 4096;
	// begin inline asm
	ld.global.nc.u64 %rd40, [%rd41];
	// end inline asm
	add.s64 	%rd43, %rd39, 8192;
	// begin inline asm
	ld.global.nc.u64 %rd42, [%rd43];
	// end inline asm
	add.s64 	%rd45, %rd39, 12288;
	// begin inline asm
	ld.global.nc.u64 %rd44, [%rd45];
	// end inline asm
	add.s64 	%rd47, %rd39, 16384;
	// begin inline asm
	ld.global.nc.u64 %rd46, [%rd47];
	// end inline asm
	add.s64 	%rd49, %rd39, 20480;
	// begin inline asm
	ld.global.nc.u64 %rd48, [%rd49];
	// end inline asm
	add.s64 	%rd51, %rd39, 24576;
	// begin inline asm
	ld.global.nc.u64 %rd50, [%rd51];
	// end inline asm
	add.s64 	%rd53, %rd40, %rd38;
	add.s64 	%rd54, %rd42, %rd53;
	add.s64 	%rd55, %rd44, %rd54;
	add.s64 	%rd56, %rd46, %rd55;
	add.s64 	%rd57, %rd48, %rd56;
	add.s64 	%rd279, %rd50, %rd57;
	setp.lt.u32 	%p3, %r34, 7168;
	mov.b32 	%r231, 3584;
	@%p3 bra 	$L__BB22_25;
	add.s32 	%r14, %r34, -3584;
	mov.b32 	%r231, 3584;
$L__BB22_23:
	add.s32 	%r37, %r231, %r13;
	mul.wide.u32 	%rd72, %r37, 8;
	add.s64 	%rd59, %rd35, %rd72;
	// begin inline asm
	ld.global.nc.u64 %rd58, [%rd59];
	// end inline asm
	add.s64 	%rd61, %rd59, 4096;
	// begin inline asm
	ld.global.nc.u64 %rd60, [%rd61];
	// end inline asm
	add.s64 	%rd63, %rd59, 8192;
	// begin inline asm
	ld.global.nc.u64 %rd62, [%rd63];
	// end inline asm
	add.s64 	%rd65, %rd59, 12288;
	// begin inline asm
	ld.global.nc.u64 %rd64, [%rd65];
	// end inline asm
	add.s64 	%rd67, %rd59, 16384;
	// begin inline asm
	ld.global.nc.u64 %rd66, [%rd67];
	// end inline asm
	add.s64 	%rd69, %rd59, 20480;
	// begin inline asm
	ld.global.nc.u64 %rd68, [%rd69];
	// end inline asm
	add.s64 	%rd71, %rd59, 24576;
	// begin inline asm
	ld.global.nc.u64 %rd70, [%rd71];
	// end inline asm
	add.s64 	%rd73, %rd58, %rd279;
	add.s64 	%rd74, %rd60, %rd73;
	add.s64 	%rd75, %rd62, %rd74;
	add.s64 	%rd76, %rd64, %rd75;
	add.s64 	%rd77, %rd66, %rd76;
	add.s64 	%rd78, %rd68, %rd77;
	add.s64 	%rd279, %rd70, %rd78;
	sub.s32 	%r38, %r34, %r231;
	setp.lt.s32 	%p4, %r38, 3584;
	@%p4 bra 	$L__BB22_33;
	add.s32 	%r231, %r231, 3584;
	setp.le.s32 	%p5, %r231, %r14;
	@%p5 bra 	$L__BB22_23;
$L__BB22_25:
	setp.le.s32 	%p6, %r34, %r231;
	@%p6 bra 	$L__BB22_33;
	sub.s32 	%r18, %r34, %r231;
	setp.ge.s32 	%p7, %r13, %r18;
	@%p7 bra 	$L__BB22_33;
	not.b32 	%r39, %r13;
	add.s32 	%r40, %r34, %r39;
	sub.s32 	%r19, %r40, %r231;
	and.b32  	%r41, %r19, 1536;
	setp.eq.s32 	%p8, %r41, 1536;
	mov.u32 	%r235, %r13;
	@%p8 bra 	$L__BB22_30;
	add.s32 	%r233, %r13, %r231;
	shr.u32 	%r42, %r19, 9;
	add.s32 	%r43, %r42, 1;
	and.b32  	%r44, %r43, 3;
	neg.s32 	%r232, %r44;
	mov.u32 	%r235, %r13;
$L__BB22_29:
	.pragma "nounroll";
	mul.wide.u32 	%rd82, %r233, 8;
	add.s64 	%rd81, %rd35, %rd82;
	// begin inline asm
	ld.global.nc.u64 %rd80, [%rd81];
	// end inline asm
	add.s64 	%rd279, %rd80, %rd279;
	add.s32 	%r235, %r235, 512;
	add.s32 	%r233, %r233, 512;
	add.s32 	%r232, %r232, 1;
	setp.ne.s32 	%p9, %r232, 0;
	@%p9 bra 	$L__BB22_29;
$L__BB22_30:
	setp.lt.u32 	%p10, %r19, 1536;
	@%p10 bra 	$L__BB22_33;
	cvt.u64.u32 	%rd83, %r235;
	cvt.u64.u32 	%rd84, %r231;
	add.s64 	%rd85, %rd83, %rd84;
	shl.b64 	%rd86, %rd85, 3;
	add.s64 	%rd87, %rd86, %rd35;
	add.s64 	%rd277, %rd87, 8192;
	add.s32 	%r236, %r235, %r231;
$L__BB22_32:
	mul.wide.u32 	%rd96, %r236, 8;
	add.s64 	%rd89, %rd35, %rd96;
	// begin inline asm
	ld.global.nc.u64 %rd88, [%rd89];
	// end inline asm
	add.s64 	%rd97, %rd88, %rd279;
	add.s64 	%rd91, %rd277, -4096;
	// begin inline asm
	ld.global.nc.u64 %rd90, [%rd91];
	// end inline asm
	add.s64 	%rd98, %rd90, %rd97;
	// begin inline asm
	ld.global.nc.u64 %rd92, [%rd277];
	// end inline asm
	add.s64 	%rd99, %rd92, %rd98;
	add.s64 	%rd95, %rd277, 4096;
	// begin inline asm
	ld.global.nc.u64 %rd94, [%rd95];
	// end inline asm
	add.s64 	%rd279, %rd94, %rd99;
	add.s32 	%r235, %r235, 2048;
	add.s64 	%rd277, %rd277, 16384;
	add.s32 	%r236, %r236, 2048;
	setp.lt.s32 	%p11, %r235, %r18;
	@%p11 bra 	$L__BB22_32;
$L__BB22_33:
	// begin inline asm
	mov.u32 %r45, %laneid;
	// end inline asm
	mov.b64 	{%r47, %r52}, %rd279;
	mov.b32 	%r53, 1;
	mov.b32 	%r94, 31;
	mov.b32 	%r95, -1;
	// begin inline asm
	shfl.sync.down.b32 %r46, %r47, %r53, %r94, %r95;
	// end inline asm
	// begin inline asm
	shfl.sync.down.b32 %r51, %r52, %r53, %r94, %r95;
	// end inline asm
	mov.b64 	%rd100, {%r46, %r51};
	setp.gt.s32 	%p12, %r45, 30;
	selp.b64 	%rd101, 0, %rd100, %p12;
	add.s64 	%rd102, %rd101, %rd279;
	mov.b64 	{%r57, %r62}, %rd102;
	mov.b32 	%r63, 2;
	// begin inline asm
	shfl.sync.down.b32 %r56, %r57, %r63, %r94, %r95;
	// end inline asm
	// begin inline asm
	shfl.sync.down.b32 %r61, %r62, %r63, %r94, %r95;
	// end inline asm
	mov.b64 	%rd103, {%r56, %r61};
	setp.gt.s32 	%p13, %r45, 29;
	selp.b64 	%rd104, 0, %rd103, %p13;
	add.s64 	%rd105, %rd104, %rd102;
	mov.b64 	{%r67, %r72}, %rd105;
	mov.b32 	%r73, 4;
	// begin inline asm
	shfl.sync.down.b32 %r66, %r67, %r73, %r94, %r95;
	// end inline asm
	// begin inline asm
	shfl.sync.down.b32 %r71, %r72, %r73, %r94, %r95;
	// end inline asm
	mov.b64 	%rd106, {%r66, %r71};
	setp.gt.s32 	%p14, %r45, 27;
	selp.b64 	%rd107, 0, %rd106, %p14;
	add.s64 	%rd108, %rd107, %rd105;
	mov.b64 	{%r77, %r82}, %rd108;
	mov.b32 	%r83, 8;
	// begin inline asm
	shfl.sync.down.b32 %r76, %r77, %r83, %r94, %r95;
	// end inline asm
	// begin inline asm
	shfl.sync.down.b32 %r81, %r82, %r83, %r94, %r95;
	// end inline asm
	mov.b64 	%rd109, {%r76, %r81};
	setp.gt.s32 	%p15, %r45, 23;
	selp.b64 	%rd110, 0, %rd109, %p15;
	add.s64 	%rd111, %rd110, %rd108;
	mov.b64 	{%r87, %r92}, %rd111;
	mov.b32 	%r93, 16;
	// begin inline asm
	shfl.sync.down.b32 %r86, %r87, %r93, %r94, %r95;
	// end inline asm
	// begin inline asm
	shfl.sync.down.b32 %r91, %r92, %r93, %r94, %r95;
	// end inline asm
	mov.b64 	%rd112, {%r86, %r91};
	setp.gt.s32 	%p16, %r45, 15;
	selp.b64 	%rd113, 0, %rd112, %p16;
	add.s64 	%rd280, %rd113, %rd111;
	setp.ne.s32 	%p17, %r45, 0;
	@%p17 bra 	$L__BB22_35;
	shr.u32 	%r96, %r13, 2;
	and.b32  	%r97, %r96, 248;
	mov.u32 	%r98, _ZZN3cub18CUB_300001_SM_10006detail6reduce28DeviceReduceSingleTileKernelINS2_10policy_hubIljN4cuda3std3__44plusIlEEE10Policy1000EPlSC_iS9_llNS7_10__identityEEEvT0_T1_T2_T3_T4_T6_E12temp_storage;
	add.s32 	%r99, %r98, %r97;
	st.shared.u64 	[%r99+16], %rd280;
$L__BB22_35:
	bar.sync 	0;
	setp.ne.s32 	%p18, %r13, 0;
	@%p18 bra 	$L__BB22_37;
	ld.shared.u64 	%rd114, [_ZZN3cub18CUB_300001_SM_10006detail6reduce28DeviceReduceSingleTileKernelINS2_10policy_hubIljN4cuda3std3__44plusIlEEE10Policy1000EPlSC_iS9_llNS7_10__identityEEEvT0_T1_T2_T3_T4_T6_E12temp_storage+24];
	add.s64 	%rd115, %rd114, %rd280;
	ld.shared.u64 	%rd116, [_ZZN3cub18CUB_300001_SM_10006detail6reduce28DeviceReduceSingleTileKernelINS2_10policy_hubIljN4cuda3std3__44plusIlEEE10Policy1000EPlSC_iS9_llNS7_10__identityEEEvT0_T1_T2_T3_T4_T6_E12temp_storage+32];
	add.s64 	%rd117, %rd115, %rd116;
	ld.shared.u64 	%rd118, [_ZZN3cub18CUB_300001_SM_10006detail6reduce28DeviceReduceSingleTileKernelINS2_10policy_hubIljN4cuda3std3__44plusIlEEE10Policy1000EPlSC_iS9_llNS7_10__identityEEEvT0_T1_T2_T3_T4_T6_E12temp_storage+40];
	add.s64 	%rd119, %rd117, %rd118;
	ld.shared.u64 	%rd120, [_ZZN3cub18CUB_300001_SM_10006detail6reduce28DeviceReduceSingleTileKernelINS2_10policy_hubIljN4cuda3std3__44plusIlEEE10Policy1000EPlSC_iS9_llNS7_10__identityEEEvT0_T1_T2_T3_T4_T6_E12temp_storage+48];
	add.s64 	%rd121, %rd119, %rd120;
	ld.shared.u64 	%rd122, [_ZZN3cub18CUB_300001_SM_10006detail6reduce28DeviceReduceSingleTileKernelINS2_10policy_hubIljN4cuda3std3__44plusIlEEE10Policy1000EPlSC_iS9_llNS7_10__identityEEEvT0_T1_T2_T3_T4_T6_E12temp_storage+56];
	add.s64 	%rd123, %rd121, %rd122;
	ld.shared.u64 	%rd124, [_ZZN3cub18CUB_300001_SM_10006detail6reduce28DeviceReduceSingleTileKernelINS2_10policy_hubIljN4cuda3std3__44plusIlEEE10Policy1000EPlSC_iS9_llNS7_10__identityEEEvT0_T1_T2_T3_T4_T6_E12temp_storage+64];
	add.s64 	%rd125, %rd123, %rd124;
	ld.shared.u64 	%rd126, [_ZZN3cub18CUB_300001_SM_10006detail6reduce28DeviceReduceSingleTileKernelINS2_10policy_hubIljN4cuda3std3__44plusIlEEE10Policy1000EPlSC_iS9_llNS7_10__identityEEEvT0_T1_T2_T3_T4_T6_E12temp_storage+72];
	add.s64 	%rd127, %rd125, %rd126;
	ld.shared.u64 	%rd128, [_ZZN3cub18CUB_300001_SM_10006detail6reduce28DeviceReduceSingleTileKernelINS2_10policy_hubIljN4cuda3std3__44plusIlEEE10Policy1000EPlSC_iS9_llNS7_10__identityEEEvT0_T1_T2_T3_T4_T6_E12temp_storage+80];
	add.s64 	%rd129, %rd127, %rd128;
	ld.shared.u64 	%rd130, [_ZZN3cub18CUB_300001_SM_10006detail6reduce28DeviceReduceSingleTileKernelINS2_10policy_hubIljN4cuda3std3__44plusIlEEE10Policy1000EPlSC_iS9_llNS7_10__identityEEEvT0_T1_T2_T3_T4_T6_E12temp_storage+88];
	add.s64 	%rd131, %rd129, %rd130;
	ld.shared.u64 	%rd132, [_ZZN3cub18CUB_300001_SM_10006detail6reduce28DeviceReduceSingleTileKernelINS2_10policy_hubIljN4cuda3std3__44plusIlEEE10Policy1000EPlSC_iS9_llNS7_10__identityEEEvT0_T1_T2_T3_T4_T6_E12temp_storage+96];
	add.s64 	%rd133, %rd131, %rd132;
	ld.shared.u64 	%rd134, [_ZZN3cub18CUB_300001_SM_10006detail6reduce28DeviceReduceSingleTileKernelINS2_10policy_hubIljN4cuda3std3__44plusIlEEE10Policy1000EPlSC_iS9_llNS7_10__identityEEEvT0_T1_T2_T3_T4_T6_E12temp_storage+104];
	add.s64 	%rd135, %rd133, %rd134;
	ld.shared.u64 	%rd136, [_ZZN3cub18CUB_300001_SM_10006detail6reduce28DeviceReduceSingleTileKernelINS2_10policy_hubIljN4cuda3std3__44plusIlEEE10Policy1000EPlSC_iS9_llNS7_10__identityEEEvT0_T1_T2_T3_T4_T6_E12temp_storage+112];
	add.s64 	%rd137, %rd135, %rd136;
	ld.shared.u64 	%rd138, [_ZZN3cub18CUB_300001_SM_10006detail6reduce28DeviceReduceSingleTileKernelINS2_10policy_hubIljN4cuda3std3__44plusIlEEE10Policy1000EPlSC_iS9_llNS7_10__identityEEEvT0_T1_T2_T3_T4_T6_E12temp_storage+120];
	add.s64 	%rd139, %rd137, %rd138;
	ld.shared.u64 	%rd140, [_ZZN3cub18CUB_300001_SM_10006detail6reduce28DeviceReduceSingleTileKernelINS2_10policy_hubIljN4cuda3std3__44plusIlEEE10Policy1000EPlSC_iS9_llNS7_10__identityEEEvT0_T1_T2_T3_T4_T6_E12temp_storage+128];
	add.s64 	%rd141, %rd139, %rd140;
	ld.shared.u64 	%rd142, [_ZZN3cub18CUB_300001_SM_10006detail6reduce28DeviceReduceSingleTileKernelINS2_10policy_hubIljN4cuda3std3__44plusIlEEE10Policy1000EPlSC_iS9_llNS7_10__identityEEEvT0_T1_T2_T3_T4_T6_E12temp_storage+136];
	add.s64 	%rd280, %rd141, %rd142;
$L__BB22_37:
	mov.u32 	%r223, %tid.x;
	setp.ne.s32 	%p56, %r223, 0;
	@%p56 bra 	$L__BB22_39;
	add.s64 	%rd264, %rd280, %rd36;
	st.global.u64 	[%rd1], %rd264;
$L__BB22_39:
	ret;

}
	// .globl	_ZN3cub18CUB_300001_SM_10006detail6reduce28DeviceReduceSingleTileKernelINS2_10policy_hubIlyN4cuda3std3__44plusIlEEE10Policy1000EN6thrust24THRUST_300001_SM_1000_NS18transform_iteratorI9is_activeNSD_10device_ptrIiEEllEEPlyS9_llNS7_10__identityEEEvT0_T1_T2_T3_T4_T6_
.visible .entry _ZN3cub18CUB_300001_SM_10006detail6reduce28DeviceReduceSingleTileKernelINS2_10policy_hubIlyN4cuda3std3__44plusIlEEE10Policy1000EN6thrust24THRUST_300001_SM_1000_NS18transform_iteratorI9is_activeNSD_10device_ptrIiEEllEEPlyS9_llNS7_10__identityEEEvT0_T1_T2_T3_T4_T6_(
	.param .align 8 .b8 _ZN3cub18CUB_300001_SM_10006detail6reduce28DeviceReduceSingleTileKernelINS2_10policy_hubIlyN4cuda3std3__44plusIlEEE10Policy1000EN6thrust24THRUST_300001_SM_1000_NS18transform_iteratorI9is_activeNSD_10device_ptrIiEEllEEPlyS9_llNS7_10__identityEEEvT0_T1_T2_T3_T4_T6__param_0[16],
	.param .u64 .ptr .align 1 _ZN3cub18CUB_300001_SM_10006detail6reduce28DeviceReduceSingleTileKernelINS2_10policy_hubIlyN4cuda3std3__44plusIlEEE10Policy1000EN6thrust24THRUST_300001_SM_1000_NS18transform_iteratorI9is_activeNSD_10device_ptrIiEEllEEPlyS9_llNS7_10__identityEEEvT0_T1_T2_T3_T4_T6__param_1,
	.param .u64 _ZN3cub18CUB_300001_SM_10006detail6reduce28DeviceReduceSingleTileKernelINS2_10policy_hubIlyN4cuda3std3__44plusIlEEE10Policy1000EN6thrust24THRUST_300001_SM_1000_NS18transform_iteratorI9is_activeNSD_10device_ptrIiEEllEEPlyS9_llNS7_10__identityEEEvT0_T1_T2_T3_T4_T6__param_2,
	.param .align 1 .b8 _ZN3cub18CUB_300001_SM_10006detail6reduce28DeviceReduceSingleTileKernelINS2_10policy_hubIlyN4cuda3std3__44plusIlEEE10Policy1000EN6thrust24THRUST_300001_SM_1000_NS18transform_iteratorI9is_activeNSD_10device_ptrIiEEllEEPlyS9_llNS7_10__identityEEEvT0_T1_T2_T3_T4_T6__param_3[1],
	.param .u64 _ZN3cub18CUB_300001_SM_10006detail6reduce28DeviceReduceSingleTileKernelINS2_10policy_hubIlyN4cuda3std3__44plusIlEEE10Policy1000EN6thrust24THRUST_300001_SM_1000_NS18transform_iteratorI9is_activeNSD_10device_ptrIiEEllEEPlyS9_llNS7_10__identityEEEvT0_T1_T2_T3_T4_T6__param_4,
	.param .align 1 .b8 _ZN3cub18CUB_300001_SM_10006detail6reduce28DeviceReduceSingleTileKernelINS2_10policy_hubIlyN4cuda3std3__44plusIlEEE10Policy1000EN6thrust24THRUST_300001_SM_1000_NS18transform_iteratorI9is_activeNSD_10device_ptrIiEEllEEPlyS9_llNS7_10__identityEEEvT0_T1_T2_T3_T4_T6__param_5[1]
)
.maxntid 512
.minnctapersm 1
{
	.reg .pred 	%p<140>;
	.reg .b16 	%rs<9>;
	.reg .b32 	%r<329>;
	.reg .b64 	%rd<403>;
	// demoted variable
	.shared .align 8 .b8 _ZZN3cub18CUB_300001_SM_10006detail6reduce28DeviceReduceSingleTileKernelINS2_10policy_hubIlyN4cuda3std3__44plusIlEEE10Policy1000EN6thrust24THRUST_300001_SM_1000_NS18transform_iteratorI9is_activeNSD_10device_ptrIiEEllEEPlyS9_llNS7_10__identityEEEvT0_T1_T2_T3_T4_T6_E12temp_storage[152];
	ld.param.u64 	%rd57, [_ZN3cub18CUB_300001_SM_10006detail6reduce28DeviceReduceSingleTileKernelINS2_10policy_hubIlyN4cuda3std3__44plusIlEEE10Policy1000EN6thrust24THRUST_300001_SM_1000_NS18transform_iteratorI9is_activeNSD_10device_ptrIiEEllEEPlyS9_llNS7_10__identityEEEvT0_T1_T2_T3_T4_T6__param_0];
	ld.param.u64 	%rd60, [_ZN3cub18CUB_300001_SM_10006detail6reduce28DeviceReduceSingleTileKernelINS2_10policy_hubIlyN4cuda3std3__44plusIlEEE10Policy1000EN6thrust24THRUST_300001_SM_1000_NS18transform_iteratorI9is_activeNSD_10device_ptrIiEEllEEPlyS9_llNS7_10__identityEEEvT0_T1_T2_T3_T4_T6__param_1];
	ld.param.u64 	%rd58, [_ZN3cub18CUB_300001_SM_10006detail6reduce28DeviceReduceSingleTileKernelINS2_10policy_hubIlyN4cuda3std3__44plusIlEEE10Policy1000EN6thrust24THRUST_300001_SM_1000_NS18transform_iteratorI9is_activeNSD_10device_ptrIiEEllEEPlyS9_llNS7_10__identityEEEvT0_T1_T2_T3_T4_T6__param_2];
	ld.param.u64 	%rd59, [_ZN3cub18CUB_300001_SM_10006detail6reduce28DeviceReduceSingleTileKernelINS2_10policy_hubIlyN4cuda3std3__44plusIlEEE10Policy1000EN6thrust24THRUST_300001_SM_1000_NS18transform_iteratorI9is_activeNSD_10device_ptrIiEEllEEPlyS9_llNS7_10__identityEEEvT0_T1_T2_T3_T4_T6__param_4];
	cvta.to.global.u64 	%rd1, %rd60;
	setp.ne.s64 	%p1, %rd58, 0;
	@%p1 bra 	$L__BB23_3;
	mov.u32 	%r314, %tid.x;
	setp.ne.s32 	%p139, %r314, 0;
	@%p139 bra 	$L__BB23_51;
	st.global.u64 	[%rd1], %rd59;
	bra.uni 	$L__BB23_51;
$L__BB23_3:
	cvta.to.global.u64 	%rd2, %rd57;
	setp.gt.u64 	%p2, %rd58, 3583;
	@%p2 bra 	$L__BB23_28;
	cvt.u32.u64 	%r1, %rd58;
	mov.u32 	%r2, %tid.x;
	setp.ge.u32 	%p67, %r2, %r1;
	mov.b64 	%rd386, 0;
	mov.u32 	%r318, %r2;
	@%p67 bra 	$L__BB23_6;
	mul.wide.u32 	%rd207, %r2, 4;
	add.s64 	%rd208, %rd2, %rd207;
	ld.global.u32 	%r161, [%rd208];
	setp.eq.s32 	%p68, %r161, -1;
	selp.u64 	%rd386, 1, 0, %p68;
	add.s32 	%r318, %r2, 512;
$L__BB23_6:
	setp.ge.u32 	%p69, %r318, %r1;
	@%p69 bra 	$L__BB23_19;
	not.b32 	%r162, %r318;
	add.s32 	%r163, %r162, %r1;
	shr.u32 	%r164, %r163, 9;
	add.s32 	%r5, %r164, 1;
	and.b32  	%r6, %r5, 15;
	setp.lt.u32 	%p70, %r163, 7680;
	@%p70 bra 	$L__BB23_10;
	and.b32  	%r165, %r5, 16777200;
	neg.s32 	%r316, %r165;
	mul.wide.u32 	%rd210, %r318, 4;
	add.s64 	%rd211, %rd210, %rd2;
	add.s64 	%rd377, %rd211, 16384;
$L__BB23_9:
	.pragma "nounroll";
	ld.global.u32 	%r166, [%rd377+-16384];
	setp.eq.s32 	%p71, %r166, -1;
	selp.u64 	%rd212, 1, 0, %p71;
	add.s64 	%rd213, %rd386, %rd212;
	ld.global.u32 	%r167, [%rd377+-14336];
	setp.eq.s32 	%p72, %r167, -1;
	selp.u64 	%rd214, 1, 0, %p72;
	add.s64 	%rd215, %rd213, %rd214;
	ld.global.u32 	%r168, [%rd377+-12288];
	setp.eq.s32 	%p73, %r168, -1;
	selp.u64 	%rd216, 1, 0, %p73;
	add.s64 	%rd217, %rd215, %rd216;
	ld.global.u32 	%r169, [%rd377+-10240];
	setp.eq.s32 	%p74, %r169, -1;
	selp.u64 	%rd218, 1, 0, %p74;
	add.s64 	%rd219, %rd217, %rd218;
	ld.global.u32 	%r170, [%rd377+-8192];
	setp.eq.s32 	%p75, %r170, -1;
	selp.u64 	%rd220, 1, 0, %p75;
	add.s64 	%rd221, %rd219, %rd220;
	ld.global.u32 	%r171, [%rd377+-6144];
	setp.eq.s32 	%p76, %r171, -1;
	selp.u64 	%rd222, 1, 0, %p76;
	add.s64 	%rd223, %rd221, %rd222;
	ld.global.u32 	%r172, [%rd377+-4096];
	setp.eq.s32 	%p77, %r172, -1;
	selp.u64 	%rd224, 1, 0, %p77;
	add.s64 	%rd225, %rd223, %rd224;
	ld.global.u32 	%r173, [%rd377+-2048];
	setp.eq.s32 	%p78, %r173, -1;
	selp.u64 	%rd226, 1, 0, %p78;
	add.s64 	%rd227, %rd225, %rd226;
	ld.global.u32 	%r174, [%rd377];
	setp.eq.s32 	%p79, %r174, -1;
	selp.u64 	%rd228, 1, 0, %p79;
	add.s64 	%rd229, %rd227, %rd228;
	ld.global.u32 	%r175, [%rd377+2048];
	setp.eq.s32 	%p80, %r175, -1;
	selp.u64 	%rd230, 1, 0, %p80;
	add.s64 	%rd231, %rd229, %rd230;
	ld.global.u32 	%r176, [%rd377+4096];
	setp.eq.s32 	%p81, %r176, -1;
	selp.u64 	%rd232, 1, 0, %p81;
	add.s64 	%rd233, %rd231, %rd232;
	ld.global.u32 	%r177, [%rd377+6144];
	setp.eq.s32 	%p82, %r177, -1;
	selp.u64 	%rd234, 1, 0, %p82;
	add.s64 	%rd235, %rd233, %rd234;
	ld.global.u32 	%r178, [%rd377+8192];
	setp.eq.s32 	%p83, %r178, -1;
	selp.u64 	%rd236, 1, 0, %p83;
	add.s64 	%rd237, %rd235, %rd236;
	ld.global.u32 	%r179, [%rd377+10240];
	setp.eq.s32 	%p84, %r179, -1;
	selp.u64 	%rd238, 1, 0, %p84;
	add.s64 	%rd239, %rd237, %rd238;
	ld.global.u32 	%r180, [%rd377+12288];
	setp.eq.s32 	%p85, %r180, -1;
	selp.u64 	%rd240, 1, 0, %p85;
	add.s64 	%rd241, %rd239, %rd240;
	ld.global.u32 	%r181, [%rd377+14336];
	setp.eq.s32 	%p86, %r181, -1;
	selp.u64 	%rd242, 1, 0, %p86;
	add.s64 	%rd386, %rd241, %rd242;
	add.s32 	%r318, %r318, 8192;
	add.s32 	%r316, %r316, 16;
	add.s64 	%rd377, %rd377, 32768;
	setp.ne.s32 	%p87, %r316, 0;
	@%p87 bra 	$L__BB23_9;
$L__BB23_10:
	setp.eq.s32 	%p88, %r6, 0;
	@%p88 bra 	$L__BB23_19;
	and.b32  	%r13, %r5, 7;
	setp.lt.u32 	%p89, %r6, 8;
	@%p89 bra 	$L__BB23_13;
	mul.wide.s32 	%rd244, %r318, 4;
	add.s64 	%rd245, %rd2, %rd244;
	ld.global.u32 	%r182, [%rd245];
	setp.eq.s32 	%p90, %r182, -1;
	selp.u64 	%rd246, 1, 0, %p90;
	add.s64 	%rd247, %rd386, %rd246;
	ld.global.u32 	%r183, [%rd245+2048];
	setp.eq.s32 	%p91, %r183, -1;
	selp.u64 	%rd248, 1, 0, %p91;
	add.s64 	%rd249, %rd247, %rd248;
	ld.global.u32 	%r184, [%rd245+4096];
	setp.eq.s32 	%p92, %r184, -1;
	selp.u64 	%rd250, 1, 0, %p92;
	add.s64 	%rd251, %rd249, %rd250;
	ld.global.u32 	%r185, [%rd245+6144];
	setp.eq.s32 	%p93, %r185, -1;
	selp.u64 	%rd252, 1, 0, %p93;
	add.s64 	%rd253, %rd251, %rd252;
	ld.global.u32 	%r186, [%rd245+8192];
	setp.eq.s32 	%p94, %r186, -1;
	selp.u64 	%rd254, 1, 0, %p94;
	add.s64 	%rd255, %rd253, %rd254;
	ld.global.u32 	%r187, [%rd245+10240];
	setp.eq.s32 	%p95, %r187, -1;
	selp.u64 	%rd256, 1, 0, %p95;
	add.s64 	%rd257, %rd255, %rd256;
	ld.global.u32 	%r188, [%rd245+12288];
	setp.eq.s32 	%p96, %r188, -1;
	selp.u64 	%rd258, 1, 0, %p96;
	add.s64 	%rd259, %rd257, %rd258;
	ld.global.u32 	%r189, [%rd245+14336];
	setp.eq.s32 	%p97, %r189, -1;
	selp.u64 	%rd260, 1, 0, %p97;
	add.s64 	%rd386, %rd259, %rd260;
	add.s32 	%r318, %r318, 4096;
$L__BB23_13:
	setp.eq.s32 	%p98, %r13, 0;
	@%p98 bra 	$L__BB23_19;
	and.b32  	%r16, %r5, 3;
	setp.lt.u32 	%p99, %r13, 4;
	@%p99 bra 	$L__BB23_16;
	mul.wide.s32 	%rd262, %r318, 4;
	add.s64 	%rd263, %rd2, %rd262;
	ld.global.u32 	%r190, [%rd263];
	setp.eq.s32 	%p100, %r190, -1;
	selp.u64 	%rd264, 1, 0, %p100;
	add.s64 	%rd265, %rd386, %rd264;
	ld.global.u32 	%r191, [%rd263+2048];
	setp.eq.s32 	%p101, %r191, -1;
	selp.u64 	%rd266, 1, 0, %p101;
	add.s64 	%rd267, %rd265, %rd266;
	ld.global.u32 	%r192, [%rd263+4096];
	setp.eq.s32 	%p102, %r192, -1;
	selp.u64 	%rd268, 1, 0, %p102;
	add.s64 	%rd269, %rd267, %rd268;
	ld.global.u32 	%r193, [%rd263+6144];
	setp.eq.s32 	%p103, %r193, -1;
	selp.u64 	%rd270, 1, 0, %p103;
	add.s64 	%rd386, %rd269, %rd270;
	add.s32 	%r318, %r318, 2048;
$L__BB23_16:
	setp.eq.s32 	%p104, %r16, 0;
	@%p104 bra 	$L__BB23_19;
	neg.s32 	%r321, %r16;
$L__BB23_18:
	.pragma "nounroll";
	mul.wide.s32 	%rd271, %r318, 4;
	add.s64 	%rd272, %rd2, %rd271;
	ld.global.u32 	%r194, [%rd272];
	setp.eq.s32 	%p105, %r194, -1;
	selp.u64 	%rd273, 1, 0, %p105;
	add.s64 	%rd386, %rd386, %rd273;
	add.s32 	%r318, %r318, 512;
	add.s32 	%r321, %r321, 1;
	setp.ne.s32 	%p106, %r321, 0;
	@%p106 bra 	$L__BB23_18;
$L__BB23_19:
	setp.lt.u64 	%p107, %rd58, 512;
	@%p107 bra 	$L__BB23_24;
	// begin inline asm
	mov.u32 %r258, %laneid;
	// end inline asm
	mov.b64 	{%r260, %r265}, %rd386;
	mov.b32 	%r266, 1;
	mov.b32 	%r307, 31;
	mov.b32 	%r308, -1;
	// begin inline asm
	shfl.sync.down.b32 %r259, %r260, %r266, %r307, %r308;
	// end inline asm
	// begin inline asm
	shfl.sync.down.b32 %r264, %r265, %r266, %r307, %r308;
	// end inline asm
	mov.b64 	%rd332, {%r259, %r264};
	setp.gt.s32 	%p131, %r258, 30;
	selp.b64 	%rd333, 0, %rd332, %p131;
	add.s64 	%rd334, %rd333, %rd386;
	mov.b64 	{%r270, %r275}, %rd334;
	mov.b32 	%r276, 2;
	// begin inline asm
	shfl.sync.down.b32 %r269, %r270, %r276, %r307, %r308;
	// end inline asm
	// begin inline asm
	shfl.sync.down.b32 %r274, %r275, %r276, %r307, %r308;
	// end inline asm
	mov.b64 	%rd335, {%r269, %r274};
	setp.gt.s32 	%p132, %r258, 29;
	selp.b64 	%rd336, 0, %rd335, %p132;
	add.s64 	%rd337, %rd336, %rd334;
	mov.b64 	{%r280, %r285}, %rd337;
	mov.b32 	%r286, 4;
	// begin inline asm
	shfl.sync.down.b32 %r279, %r280, %r286, %r307, %r308;
	// end inline asm
	// begin inline asm
	shfl.sync.down.b32 %r284, %r285, %r286, %r307, %r308;
	// end inline asm
	mov.b64 	%rd338, {%r279, %r284};
	setp.gt.s32 	%p133, %r258, 27;
	selp.b64 	%rd339, 0, %rd338, %p133;
	add.s64 	%rd340, %rd339, %rd337;
	mov.b64 	{%r290, %r295}, %rd340;
	mov.b32 	%r296, 8;
	// begin inline asm
	shfl.sync.down.b32 %r289, %r290, %r296, %r307, %r308;
	// end inline asm
	// begin inline asm
	shfl.sync.down.b32 %r294, %r295, %r296, %r307, %r308;
	// end inline asm
	mov.b64 	%rd341, {%r289, %r294};
	setp.gt.s32 	%p134, %r258, 23;
	selp.b64 	%rd342, 0, %rd341, %p134;
	add.s64 	%rd343, %rd342, %rd340;
	mov.b64 	{%r300, %r305}, %rd343;
	mov.b32 	%r306, 16;
	// begin inline asm
	shfl.sync.down.b32 %r299, %r300, %r306, %r307, %r308;
	// end inline asm
	// begin inline asm
	shfl.sync.down.b32 %r304, %r305, %r306, %r307, %r308;
	// end inline asm
	mov.b64 	%rd344, {%r299, %r304};
	setp.gt.s32 	%p135, %r258, 15;
	selp.b64 	%rd345, 0, %rd344, %p135;
	add.s64 	%rd402, %rd345, %rd343;
	setp.ne.s32 	%p136, %r258, 0;
	@%p136 bra 	$L__BB23_22;
	shr.u32 	%r309, %r2, 2;
	and.b32  	%r310, %r309, 248;
	mov.u32 	%r311, _ZZN3cub18CUB_300001_SM_10006detail6reduce28DeviceReduceSingleTileKernelINS2_10policy_hubIlyN4cuda3std3__44plusIlEEE10Policy1000EN6thrust24THRUST_300001_SM_1000_NS18transform_iteratorI9is_activeNSD_10device_ptrIiEEllEEPlyS9_llNS7_10__identityEEEvT0_T1_T2_T3_T4_T6_E12temp_storage;
	add.s32 	%r312, %r311, %r310;
	st.shared.u64 	[%r312+16], %rd402;
$L__BB23_22:
	bar.sync 	0;
	setp.ne.s32 	%p137, %r2, 0;
	@%p137 bra 	$L__BB23_49;
	ld.shared.u64 	%rd346, [_ZZN3cub18CUB_300001_SM_10006detail6reduce28DeviceReduceSingleTileKernelINS2_10policy_hubIlyN4cuda3std3__44plusIlEEE10Policy1000EN6thrust24THRUST_300001_SM_1000_NS18transform_iteratorI9is_activeNSD_10device_ptrIiEEllEEPlyS9_llNS7_10__identityEEEvT0_T1_T2_T3_T4_T6_E12temp_storage+24];
	add.s64 	%rd347, %rd346, %rd402;
	ld.shared.u64 	%rd348, [_ZZN3cub18CUB_300001_SM_10006detail6reduce28DeviceReduceSingleTileKernelINS2_10policy_hubIlyN4cuda3std3__44plusIlEEE10Policy1000EN6thrust24THRUST_300001_SM_1000_NS18transform_iteratorI9is_activeNSD_10device_ptrIiEEllEEPlyS9_llNS7_10__identityEEEvT0_T1_T2_T3_T4_T6_E12temp_storage+32];
	add.s64 	%rd349, %rd347, %rd348;
	ld.shared.u64 	%rd350, [_ZZN3cub18CUB_300001_SM_10006detail6reduce28DeviceReduceSingleTileKernelINS2_10policy_hubIlyN4cuda3std3__44plusIlEEE10Policy1000EN6thrust24THRUST_300001_SM_1000_NS18transform_iteratorI9is_activeNSD_10device_ptrIiEEllEEPlyS9_llNS7_10__identityEEEvT0_T1_T2_T3_T4_T6_E12temp_storage+40];
	add.s64 	%rd351, %rd349, %rd350;
	ld.shared.u64 	%rd352, [_ZZN3cub18CUB_300001_SM_10006detail6reduce28DeviceReduceSingleTileKernelINS2_10policy_hubIlyN4cuda3std3__44plusIlEEE10Policy1000EN6thrust24THRUST_300001_SM_1000_NS18transform_iteratorI9is_activeNSD_10device_ptrIiEEllEEPlyS9_llNS7_10__identityEEEvT0_T1_T2_T3_T4_T6_E12temp_storage+48];
	add.s64 	%rd353, %rd351, %rd352;
	ld.shared.u64 	%rd354, [_ZZN3cub18CUB_300001_SM_10006detail6reduce28DeviceReduceSingleTileKernelINS2_10policy_hubIlyN4cuda3std3__44plusIlEEE10Policy1000EN6thrust24THRUST_300001_SM_1000_NS18transform_iteratorI9is_activeNSD_10device_ptrIiEEllEEPlyS9_llNS7_10__identityEEEvT0_T1_T2_T3_T4_T6_E12temp_storage+56];
	add.s64 	%rd355, %rd353, %rd354;
	ld.shared.u64 	%rd356, [_ZZN3cub18CUB_300001_SM_10006detail6reduce28DeviceReduceSingleTileKernelINS2_10policy_hubIlyN4cuda3std3__44plusIlEEE10Policy1000EN6thrust24THRUST_300001_SM_1000_NS18transform_iteratorI9is_activeNSD_10device_ptrIiEEllEEPlyS9_llNS7_10__identityEEEvT0_T1_T2_T3_T4_T6_E12temp_storage+64];
	add.s64 	%rd357, %rd355, %rd356;
	ld.shared.u64 	%rd358, [_ZZN3cub18CUB_300001_SM_10006detail6reduce28DeviceReduceSingleTileKernelINS2_10policy_hubIlyN4cuda3std3__44plusIlEEE10Policy1000EN6thrust24THRUST_300001_SM_1000_NS18transform_iteratorI9is_activeNSD_10device_ptrIiEEllEEPlyS9_llNS7_10__identityEEEvT0_T1_T2_T3_T4_T6_E12temp_storage+72];
	add.s64 	%rd359, %rd357, %rd358;
	ld.shared.u64 	%rd360, [_ZZN3cub18CUB_300001_SM_10006detail6reduce28DeviceReduceSingleTileKernelINS2_10policy_hubIlyN4cuda3std3__44plusIlEEE10Policy1000EN6thrust24THRUST_300001_SM_1000_NS18transform_iteratorI9is_activeNSD_10device_ptrIiEEllEEPlyS9_llNS7_10__identityEEEvT0_T1_T2_T3_T4_T6_E12temp_storage+80];
	add.s64 	%rd361, %rd359, %rd360;
	ld.shared.u64 	%rd362, [_ZZN3cub18CUB_300001_SM_10006detail6reduce28DeviceReduceSingleTileKernelINS2_10policy_hubIlyN4cuda3std3__44plusIlEEE10Policy1000EN6thrust24THRUST_300001_SM_1000_NS18transform_iteratorI9is_activeNSD_10device_ptrIiEEllEEPlyS9_llNS7_10__identityEEEvT0_T1_T2_T3_T4_T6_E12temp_storage+88];
	add.s64 	%rd363, %rd361, %rd362;
	ld.shared.u64 	%rd364, [_ZZN3cub18CUB_300001_SM_10006detail6reduce28DeviceReduceSingleTileKernelINS2_10policy_hubIlyN4cuda3std3__44plusIlEEE10Policy1000EN6thrust24THRUST_300001_SM_1000_NS18transform_iteratorI9is_activeNSD_10device_ptrIiEEllEEPlyS9_llNS7_10__identityEEEvT0_T1_T2_T3_T4_T6_E12temp_storage+96];
	add.s64 	%rd365, %rd363, %rd364;
	ld.shared.u64 	%rd366, [_ZZN3cub18CUB_300001_SM_10006detail6reduce28DeviceReduceSingleTileKernelINS2_10policy_hubIlyN4cuda3std3__44plusIlEEE10Policy1000EN6thrust24THRUST_300001_SM_1000_NS18transform_iteratorI9is_activeNSD_10device_ptrIiEEllEEPlyS9_llNS7_10__identityEEEvT0_T1_T2_T3_T4_T6_E12temp_storage+104];
	add.s64 	%rd367, %rd365, %rd366;
	ld.shared.u64 	%rd368, [_ZZN3cub18CUB_300001_SM_10006detail6reduce28DeviceReduceSingleTileKernelINS2_10policy_hubIlyN4cuda3std3__44plusIlEEE10Policy1000EN6thrust24THRUST_300001_SM_1000_NS18transform_iteratorI9is_activeNSD_10device_ptrIiEEllEEPlyS9_llNS7_10__identityEEEvT0_T1_T2_T3_T4_T6_E12temp_storage+112];
	add.s64 	%rd369, %rd367, %rd368;
	ld.shared.u64 	%rd370, [_ZZN3cub18CUB_300001_SM_10006detail6reduce28DeviceReduceSingleTileKernelINS2_10policy_hubIlyN4cuda3std3__44plusIlEEE10Policy1000EN6thrust24THRUST_300001_SM_1000_NS18transform_iteratorI9is_activeNSD_10device_ptrIiEEllEEPlyS9_llNS7_10__identityEEEvT0_T1_T2_T3_T4_T6_E12temp_storage+120];
	add.s64 	%rd371, %rd369, %rd370;
	ld.shared.u64 	%rd372, [_ZZN3cub18CUB_300001_SM_10006detail6reduce28DeviceReduceSingleTileKernelINS2_10policy_hubIlyN4cuda3std3__44plusIlEEE10Policy1000EN6thrust24THRUST_300001_SM_1000_NS18transform_iteratorI9is_activeNSD_10device_ptrIiEEllEEPlyS9_llNS7_10__identityEEEvT0_T1_T2_T3_T4_T6_E12temp_storage+128];
	add.s64 	%rd373, %rd371, %rd372;
	ld.shared.u64 	%rd374, [_ZZN3cub18CUB_300001_SM_10006detail6reduce28DeviceReduceSingleTileKernelINS2_10policy_hubIlyN4cuda3std3__44plusIlEEE10Policy1000EN6thrust24THRUST_300001_SM_1000_NS18transform_iteratorI9is_activeNSD_10device_ptrIiEEllEEPlyS9_llNS7_10__identityEEEvT0_T1_T2_T3_T4_T6_E12temp_storage+136];
	add.s64 	%rd402, %rd373, %rd374;
	bra.uni 	$L__BB23_49;
$L__BB23_24:
	// begin inline asm
	mov.u32 %r195, %laneid;
	// end inline asm
	and.b32  	%r246, %r2, 992;
	add.s32 	%r247, %r246, 32;
	setp.gt.u32 	%p108, %r247, %r1;
	not.b32 	%r248, %r246;
	add.s32 	%r249, %r1, %r248;
	selp.b32 	%r244, %r249, 31, %p108;
	mov.b64 	{%r197, %r202}, %rd386;
	mov.b32 	%r203, 1;
	mov.b32 	%r245, -1;
	// begin inline asm
	shfl.sync.down.b32 %r196, %r197, %r203, %r244, %r245;
	// end inline asm
	// begin inline asm
	shfl.sync.down.b32 %r201, %r202, %r203, %r244, %r245;
	// end inline asm
	mov.b64 	%rd274, {%r196, %r201};
	setp.lt.s32 	%p109, %r195, %r244;
	selp.b64 	%rd275, %rd274, 0, %p109;
	add.s64 	%rd276, %rd275, %rd386;
	mov.b64 	{%r207, %r212}, %rd276;
	mov.b32 	%r213, 2;
	// begin inline asm
	shfl.sync.down.b32 %r206, %r207, %r213, %r244, %r245;
	// end inline asm
	// begin inline asm
	shfl.sync.down.b32 %r211, %r212, %r213, %r244, %r245;
	// end inline asm
	mov.b64 	%rd277, {%r206, %r211};
	add.s32 	%r250, %r195, 2;
	setp.gt.s32 	%p110, %r250, %r244;
	selp.b64 	%rd278, 0, %rd277, %p110;
	add.s64 	%rd279, %rd278, %rd276;
	mov.b64 	{%r217, %r222}, %rd279;
	mov.b32 	%r223, 4;
	// begin inline asm
	shfl.sync.down.b32 %r216, %r217, %r223, %r244, %r245;
	// end inline asm
	// begin inline asm
	shfl.sync.down.b32 %r221, %r222, %r223, %r244, %r245;
	// end inline asm
	mov.b64 	%rd280, {%r216, %r221};
	add.s32 	%r251, %r195, 4;
	setp.gt.s32 	%p111, %r251, %r244;
	selp.b64 	%rd281, 0, %rd280, %p111;
	add.s64 	%rd282, %rd281, %rd279;
	mov.b64 	{%r227, %r232}, %rd282;
	mov.b32 	%r233, 8;
	// begin inline asm
	shfl.sync.down.b32 %r226, %r227, %r233, %r244, %r245;
	// end inline asm
	// begin inline asm
	shfl.sync.down.b32 %r231, %r232, %r233, %r244, %r245;
	// end inline asm
	mov.b64 	%rd283, {%r226, %r231};
	add.s32 	%r252, %r195, 8;
	setp.gt.s32 	%p112, %r252, %r244;
	selp.b64 	%rd284, 0, %rd283, %p112;
	add.s64 	%rd285, %rd284, %rd282;
	mov.b64 	{%r237, %r242}, %rd285;
	mov.b32 	%r243, 16;
	// begin inline asm
	shfl.sync.down.b32 %r236, %r237, %r243, %r244, %r245;
	// end inline asm
	// begin inline asm
	shfl.sync.down.b32 %r241, %r242, %r243, %r244, %r245;
	// end inline asm
	mov.b64 	%rd286, {%r236, %r241};
	add.s32 	%r253, %r195, 16;
	setp.gt.s32 	%p113, %r253, %r244;
	selp.b64 	%rd287, 0, %rd286, %p113;
	add.s64 	%rd402, %rd287, %rd285;
	setp.ne.s32 	%p114, %r195, 0;
	@%p114 bra 	$L__BB23_26;
	shr.u32 	%r254, %r2, 2;
	and.b32  	%r255, %r254, 248;
	mov.u32 	%r256, _ZZN3cub18CUB_300001_SM_10006detail6reduce28DeviceReduceSingleTileKernelINS2_10policy_hubIlyN4cuda3std3__44plusIlEEE10Policy1000EN6thrust24THRUST_300001_SM_1000_NS18transform_iteratorI9is_activeNSD_10device_ptrIiEEllEEPlyS9_llNS7_10__identityEEEvT0_T1_T2_T3_T4_T6_E12temp_storage;
	add.s32 	%r257, %r256, %r255;
	st.shared.u64 	[%r257+16], %rd402;
$L__BB23_26:
	bar.sync 	0;
	setp.ne.s32 	%p115, %r2, 0;
	@%p115 bra 	$L__BB23_49;
	setp.gt.u64 	%p116, %rd58, 32;
	ld.shared.u64 	%rd288, [_ZZN3cub18CUB_300001_SM_10006detail6reduce28DeviceReduceSingleTileKernelINS2_10policy_hubIlyN4cuda3std3__44plusIlEEE10Policy1000EN6thrust24THRUST_300001_SM_1000_NS18transform_iteratorI9is_activeNSD_10device_ptrIiEEllEEPlyS9_llNS7_10__identityEEEvT0_T1_T2_T3_T4_T6_E12temp_storage+24];
	selp.b64 	%rd289, %rd288, 0, %p116;
	add.s64 	%rd290, %rd289, %rd402;
	setp.gt.u64 	%p117, %rd58, 64;
	ld.shared.u64 	%rd291, [_ZZN3cub18CUB_300001_SM_10006detail6reduce28DeviceReduceSingleTileKernelINS2_10policy_hubIlyN4cuda3std3__44plusIlEEE10Policy1000EN6thrust24THRUST_300001_SM_1000_NS18transform_iteratorI9is_activeNSD_10device_ptrIiEEllEEPlyS9_llNS7_10__identityEEEvT0_T1_T2_T3_T4_T6_E12temp_storage+32];
	selp.b64 	%rd292, %rd291, 0, %p117;
	add.s64 	%rd293, %rd290, %rd292;
	setp.gt.u64 	%p118, %rd58, 96;
	ld.shared.u64 	%rd294, [_ZZN3cub18CUB_300001_SM_10006detail6reduce28DeviceReduceSingleTileKernelINS2_10policy_hubIlyN4cuda3std3__44plusIlEEE10Policy1000EN6thrust24THRUST_300001_SM_1000_NS18transform_iteratorI9is_activeNSD_10device_ptrIiEEllEEPlyS9_llNS7_10__identityEEEvT0_T1_T2_T3_T4_T6_E12temp_storage+40];
	selp.b64 	%rd295, %rd294, 0, %p118;
	add.s64 	%rd296, %rd293, %rd295;
	setp.gt.u64 	%p119, %rd58, 128;
	ld.shared.u64 	%rd297, [_ZZN3cub18CUB_300001_SM_10006detail6reduce28DeviceReduceSingleTileKernelINS2_10policy_hubIlyN4cuda3std3__44plusIlEEE10Policy1000EN6thrust24THRUST_300001_SM_1000_NS18transform_iteratorI9is_activeNSD_10device_ptrIiEEllEEPlyS9_llNS7_10__identityEEEvT0_T1_T2_T3_T4_T6_E12temp_storage+48];
	selp.b64 	%rd298, %rd297, 0, %p119;
	add.s64 	%rd299, %rd296, %rd298;
	setp.gt.u64 	%p120, %rd58, 160;
	ld.shared.u64 	%rd300, [_ZZN3cub18CUB_300001_SM_10006detail6reduce28DeviceReduceSingleTileKernelINS2_10policy_hubIlyN4cuda3std3__44plusIlEEE10Policy1000EN6thrust24THRUST_300001_SM_1000_NS18transform_iteratorI9is_activeNSD_10device_ptrIiEEllEEPlyS9_llNS7_10__identityEEEvT0_T1_T2_T3_T4_T6_E12temp_storage+56];
	selp.b64 	%rd301, %rd300, 0, %p120;
	add.s64 	%rd302, %rd299, %rd301;
	setp.gt.u64 	%p121, %rd58, 192;
	ld.shared.u64 	%rd303, [_ZZN3cub18CUB_300001_SM_10006detail6reduce28DeviceReduceSingleTileKernelINS2_10policy_hubIlyN4cuda3std3__44plusIlEEE10Policy1000EN6thrust24THRUST_300001_SM_1000_NS18transform_iteratorI9is_activeNSD_10device_ptrIiEEllEEPlyS9_llNS7_10__identityEEEvT0_T1_T2_T3_T4_T6_E12temp_storage+64];
	selp.b64 	%rd304, %rd303, 0, %p121;
	add.s64 	%rd305, %rd302, %rd304;
	setp.gt.u64 	%p122, %rd58, 224;
	ld.shared.u64 	%rd306, [_ZZN3cub18CUB_300001_SM_10006detail6reduce28DeviceReduceSingleTileKernelINS2_10policy_hubIlyN4cuda3std3__44plusIlEEE10Policy1000EN6thrust24THRUST_300001_SM_1000_NS18transform_iteratorI9is_activeNSD_10device_ptrIiEEllEEPlyS9_llNS7_10__identityEEEvT0_T1_T2_T3_T4_T6_E12temp_storage+72];
	selp.b64 	%rd307, %rd306, 0, %p122;
	add.s64 	%rd308, %rd305, %rd307;
	setp.gt.u64 	%p123, %rd58, 256;
	ld.shared.u64 	%rd309, [_ZZN3cub18CUB_300001_SM_10006detail6reduce28DeviceReduceSingleTileKernelINS2_10policy_hubIlyN4cuda3std3__44plusIlEEE10Policy1000EN6thrust24THRUST_300001_SM_1000_NS18transform_iteratorI9is_activeNSD_10device_ptrIiEEllEEPlyS9_llNS7_10__identityEEEvT0_T1_T2_T3_T4_T6_E12temp_storage+80];
	selp.b64 	%rd310, %rd309, 0, %p123;
	add.s64 	%rd311, %rd308, %rd310;
	setp.gt.u64 	%p124, %rd58, 288;
	ld.shared.u64 	%rd312, [_ZZN3cub18CUB_300001_SM_10006detail6reduce28DeviceReduceSingleTileKernelINS2_10policy_hubIlyN4cuda3std3__44plusIlEEE10Policy1000EN6thrust24THRUST_300001_SM_1000_NS18transform_iteratorI9is_activeNSD_10device_ptrIiEEllEEPlyS9_llNS7_10__identityEEEvT0_T1_T2_T3_T4_T6_E12temp_storage+88];
	selp.b64 	%rd313, %rd312, 0, %p124;
	add.s64 	%rd314, %rd311, %rd313;
	setp.gt.u64 	%p125, %rd58, 320;
	ld.shared.u64 	%rd315, [_ZZN3cub18CUB_300001_SM_10006detail6reduce28DeviceReduceSingleTileKernelINS2_10policy_hubIlyN4cuda3std3__44plusIlEEE10Policy1000EN6thrust24THRUST_300001_SM_1000_NS18transform_iteratorI9is_activeNSD_10device_ptrIiEEllEEPlyS9_llNS7_10__identityEEEvT0_T1_T2_T3_T4_T6_E12temp_storage+96];
	selp.b64 	%rd316, %rd315, 0, %p125;
	add.s64 	%rd317, %rd314, %rd316;
	setp.gt.u64 	%p126, %rd58, 352;
	ld.shared.u64 	%rd318, [_ZZN3cub18CUB_300001_SM_10006detail6reduce28DeviceReduceSingleTileKernelINS2_10policy_hubIlyN4cuda3std3__44plusIlEEE10Policy1000EN6thrust24THRUST_300001_SM_1000_NS18transform_iteratorI9is_activeNSD_10device_ptrIiEEllEEPlyS9_llNS7_10__identityEEEvT0_T1_T2_T3_T4_T6_E12temp_storage+104];
	selp.b64 	%rd319, %rd318, 0, %p126;
	add.s64 	%rd320, %rd317, %rd319;
	setp.gt.u64 	%p127, %rd58, 384;
	ld.shared.u64 	%rd321, [_ZZN3cub18CUB_300001_SM_10006detail6reduce28DeviceReduceSingleTileKernelINS2_10policy_hubIlyN4cuda3std3__44plusIlEEE10Policy1000EN6thrust24THRUST_300001_SM_1000_NS18transform_iteratorI9is_activeNSD_10device_ptrIiEEllEEPlyS9_llNS7_10__identityEEEvT0_T1_T2_T3_T4_T6_E12temp_storage+112];
	selp.b64 	%rd322, %rd321, 0, %p127;
	add.s64 	%rd323, %rd320, %rd322;
	setp.gt.u64 	%p128, %rd58, 416;
	ld.shared.u64 	%rd324, [_ZZN3cub18CUB_300001_SM_10006detail6reduce28DeviceReduceSingleTileKernelINS2_10policy_hubIlyN4cuda3std3__44plusIlEEE10Policy1000EN6thrust24THRUST_300001_SM_1000_NS18transform_iteratorI9is_activeNSD_10device_ptrIiEEllEEPlyS9_llNS7_10__identityEEEvT0_T1_T2_T3_T4_T6_E12temp_storage+120];
	selp.b64 	%rd325, %rd324, 0, %p128;
	add.s64 	%rd326, %rd323, %rd325;
	setp.gt.u64 	%p129, %rd58, 448;
	ld.shared.u64 	%rd327, [_ZZN3cub18CUB_300001_SM_10006detail6reduce28DeviceReduceSingleTileKernelINS2_10policy_hubIlyN4cuda3std3__44plusIlEEE10Policy1000EN6thrust24THRUST_300001_SM_1000_NS18transform_iteratorI9is_activeNSD_10device_ptrIiEEllEEPlyS9_llNS7_10__identityEEEvT0_T1_T2_T3_T4_T6_E12temp_storage+128];
	selp.b64 	%rd328, %rd327, 0, %p129;
	add.s64 	%rd329, %rd326, %rd328;
	setp.gt.u64 	%p130, %rd58, 480;
	ld.shared.u64 	%rd330, [_ZZN3cub18CUB_300001_SM_10006detail6reduce28DeviceReduceSingleTileKernelINS2_10policy_hubIlyN4cuda3std3__44plusIlEEE10Policy1000EN6thrust24THRUST_300001_SM_1000_NS18transform_iteratorI9is_activeNSD_10device_ptrIiEEllEEPlyS9_llNS7_10__identityEEEvT0_T1_T2_T3_T4_T6_E12temp_storage+136];
	selp.b64 	%rd331, %rd330, 0, %p130;
	add.s64 	%rd402, %rd329, %rd331;
	bra.uni 	$L__BB23_49;
$L__BB23_28:
	mov.u32 	%r24, %tid.x;
	cvt.u64.u32 	%rd25, %r24;
	mul.wide.u32 	%rd62, %r24, 4;
	add.s64 	%rd26, %rd2, %rd62;
	ld.global.u32 	%r52, [%rd26];
	setp.eq.s32 	%p3, %r52, -1;
	selp.u64 	%rd63, 1, 0, %p3;
	ld.global.u32 	%r53, [%rd26+2048];
	setp.eq.s32 	%p4, %r53, -1;
	selp.u64 	%rd64, 1, 0, %p4;
	ld.global.u32 	%r54, [%rd26+4096];
	setp.eq.s32 	%p5, %r54, -1;
	selp.u64 	%rd65, 1, 0, %p5;
	ld.global.u32 	%r55, [%rd26+6144];
	setp.eq.s32 	%p6, %r55, -1;
	selp.u64 	%rd66, 1, 0, %p6;
	ld.global.u32 	%r56, [%rd26+8192];
	setp.eq.s32 	%p7, %r56, -1;
	selp.u64 	%rd67, 1, 0, %p7;
	ld.global.u32 	%r57, [%rd26+10240];
	setp.eq.s32 	%p8, %r57, -1;
	selp.u64 	%rd68, 1, 0, %p8;
	ld.global.u32 	%r58, [%rd26+12288];
	setp.eq.s32 	%p9, %r58, -1;
	selp.u64 	%rd69, 1, 0, %p9;
	add.s64 	%rd70, %rd64, %rd63;
	add.s64 	%rd71, %rd70, %rd65;
	add.s64 	%rd72, %rd71, %rd66;
	add.s64 	%rd73, %rd72, %rd67;
	add.s64 	%rd74, %rd73, %rd68;
	add.s64 	%rd401, %rd74, %rd69;
	add.s64 	%rd28, %rd58, -3584;
	setp.lt.u64 	%p10, %rd28, 3584;
	mov.b64 	%rd389, 3584;
	@%p10 bra 	$L__BB23_32;
	mov.b64 	%rd389, 3584;
$L__BB23_30:
	shl.b64 	%rd76, %rd389, 2;
	add.s64 	%rd77, %rd26, %rd76;
	ld.global.u32 	%r59, [%rd77];
	setp.eq.s32 	%p11, %r59, -1;
	selp.u64 	%rd78, 1, 0, %p11;
	ld.global.u32 	%r60, [%rd77+2048];
	setp.eq.s32 	%p12, %r60, -1;
	selp.u64 	%rd79, 1, 0, %p12;
	ld.global.u32 	%r61, [%rd77+4096];
	setp.eq.s32 	%p13, %r61, -1;
	selp.u64 	%rd80, 1, 0, %p13;
	ld.global.u32 	%r62, [%rd77+6144];
	setp.eq.s32 	%p14, %r62, -1;
	selp.u64 	%rd81, 1, 0, %p14;
	ld.global.u32 	%r63, [%rd77+8192];
	setp.eq.s32 	%p15, %r63, -1;
	selp.u64 	%rd82, 1, 0, %p15;
	ld.global.u32 	%r64, [%rd77+10240];
	setp.eq.s32 	%p16, %r64, -1;
	selp.u64 	%rd83, 1, 0, %p16;
	ld.global.u32 	%r65, [%rd77+12288];
	setp.eq.s32 	%p17, %r65, -1;
	selp.u64 	%rd84, 1, 0, %p17;
	add.s64 	%rd85, %rd401, %rd78;
	add.s64 	%rd86, %rd85, %rd79;
	add.s64 	%rd87, %rd86, %rd80;
	add.s64 	%rd88, %rd87, %rd81;
	add.s64 	%rd89, %rd88, %rd82;
	add.s64 	%rd90, %rd89, %rd83;
	add.s64 	%rd401, %rd90, %rd84;
	sub.s64 	%rd91, %rd58, %rd389;
	setp.lt.u64 	%p18, %rd91, 3584;
	@%p18 bra 	$L__BB23_45;
	add.s64 	%rd389, %rd389, 3584;
	setp.le.u64 	%p19, %rd389, %rd28;
	@%p19 bra 	$L__BB23_30;
$L__BB23_32:
	setp.le.u64 	%p20, %rd58, %rd389;
	cvt.u32.u64 	%r66, %rd389;
	cvt.u32.u64 	%r67, %rd58;
	sub.s32 	%r68, %r67, %r66;
	setp.ge.s32 	%p21, %r24, %r68;
	or.pred  	%p22, %p20, %p21;
	@%p22 bra 	$L__BB23_45;
	not.b32 	%r71, %r24;
	add.s32 	%r72, %r71, %r67;
	sub.s32 	%r74, %r72, %r66;
	shr.u32 	%r75, %r74, 9;
	add.s32 	%r25, %r75, 1;
	and.b32  	%r26, %r25, 15;
	setp.lt.u32 	%p23, %r74, 7680;
	mov.u32 	%r325, %r24;
	@%p23 bra 	$L__BB23_36;
	and.b32  	%r76, %r25, 16777200;
	neg.s32 	%r323, %r76;
	add.s64 	%rd93, %rd389, %rd25;
	shl.b64 	%rd94, %rd93, 2;
	add.s64 	%rd95, %rd94, %rd2;
	add.s64 	%rd391, %rd95, 16384;
	mov.u32 	%r325, %r24;
$L__BB23_35:
	.pragma "nounroll";
	ld.global.u32 	%r77, [%rd391+-16384];
	setp.eq.s32 	%p24, %r77, -1;
	selp.u64 	%rd96, 1, 0, %p24;
	add.s64 	%rd97, %rd401, %rd96;
	ld.global.u32 	%r78, [%rd391+-14336];
	setp.eq.s32 	%p25, %r78, -1;
	selp.u64 	%rd98, 1, 0, %p25;
	add.s64 	%rd99, %rd97, %rd98;
	ld.global.u32 	%r79, [%rd391+-12288];
	setp.eq.s32 	%p26, %r79, -1;
	selp.u64 	%rd100, 1, 0, %p26;
	add.s64 	%rd101, %rd99, %rd100;
	ld.global.u32 	%r80, [%rd391+-10240];
	setp.eq.s32 	%p27, %r80, -1;
	selp.u64 	%rd102, 1, 0, %p27;
	add.s64 	%rd103, %rd101, %rd102;
	ld.global.u32 	%r81, [%rd391+-8192];
	setp.eq.s32 	%p28, %r81, -1;
	selp.u64 	%rd104, 1, 0, %p28;
	add.s64 	%rd105, %rd103, %rd104;
	ld.global.u32 	%r82, [%rd391+-6144];
	setp.eq.s32 	%p29, %r82, -1;
	selp.u64 	%rd106, 1, 0, %p29;
	add.s64 	%rd107, %rd105, %rd106;
	ld.global.u32 	%r83, [%rd391+-4096];
	setp.eq.s32 	%p30, %r83, -1;
	selp.u64 	%rd108, 1, 0, %p30;
	add.s64 	%rd109, %rd107, %rd108;
	ld.global.u32 	%r84, [%rd391+-2048];
	setp.eq.s32 	%p31, %r84, -1;
	selp.u64 	%rd110, 1, 0, %p31;
	add.s64 	%rd111, %rd109, %rd110;
	ld.global.u32 	%r85, [%rd391];
	setp.eq.s32 	%p32, %r85, -1;
	selp.u64 	%rd112, 1, 0, %p32;
	add.s64 	%rd113, %rd111, %rd112;
	ld.global.u32 	%r86, [%rd391+2048];
	setp.eq.s32 	%p33, %r86, -1;
	selp.u64 	%rd114, 1, 0, %p33;
	add.s64 	%rd115, %rd113, %rd114;
	ld.global.u32 	%r87, [%rd391+4096];
	setp.eq.s32 	%p34, %r87, -1;
	selp.u64 	%rd116, 1, 0, %p34;
	add.s64 	%rd117, %rd115, %rd116;
	ld.global.u32 	%r88, [%rd391+6144];
	setp.eq.s32 	%p35, %r88, -1;
	selp.u64 	%rd118, 1, 0, %p35;
	add.s64 	%rd119, %rd117, %rd118;
	ld.global.u32 	%r89, [%rd391+8192];
	setp.eq.s32 	%p36, %r89, -1;
	selp.u64 	%rd120, 1, 0, %p36;
	add.s64 	%rd121, %rd119, %rd120;
	ld.global.u32 	%r90, [%rd391+10240];
	setp.eq.s32 	%p37, %r90, -1;
	selp.u64 	%rd122, 1, 0, %p37;
	add.s64 	%rd123, %rd121, %rd122;
	ld.global.u32 	%r91, [%rd391+12288];
	setp.eq.s32 	%p38, %r91, -1;
	selp.u64 	%rd124, 1, 0, %p38;
	add.s64 	%rd125, %rd123, %rd124;
	ld.global.u32 	%r92, [%rd391+14336];
	setp.eq.s32 	%p39, %r92, -1;
	selp.u64 	%rd126, 1, 0, %p39;
	add.s64 	%rd401, %rd125, %rd126;
	add.s32 	%r325, %r325, 8192;
	add.s32 	%r323, %r323, 16;
	add.s64 	%rd391, %rd391, 32768;
	setp.ne.s32 	%p40, %r323, 0;
	@%p40 bra 	$L__BB23_35;
$L__BB23_36:
	setp.eq.s32 	%p41, %r26, 0;
	@%p41 bra 	$L__BB23_45;
	and.b32  	%r33, %r25, 7;
	setp.lt.u32 	%p42, %r26, 8;
	@%p42 bra 	$L__BB23_39;
	cvt.u64.u32 	%rd128, %r325;
	add.s64 	%rd129, %rd389, %rd128;
	shl.b64 	%rd130, %rd129, 2;
	add.s64 	%rd131, %rd2, %rd130;
	ld.global.u32 	%r93, [%rd131];
	setp.eq.s32 	%p43, %r93, -1;
	selp.u64 	%rd132, 1, 0, %p43;
	add.s64 	%rd133, %rd401, %rd132;
	ld.global.u32 	%r94, [%rd131+2048];
	setp.eq.s32 	%p44, %r94, -1;
	selp.u64 	%rd134, 1, 0, %p44;
	add.s64 	%rd135, %rd133, %rd134;
	ld.global.u32 	%r95, [%rd131+4096];
	setp.eq.s32 	%p45, %r95, -1;
	selp.u64 	%rd136, 1, 0, %p45;
	add.s64 	%rd137, %rd135, %rd136;
	ld.global.u32 	%r96, [%rd131+6144];
	setp.eq.s32 	%p46, %r96, -1;
	selp.u64 	%rd138, 1, 0, %p46;
	add.s64 	%rd139, %rd137, %rd138;
	ld.global.u32 	%r97, [%rd131+8192];
	setp.eq.s32 	%p47, %r97, -1;
	selp.u64 	%rd140, 1, 0, %p47;
	add.s64 	%rd141, %rd139, %rd140;
	ld.global.u32 	%r98, [%rd131+10240];
	setp.eq.s32 	%p48, %r98, -1;
	selp.u64 	%rd142, 1, 0, %p48;
	add.s64 	%rd143, %rd141, %rd142;
	ld.global.u32 	%r99, [%rd131+12288];
	setp.eq.s32 	%p49, %r99, -1;
	selp.u64 	%rd144, 1, 0, %p49;
	add.s64 	%rd145, %rd143, %rd144;
	ld.global.u32 	%r100, [%rd131+14336];
	setp.eq.s32 	%p50, %r100, -1;
	selp.u64 	%rd146, 1, 0, %p50;
	add.s64 	%rd401, %rd145, %rd146;
	add.s32 	%r325, %r325, 4096;
$L__BB23_39:
	setp.eq.s32 	%p51, %r33, 0;
	@%p51 bra 	$L__BB23_45;
	and.b32  	%r36, %r25, 3;
	setp.lt.u32 	%p52, %r33, 4;
	@%p52 bra 	$L__BB23_42;
	cvt.u64.u32 	%rd148, %r325;
	add.s64 	%rd149, %rd389, %rd148;
	shl.b64 	%rd150, %rd149, 2;
	add.s64 	%rd151, %rd2, %rd150;
	ld.global.u32 	%r101, [%rd151];
	setp.eq.s32 	%p53, %r101, -1;
	selp.u64 	%rd152, 1, 0, %p53;
	add.s64 	%rd153, %rd401, %rd152;
	ld.global.u32 	%r102, [%rd151+2048];
	setp.eq.s32 	%p54, %r102, -1;
	selp.u64 	%rd154, 1, 0, %p54;
	add.s64 	%rd155, %rd153, %rd154;
	ld.global.u32 	%r103, [%rd151+4096];
	setp.eq.s32 	%p55, %r103, -1;
	selp.u64 	%rd156, 1, 0, %p55;
	add.s64 	%rd157, %rd155, %rd156;
	ld.global.u32 	%r104, [%rd151+6144];
	setp.eq.s32 	%p56, %r104, -1;
	selp.u64 	%rd158, 1, 0, %p56;
	add.s64 	%rd401, %rd157, %rd158;
	add.s32 	%r325, %r325, 2048;
$L__BB23_42:
	setp.eq.s32 	%p57, %r36, 0;
	@%p57 bra 	$L__BB23_45;
	cvt.u64.u32 	%rd159, %r325;
	add.s64 	%rd160, %rd389, %rd159;
	shl.b64 	%rd161, %rd160, 2;
	add.s64 	%rd399, %rd2, %rd161;
	neg.s32 	%r328, %r36;
$L__BB23_44:
	.pragma "nounroll";
	ld.global.u32 	%r105, [%rd399];
	setp.eq.s32 	%p58, %r105, -1;
	selp.u64 	%rd162, 1, 0, %p58;
	add.s64 	%rd401, %rd401, %rd162;
	add.s64 	%rd399, %rd399, 2048;
	add.s32 	%r328, %r328, 1;
	setp.ne.s32 	%p59, %r328, 0;
	@%p59 bra 	$L__BB23_44;
$L__BB23_45:
	// begin inline asm
	mov.u32 %r106, %laneid;
	// end inline asm
	mov.b64 	{%r108, %r113}, %rd401;
	mov.b32 	%r114, 1;
	mov.b32 	%r155, 31;
	mov.b32 	%r156, -1;
	// begin inline asm
	shfl.sync.down.b32 %r107, %r108, %r114, %r155, %r156;
	// end inline asm
	// begin inline asm
	shfl.sync.down.b32 %r112, %r113, %r114, %r155, %r156;
	// end inline asm
	mov.b64 	%rd163, {%r107, %r112};
	setp.gt.s32 	%p60, %r106, 30;
	selp.b64 	%rd164, 0, %rd163, %p60;
	add.s64 	%rd165, %rd164, %rd401;
	mov.b64 	{%r118, %r123}, %rd165;
	mov.b32 	%r124, 2;
	// begin inline asm
	shfl.sync.down.b32 %r117, %r118, %r124, %r155, %r156;
	// end inline asm
	// begin inline asm
	shfl.sync.down.b32 %r122, %r123, %r124, %r155, %r156;
	// end inline asm
	mov.b64 	%rd166, {%r117, %r122};
	setp.gt.s32 	%p61, %r106, 29;
	selp.b64 	%rd167, 0, %rd166, %p61;
	add.s64 	%rd168, %rd167, %rd165;
	mov.b64 	{%r128, %r133}, %rd168;
	mov.b32 	%r134, 4;
	// begin inline asm
	shfl.sync.down.b32 %r127, %r128, %r134, %r155, %r156;
	// end inline asm
	// begin inline asm
	shfl.sync.down.b32 %r132, %r133, %r134, %r155, %r156;
	// end inline asm
	mov.b64 	%rd169, {%r127, %r132};
	setp.gt.s32 	%p62, %r106, 27;
	selp.b64 	%rd170, 0, %rd169, %p62;
	add.s64 	%rd171, %rd170, %rd168;
	mov.b64 	{%r138, %r143}, %rd171;
	mov.b32 	%r144, 8;
	// begin inline asm
	shfl.sync.down.b32 %r137, %r138, %r144, %r155, %r156;
	// end inline asm
	// begin inline asm
	shfl.sync.down.b32 %r142, %r143, %r144, %r155, %r156;
	// end inline asm
	mov.b64 	%rd172, {%r137, %r142};
	setp.gt.s32 	%p63, %r106, 23;
	selp.b64 	%rd173, 0, %rd172, %p63;
	add.s64 	%rd174, %rd173, %rd171;
	mov.b64 	{%r148, %r153}, %rd174;
	mov.b32 	%r154, 16;
	// begin inline asm
	shfl.sync.down.b32 %r147, %r148, %r154, %r155, %r156;
	// end inline asm
	// begin inline asm
	shfl.sync.down.b32 %r152, %r153, %r154, %r155, %r156;
	// end inline asm
	mov.b64 	%rd175, {%r147, %r152};
	setp.gt.s32 	%p64, %r106, 15;
	selp.b64 	%rd176, 0, %rd175, %p64;
	add.s64 	%rd402, %rd176, %rd174;
	setp.ne.s32 	%p65, %r106, 0;
	@%p65 bra 	$L__BB23_47;
	shr.u32 	%r157, %r24, 2;
	and.b32  	%r158, %r157, 248;
	mov.u32 	%r159, _ZZN3cub18CUB_300001_SM_10006detail6reduce28DeviceReduceSingleTileKernelINS2_10policy_hubIlyN4cuda3std3__44plusIlEEE10Policy1000EN6thrust24THRUST_300001_SM_1000_NS18transform_iteratorI9is_activeNSD_10device_ptrIiEEllEEPlyS9_llNS7_10__identityEEEvT0_T1_T2_T3_T4_T6_E12temp_storage;
	add.s32 	%r160, %r159, %r158;
	st.shared.u64 	[%r160+16], %rd402;
$L__BB23_47:
	bar.sync 	0;
	setp.ne.s32 	%p66, %r24, 0;
	@%p66 bra 	$L__BB23_49;
	ld.shared.u64 	%rd177, [_ZZN3cub18CUB_300001_SM_10006detail6reduce28DeviceReduceSingleTileKernelINS2_10policy_hubIlyN4cuda3std3__44plusIlEEE10Policy1000EN6thrust24THRUST_300001_SM_1000_NS18transform_iteratorI9is_activeNSD_10device_ptrIiEEllEEPlyS9_llNS7_10__identityEEEvT0_T1_T2_T3_T4_T6_E12temp_storage+24];
	add.s64 	%rd178, %rd177, %rd402;
	ld.shared.u64 	%rd179, [_ZZN3cub18CUB_300001_SM_10006detail6reduce28DeviceReduceSingleTileKernelINS2_10policy_hubIlyN4cuda3std3__44plusIlEEE10Policy1000EN6thrust24THRUST_300001_SM_1000_NS18transform_iteratorI9is_activeNSD_10device_ptrIiEEllEEPlyS9_llNS7_10__identityEEEvT0_T1_T2_T3_T4_T6_E12temp_storage+32];
	add.s64 	%rd180, %rd178, %rd179;
	ld.shared.u64 	%rd181, [_ZZN3cub18CUB_300001_SM_10006detail6reduce28DeviceReduceSingleTileKernelINS2_10policy_hubIlyN4cuda3std3__44plusIlEEE10Policy1000EN6thrust24THRUST_300001_SM_1000_NS18transform_iteratorI9is_activeNSD_10device_ptrIiEEllEEPlyS9_llNS7_10__identityEEEvT0_T1_T2_T3_T4_T6_E12temp_storage+40];
	add.s64 	%rd182, %rd180, %rd181;
	ld.shared.u64 	%rd183, [_ZZN3cub18CUB_300001_SM_10006detail6reduce28DeviceReduceSingleTileKernelINS2_10policy_hubIlyN4cuda3std3__44plusIlEEE10Policy1000EN6thrust24THRUST_300001_SM_1000_NS18transform_iteratorI9is_activeNSD_10device_ptrIiEEllEEPlyS9_llNS7_10__identityEEEvT0_T1_T2_T3_T4_T6_E12temp_storage+48];
	add.s64 	%rd184, %rd182, %rd183;
	ld.shared.u64 	%rd185, [_ZZN3cub18CUB_300001_SM_10006detail6reduce28DeviceReduceSingleTileKernelINS2_10policy_hubIlyN4cuda3std3__44plusIlEEE10Policy1000EN6thrust24THRUST_300001_SM_1000_NS18transform_iteratorI9is_activeNSD_10device_ptrIiEEllEEPlyS9_llNS7_10__identityEEEvT0_T1_T2_T3_T4_T6_E12temp_storage+56];
	add.s64 	%rd186, %rd184, %rd185;
	ld.shared.u64 	%rd187, [_ZZN3cub18CUB_300001_SM_10006detail6reduce28DeviceReduceSingleTileKernelINS2_10policy_hubIlyN4cuda3std3__44plusIlEEE10Policy1000EN6thrust24THRUST_300001_SM_1000_NS18transform_iteratorI9is_activeNSD_10device_ptrIiEEllEEPlyS9_llNS7_10__identityEEEvT0_T1_T2_T3_T4_T6_E12temp_storage+64];
	add.s64 	%rd188, %rd186, %rd187;
	ld.shared.u64 	%rd189, [_ZZN3cub18CUB_300001_SM_10006detail6reduce28DeviceReduceSingleTileKernelINS2_10policy_hubIlyN4cuda3std3__44plusIlEEE10Policy1000EN6thrust24THRUST_300001_SM_1000_NS18transform_iteratorI9is_activeNSD_10device_ptrIiEEllEEPlyS9_llNS7_10__identityEEEvT0_T1_T2_T3_T4_T6_E12temp_storage+72];
	add.s64 	%rd190, %rd188, %rd189;
	ld.shared.u64 	%rd191, [_ZZN3cub18CUB_300001_SM_10006detail6reduce28DeviceReduceSingleTileKernelINS2_10policy_hubIlyN4cuda3std3__44plusIlEEE10Policy1000EN6thrust24THRUST_300001_SM_1000_NS18transform_iteratorI9is_activeNSD_10device_ptrIiEEllEEPlyS9_llNS7_10__identityEEEvT0_T1_T2_T3_T4_T6_E12temp_storage+80];
	add.s64 	%rd192, %rd190, %rd191;
	ld.shared.u64 	%rd193, [_ZZN3cub18CUB_300001_SM_10006detail6reduce28DeviceReduceSingleTileKernelINS2_10policy_hubIlyN4cuda3std3__44plusIlEEE10Policy1000EN6thrust24THRUST_300001_SM_1000_NS18transform_iteratorI9is_activeNSD_10device_ptrIiEEllEEPlyS9_llNS7_10__identityEEEvT0_T1_T2_T3_T4_T6_E12temp_storage+88];
	add.s64 	%rd194, %rd192, %rd193;
	ld.shared.u64 	%rd195, [_ZZN3cub18CUB_300001_SM_10006detail6reduce28DeviceReduceSingleTileKernelINS2_10policy_hubIlyN4cuda3std3__44plusIlEEE10Policy1000EN6thrust24THRUST_300001_SM_1000_NS18transform_iteratorI9is_activeNSD_10device_ptrIiEEllEEPlyS9_llNS7_10__identityEEEvT0_T1_T2_T3_T4_T6_E12temp_storage+96];
	add.s64 	%rd196, %rd194, %rd195;
	ld.shared.u64 	%rd197, [_ZZN3cub18CUB_300001_SM_10006detail6reduce28DeviceReduceSingleTileKernelINS2_10policy_hubIlyN4cuda3std3__44plusIlEEE10Policy1000EN6thrust24THRUST_300001_SM_1000_NS18transform_iteratorI9is_activeNSD_10device_ptrIiEEllEEPlyS9_llNS7_10__identityEEEvT0_T1_T2_T3_T4_T6_E12temp_storage+104];
	add.s64 	%rd198, %rd196, %rd197;
	ld.shared.u64 	%rd199, [_ZZN3cub18CUB_300001_SM_10006detail6reduce28DeviceReduceSingleTileKernelINS2_10policy_hubIlyN4cuda3std3__44plusIlEEE10Policy1000EN6thrust24THRUST_300001_SM_1000_NS18transform_iteratorI9is_activeNSD_10device_ptrIiEEllEEPlyS9_llNS7_10__identityEEEvT0_T1_T2_T3_T4_T6_E12temp_storage+112];
	add.s64 	%rd200, %rd198, %rd199;
	ld.shared.u64 	%rd201, [_ZZN3cub18CUB_300001_SM_10006detail6reduce28DeviceReduceSingleTileKernelINS2_10policy_hubIlyN4cuda3std3__44plusIlEEE10Policy1000EN6thrust24THRUST_300001_SM_1000_NS18transform_iteratorI9is_activeNSD_10device_ptrIiEEllEEPlyS9_llNS7_10__identityEEEvT0_T1_T2_T3_T4_T6_E12temp_storage+120];
	add.s64 	%rd202, %rd200, %rd201;
	ld.shared.u64 	%rd203, [_ZZN3cub18CUB_300001_SM_10006detail6reduce28DeviceReduceSingleTileKernelINS2_10policy_hubIlyN4cuda3std3__44plusIlEEE10Policy1000EN6thrust24THRUST_300001_SM_1000_NS18transform_iteratorI9is_activeNSD_10device_ptrIiEEllEEPlyS9_llNS7_10__identityEEEvT0_T1_T2_T3_T4_T6_E12temp_storage+128];
	add.s64 	%rd204, %rd202, %rd203;
	ld.shared.u64 	%rd205, [_ZZN3cub18CUB_300001_SM_10006detail6reduce28DeviceReduceSingleTileKernelINS2_10policy_hubIlyN4cuda3std3__44plusIlEEE10Policy1000EN6thrust24THRUST_300001_SM_1000_NS18transform_iteratorI9is_activeNSD_10device_ptrIiEEllEEPlyS9_llNS7_10__identityEEEvT0_T1_T2_T3_T4_T6_E12temp_storage+136];
	add.s64 	%rd402, %rd204, %rd205;
$L__BB23_49:
	mov.u32 	%r313, %tid.x;
	setp.ne.s32 	%p138, %r313, 0;
	@%p138 bra 	$L__BB23_51;
	add.s64 	%rd375, %rd402, %rd59;
	st.global.u64 	[%rd1], %rd375;
$L__BB23_51:
	ret;

}
	// .globl	_ZN3cub18CUB_300001_SM_10006detail6reduce18DeviceReduceKernelINS2_10policy_hubIlyN4cuda3std3__44plusIlEEE10Policy1000EN6thrust24THRUST_300001_SM_1000_NS18transform_iteratorI9is_activeNSD_10device_ptrIiEEllEEyS9_lNS7_10__identityEEEvT0_PT3_T1_NS0_13GridEvenShareISN_EET2_T4_
.visible .entry _ZN3cub18CUB_300001_SM_10006detail6reduce18DeviceReduceKernelINS2_10policy_hubIlyN4cuda3std3__44plusIlEEE10Policy1000EN6thrust24THRUST_300001_SM_1000_NS18transform_iteratorI9is_activeNSD_10device_ptrIiEEllEEyS9_lNS7_10__identityEEEvT0_PT3_T1_NS0_13GridEvenShareISN_EET2_T4_(
	.param .align 8 .b8 _ZN3cub18CUB_300001_SM_10006detail6reduce18DeviceReduceKernelINS2_10policy_hubIlyN4cuda3std3__44plusIlEEE10Policy1000EN6thrust24THRUST_300001_SM_1000_NS18transform_iteratorI9is_activeNSD_10device_ptrIiEEllEEyS9_lNS7_10__identityEEEvT0_PT3_T1_NS0_13GridEvenShareISN_EET2_T4__param_0[16],
	.param .u64 .ptr .align 1 _ZN3cub18CUB_300001_SM_10006detail6reduce18DeviceReduceKernelINS2_10policy_hubIlyN4cuda3std3__44plusIlEEE10Policy1000EN6thrust24THRUST_300001_SM_1000_NS18transform_iteratorI9is_activeNSD_10device_ptrIiEEllEEyS9_lNS7_10__identityEEEvT0_PT3_T1_NS0_13GridEvenShareISN_EET2_T4__param_1,
	.param .u64 _ZN3cub18CUB_300001_SM_10006detail6reduce18DeviceReduceKernelINS2_10policy_hubIlyN4cuda3std3__44plusIlEEE10Policy1000EN6thrust24THRUST_300001_SM_1000_NS18transform_iteratorI9is_activeNSD_10device_ptrIiEEllEEyS9_lNS7_10__identityEEEvT0_PT3_T1_NS0_13GridEvenShareISN_EET2_T4__param_2,
	.param .align 8 .b8 _ZN3cub18CUB_300001_SM_10006detail6reduce18DeviceReduceKernelINS2_10policy_hubIlyN4cuda3std3__44plusIlEEE10Policy1000EN6thrust24THRUST_300001_SM_1000_NS18transform_iteratorI9is_activeNSD_10device_ptrIiEEllEEyS9_lNS7_10__identityEEEvT0_PT3_T1_NS0_13GridEvenShareISN_EET2_T4__param_3[72],
	.param .align 1 .b8 _ZN3cub18CUB_300001_SM_10006detail6reduce18DeviceReduceKernelINS2_10policy_hubIlyN4cuda3std3__44plusIlEEE10Policy1000EN6thrust24THRUST_300001_SM_1000_NS18transform_iteratorI9is_activeNSD_10device_ptrIiEEllEEyS9_lNS7_10__identityEEEvT0_PT3_T1_NS0_13GridEvenShareISN_EET2_T4__param_4[1],
	.param .align 1 .b8 _ZN3cub18CUB_300001_SM_10006detail6reduce18DeviceReduceKernelINS2_10policy_hubIlyN4cuda3std3__44plusIlEEE10Policy1000EN6thrust24THRUST_300001_SM_1000_NS18transform_iteratorI9is_activeNSD_10device_ptrIiEEllEEyS9_lNS7_10__identityEEEvT0_PT3_T1_NS0_13GridEvenShareISN_EET2_T4__param_5[1]
)
.maxntid 512
{
	.reg .pred 	%p<138>;
	.reg .b16 	%rs<4>;
	.reg .b32 	%r<353>;
	.reg .b64 	%rd<420>;
	// demoted variable
	.shared .align 8 .b8 _ZZN3cub18CUB_300001_SM_10006detail6reduce18DeviceReduceKernelINS2_10policy_hubIlyN4cuda3std3__44plusIlEEE10Policy1000EN6thrust24THRUST_300001_SM_1000_NS18transform_iteratorI9is_activeNSD_10device_ptrIiEEllEEyS9_lNS7_10__identityEEEvT0_PT3_T1_NS0_13GridEvenShareISN_EET2_T4_E12temp_storage[152];
	ld.param.u64 	%rd1, [_ZN3cub18CUB_300001_SM_10006detail6reduce18DeviceReduceKernelINS2_10policy_hubIlyN4cuda3std3__44plusIlEEE10Policy1000EN6thrust24THRUST_300001_SM_1000_NS18transform_iteratorI9is_activeNSD_10device_ptrIiEEllEEyS9_lNS7_10__identityEEEvT0_PT3_T1_NS0_13GridEvenShareISN_EET2_T4__param_3+32];
	ld.param.u32 	%r1, [_ZN3cub18CUB_300001_SM_10006detail6reduce18DeviceReduceKernelINS2_10policy_hubIlyN4cuda3std3__44plusIlEEE10Policy1000EN6thrust24THRUST_300001_SM_1000_NS18transform_iteratorI9is_activeNSD_10device_ptrIiEEllEEyS9_lNS7_10__identityEEEvT0_PT3_T1_NS0_13GridEvenShareISN_EET2_T4__param_3+40];
	ld.param.u64 	%rd64, [_ZN3cub18CUB_300001_SM_10006detail6reduce18DeviceReduceKernelINS2_10policy_hubIlyN4cuda3std3__44plusIlEEE10Policy1000EN6thrust24THRUST_300001_SM_1000_NS18transform_iteratorI9is_activeNSD_10device_ptrIiEEllEEyS9_lNS7_10__identityEEEvT0_PT3_T1_NS0_13GridEvenShareISN_EET2_T4__param_0];
	cvta.to.global.u64 	%rd2, %rd64;
	mov.u32 	%r2, %ctaid.x;
	mul.lo.s32 	%r50, %r1, 3584;
	cvt.s64.s32 	%rd3, %r50;
	mul.lo.s32 	%r51, %r2, 3584;
	cvt.u64.u32 	%rd4, %r51;
	sub.s64 	%rd5, %rd1, %rd4;
	setp.gt.u64 	%p1, %rd5, 3583;
	@%p1 bra 	$L__BB24_25;
	cvt.u32.u64 	%r179, %rd4;
	cvt.u32.u64 	%r3, %rd1;
	sub.s32 	%r4, %r3, %r179;
	mov.u32 	%r5, %tid.x;
	setp.ge.s32 	%p66, %r5, %r4;
	mov.b64 	%rd403, 0;
	mov.u32 	%r340, %r5;
	@%p66 bra 	$L__BB24_3;
	add.s32 	%r181, %r179, %r5;
	mul.wide.u32 	%rd214, %r181, 4;
	add.s64 	%rd215, %rd2, %rd214;
	ld.global.u32 	%r182, [%rd215];
	setp.eq.s32 	%p67, %r182, -1;
	selp.u64 	%rd403, 1, 0, %p67;
	add.s32 	%r340, %r5, 512;
$L__BB24_3:
	setp.ge.s32 	%p68, %r340, %r4;
	@%p68 bra 	$L__BB24_16;
	not.b32 	%r184, %r340;
	add.s32 	%r185, %r184, %r3;
	sub.s32 	%r186, %r185, %r179;
	shr.u32 	%r187, %r186, 9;
	add.s32 	%r8, %r187, 1;
	and.b32  	%r9, %r8, 15;
	setp.lt.u32 	%p69, %r186, 7680;
	@%p69 bra 	$L__BB24_7;
	and.b32  	%r188, %r8, 16777200;
	neg.s32 	%r338, %r188;
	mul.wide.u32 	%rd217, %r2, 14336;
	mul.wide.u32 	%rd218, %r340, 4;
	add.s64 	%rd219, %rd217, %rd218;
	add.s64 	%rd220, %rd219, %rd2;
	add.s64 	%rd394, %rd220, 16384;
$L__BB24_6:
	.pragma "nounroll";
	ld.global.u32 	%r189, [%rd394+-16384];
	setp.eq.s32 	%p70, %r189, -1;
	selp.u64 	%rd221, 1, 0, %p70;
	add.s64 	%rd222, %rd403, %rd221;
	ld.global.u32 	%r190, [%rd394+-14336];
	setp.eq.s32 	%p71, %r190, -1;
	selp.u64 	%rd223, 1, 0, %p71;
	add.s64 	%rd224, %rd222, %rd223;
	ld.global.u32 	%r191, [%rd394+-12288];
	setp.eq.s32 	%p72, %r191, -1;
	selp.u64 	%rd225, 1, 0, %p72;
	add.s64 	%rd226, %rd224, %rd225;
	ld.global.u32 	%r192, [%rd394+-10240];
	setp.eq.s32 	%p73, %r192, -1;
	selp.u64 	%rd227, 1, 0, %p73;
	add.s64 	%rd228, %rd226, %rd227;
	ld.global.u32 	%r193, [%rd394+-8192];
	setp.eq.s32 	%p74, %r193, -1;
	selp.u64 	%rd229, 1, 0, %p74;
	add.s64 	%rd230, %rd228, %rd229;
	ld.global.u32 	%r194, [%rd394+-6144];
	setp.eq.s32 	%p75, %r194, -1;
	selp.u64 	%rd231, 1, 0, %p75;
	add.s64 	%rd232, %rd230, %rd231;
	ld.global.u32 	%r195, [%rd394+-4096];
	setp.eq.s32 	%p76, %r195, -1;
	selp.u64 	%rd233, 1, 0, %p76;
	add.s64 	%rd234, %rd232, %rd233;
	ld.global.u32 	%r196, [%rd394+-2048];
	setp.eq.s32 	%p77, %r196, -1;
	selp.u64 	%rd235, 1, 0, %p77;
	add.s64 	%rd236, %rd234, %rd235;
	ld.global.u32 	%r197, [%rd394];
	setp.eq.s32 	%p78, %r197, -1;
	selp.u64 	%rd237, 1, 0, %p78;
	add.s64 	%rd238, %rd236, %rd237;
	ld.global.u32 	%r198, [%rd394+2048];
	setp.eq.s32 	%p79, %r198, -1;
	selp.u64 	%rd239, 1, 0, %p79;
	add.s64 	%rd240, %rd238, %rd239;
	ld.global.u32 	%r199, [%rd394+4096];
	setp.eq.s32 	%p80, %r199, -1;
	selp.u64 	%rd241, 1, 0, %p80;
	add.s64 	%rd242, %rd240, %rd241;
	ld.global.u32 	%r200, [%rd394+6144];
	setp.eq.s32 	%p81, %r200, -1;
	selp.u64 	%rd243, 1, 0, %p81;
	add.s64 	%rd244, %rd242, %rd243;
	ld.global.u32 	%r201, [%rd394+8192];
	setp.eq.s32 	%p82, %r201, -1;
	selp.u64 	%rd245, 1, 0, %p82;
	add.s64 	%rd246, %rd244, %rd245;
	ld.global.u32 	%r202, [%rd394+10240];
	setp.eq.s32 	%p83, %r202, -1;
	selp.u64 	%rd247, 1, 0, %p83;
	add.s64 	%rd248, %rd246, %rd247;
	ld.global.u32 	%r203, [%rd394+12288];
	setp.eq.s32 	%p84, %r203, -1;
	selp.u64 	%rd249, 1, 0, %p84;
	add.s64 	%rd250, %rd248, %rd249;
	ld.global.u32 	%r204, [%rd394+14336];
	setp.eq.s32 	%p85, %r204, -1;
	selp.u64 	%rd251, 1, 0, %p85;
	add.s64 	%rd403, %rd250, %rd251;
	add.s32 	%r340, %r340, 8192;
	add.s32 	%r338, %r338, 16;
	add.s64 	%rd394, %rd394, 32768;
	setp.ne.s32 	%p86, %r338, 0;
	@%p86 bra 	$L__BB24_6;
$L__BB24_7:
	setp.eq.s32 	%p87, %r9, 0;
	@%p87 bra 	$L__BB24_16;
	and.b32  	%r16, %r8, 7;
	setp.lt.u32 	%p88, %r9, 8;
	@%p88 bra 	$L__BB24_10;
	cvt.s64.s32 	%rd253, %r340;
	add.s64 	%rd254, %rd253, %rd4;
	shl.b64 	%rd255, %rd254, 2;
	add.s64 	%rd256, %rd2, %rd255;
	ld.global.u32 	%r205, [%rd256];
	setp.eq.s32 	%p89, %r205, -1;
	selp.u64 	%rd257, 1, 0, %p89;
	add.s64 	%rd258, %rd403, %rd257;
	ld.global.u32 	%r206, [%rd256+2048];
	setp.eq.s32 	%p90, %r206, -1;
	selp.u64 	%rd259, 1, 0, %p90;
	add.s64 	%rd260, %rd258, %rd259;
	ld.global.u32 	%r207, [%rd256+4096];
	setp.eq.s32 	%p91, %r207, -1;
	selp.u64 	%rd261, 1, 0, %p91;
	add.s64 	%rd262, %rd260, %rd261;
	ld.global.u32 	%r208, [%rd256+6144];
	setp.eq.s32 	%p92, %r208, -1;
	selp.u64 	%rd263, 1, 0, %p92;
	add.s64 	%rd264, %rd262, %rd263;
	ld.global.u32 	%r209, [%rd256+8192];
	setp.eq.s32 	%p93, %r209, -1;
	selp.u64 	%rd265, 1, 0, %p93;
	add.s64 	%rd266, %rd264, %rd265;
	ld.global.u32 	%r210, [%rd256+10240];
	setp.eq.s32 	%p94, %r210, -1;
	selp.u64 	%rd267, 1, 0, %p94;
	add.s64 	%rd268, %rd266, %rd267;
	ld.global.u32 	%r211, [%rd256+12288];
	setp.eq.s32 	%p95, %r211, -1;
	selp.u64 	%rd269, 1, 0, %p95;
	add.s64 	%rd270, %rd268, %rd269;
	ld.global.u32 	%r212, [%rd256+14336];
	setp.eq.s32 	%p96, %r212, -1;
	selp.u64 	%rd271, 1, 0, %p96;
	add.s64 	%rd403, %rd270, %rd271;
	add.s32 	%r340, %r340, 4096;
$L__BB24_10:
	setp.eq.s32 	%p97, %r16, 0;
	@%p97 bra 	$L__BB24_16;
	and.b32  	%r19, %r8, 3;
	setp.lt.u32 	%p98, %r16, 4;
	@%p98 bra 	$L__BB24_13;
	cvt.s64.s32 	%rd273, %r340;
	add.s64 	%rd274, %rd273, %rd4;
	shl.b64 	%rd275, %rd274, 2;
	add.s64 	%rd276, %rd2, %rd275;
	ld.global.u32 	%r213, [%rd276];
	setp.eq.s32 	%p99, %r213, -1;
	selp.u64 	%rd277, 1, 0, %p99;
	add.s64 	%rd278, %rd403, %rd277;
	ld.global.u32 	%r214, [%rd276+2048];
	setp.eq.s32 	%p100, %r214, -1;
	selp.u64 	%rd279, 1, 0, %p100;
	add.s64 	%rd280, %rd278, %rd279;
	ld.global.u32 	%r215, [%rd276+4096];
	setp.eq.s32 	%p101, %r215, -1;
	selp.u64 	%rd281, 1, 0, %p101;
	add.s64 	%rd282, %rd280, %rd281;
	ld.global.u32 	%r216, [%rd276+6144];
	setp.eq.s32 	%p102, %r216, -1;
	selp.u64 	%rd283, 1, 0, %p102;
	add.s64 	%rd403, %rd282, %rd283;
	add.s32 	%r340, %r340, 2048;
$L__BB24_13:
	setp.eq.s32 	%p103, %r19, 0;
	@%p103 bra 	$L__BB24_16;
	mul.wide.u32 	%rd284, %r2, 14336;
	add.s64 	%rd21, %rd2, %rd284;
	neg.s32 	%r343, %r19;
$L__BB24_15:
	.pragma "nounroll";
	mul.wide.s32 	%rd285, %r340, 4;
	add.s64 	%rd286, %rd21, %rd285;
	ld.global.u32 	%r217, [%rd286];
	setp.eq.s32 	%p104, %r217, -1;
	selp.u64 	%rd287, 1, 0, %p104;
	add.s64 	%rd403, %rd403, %rd287;
	add.s32 	%r340, %r340, 512;
	add.s32 	%r343, %r343, 1;
	setp.ne.s32 	%p105, %r343, 0;
	@%p105 bra 	$L__BB24_15;
$L__BB24_16:
	setp.lt.s32 	%p106, %r4, 512;
	@%p106 bra 	$L__BB24_21;
	// begin inline asm
	mov.u32 %r281, %laneid;
	// end inline asm
	mov.b64 	{%r283, %r288}, %rd403;
	mov.b32 	%r289, 1;
	mov.b32 	%r330, 31;
	mov.b32 	%r331, -1;
	// begin inline asm
	shfl.sync.down.b32 %r282, %r283, %r289, %r330, %r331;
	// end inline asm
	// begin inline asm
	shfl.sync.down.b32 %r287, %r288, %r289, %r330, %r331;
	// end inline asm
	mov.b64 	%rd346, {%r282, %r287};
	setp.gt.s32 	%p130, %r281, 30;
	selp.b64 	%rd347, 0, %rd346, %p130;
	add.s64 	%rd348, %rd347, %rd403;
	mov.b64 	{%r293, %r298}, %rd348;
	mov.b32 	%r299, 2;
	// begin inline asm
	shfl.sync.down.b32 %r292, %r293, %r299, %r330, %r331;
	// end inline asm
	// begin inline asm
	shfl.sync.down.b32 %r297, %r298, %r299, %r330, %r331;
	// end inline asm
	mov.b64 	%rd349, {%r292, %r297};
	setp.gt.s32 	%p131, %r281, 29;
	selp.b64 	%rd350, 0, %rd349, %p131;
	add.s64 	%rd351, %rd350, %rd348;
	mov.b64 	{%r303, %r308}, %rd351;
	mov.b32 	%r309, 4;
	// begin inline asm
	shfl.sync.down.b32 %r302, %r303, %r309, %r330, %r331;
	// end inline asm
	// begin inline asm
	shfl.sync.down.b32 %r307, %r308, %r309, %r330, %r331;
	// end inline asm
	mov.b64 	%rd352, {%r302, %r307};
	setp.gt.s32 	%p132, %r281, 27;
	selp.b64 	%rd353, 0, %rd352, %p132;
	add.s64 	%rd354, %rd353, %rd351;
	mov.b64 	{%r313, %r318}, %rd354;
	mov.b32 	%r319, 8;
	// begin inline asm
	shfl.sync.down.b32 %r312, %r313, %r319, %r330, %r331;
	// end inline asm
	// begin inline asm
	shfl.sync.down.b32 %r317, %r318, %r319, %r330, %r331;
	// end inline asm
	mov.b64 	%rd355, {%r312, %r317};
	setp.gt.s32 	%p133, %r281, 23;
	selp.b64 	%rd356, 0, %rd355, %p133;
	add.s64 	%rd357, %rd356, %rd354;
	mov.b64 	{%r323, %r328}, %rd357;
	mov.b32 	%r329, 16;
	// begin inline asm
	shfl.sync.down.b32 %r322, %r323, %r329, %r330, %r331;
	// end inline asm
	// begin inline asm
	shfl.sync.down.b32 %r327, %r328, %r329, %r330, %r331;
	// end inline asm
	mov.b64 	%rd358, {%r322, %r327};
	setp.gt.s32 	%p134, %r281, 15;
	selp.b64 	%rd359, 0, %rd358, %p134;
	add.s64 	%rd419, %rd359, %rd357;
	setp.ne.s32 	%p135, %r281, 0;
	@%p135 bra 	$L__BB24_19;
	shr.u32 	%r332, %r5, 2;
	and.b32  	%r333, %r332, 248;
	mov.u32 	%r334, _ZZN3cub18CUB_300001_SM_10006detail6reduce18DeviceReduceKernelINS2_10policy_hubIlyN4cuda3std3__44plusIlEEE10Policy1000EN6thrust24THRUST_300001_SM_1000_NS18transform_iteratorI9is_activeNSD_10device_ptrIiEEllEEyS9_lNS7_10__identityEEEvT0_PT3_T1_NS0_13GridEvenShareISN_EET2_T4_E12temp_storage;
	add.s32 	%r335, %r334, %r333;
	st.shared.u64 	[%r335+16], %rd419;
$L__BB24_19:
	bar.sync 	0;
	setp.ne.s32 	%p136, %r5, 0;
	@%p136 bra 	$L__BB24_46;
	ld.shared.u64 	%rd360, [_ZZN3cub18CUB_300001_SM_10006detail6reduce18DeviceReduceKernelINS2_10policy_hubIlyN4cuda3std3__44plusIlEEE10Policy1000EN6thrust24THRUST_300001_SM_1000_NS18transform_iteratorI9is_activeNSD_10device_ptrIiEEllEEyS9_lNS7_10__identityEEEvT0_PT3_T1_NS0_13GridEvenShareISN_EET2_T4_E12temp_storage+24];
	add.s64 	%rd361, %rd360, %rd419;
	ld.shared.u64 	%rd362, [_ZZN3cub18CUB_300001_SM_10006detail6reduce18DeviceReduceKernelINS2_10policy_hubIlyN4cuda3std3__44plusIlEEE10Policy1000EN6thrust24THRUST_300001_SM_1000_NS18transform_iteratorI9is_activeNSD_10device_ptrIiEEllEEyS9_lNS7_10__identityEEEvT0_PT3_T1_NS0_13GridEvenShareISN_EET2_T4_E12temp_storage+32];
	add.s64 	%rd363, %rd361, %rd362;
	ld.shared.u64 	%rd364, [_ZZN3cub18CUB_300001_SM_10006detail6reduce18DeviceReduceKernelINS2_10policy_hubIlyN4cuda3std3__44plusIlEEE10Policy1000EN6thrust24THRUST_300001_SM_1000_NS18transform_iteratorI9is_activeNSD_10device_ptrIiEEllEEyS9_lNS7_10__identityEEEvT0_PT3_T1_NS0_13GridEvenShareISN_EET2_T4_E12temp_storage+40];
	add.s64 	%rd365, %rd363, %rd364;
	ld.shared.u64 	%rd366, [_ZZN3cub18CUB_300001_SM_10006detail6reduce18DeviceReduceKernelINS2_10policy_hubIlyN4cuda3std3__44plusIlEEE10Policy1000EN6thrust24THRUST_300001_SM_1000_NS18transform_iteratorI9is_activeNSD_10device_ptrIiEEllEEyS9_lNS7_10__identityEEEvT0_PT3_T1_NS0_13GridEvenShareISN_EET2_T4_E12temp_storage+48];
	add.s64 	%rd367, %rd365, %rd366;
	ld.shared.u64 	%rd368, [_ZZN3cub18CUB_300001_SM_10006detail6reduce18DeviceReduceKernelINS2_10policy_hubIlyN4cuda3std3__44plusIlEEE10Policy1000EN6thrust24THRUST_300001_SM_1000_NS18transform_iteratorI9is_activeNSD_10device_ptrIiEEllEEyS9_lNS7_10__identityEEEvT0_PT3_T1_NS0_13GridEvenShareISN_EET2_T4_E12temp_storage+56];
	add.s64 	%rd369, %rd367, %rd368;
	ld.shared.u64 	%rd370, [_ZZN3cub18CUB_300001_SM_10006detail6reduce18DeviceReduceKernelINS2_10policy_hubIlyN4cuda3std3__44plusIlEEE10Policy1000EN6thrust24THRUST_300001_SM_1000_NS18transform_iteratorI9is_activeNSD_10device_ptrIiEEllEEyS9_lNS7_10__identityEEEvT0_PT3_T1_NS0_13GridEvenShareISN_EET2_T4_E12temp_storage+64];
	add.s64 	%rd371, %rd369, %rd370;
	ld.shared.u64 	%rd372, [_ZZN3cub18CUB_300001_SM_10006detail6reduce18DeviceReduceKernelINS2_10policy_hubIlyN4cuda3std3__44plusIlEEE10Policy1000EN6thrust24THRUST_300001_SM_1000_NS18transform_iteratorI9is_activeNSD_10device_ptrIiEEllEEyS9_lNS7_10__identityEEEvT0_PT3_T1_NS0_13GridEvenShareISN_EET2_T4_E12temp_storage+72];
	add.s64 	%rd373, %rd371, %rd372;
	ld.shared.u64 	%rd374, [_ZZN3cub18CUB_300001_SM_10006detail6reduce18DeviceReduceKernelINS2_10policy_hubIlyN4cuda3std3__44plusIlEEE10Policy1000EN6thrust24THRUST_300001_SM_1000_NS18transform_iteratorI9is_activeNSD_10device_ptrIiEEllEEyS9_lNS7_10__identityEEEvT0_PT3_T1_NS0_13GridEvenShareISN_EET2_T4_E12temp_storage+80];
	add.s64 	%rd375, %rd373, %rd374;
	ld.shared.u64 	%rd376, [_ZZN3cub18CUB_300001_SM_10006detail6reduce18DeviceReduceKernelINS2_10policy_hubIlyN4cuda3std3__44plusIlEEE10Policy1000EN6thrust24THRUST_300001_SM_1000_NS18transform_iteratorI9is_activeNSD_10device_ptrIiEEllEEyS9_lNS7_10__identityEEEvT0_PT3_T1_NS0_13GridEvenShareISN_EET2_T4_E12temp_storage+88];
	add.s64 	%rd377, %rd375, %rd376;
	ld.shared.u64 	%rd378, [_ZZN3cub18CUB_300001_SM_10006detail6reduce18DeviceReduceKernelINS2_10policy_hubIlyN4cuda3std3__44plusIlEEE10Policy1000EN6thrust24THRUST_300001_SM_1000_NS18transform_iteratorI9is_activeNSD_10device_ptrIiEEllEEyS9_lNS7_10__identityEEEvT0_PT3_T1_NS0_13GridEvenShareISN_EET2_T4_E12temp_storage+96];
	add.s64 	%rd379, %rd377, %rd378;
	ld.shared.u64 	%rd380, [_ZZN3cub18CUB_300001_SM_10006detail6reduce18DeviceReduceKernelINS2_10policy_hubIlyN4cuda3std3__44plusIlEEE10Policy1000EN6thrust24THRUST_300001_SM_1000_NS18transform_iteratorI9is_activeNSD_10device_ptrIiEEllEEyS9_lNS7_10__identityEEEvT0_PT3_T1_NS0_13GridEvenShareISN_EET2_T4_E12temp_storage+104];
	add.s64 	%rd381, %rd379, %rd380;
	ld.shared.u64 	%rd382, [_ZZN3cub18CUB_300001_SM_10006detail6reduce18DeviceReduceKernelINS2_10policy_hubIlyN4cuda3std3__44plusIlEEE10Policy1000EN6thrust24THRUST_300001_SM_1000_NS18transform_iteratorI9is_activeNSD_10device_ptrIiEEllEEyS9_lNS7_10__identityEEEvT0_PT3_T1_NS0_13GridEvenShareISN_EET2_T4_E12temp_storage+112];
	add.s64 	%rd383, %rd381, %rd382;
	ld.shared.u64 	%rd384, [_ZZN3cub18CUB_300001_SM_10006detail6reduce18DeviceReduceKernelINS2_10policy_hubIlyN4cuda3std3__44plusIlEEE10Policy1000EN6thrust24THRUST_300001_SM_1000_NS18transform_iteratorI9is_activeNSD_10device_ptrIiEEllEEyS9_lNS7_10__identityEEEvT0_PT3_T1_NS0_13GridEvenShareISN_EET2_T4_E12temp_storage+120];
	add.s64 	%rd385, %rd383, %rd384;
	ld.shared.u64 	%rd386, [_ZZN3cub18CUB_300001_SM_10006detail6reduce18DeviceReduceKernelINS2_10policy_hubIlyN4cuda3std3__44plusIlEEE10Policy1000EN6thrust24THRUST_300001_SM_1000_NS18transform_iteratorI9is_activeNSD_10device_ptrIiEEllEEyS9_lNS7_10__identityEEEvT0_PT3_T1_NS0_13GridEvenShareISN_EET2_T4_E12temp_storage+128];
	add.s64 	%rd387, %rd385, %rd386;
	ld.shared.u64 	%rd388, [_ZZN3cub18CUB_300001_SM_10006detail6reduce18DeviceReduceKernelINS2_10policy_hubIlyN4cuda3std3__44plusIlEEE10Policy1000EN6thrust24THRUST_300001_SM_1000_NS18transform_iteratorI9is_activeNSD_10device_ptrIiEEllEEyS9_lNS7_10__identityEEEvT0_PT3_T1_NS0_13GridEvenShareISN_EET2_T4_E12temp_storage+136];
	add.s64 	%rd419, %rd387, %rd388;
	bra.uni 	$L__BB24_46;
$L__BB24_21:
	// begin inline asm
	mov.u32 %r218, %laneid;
	// end inline asm
	and.b32  	%r269, %r5, 992;
	add.s32 	%r270, %r269, 32;
	setp.gt.s32 	%p107, %r270, %r4;
	not.b32 	%r271, %r269;
	add.s32 	%r272, %r4, %r271;
	selp.b32 	%r267, %r272, 31, %p107;
	mov.b64 	{%r220, %r225}, %rd403;
	mov.b32 	%r226, 1;
	mov.b32 	%r268, -1;
	// begin inline asm
	shfl.sync.down.b32 %r219, %r220, %r226, %r267, %r268;
	// end inline asm
	// begin inline asm
	shfl.sync.down.b32 %r224, %r225, %r226, %r267, %r268;
	// end inline asm
	mov.b64 	%rd288, {%r219, %r224};
	setp.lt.s32 	%p108, %r218, %r267;
	selp.b64 	%rd289, %rd288, 0, %p108;
	add.s64 	%rd290, %rd289, %rd403;
	mov.b64 	{%r230, %r235}, %rd290;
	mov.b32 	%r236, 2;
	// begin inline asm
	shfl.sync.down.b32 %r229, %r230, %r236, %r267, %r268;
	// end inline asm
	// begin inline asm
	shfl.sync.down.b32 %r234, %r235, %r236, %r267, %r268;
	// end inline asm
	mov.b64 	%rd291, {%r229, %r234};
	add.s32 	%r273, %r218, 2;
	setp.gt.s32 	%p109, %r273, %r267;
	selp.b64 	%rd292, 0, %rd291, %p109;
	add.s64 	%rd293, %rd292, %rd290;
	mov.b64 	{%r240, %r245}, %rd293;
	mov.b32 	%r246, 4;
	// begin inline asm
	shfl.sync.down.b32 %r239, %r240, %r246, %r267, %r268;
	// end inline asm
	// begin inline asm
	shfl.sync.down.b32 %r244, %r245, %r246, %r267, %r268;
	// end inline asm
	mov.b64 	%rd294, {%r239, %r244};
	add.s32 	%r274, %r218, 4;
	setp.gt.s32 	%p110, %r274, %r267;
	selp.b64 	%rd295, 0, %rd294, %p110;
	add.s64 	%rd296, %rd295, %rd293;
	mov.b64 	{%r250, %r255}, %rd296;
	mov.b32 	%r256, 8;
	// begin inline asm
	shfl.sync.down.b32 %r249, %r250, %r256, %r267, %r268;
	// end inline asm
	// begin inline asm
	shfl.sync.down.b32 %r254, %r255, %r256, %r267, %r268;
	// end inline asm
	mov.b64 	%rd297, {%r249, %r254};
	add.s32 	%r275, %r218, 8;
	setp.gt.s32 	%p111, %r275, %r267;
	selp.b64 	%rd298, 0, %rd297, %p111;
	add.s64 	%rd299, %rd298, %rd296;
	mov.b64 	{%r260, %r265}, %rd299;
	mov.b32 	%r266, 16;
	// begin inline asm
	shfl.sync.down.b32 %r259, %r260, %r266, %r267, %r268;
	// end inline asm
	// begin inline asm
	shfl.sync.down.b32 %r264, %r265, %r266, %r267, %r268;
	// end inline asm
	mov.b64 	%rd300, {%r259, %r264};
	add.s32 	%r276, %r218, 16;
	setp.gt.s32 	%p112, %r276, %r267;
	selp.b64 	%rd301, 0, %rd300, %p112;
	add.s64 	%rd419, %rd301, %rd299;
	setp.ne.s32 	%p113, %r218, 0;
	@%p113 bra 	$L__BB24_23;
	shr.u32 	%r277, %r5, 2;
	and.b32  	%r278, %r277, 248;
	mov.u32 	%r279, _ZZN3cub18CUB_300001_SM_10006detail6reduce18DeviceReduceKernelINS2_10policy_hubIlyN4cuda3std3__44plusIlEEE10Policy1000EN6thrust24THRUST_300001_SM_1000_NS18transform_iteratorI9is_activeNSD_10device_ptrIiEEllEEyS9_lNS7_10__identityEEEvT0_PT3_T1_NS0_13GridEvenShareISN_EET2_T4_E12temp_storage;
	add.s32 	%r280, %r279, %r278;
	st.shared.u64 	[%r280+16], %rd419;
$L__BB24_23:
	bar.sync 	0;
	setp.ne.s32 	%p114, %r5, 0;
	@%p114 bra 	$L__BB24_46;
	setp.gt.s32 	%p115, %r4, 32;
	ld.shared.u64 	%rd302, [_ZZN3cub18CUB_300001_SM_10006detail6reduce18DeviceReduceKernelINS2_10policy_hubIlyN4cuda3std3__44plusIlEEE10Policy1000EN6thrust24THRUST_300001_SM_1000_NS18transform_iteratorI9is_activeNSD_10device_ptrIiEEllEEyS9_lNS7_10__identityEEEvT0_PT3_T1_NS0_13GridEvenShareISN_EET2_T4_E12temp_storage+24];
	selp.b64 	%rd303, %rd302, 0, %p115;
	add.s64 	%rd304, %rd303, %rd419;
	setp.gt.s32 	%p116, %r4, 64;
	ld.shared.u64 	%rd305, [_ZZN3cub18CUB_300001_SM_10006detail6reduce18DeviceReduceKernelINS2_10policy_hubIlyN4cuda3std3__44plusIlEEE10Policy1000EN6thrust24THRUST_300001_SM_1000_NS18transform_iteratorI9is_activeNSD_10device_ptrIiEEllEEyS9_lNS7_10__identityEEEvT0_PT3_T1_NS0_13GridEvenShareISN_EET2_T4_E12temp_storage+32];
	selp.b64 	%rd306, %rd305, 0, %p116;
	add.s64 	%rd307, %rd304, %rd306;
	setp.gt.s32 	%p117, %r4, 96;
	ld.shared.u64 	%rd308, [_ZZN3cub18CUB_300001_SM_10006detail6reduce18DeviceReduceKernelINS2_10policy_hubIlyN4cuda3std3__44plusIlEEE10Policy1000EN6thrust24THRUST_300001_SM_1000_NS18transform_iteratorI9is_activeNSD_10device_ptrIiEEllEEyS9_lNS7_10__identityEEEvT0_PT3_T1_NS0_13GridEvenShareISN_EET2_T4_E12temp_storage+40];
	selp.b64 	%rd309, %rd308, 0, %p117;
	add.s64 	%rd310, %rd307, %rd309;
	setp.gt.s32 	%p118, %r4, 128;
	ld.shared.u64 	%rd311, [_ZZN3cub18CUB_300001_SM_10006detail6reduce18DeviceReduceKernelINS2_10policy_hubIlyN4cuda3std3__44plusIlEEE10Policy1000EN6thrust24THRUST_300001_SM_1000_NS18transform_iteratorI9is_activeNSD_10device_ptrIiEEllEEyS9_lNS7_10__identityEEEvT0_PT3_T1_NS0_13GridEvenShareISN_EET2_T4_E12temp_storage+48];
	selp.b64 	%rd312, %rd311, 0, %p118;
	add.s64 	%rd313, %rd310, %rd312;
	setp.gt.s32 	%p119, %r4, 160;
	ld.shared.u64 	%rd314, [_ZZN3cub18CUB_300001_SM_10006detail6reduce18DeviceReduceKernelINS2_10policy_hubIlyN4cuda3std3__44plusIlEEE10Policy1000EN6thrust24THRUST_300001_SM_1000_NS18transform_iteratorI9is_activeNSD_10device_ptrIiEEllEEyS9_lNS7_10__identityEEEvT0_PT3_T1_NS0_13GridEvenShareISN_EET2_T4_E12temp_storage+56];
	selp.b64 	%rd315, %rd314, 0, %p119;
	add.s64 	%rd316, %rd313, %rd315;
	setp.gt.s32 	%p120, %r4, 192;
	ld.shared.u64 	%rd317, [_ZZN3cub18CUB_300001_SM_10006detail6reduce18DeviceReduceKernelINS2_10policy_hubIlyN4cuda3std3__44plusIlEEE10Policy1000EN6thrust24THRUST_300001_SM_1000_NS18transform_iteratorI9is_activeNSD_10device_ptrIiEEllEEyS9_lNS7_10__identityEEEvT0_PT3_T1_NS0_13GridEvenShareISN_EET2_T4_E12temp_storage+64];
	selp.b64 	%rd318, %rd317, 0, %p120;
	add.s64 	%rd319, %rd316, %rd318;
	setp.gt.s32 	%p121, %r4, 224;
	ld.shared.u64 	%rd320, [_ZZN3cub18CUB_300001_SM_10006detail6reduce18DeviceReduceKernelINS2_10policy_hubIlyN4cuda3std3__44plusIlEEE10Policy1000EN6thrust24THRUST_300001_SM_1000_NS18transform_iteratorI9is_activeNSD_10device_ptrIiEEllEEyS9_lNS7_10__identityEEEvT0_PT3_T1_NS0_13GridEvenShareISN_EET2_T4_E12temp_storage+72];
	selp.b64 	%rd321, %rd320, 0, %p121;
	add.s64 	%rd322, %rd319, %rd321;
	setp.gt.s32 	%p122, %r4, 256;
	ld.shared.u64 	%rd323, [_ZZN3cub18CUB_300001_SM_10006detail6reduce18DeviceReduceKernelINS2_10policy_hubIlyN4cuda3std3__44plusIlEEE10Policy1000EN6thrust24THRUST_300001_SM_1000_NS18transform_iteratorI9is_activeNSD_10device_ptrIiEEllEEyS9_lNS7_10__identityEEEvT0_PT3_T1_NS0_13GridEvenShareISN_EET2_T4_E12temp_storage+80];
	selp.b64 	%rd324, %rd323, 0, %p122;
	add.s64 	%rd325, %rd322, %rd324;
	setp.gt.s32 	%p123, %r4, 288;
	ld.shared.u64 	%rd326, [_ZZN3cub18CUB_300001_SM_10006detail6reduce18DeviceReduceKernelINS2_10policy_hubIlyN4cuda3std3__44plusIlEEE10Policy1000EN6thrust24THRUST_300001_SM_1000_NS18transform_iteratorI9is_activeNSD_10device_ptrIiEEllEEyS9_lNS7_10__identityEEEvT0_PT3_T1_NS0_13GridEvenShareISN_EET2_T4_E12temp_storage+88];
	selp.b64 	%rd327, %rd326, 0, %p123;
	add.s64 	%rd328, %rd325, %rd327;
	setp.gt.s32 	%p124, %r4, 320;
	ld.shared.u64 	%rd329, [_ZZN3cub18CUB_300001_SM_10006detail6reduce18DeviceReduceKernelINS2_10policy_hubIlyN4cuda3std3__44plusIlEEE10Policy1000EN6thrust24THRUST_300001_SM_1000_NS18transform_iteratorI9is_activeNSD_10device_ptrIiEEllEEyS9_lNS7_10__identityEEEvT0_PT3_T1_NS0_13GridEvenShareISN_EET2_T4_E12temp_storage+96];
	selp.b64 	%rd330, %rd329, 0, %p124;
	add.s64 	%rd331, %rd328, %rd330;
	setp.gt.s32 	%p125, %r4, 352;
	ld.shared.u64 	%rd332, [_ZZN3cub18CUB_300001_SM_10006detail6reduce18DeviceReduceKernelINS2_10policy_hubIlyN4cuda3std3__44plusIlEEE10Policy1000EN6thrust24THRUST_300001_SM_1000_NS18transform_iteratorI9is_activeNSD_10device_ptrIiEEllEEyS9_lNS7_10__identityEEEvT0_PT3_T1_NS0_13GridEvenShareISN_EET2_T4_E12temp_storage+104];
	selp.b64 	%rd333, %rd332, 0, %p125;
	add.s64 	%rd334, %rd331, %rd333;
	setp.gt.s32 	%p126, %r4, 384;
	ld.shared.u64 	%rd335, [_ZZN3cub18CUB_300001_SM_10006detail6reduce18DeviceReduceKernelINS2_10policy_hubIlyN4cuda3std3__44plusIlEEE10Policy1000EN6thrust24THRUST_300001_SM_1000_NS18transform_iteratorI9is_activeNSD_10device_ptrIiEEllEEyS9_lNS7_10__identityEEEvT0_PT3_T1_NS0_13GridEvenShareISN_EET2_T4_E12temp_storage+112];
	selp.b64 	%rd336, %rd335, 0, %p126;
	add.s64 	%rd337, %rd334, %rd336;
	setp.gt.s32 	%p127, %r4, 416;
	ld.shared.u64 	%rd338, [_ZZN3cub18CUB_300001_SM_10006detail6reduce18DeviceReduceKernelINS2_10policy_hubIlyN4cuda3std3__44plusIlEEE10Policy1000EN6thrust24THRUST_300001_SM_1000_NS18transform_iteratorI9is_activeNSD_10device_ptrIiEEllEEyS9_lNS7_10__identityEEEvT0_PT3_T1_NS0_13GridEvenShareISN_EET2_T4_E12temp_storage+120];
	selp.b64 	%rd339, %rd338, 0, %p127;
	add.s64 	%rd340, %rd337, %rd339;
	setp.gt.s32 	%p128, %r4, 448;
	ld.shared.u64 	%rd341, [_ZZN3cub18CUB_300001_SM_10006detail6reduce18DeviceReduceKernelINS2_10policy_hubIlyN4cuda3std3__44plusIlEEE10Policy1000EN6thrust24THRUST_300001_SM_1000_NS18transform_iteratorI9is_activeNSD_10device_ptrIiEEllEEyS9_lNS7_10__identityEEEvT0_PT3_T1_NS0_13GridEvenShareISN_EET2_T4_E12temp_storage+128];
	selp.b64 	%rd342, %rd341, 0, %p128;
	add.s64 	%rd343, %rd340, %rd342;
	setp.gt.s32 	%p129, %r4, 480;
	ld.shared.u64 	%rd344, [_ZZN3cub18CUB_300001_SM_10006detail6reduce18DeviceReduceKernelINS2_10policy_hubIlyN4cuda3std3__44plusIlEEE10Policy1000EN6thrust24THRUST_300001_SM_1000_NS18transform_iteratorI9is_activeNSD_10device_ptrIiEEllEEyS9_lNS7_10__identityEEEvT0_PT3_T1_NS0_13GridEvenShareISN_EET2_T4_E12temp_storage+136];
	selp.b64 	%rd345, %rd344, 0, %p129;
	add.s64 	%rd419, %rd343, %rd345;
	bra.uni 	$L__BB24_46;
$L__BB24_25:
	cvt.u32.u64 	%r52, %rd4;
	mov.u32 	%r27, %tid.x;
	add.s32 	%r53, %r52, %r27;
	mul.wide.u32 	%rd65, %r53, 4;
	add.s64 	%rd66, %rd2, %rd65;
	ld.global.u32 	%r54, [%rd66];
	setp.eq.s32 	%p2, %r54, -1;
	selp.u64 	%rd67, 1, 0, %p2;
	ld.global.u32 	%r55, [%rd66+2048];
	setp.eq.s32 	%p3, %r55, -1;
	selp.u64 	%rd68, 1, 0, %p3;
	ld.global.u32 	%r56, [%rd66+4096];
	setp.eq.s32 	%p4, %r56, -1;
	selp.u64 	%rd69, 1, 0, %p4;
	ld.global.u32 	%r57, [%rd66+6144];
	setp.eq.s32 	%p5, %r57, -1;
	selp.u64 	%rd70, 1, 0, %p5;
	ld.global.u32 	%r58, [%rd66+8192];
	setp.eq.s32 	%p6, %r58, -1;
	selp.u64 	%rd71, 1, 0, %p6;
	ld.global.u32 	%r59, [%rd66+10240];
	setp.eq.s32 	%p7, %r59, -1;
	selp.u64 	%rd72, 1, 0, %p7;
	ld.global.u32 	%r60, [%rd66+12288];
	setp.eq.s32 	%p8, %r60, -1;
	selp.u64 	%rd73, 1, 0, %p8;
	add.s64 	%rd74, %rd68, %rd67;
	add.s64 	%rd75, %rd74, %rd69;
	add.s64 	%rd76, %rd75, %rd70;
	add.s64 	%rd77, %rd76, %rd71;
	add.s64 	%rd78, %rd77, %rd72;
	add.s64 	%rd418, %rd78, %rd73;
	setp.lt.u64 	%p9, %rd5, %rd3;
	@%p9 bra 	$L__BB24_42;
	cvt.u32.u64 	%r62, %rd3;
	cvt.u64.u32 	%rd30, %r27;
	add.s64 	%rd405, %rd4, %rd3;
	cvt.u32.u64 	%r28, %rd1;
	not.b32 	%r64, %r27;
	add.s32 	%r65, %r64, %r28;
	sub.s32 	%r66, %r65, %r62;
	sub.s32 	%r345, %r66, %r52;
	add.s64 	%rd79, %rd405, %rd30;
	shl.b64 	%rd80, %rd79, 2;
	add.s64 	%rd81, %rd80, %rd2;
	add.s64 	%rd404, %rd81, 16384;
	mov.b32 	%r346, 0;
	mov.u64 	%rd406, %rd4;
$L__BB24_27:
	cvt.s64.s32 	%rd37, %r50;
	add.s64 	%rd406, %rd406, %rd37;
	add.s64 	%rd82, %rd1, -3584;
	setp.gt.u64 	%p10, %rd406, %rd82;
	@%p10 bra 	$L__BB24_29;
	mul.lo.s32 	%r68, %r1, 3584;
	cvt.s64.s32 	%rd83, %r68;
	add.s64 	%rd84, %rd406, %rd30;
	shl.b64 	%rd85, %rd84, 2;
	add.s64 	%rd86, %rd2, %rd85;
	ld.global.u32 	%r69, [%rd86];
	setp.eq.s32 	%p11, %r69, -1;
	selp.u64 	%rd87, 1, 0, %p11;
	ld.global.u32 	%r70, [%rd86+2048];
	setp.eq.s32 	%p12, %r70, -1;
	selp.u64 	%rd88, 1, 0, %p12;
	ld.global.u32 	%r71, [%rd86+4096];
	setp.eq.s32 	%p13, %r71, -1;
	selp.u64 	%rd89, 1, 0, %p13;
	ld.global.u32 	%r72, [%rd86+6144];
	setp.eq.s32 	%p14, %r72, -1;
	selp.u64 	%rd90, 1, 0, %p14;
	ld.global.u32 	%r73, [%rd86+8192];
	setp.eq.s32 	%p15, %r73, -1;
	selp.u64 	%rd91, 1, 0, %p15;
	ld.global.u32 	%r74, [%rd86+10240];
	setp.eq.s32 	%p16, %r74, -1;
	selp.u64 	%rd92, 1, 0, %p16;
	ld.global.u32 	%r75, [%rd86+12288];
	setp.eq.s32 	%p17, %r75, -1;
	selp.u64 	%rd93, 1, 0, %p17;
	add.s64 	%rd94, %rd418, %rd87;
	add.s64 	%rd95, %rd94, %rd88;
	add.s64 	%rd96, %rd95, %rd89;
	add.s64 	%rd97, %rd96, %rd90;
	add.s64 	%rd98, %rd97, %rd91;
	add.s64 	%rd99, %rd98, %rd92;
	add.s64 	%rd418, %rd99, %rd93;
	sub.s64 	%rd100, %rd1, %rd406;
	setp.lt.u64 	%p18, %rd100, %rd83;
	add.s32 	%r346, %r346, 1;
	add.s64 	%rd405, %rd405, %rd83;
	sub.s32 	%r345, %r345, %r68;
	mul.wide.s32 	%rd101, %r68, 4;
	add.s64 	%rd404, %rd404, %rd101;
	@%p18 bra 	$L__BB24_42;
	bra.uni 	$L__BB24_27;
$L__BB24_29:
	setp.le.u64 	%p19, %rd1, %rd406;
	cvt.u32.u64 	%r76, %rd406;
	cvt.u32.u64 	%r77, %rd1;
	sub.s32 	%r78, %r77, %r76;
	setp.ge.s32 	%p20, %r27, %r78;
	or.pred  	%p21, %p19, %p20;
	@%p21 bra 	$L__BB24_42;
	cvt.u32.u64 	%r80, %rd37;
	cvt.u32.u64 	%r81, %rd4;
	not.b32 	%r82, %r27;
	add.s32 	%r83, %r82, %r28;
	add.s32 	%r84, %r80, %r81;
	sub.s32 	%r85, %r83, %r84;
	mul.lo.s32 	%r86, %r1, %r346;
	mad.lo.s32 	%r87, %r86, -3584, %r85;
	shr.u32 	%r88, %r87, 9;
	add.s32 	%r34, %r88, 1;
	and.b32  	%r35, %r34, 15;
	setp.lt.u32 	%p22, %r87, 7680;
	mov.u32 	%r349, %r27;
	@%p22 bra 	$L__BB24_33;
	shr.u32 	%r89, %r345, 9;
	add.s32 	%r90, %r89, 1;
	and.b32  	%r91, %r90, 16777200;
	neg.s32 	%r347, %r91;
	mov.u32 	%r349, %r27;
$L__BB24_32:
	.pragma "nounroll";
	ld.global.u32 	%r92, [%rd404+-16384];
	setp.eq.s32 	%p23, %r92, -1;
	selp.u64 	%rd103, 1, 0, %p23;
	add.s64 	%rd104, %rd418, %rd103;
	ld.global.u32 	%r93, [%rd404+-14336];
	setp.eq.s32 	%p24, %r93, -1;
	selp.u64 	%rd105, 1, 0, %p24;
	add.s64 	%rd106, %rd104, %rd105;
	ld.global.u32 	%r94, [%rd404+-12288];
	setp.eq.s32 	%p25, %r94, -1;
	selp.u64 	%rd107, 1, 0, %p25;
	add.s64 	%rd108, %rd106, %rd107;
	ld.global.u32 	%r95, [%rd404+-10240];
	setp.eq.s32 	%p26, %r95, -1;
	selp.u64 	%rd109, 1, 0, %p26;
	add.s64 	%rd110, %rd108, %rd109;
	ld.global.u32 	%r96, [%rd404+-8192];
	setp.eq.s32 	%p27, %r96, -1;
	selp.u64 	%rd111, 1, 0, %p27;
	add.s64 	%rd112, %rd110, %rd111;
	ld.global.u32 	%r97, [%rd404+-6144];
	setp.eq.s32 	%p28, %r97, -1;
	selp.u64 	%rd113, 1, 0, %p28;
	add.s64 	%rd114, %rd112, %rd113;
	ld.global.u32 	%r98, [%rd404+-4096];
	setp.eq.s32 	%p29, %r98, -1;
	selp.u64 	%rd115, 1, 0, %p29;
	add.s64 	%rd116, %rd114, %rd115;
	ld.global.u32 	%r99, [%rd404+-2048];
	setp.eq.s32 	%p30, %r99, -1;
	selp.u64 	%rd117, 1, 0, %p30;
	add.s64 	%rd118, %rd116, %rd117;
	ld.global.u32 	%r100, [%rd404];
	setp.eq.s32 	%p31, %r100, -1;
	selp.u64 	%rd119, 1, 0, %p31;
	add.s64 	%rd120, %rd118, %rd119;
	ld.global.u32 	%r101, [%rd404+2048];
	setp.eq.s32 	%p32, %r101, -1;
	selp.u64 	%rd121, 1, 0, %p32;
	add.s64 	%rd122, %rd120, %rd121;
	ld.global.u32 	%r102, [%rd404+4096];
	setp.eq.s32 	%p33, %r102, -1;
	selp.u64 	%rd123, 1, 0, %p33;
	add.s64 	%rd124, %rd122, %rd123;
	ld.global.u32 	%r103, [%rd404+6144];
	setp.eq.s32 	%p34, %r103, -1;
	selp.u64 	%rd125, 1, 0, %p34;
	add.s64 	%rd126, %rd124, %rd125;
	ld.global.u32 	%r104, [%rd404+8192];
	setp.eq.s32 	%p35, %r104, -1;
	selp.u64 	%rd127, 1, 0, %p35;
	add.s64 	%rd128, %rd126, %rd127;
	ld.global.u32 	%r105, [%rd404+10240];
	setp.eq.s32 	%p36, %r105, -1;
	selp.u64 	%rd129, 1, 0, %p36;
	add.s64 	%rd130, %rd128, %rd129;
	ld.global.u32 	%r106, [%rd404+12288];
	setp.eq.s32 	%p37, %r106, -1;
	selp.u64 	%rd131, 1, 0, %p37;
	add.s64 	%rd132, %rd130, %rd131;
	ld.global.u32 	%r107, [%rd404+14336];
	setp.eq.s32 	%p38, %r107, -1;
	selp.u64 	%rd133, 1, 0, %p38;
	add.s64 	%rd418, %rd132, %rd133;
	add.s32 	%r349, %r349, 8192;
	add.s32 	%r347, %r347, 16;
	add.s64 	%rd404, %rd404, 32768;
	setp.ne.s32 	%p39, %r347, 0;
	@%p39 bra 	$L__BB24_32;
$L__BB24_33:
	setp.eq.s32 	%p40, %r35, 0;
	@%p40 bra 	$L__BB24_42;
	and.b32  	%r42, %r34, 7;
	setp.lt.u32 	%p41, %r35, 8;
	@%p41 bra 	$L__BB24_36;
	cvt.u64.u32 	%rd135, %r349;
	add.s64 	%rd136, %rd406, %rd135;
	shl.b64 	%rd137, %rd136, 2;
	add.s64 	%rd138, %rd2, %rd137;
	ld.global.u32 	%r108, [%rd138];
	setp.eq.s32 	%p42, %r108, -1;
	selp.u64 	%rd139, 1, 0, %p42;
	add.s64 	%rd140, %rd418, %rd139;
	ld.global.u32 	%r109, [%rd138+2048];
	setp.eq.s32 	%p43, %r109, -1;
	selp.u64 	%rd141, 1, 0, %p43;
	add.s64 	%rd142, %rd140, %rd141;
	ld.global.u32 	%r110, [%rd138+4096];
	setp.eq.s32 	%p44, %r110, -1;
	selp.u64 	%rd143, 1, 0, %p44;
	add.s64 	%rd144, %rd142, %rd143;
	ld.global.u32 	%r111, [%rd138+6144];
	setp.eq.s32 	%p45, %r111, -1;
	selp.u64 	%rd145, 1, 0, %p45;
	add.s64 	%rd146, %rd144, %rd145;
	ld.global.u32 	%r112, [%rd138+8192];
	setp.eq.s32 	%p46, %r112, -1;
	selp.u64 	%rd147, 1, 0, %p46;
	add.s64 	%rd148, %rd146, %rd147;
	ld.global.u32 	%r113, [%rd138+10240];
	setp.eq.s32 	%p47, %r113, -1;
	selp.u64 	%rd149, 1, 0, %p47;
	add.s64 	%rd150, %rd148, %rd149;
	ld.global.u32 	%r114, [%rd138+12288];
	setp.eq.s32 	%p48, %r114, -1;
	selp.u64 	%rd151, 1, 0, %p48;
	add.s64 	%rd152, %rd150, %rd151;
	ld.global.u32 	%r115, [%rd138+14336];
	setp.eq.s32 	%p49, %r115, -1;
	selp.u64 	%rd153, 1, 0, %p49;
	add.s64 	%rd418, %rd152, %rd153;
	add.s32 	%r349, %r349, 4096;
$L__BB24_36:
	setp.eq.s32 	%p50, %r42, 0;
	@%p50 bra 	$L__BB24_42;
	setp.lt.u32 	%p51, %r42, 4;
	@%p51 bra 	$L__BB24_39;
	cvt.u64.u32 	%rd155, %r349;
	add.s64 	%rd156, %rd406, %rd155;
	shl.b64 	%rd157, %rd156, 2;
	add.s64 	%rd158, %rd2, %rd157;
	ld.global.u32 	%r116, [%rd158];
	setp.eq.s32 	%p52, %r116, -1;
	selp.u64 	%rd159, 1, 0, %p52;
	add.s64 	%rd160, %rd418, %rd159;
	ld.global.u32 	%r117, [%rd158+2048];
	setp.eq.s32 	%p53, %r117, -1;
	selp.u64 	%rd161, 1, 0, %p53;
	add.s64 	%rd162, %rd160, %rd161;
	ld.global.u32 	%r118, [%rd158+4096];
	setp.eq.s32 	%p54, %r118, -1;
	selp.u64 	%rd163, 1, 0, %p54;
	add.s64 	%rd164, %rd162, %rd163;
	ld.global.u32 	%r119, [%rd158+6144];
	setp.eq.s32 	%p55, %r119, -1;
	selp.u64 	%rd165, 1, 0, %p55;
	add.s64 	%rd418, %rd164, %rd165;
	add.s32 	%r349, %r349, 2048;
$L__BB24_39:
	and.b32  	%r120, %r34, 3;
	setp.eq.s32 	%p56, %r120, 0;
	@%p56 bra 	$L__BB24_42;
	cvt.u64.u32 	%rd166, %r349;
	add.s64 	%rd167, %rd166, %rd405;
	shl.b64 	%rd168, %rd167, 2;
	add.s64 	%rd416, %rd2, %rd168;
	cvt.u16.u32 	%rs1, %r345;
	shr.u16 	%rs2, %rs1, 9;
	add.s16 	%rs3, %rs2, 1;
	cvt.u32.u16 	%r121, %rs3;
	and.b32  	%r122, %r121, 3;
	neg.s32 	%r352, %r122;
$L__BB24_41:
	.pragma "nounroll";
	ld.global.u32 	%r123, [%rd416];
	setp.eq.s32 	%p57, %r123, -1;
	selp.u64 	%rd169, 1, 0, %p57;
	add.s64 	%rd418, %rd418, %rd169;
	add.s64 	%rd416, %rd416, 2048;
	add.s32 	%r352, %r352, 1;
	setp.ne.s32 	%p58, %r352, 0;
	@%p58 bra 	$L__BB24_41;
$L__BB24_42:
	// begin inline asm
	mov.u32 %r124, %laneid;
	// end inline asm
	mov.b64 	{%r126, %r131}, %rd418;
	mov.b32 	%r132, 1;
	mov.b32 	%r173, 31;
	mov.b32 	%r174, -1;
	// begin inline asm
	shfl.sync.down.b32 %r125, %r126, %r132, %r173, %r174;
	// end inline asm
	// begin inline asm
	shfl.sync.down.b32 %r130, %r131, %r132, %r173, %r174;
	// end inline asm
	mov.b64 	%rd170, {%r125, %r130};
	setp.gt.s32 	%p59, %r124, 30;
	selp.b64 	%rd171, 0, %rd170, %p59;
	add.s64 	%rd172, %rd171, %rd418;
	mov.b64 	{%r136, %r141}, %rd172;
	mov.b32 	%r142, 2;
	// begin inline asm
	shfl.sync.down.b32 %r135, %r136, %r142, %r173, %r174;
	// end inline asm
	// begin inline asm
	shfl.sync.down.b32 %r140, %r141, %r142, %r173, %r174;
	// end inline asm
	mov.b64 	%rd173, {%r135, %r140};
	setp.gt.s32 	%p60, %r124, 29;
	selp.b64 	%rd174, 0, %rd173, %p60;
	add.s64 	%rd175, %rd174, %rd172;
	mov.b64 	{%r146, %r151}, %rd175;
	mov.b32 	%r152, 4;
	// begin inline asm
	shfl.sync.down.b32 %r145, %r146, %r152, %r173, %r174;
	// end inline asm
	// begin inline asm
	shfl.sync.down.b32 %r150, %r151, %r152, %r173, %r174;
	// end inline asm
	mov.b64 	%rd176, {%r145, %r150};
	setp.gt.s32 	%p61, %r124, 27;
	selp.b64 	%rd177, 0, %rd176, %p61;
	add.s64 	%rd178, %rd177, %rd175;
	mov.b64 	{%r156, %r161}, %rd178;
	mov.b32 	%r162, 8;
	// begin inline asm
	shfl.sync.down.b32 %r155, %r156, %r162, %r173, %r174;
	// end inline asm
	// begin inline asm
	shfl.sync.down.b32 %r160, %r161, %r162, %r173, %r174;
	// end inline asm
	mov.b64 	%rd179, {%r155, %r160};
	setp.gt.s32 	%p62, %r124, 23;
	selp.b64 	%rd180, 0, %rd179, %p62;
	add.s64 	%rd181, %rd180, %rd178;
	mov.b64 	{%r166, %r171}, %rd181;
	mov.b32 	%r172, 16;
	// begin inline asm
	shfl.sync.down.b32 %r165, %r166, %r172, %r173, %r174;
	// end inline asm
	// begin inline asm
	shfl.sync.down.b32 %r170, %r171, %r172, %r173, %r174;
	// end inline asm
	mov.b64 	%rd182, {%r165, %r170};
	setp.gt.s32 	%p63, %r124, 15;
	selp.b64 	%rd183, 0, %rd182, %p63;
	add.s64 	%rd419, %rd183, %rd181;
	setp.ne.s32 	%p64, %r124, 0;
	@%p64 bra 	$L__BB24_44;
	shr.u32 	%r175, %r27, 2;
	and.b32  	%r176, %r175, 248;
	mov.u32 	%r177, _ZZN3cub18CUB_300001_SM_10006detail6reduce18DeviceReduceKernelINS2_10policy_hubIlyN4cuda3std3__44plusIlEEE10Policy1000EN6thrust24THRUST_300001_SM_1000_NS18transform_iteratorI9is_activeNSD_10device_ptrIiEEllEEyS9_lNS7_10__identityEEEvT0_PT3_T1_NS0_13GridEvenShareISN_EET2_T4_E12temp_storage;
	add.s32 	%r178, %r177, %r176;
	st.shared.u64 	[%r178+16], %rd419;
$L__BB24_44:
	bar.sync 	0;
	setp.ne.s32 	%p65, %r27, 0;
	@%p65 bra 	$L__BB24_46;
	ld.shared.u64 	%rd184, [_ZZN3cub18CUB_300001_SM_10006detail6reduce18DeviceReduceKernelINS2_10policy_hubIlyN4cuda3std3__44plusIlEEE10Policy1000EN6thrust24THRUST_300001_SM_1000_NS18transform_iteratorI9is_activeNSD_10device_ptrIiEEllEEyS9_lNS7_10__identityEEEvT0_PT3_T1_NS0_13GridEvenShareISN_EET2_T4_E12temp_storage+24];
	add.s64 	%rd185, %rd184, %rd419;
	ld.shared.u64 	%rd186, [_ZZN3cub18CUB_300001_SM_10006detail6reduce18DeviceReduceKernelINS2_10policy_hubIlyN4cuda3std3__44plusIlEEE10Policy1000EN6thrust24THRUST_300001_SM_1000_NS18transform_iteratorI9is_activeNSD_10device_ptrIiEEllEEyS9_lNS7_10__identityEEEvT0_PT3_T1_NS0_13GridEvenShareISN_EET2_T4_E12temp_storage+32];
	add.s64 	%rd187, %rd185, %rd186;
	ld.shared.u64 	%rd188, [_ZZN3cub18CUB_300001_SM_10006detail6reduce18DeviceReduceKernelINS2_10policy_hubIlyN4cuda3std3__44plusIlEEE10Policy1000EN6thrust24THRUST_300001_SM_1000_NS18transform_iteratorI9is_activeNSD_10device_ptrIiEEllEEyS9_lNS7_10__identityEEEvT0_PT3_T1_NS0_13GridEvenShareISN_EET2_T4_E12temp_storage+40];
	add.s64 	%rd189, %rd187, %rd188;
	ld.shared.u64 	%rd190, [_ZZN3cub18CUB_300001_SM_10006detail6reduce18DeviceReduceKernelINS2_10policy_hubIlyN4cuda3std3__44plusIlEEE10Policy1000EN6thrust24THRUST_300001_SM_1000_NS18transform_iteratorI9is_activeNSD_10device_ptrIiEEllEEyS9_lNS7_10__identityEEEvT0_PT3_T1_NS0_13GridEvenShareISN_EET2_T4_E12temp_storage+48];
	add.s64 	%rd191, %rd189, %rd190;
	ld.shared.u64 	%rd192, [_ZZN3cub18CUB_300001_SM_10006detail6reduce18DeviceReduceKernelINS2_10policy_hubIlyN4cuda3std3__44plusIlEEE10Policy1000EN6thrust24THRUST_300001_SM_1000_NS18transform_iteratorI9is_activeNSD_10device_ptrIiEEllEEyS9_lNS7_10__identityEEEvT0_PT3_T1_NS0_13GridEvenShareISN_EET2_T4_E12temp_storage+56];
	add.s64 	%rd193, %rd191, %rd192;
	ld.shared.u64 	%rd194, [_ZZN3cub18CUB_300001_SM_10006detail6reduce18DeviceReduceKernelINS2_10policy_hubIlyN4cuda3std3__44plusIlEEE10Policy1000EN6thrust24THRUST_300001_SM_1000_NS18transform_iteratorI9is_activeNSD_10device_ptrIiEEllEEyS9_lNS7_10__identityEEEvT0_PT3_T1_NS0_13GridEvenShareISN_EET2_T4_E12temp_storage+64];
	add.s64 	%rd195, %rd193, %rd194;
	ld.shared.u64 	%rd196, [_ZZN3cub18CUB_300001_SM_10006detail6reduce18DeviceReduceKernelINS2_10policy_hubIlyN4cuda3std3__44plusIlEEE10Policy1000EN6thrust24THRUST_300001_SM_1000_NS18transform_iteratorI9is_activeNSD_10device_ptrIiEEllEEyS9_lNS7_10__identityEEEvT0_PT3_T1_NS0_13GridEvenShareISN_EET2_T4_E12temp_storage+72];
	add.s64 	%rd197, %rd195, %rd196;
	ld.shared.u64 	%rd198, [_ZZN3cub18CUB_300001_SM_10006detail6reduce18DeviceReduceKernelINS2_10policy_hubIlyN4cuda3std3__44plusIlEEE10Policy1000EN6thrust24THRUST_300001_SM_1000_NS18transform_iteratorI9is_activeNSD_10device_ptrIiEEllEEyS9_lNS7_10__identityEEEvT0_PT3_T1_NS0_13GridEvenShareISN_EET2_T4_E12temp_storage+80];
	add.s64 	%rd199, %rd197, %rd198;
	ld.shared.u64 	%rd200, [_ZZN3cub18CUB_300001_SM_10006detail6reduce18DeviceReduceKernelINS2_10policy_hubIlyN4cuda3std3__44plusIlEEE10Policy1000EN6thrust24THRUST_300001_SM_1000_NS18transform_iteratorI9is_activeNSD_10device_ptrIiEEllEEyS9_lNS7_10__identityEEEvT0_PT3_T1_NS0_13GridEvenShareISN_EET2_T4_E12temp_storage+88];
	add.s64 	%rd201, %rd199, %rd200;
	ld.shared.u64 	%rd202, [_ZZN3cub18CUB_300001_SM_10006detail6reduce18DeviceReduceKernelINS2_10policy_hubIlyN4cuda3std3__44plusIlEEE10Policy1000EN6thrust24THRUST_300001_SM_1000_NS18transform_iteratorI9is_activeNSD_10device_ptrIiEEllEEyS9_lNS7_10__identityEEEvT0_PT3_T1_NS0_13GridEvenShareISN_EET2_T4_E12temp_storage+96];
	add.s64 	%rd203, %rd201, %rd202;
	ld.shared.u64 	%rd204, [_ZZN3cub18CUB_300001_SM_10006detail6reduce18DeviceReduceKernelINS2_10policy_hubIlyN4cuda3std3__44plusIlEEE10Policy1000EN6thrust24THRUST_300001_SM_1000_NS18transform_iteratorI9is_activeNSD_10device_ptrIiEEllEEyS9_lNS7_10__identityEEEvT0_PT3_T1_NS0_13GridEvenShareISN_EET2_T4_E12temp_storage+104];
	add.s64 	%rd205, %rd203, %rd204;
	ld.shared.u64 	%rd206, [_ZZN3cub18CUB_300001_SM_10006detail6reduce18DeviceReduceKernelINS2_10policy_hubIlyN4cuda3std3__44plusIlEEE10Policy1000EN6thrust24THRUST_300001_SM_1000_NS18transform_iteratorI9is_activeNSD_10device_ptrIiEEllEEyS9_lNS7_10__identityEEEvT0_PT3_T1_NS0_13GridEvenShareISN_EET2_T4_E12temp_storage+112];
	add.s64 	%rd207, %rd205, %rd206;
	ld.shared.u64 	%rd208, [_ZZN3cub18CUB_300001_SM_10006detail6reduce18DeviceReduceKernelINS2_10policy_hubIlyN4cuda3std3__44plusIlEEE10Policy1000EN6thrust24THRUST_300001_SM_1000_NS18transform_iteratorI9is_activeNSD_10device_ptrIiEEllEEyS9_lNS7_10__identityEEEvT0_PT3_T1_NS0_13GridEvenShareISN_EET2_T4_E12temp_storage+120];
	add.s64 	%rd209, %rd207, %rd208;
	ld.shared.u64 	%rd210, [_ZZN3cub18CUB_300001_SM_10006detail6reduce18DeviceReduceKernelINS2_10policy_hubIlyN4cuda3std3__44plusIlEEE10Policy1000EN6thrust24THRUST_300001_SM_1000_NS18transform_iteratorI9is_activeNSD_10device_ptrIiEEllEEyS9_lNS7_10__identityEEEvT0_PT3_T1_NS0_13GridEvenShareISN_EET2_T4_E12temp_storage+128];
	add.s64 	%rd211, %rd209, %rd210;
	ld.shared.u64 	%rd212, [_ZZN3cub18CUB_300001_SM_10006detail6reduce18DeviceReduceKernelINS2_10policy_hubIlyN4cuda3std3__44plusIlEEE10Policy1000EN6thrust24THRUST_300001_SM_1000_NS18transform_iteratorI9is_activeNSD_10device_ptrIiEEllEEyS9_lNS7_10__identityEEEvT0_PT3_T1_NS0_13GridEvenShareISN_EET2_T4_E12temp_storage+136];
	add.s64 	%rd419, %rd211, %rd212;
$L__BB24_46:
	mov.u32 	%r336, %tid.x;
	setp.ne.s32 	%p137, %r336, 0;
	@%p137 bra 	$L__BB24_48;
	ld.param.u64 	%rd392, [_ZN3cub18CUB_300001_SM_10006detail6reduce18DeviceReduceKernelINS2_10policy_hubIlyN4cuda3std3__44plusIlEEE10Policy1000EN6thrust24THRUST_300001_SM_1000_NS18transform_iteratorI9is_activeNSD_10device_ptrIiEEllEEyS9_lNS7_10__identityEEEvT0_PT3_T1_NS0_13GridEvenShareISN_EET2_T4__param_1];
	cvta.to.global.u64 	%rd389, %rd392;
	mul.wide.u32 	%rd390, %r2, 8;
	add.s64 	%rd391, %rd389, %rd390;
	st.global.u64 	[%rd391], %rd419;
$L__BB24_48:
	ret;

}
	// .globl	_ZN3cub18CUB_300001_SM_10006detail6reduce28DeviceReduceSingleTileKernelINS2_10policy_hubIlyN4cuda3std3__44plusIlEEE10Policy1000EPlSC_iS9_llNS7_10__identityEEEvT0_T1_T2_T3_T4_T6_
.visible .entry _ZN3cub18CUB_300001_SM_10006detail6reduce28DeviceReduceSingleTileKernelINS2_10policy_hubIlyN4cuda3std3__44plusIlEEE10Policy1000EPlSC_iS9_llNS7_10__identityEEEvT0_T1_T2_T3_T4_T6_(
	.param .u64 .ptr .align 1 _ZN3cub18CUB_300001_SM_10006detail6reduce28DeviceReduceSingleTileKernelINS2_10policy_hubIlyN4cuda3std3__44plusIlEEE10Policy1000EPlSC_iS9_llNS7_10__identityEEEvT0_T1_T2_T3_T4_T6__param_0,
	.param .u64 .ptr .align 1 _ZN3cub18CUB_300001_SM_10006detail6reduce28DeviceReduceSingleTileKernelINS2_10policy_hubIlyN4cuda3std3__44plusIlEEE10Policy1000EPlSC_iS9_llNS7_10__identityEEEvT0_T1_T2_T3_T4_T6__param_1,
	.param .u32 _ZN3cub18CUB_300001_SM_10006detail6reduce28DeviceReduceSingleTileKernelINS2_10policy_hubIlyN4cuda3std3__44plusIlEEE10Policy1000EPlSC_iS9_llNS7_10__identityEEEvT0_T1_T2_T3_T4_T6__param_2,
	.param .align 1 .b8 _ZN3cub18CUB_300001_SM_10006detail6reduce28DeviceReduceSingleTileKernelINS2_10policy_hubIlyN4cuda3std3__44plusIlEEE10Policy1000EPlSC_iS9_llNS7_10__identityEEEvT0_T1_T2_T3_T4_T6__param_3[1],
	.param .u64 _ZN3cub18CUB_300001_SM_10006detail6reduce28DeviceReduceSingleTileKernelINS2_10policy_hubIlyN4cuda3std3__44plusIlEEE10Policy1000EPlSC_iS9_llNS7_10__identityEEEvT0_T1_T2_T3_T4_T6__param_4,
	.param .align 1 .b8 _ZN3cub18CUB_300001_SM_10006detail6reduce28DeviceReduceSingleTileKernelINS2_10policy_hubIlyN4cuda3std3__44plusIlEEE10Policy1000EPlSC_iS9_llNS7_10__identityEEEvT0_T1_T2_T3_T4_T6__param_5[1]
)
.maxntid 512
.minnctapersm 1
{
	.reg .pred 	%p<58>;
	.reg .b32 	%r<238>;
	.reg .b64 	%rd<281>;
	// demoted variable
	.shared .align 8 .b8 _ZZN3cub18CUB_300001_SM_10006detail6reduce28DeviceReduceSingleTileKernelINS2_10policy_hubIlyN4cuda3std3__44plusIlEEE10Policy1000EPlSC_iS9_llNS7_10__identityEEEvT0_T1_T2_T3_T4_T6_E12temp_storage[152];
	ld.param.u64 	%rd35, [_ZN3cub18CUB_300001_SM_10006detail6reduce28DeviceReduceSingleTileKernelINS2_10policy_hubIlyN4cuda3std3__44plusIlEEE10Policy1000EPlSC_iS9_llNS7_10__identityEEEvT0_T1_T2_T3_T4_T6__param_0];
	ld.param.u64 	%rd37, [_ZN3cub18CUB_300001_SM_10006detail6reduce28DeviceReduceSingleTileKernelINS2_10policy_hubIlyN4cuda3std3__44plusIlEEE10Policy1000EPlSC_iS9_llNS7_10__identityEEEvT0_T1_T2_T3_T4_T6__param_1];
	ld.param.u32 	%r34, [_ZN3cub18CUB_300001_SM_10006detail6reduce28DeviceReduceSingleTileKernelINS2_10policy_hubIlyN4cuda3std3__44plusIlEEE10Policy1000EPlSC_iS9_llNS7_10__identityEEEvT0_T1_T2_T3_T4_T6__param_2];
	ld.param.u64 	%rd36, [_ZN3cub18CUB_300001_SM_10006detail6reduce28DeviceReduceSingleTileKernelINS2_10policy_hubIlyN4cuda3std3__44plusIlEEE10Policy1000EPlSC_iS9_llNS7_10__identityEEEvT0_T1_T2_T3_T4_T6__param_4];
	cvta.to.global.u64 	%rd1, %rd37;
	setp.ne.s32 	%p1, %r34, 0;
	@%p1 bra 	$L__BB25_3;
	mov.u32 	%r224, %tid.x;
	setp.ne.s32 	%p57, %r224, 0;
	@%p57 bra 	$L__BB25_39;
	st.global.u64 	[%rd1], %rd36;
	bra.uni 	$L__BB25_39;
$L__BB25_3:
	setp.gt.s32 	%p2, %r34, 3583;
	@%p2 bra 	$L__BB25_21;
	mov.u32 	%r1, %tid.x;
	setp.ge.s32 	%p19, %r1, %r34;
	mov.b64 	%rd271, 0;
	mov.u32 	%r228, %r1;
	@%p19 bra 	$L__BB25_6;
	mul.wide.u32 	%rd146, %r1, 8;
	add.s64 	%rd145, %rd35, %rd146;
	// begin inline asm
	ld.global.nc.u64 %rd271, [%rd145];
	// end inline asm
	add.s32 	%r228, %r1, 512;
$L__BB25_6:
	setp.ge.s32 	%p20, %r228, %r34;
	@%p20 bra 	$L__BB25_12;
	not.b32 	%r100, %r228;
	add.s32 	%r4, %r34, %r100;
	and.b32  	%r101, %r4, 1536;
	setp.eq.s32 	%p21, %r101, 1536;
	@%p21 bra 	$L__BB25_10;
	mul.wide.u32 	%rd148, %r228, 8;
	add.s64 	%rd266, %rd35, %rd148;
	shr.u32 	%r102, %r4, 9;
	add.s32 	%r103, %r102, 1;
	and.b32  	%r104, %r103, 3;
	neg.s32 	%r226, %r104;
$L__BB25_9:
	.pragma "nounroll";
	// begin inline asm
	ld.global.nc.u64 %rd149, [%rd266];
	// end inline asm
	add.s64 	%rd271, %rd149, %rd271;
	add.s32 	%r228, %r228, 512;
	add.s64 	%rd266, %rd266, 4096;
	add.s32 	%r226, %r226, 1;
	setp.ne.s32 	%p22, %r226, 0;
	@%p22 bra 	$L__BB25_9;
$L__BB25_10:
	setp.lt.u32 	%p23, %r4, 1536;
	@%p23 bra 	$L__BB25_12;
$L__BB25_11:
	mul.wide.s32 	%rd159, %r228, 8;
	add.s64 	%rd152, %rd35, %rd159;
	// begin inline asm
	ld.global.nc.u64 %rd151, [%rd152];
	// end inline asm
	add.s64 	%rd160, %rd151, %rd271;
	add.s64 	%rd154, %rd152, 4096;
	// begin inline asm
	ld.global.nc.u64 %rd153, [%rd154];
	// end inline asm
	add.s64 	%rd161, %rd153, %rd160;
	add.s64 	%rd156, %rd152, 8192;
	// begin inline asm
	ld.global.nc.u64 %rd155, [%rd156];
	// end inline asm
	add.s64 	%rd162, %rd155, %rd161;
	add.s64 	%rd158, %rd152, 12288;
	// begin inline asm
	ld.global.nc.u64 %rd157, [%rd158];
	// end inline asm
	add.s64 	%rd271, %rd157, %rd162;
	add.s32 	%r228, %r228, 2048;
	setp.lt.s32 	%p24, %r228, %r34;
	@%p24 bra 	$L__BB25_11;
$L__BB25_12:
	setp.lt.s32 	%p25, %r34, 512;
	@%p25 bra 	$L__BB25_17;
	// begin inline asm
	mov.u32 %r168, %laneid;
	// end inline asm
	mov.b64 	{%r170, %r175}, %rd271;
	mov.b32 	%r176, 1;
	mov.b32 	%r217, 31;
	mov.b32 	%r218, -1;
	// begin inline asm
	shfl.sync.down.b32 %r169, %r170, %r176, %r217, %r218;
	// end inline asm
	// begin inline asm
	shfl.sync.down.b32 %r174, %r175, %r176, %r217, %r218;
	// end inline asm
	mov.b64 	%rd221, {%r169, %r174};
	setp.gt.s32 	%p49, %r168, 30;
	selp.b64 	%rd222, 0, %rd221, %p49;
	add.s64 	%rd223, %rd222, %rd271;
	mov.b64 	{%r180, %r185}, %rd223;
	mov.b32 	%r186, 2;
	// begin inline asm
	shfl.sync.down.b32 %r179, %r180, %r186, %r217, %r218;
	// end inline asm
	// begin inline asm
	shfl.sync.down.b32 %r184, %r185, %r186, %r217, %r218;
	// end inline asm
	mov.b64 	%rd224, {%r179, %r184};
	setp.gt.s32 	%p50, %r168, 29;
	selp.b64 	%rd225, 0, %rd224, %p50;
	add.s64 	%rd226, %rd225, %rd223;
	mov.b64 	{%r190, %r195}, %rd226;
	mov.b32 	%r196, 4;
	// begin inline asm
	shfl.sync.down.b32 %r189, %r190, %r196, %r217, %r218;
	// end inline asm
	// begin inline asm
	shfl.sync.down.b32 %r194, %r195, %r196, %r217, %r218;
	// end inline asm
	mov.b64 	%rd227, {%r189, %r194};
	setp.gt.s32 	%p51, %r168, 27;
	selp.b64 	%rd228, 0, %rd227, %p51;
	add.s64 	%rd229, %rd228, %rd226;
	mov.b64 	{%r200, %r205}, %rd229;
	mov.b32 	%r206, 8;
	// begin inline asm
	shfl.sync.down.b32 %r199, %r200, %r206, %r217, %r218;
	// end inline asm
	// begin inline asm
	shfl.sync.down.b32 %r204, %r205, %r206, %r217, %r218;
	// end inline asm
	mov.b64 	%rd230, {%r199, %r204};
	setp.gt.s32 	%p52, %r168, 23;
	selp.b64 	%rd231, 0, %rd230, %p52;
	add.s64 	%rd232, %rd231, %rd229;
	mov.b64 	{%r210, %r215}, %rd232;
	mov.b32 	%r216, 16;
	// begin inline asm
	shfl.sync.down.b32 %r209, %r210, %r216, %r217, %r218;
	// end inline asm
	// begin inline asm
	shfl.sync.down.b32 %r214, %r215, %r216, %r217, %r218;
	// end inline asm
	mov.b64 	%rd233, {%r209, %r214};
	setp.gt.s32 	%p53, %r168, 15;
	selp.b64 	%rd234, 0, %rd233, %p53;
	add.s64 	%rd280, %rd234, %rd232;
	setp.ne.s32 	%p54, %r168, 0;
	@%p54 bra 	$L__BB25_15;
	shr.u32 	%r219, %r1, 2;
	and.b32  	%r220, %r219, 248;
	mov.u32 	%r221, _ZZN3cub18CUB_300001_SM_10006detail6reduce28DeviceReduceSingleTileKernelINS2_10policy_hubIlyN4cuda3std3__44plusIlEEE10Policy1000EPlSC_iS9_llNS7_10__identityEEEvT0_T1_T2_T3_T4_T6_E12temp_storage;
	add.s32 	%r222, %r221, %r220;
	st.shared.u64 	[%r222+16], %rd280;
$L__BB25_15:
	bar.sync 	0;
	setp.ne.s32 	%p55, %r1, 0;
	@%p55 bra 	$L__BB25_37;
	ld.shared.u64 	%rd235, [_ZZN3cub18CUB_300001_SM_10006detail6reduce28DeviceReduceSingleTileKernelINS2_10policy_hubIlyN4cuda3std3__44plusIlEEE10Policy1000EPlSC_iS9_llNS7_10__identityEEEvT0_T1_T2_T3_T4_T6_E12temp_storage+24];
	add.s64 	%rd236, %rd235, %rd280;
	ld.shared.u64 	%rd237, [_ZZN3cub18CUB_300001_SM_10006detail6reduce28DeviceReduceSingleTileKernelINS2_10policy_hubIlyN4cuda3std3__44plusIlEEE10Policy1000EPlSC_iS9_llNS7_10__identityEEEvT0_T1_T2_T3_T4_T6_E12temp_storage+32];
	add.s64 	%rd238, %rd236, %rd237;
	ld.shared.u64 	%rd239, [_ZZN3cub18CUB_300001_SM_10006detail6reduce28DeviceReduceSingleTileKernelINS2_10policy_hubIlyN4cuda3std3__44plusIlEEE10Policy1000EPlSC_iS9_llNS7_10__identityEEEvT0_T1_T2_T3_T4_T6_E12temp_storage+40];
	add.s64 	%rd240, %rd238, %rd239;
	ld.shared.u64 	%rd241, [_ZZN3cub18CUB_300001_SM_10006detail6reduce28DeviceReduceSingleTileKernelINS2_10policy_hubIlyN4cuda3std3__44plusIlEEE10Policy1000EPlSC_iS9_llNS7_10__identityEEEvT0_T1_T2_T3_T4_T6_E12temp_storage+48];
	add.s64 	%rd242, %rd240, %rd241;
	ld.shared.u64 	%rd243, [_ZZN3cub18CUB_300001_SM_10006detail6reduce28DeviceReduceSingleTileKernelINS2_10policy_hubIlyN4cuda3std3__44plusIlEEE10Policy1000EPlSC_iS9_llNS7_10__identityEEEvT0_T1_T2_T3_T4_T6_E12temp_storage+56];
	add.s64 	%rd244, %rd242, %rd243;
	ld.shared.u64 	%rd245, [_ZZN3cub18CUB_300001_SM_10006detail6reduce28DeviceReduceSingleTileKernelINS2_10policy_hubIlyN4cuda3std3__44plusIlEEE10Policy1000EPlSC_iS9_llNS7_10__identityEEEvT0_T1_T2_T3_T4_T6_E12temp_storage+64];
	add.s64 	%rd246, %rd244, %rd245;
	ld.shared.u64 	%rd247, [_ZZN3cub18CUB_300001_SM_10006detail6reduce28DeviceReduceSingleTileKernelINS2_10policy_hubIlyN4cuda3std3__44plusIlEEE10Policy1000EPlSC_iS9_llNS7_10__identityEEEvT0_T1_T2_T3_T4_T6_E12temp_storage+72];
	add.s64 	%rd248, %rd246, %rd247;
	ld.shared.u64 	%rd249, [_ZZN3cub18CUB_300001_SM_10006detail6reduce28DeviceReduceSingleTileKernelINS2_10policy_hubIlyN4cuda3std3__44plusIlEEE10Policy1000EPlSC_iS9_llNS7_10__identityEEEvT0_T1_T2_T3_T4_T6_E12temp_storage+80];
	add.s64 	%rd250, %rd248, %rd249;
	ld.shared.u64 	%rd251, [_ZZN3cub18CUB_300001_SM_10006detail6reduce28DeviceReduceSingleTileKernelINS2_10policy_hubIlyN4cuda3std3__44plusIlEEE10Policy1000EPlSC_iS9_llNS7_10__identityEEEvT0_T1_T2_T3_T4_T6_E12temp_storage+88];
	add.s64 	%rd252, %rd250, %rd251;
	ld.shared.u64 	%rd253, [_ZZN3cub18CUB_300001_SM_10006detail6reduce28DeviceReduceSingleTileKernelINS2_10policy_hubIlyN4cuda3std3__44plusIlEEE10Policy1000EPlSC_iS9_llNS7_10__identityEEEvT0_T1_T2_T3_T4_T6_E12temp_storage+96];
	add.s64 	%rd254, %rd252, %rd253;
	ld.shared.u64 	%rd255, [_ZZN3cub18CUB_300001_SM_10006detail6reduce28DeviceReduceSingleTileKernelINS2_10policy_hubIlyN4cuda3std3__44plusIlEEE10Policy1000EPlSC_iS9_llNS7_10__identityEEEvT0_T1_T2_T3_T4_T6_E12temp_storage+104];
	add.s64 	%rd256, %rd254, %rd255;
	ld.shared.u64 	%rd257, [_ZZN3cub18CUB_300001_SM_10006detail6reduce28DeviceReduceSingleTileKernelINS2_10policy_hubIlyN4cuda3std3__44plusIlEEE10Policy1000EPlSC_iS9_llNS7_10__identityEEEvT0_T1_T2_T3_T4_T6_E12temp_storage+112];
	add.s64 	%rd258, %rd256, %rd257;
	ld.shared.u64 	%rd259, [_ZZN3cub18CUB_300001_SM_10006detail6reduce28DeviceReduceSingleTileKernelINS2_10policy_hubIlyN4cuda3std3__44plusIlEEE10Policy1000EPlSC_iS9_llNS7_10__identityEEEvT0_T1_T2_T3_T4_T6_E12temp_storage+120];
	add.s64 	%rd260, %rd258, %rd259;
	ld.shared.u64 	%rd261, [_ZZN3cub18CUB_300001_SM_10006detail6reduce28DeviceReduceSingleTileKernelINS2_10policy_hubIlyN4cuda3std3__44plusIlEEE10Policy1000EPlSC_iS9_llNS7_10__identityEEEvT0_T1_T2_T3_T4_T6_E12temp_storage+128];
	add.s64 	%rd262, %rd260, %rd261;
	ld.shared.u64 	%rd263, [_ZZN3cub18CUB_300001_SM_10006detail6reduce28DeviceReduceSingleTileKernelINS2_10policy_hubIlyN4cuda3std3__44plusIlEEE10Policy1000EPlSC_iS9_llNS7_10__identityEEEvT0_T1_T2_T3_T4_T6_E12temp_storage+136];
	add.s64 	%rd280, %rd262, %rd263;
	bra.uni 	$L__BB25_37;
$L__BB25_17:
	// begin inline asm
	mov.u32 %r105, %laneid;
	// end inline asm
	and.b32  	%r156, %r1, 992;
	add.s32 	%r157, %r156, 32;
	setp.gt.s32 	%p26, %r157, %r34;
	not.b32 	%r158, %r156;
	add.s32 	%r159, %r34, %r158;
	selp.b32 	%r154, %r159, 31, %p26;
	mov.b64 	{%r107, %r112}, %rd271;
	mov.b32 	%r113, 1;
	mov.b32 	%r155, -1;
	// begin inline asm
	shfl.sync.down.b32 %r106, %r107, %r113, %r154, %r155;
	// end inline asm
	// begin inline asm
	shfl.sync.down.b32 %r111, %r112, %r113, %r154, %r155;
	// end inline asm
	mov.b64 	%rd163, {%r106, %r111};
	setp.lt.s32 	%p27, %r105, %r154;
	selp.b64 	%rd164, %rd163, 0, %p27;
	add.s64 	%rd165, %rd164, %rd271;
	mov.b64 	{%r117, %r122}, %rd165;
	mov.b32 	%r123, 2;
	// begin inline asm
	shfl.sync.down.b32 %r116, %r117, %r123, %r154, %r155;
	// end inline asm
	// begin inline asm
	shfl.sync.down.b32 %r121, %r122, %r123, %r154, %r155;
	// end inline asm
	mov.b64 	%rd166, {%r116, %r121};
	add.s32 	%r160, %r105, 2;
	setp.gt.s32 	%p28, %r160, %r154;
	selp.b64 	%rd167, 0, %rd166, %p28;
	add.s64 	%rd168, %rd167, %rd165;
	mov.b64 	{%r127, %r132}, %rd168;
	mov.b32 	%r133, 4;
	// begin inline asm
	shfl.sync.down.b32 %r126, %r127, %r133, %r154, %r155;
	// end inline asm
	// begin inline asm
	shfl.sync.down.b32 %r131, %r132, %r133, %r154, %r155;
	// end inline asm
	mov.b64 	%rd169, {%r126, %r131};
	add.s32 	%r161, %r105, 4;
	setp.gt.s32 	%p29, %r161, %r154;
	selp.b64 	%rd170, 0, %rd169, %p29;
	add.s64 	%rd171, %rd170, %rd168;
	mov.b64 	{%r137, %r142}, %rd171;
	mov.b32 	%r143, 8;
	// begin inline asm
	shfl.sync.down.b32 %r136, %r137, %r143, %r154, %r155;
	// end inline asm
	// begin inline asm
	shfl.sync.down.b32 %r141, %r142, %r143, %r154, %r155;
	// end inline asm
	mov.b64 	%rd172, {%r136, %r141};
	add.s32 	%r162, %r105, 8;
	setp.gt.s32 	%p30, %r162, %r154;
	selp.b64 	%rd173, 0, %rd172, %p30;
	add.s64 	%rd174, %rd173, %rd171;
	mov.b64 	{%r147, %r152}, %rd174;
	mov.b32 	%r153, 16;
	// begin inline asm
	shfl.sync.down.b32 %r146, %r147, %r153, %r154, %r155;
	// end inline asm
	// begin inline asm
	shfl.sync.down.b32 %r151, %r152, %r153, %r154, %r155;
	// end inline asm
	mov.b64 	%rd175, {%r146, %r151};
	add.s32 	%r163, %r105, 16;
	setp.gt.s32 	%p31, %r163, %r154;
	selp.b64 	%rd176, 0, %rd175, %p31;
	add.s64 	%rd280, %rd176, %rd174;
	setp.ne.s32 	%p32, %r105, 0;
	@%p32 bra 	$L__BB25_19;
	shr.u32 	%r164, %r1, 2;
	and.b32  	%r165, %r164, 248;
	mov.u32 	%r166, _ZZN3cub18CUB_300001_SM_10006detail6reduce28DeviceReduceSingleTileKernelINS2_10policy_hubIlyN4cuda3std3__44plusIlEEE10Policy1000EPlSC_iS9_llNS7_10__identityEEEvT0_T1_T2_T3_T4_T6_E12temp_storage;
	add.s32 	%r167, %r166, %r165;
	st.shared.u64 	[%r167+16], %rd280;
$L__BB25_19:
	bar.sync 	0;
	setp.ne.s32 	%p33, %r1, 0;
	@%p33 bra 	$L__BB25_37;
	setp.gt.s32 	%p34, %r34, 32;
	ld.shared.u64 	%rd177, [_ZZN3cub18CUB_300001_SM_10006detail6reduce28DeviceReduceSingleTileKernelINS2_10policy_hubIlyN4cuda3std3__44plusIlEEE10Policy1000EPlSC_iS9_llNS7_10__identityEEEvT0_T1_T2_T3_T4_T6_E12temp_storage+24];
	selp.b64 	%rd178, %rd177, 0, %p34;
	add.s64 	%rd179, %rd178, %rd280;
	setp.gt.s32 	%p35, %r34, 64;
	ld.shared.u64 	%rd180, [_ZZN3cub18CUB_300001_SM_10006detail6reduce28DeviceReduceSingleTileKernelINS2_10policy_hubIlyN4cuda3std3__44plusIlEEE10Policy1000EPlSC_iS9_llNS7_10__identityEEEvT0_T1_T2_T3_T4_T6_E12temp_storage+32];
	selp.b64 	%rd181, %rd180, 0, %p35;
	add.s64 	%rd182, %rd179, %rd181;
	setp.gt.s32 	%p36, %r34, 96;
	ld.shared.u64 	%rd183, [_ZZN3cub18CUB_300001_SM_10006detail6reduce28DeviceReduceSingleTileKernelINS2_10policy_hubIlyN4cuda3std3__44plusIlEEE10Policy1000EPlSC_iS9_llNS7_10__identityEEEvT0_T1_T2_T3_T4_T6_E12temp_storage+40];
	selp.b64 	%rd184, %rd183, 0, %p36;
	add.s64 	%rd185, %rd182, %rd184;
	setp.gt.s32 	%p37, %r34, 128;
	ld.shared.u64 	%rd186, [_ZZN3cub18CUB_300001_SM_10006detail6reduce28DeviceReduceSingleTileKernelINS2_10policy_hubIlyN4cuda3std3__44plusIlEEE10Policy1000EPlSC_iS9_llNS7_10__identityEEEvT0_T1_T2_T3_T4_T6_E12temp_storage+48];
	selp.b64 	%rd187, %rd186, 0, %p37;
	add.s64 	%rd188, %rd185, %rd187;
	setp.gt.s32 	%p38, %r34, 160;
	ld.shared.u64 	%rd189, [_ZZN3cub18CUB_300001_SM_10006detail6reduce28DeviceReduceSingleTileKernelINS2_10policy_hubIlyN4cuda3std3__44plusIlEEE10Policy1000EPlSC_iS9_llNS7_10__identityEEEvT0_T1_T2_T3_T4_T6_E12temp_storage+56];
	selp.b64 	%rd190, %rd189, 0, %p38;
	add.s64 	%rd191, %rd188, %rd190;
	setp.gt.s32 	%p39, %r34, 192;
	ld.shared.u64 	%rd192, [_ZZN3cub18CUB_300001_SM_10006detail6reduce28DeviceReduceSingleTileKernelINS2_10policy_hubIlyN4cuda3std3__44plusIlEEE10Policy1000EPlSC_iS9_llNS7_10__identityEEEvT0_T1_T2_T3_T4_T6_E12temp_storage+64];
	selp.b64 	%rd193, %rd192, 0, %p39;
	add.s64 	%rd194, %rd191, %rd193;
	setp.gt.s32 	%p40, %r34, 224;
	ld.shared.u64 	%rd195, [_ZZN3cub18CUB_300001_SM_10006detail6reduce28DeviceReduceSingleTileKernelINS2_10policy_hubIlyN4cuda3std3__44plusIlEEE10Policy1000EPlSC_iS9_llNS7_10__identityEEEvT0_T1_T2_T3_T4_T6_E12temp_storage+72];
	selp.b64 	%rd196, %rd195, 0, %p40;
	add.s64 	%rd197, %rd194, %rd196;
	setp.gt.s32 	%p41, %r34, 256;
	ld.shared.u64 	%rd198, [_ZZN3cub18CUB_300001_SM_10006detail6reduce28DeviceReduceSingleTileKernelINS2_10policy_hubIlyN4cuda3std3__44plusIlEEE10Policy1000EPlSC_iS9_llNS7_10__identityEEEvT0_T1_T2_T3_T4_T6_E12temp_storage+80];
	selp.b64 	%rd199, %rd198, 0, %p41;
	add.s64 	%rd200, %rd197, %rd199;
	setp.gt.s32 	%p42, %r34, 288;
	ld.shared.u64 	%rd201, [_ZZN3cub18CUB_300001_SM_10006detail6reduce28DeviceReduceSingleTileKernelINS2_10policy_hubIlyN4cuda3std3__44plusIlEEE10Policy1000EPlSC_iS9_llNS7_10__identityEEEvT0_T1_T2_T3_T4_T6_E12temp_storage+88];
	selp.b64 	%rd202, %rd201, 0, %p42;
	add.s64 	%rd203, %rd200, %rd202;
	setp.gt.s32 	%p43, %r34, 320;
	ld.shared.u64 	%rd204, [_ZZN3cub18CUB_300001_SM_10006detail6reduce28DeviceReduceSingleTileKernelINS2_10policy_hubIlyN4cuda3std3__44plusIlEEE10Policy1000EPlSC_iS9_llNS7_10__identityEEEvT0_T1_T2_T3_T4_T6_E12temp_storage+96];
	selp.b64 	%rd205, %rd204, 0, %p43;
	add.s64 	%rd206, %rd203, %rd205;
	setp.gt.s32 	%p44, %r34, 352;
	ld.shared.u64 	%rd207, [_ZZN3cub18CUB_300001_SM_10006detail6reduce28DeviceReduceSingleTileKernelINS2_10policy_hubIlyN4cuda3std3__44plusIlEEE10Policy1000EPlSC_iS9_llNS7_10__identityEEEvT0_T1_T2_T3_T4_T6_E12temp_storage+104];
	selp.b64 	%rd208, %rd207, 0, %p44;
	add.s64 	%rd209, %rd206, %rd208;
	setp.gt.s32 	%p45, %r34, 384;
	ld.shared.u64 	%rd210, [_ZZN3cub18CUB_300001_SM_10006detail6reduce28DeviceReduceSingleTileKernelINS2_10policy_hubIlyN4cuda3std3__44plusIlEEE10Policy1000EPlSC_iS9_llNS7_10__identityEEEvT0_T1_T2_T3_T4_T6_E12temp_storage+112];
	selp.b64 	%rd211, %rd210, 0, %p45;
	add.s64 	%rd212, %rd209, %rd211;
	setp.gt.s32 	%p46, %r34, 416;
	ld.shared.u64 	%rd213, [_ZZN3cub18CUB_300001_SM_10006detail6reduce28DeviceReduceSingleTileKernelINS2_10policy_hubIlyN4cuda3std3__44plusIlEEE10Policy1000EPlSC_iS9_llNS7_10__identityEEEvT0_T1_T2_T3_T4_T6_E12temp_storage+120];
	selp.b64 	%rd214, %rd213, 0, %p46;
	add.s64 	%rd215, %rd212, %rd214;
	setp.gt.s32 	%p47, %r34, 448;
	ld.shared.u64 	%rd216, [_ZZN3cub18CUB_300001_SM_10006detail6reduce28DeviceReduceSingleTileKernelINS2_10policy_hubIlyN4cuda3std3__44plusIlEEE10Policy1000EPlSC_iS9_llNS7_10__identityEEEvT0_T1_T2_T3_T4_T6_E12temp_storage+128];
	selp.b64 	%rd217, %rd216, 0, %p47;
	add.s64 	%rd218, %rd215, %rd217;
	setp.gt.s32 	%p48, %r34, 480;
	ld.shared.u64 	%rd219, [_ZZN3cub18CUB_300001_SM_10006detail6reduce28DeviceReduceSingleTileKernelINS2_10policy_hubIlyN4cuda3std3__44plusIlEEE10Policy1000EPlSC_iS9_llNS7_10__identityEEEvT0_T1_T2_T3_T4_T6_E12temp_storage+136];
	selp.b64 	%rd220, %rd219, 0, %p48;
	add.s64 	%rd280, %rd218, %rd220;
	bra.uni 	$L__BB25_37;
$L__BB25_21:
	mov.u32 	%r13, %tid.x;
	mul.wide.u32 	%rd52, %r13, 8;
	add.s64 	%rd39, %rd35, %rd52;
	// begin inline asm
	ld.global.nc.u64 %rd38, [%rd39];
	// end inline asm
	add.s64 	%rd41, %rd39, 4096;
	// begin inline asm
	ld.global.nc.u64 %rd40, [%rd41];
	// end inline asm
	add.s64 	%rd43, %rd39, 8192;
	// begin inline asm
	ld.global.nc.u64 %rd42, [%rd43];
	// end inline asm
	add.s64 	%rd45, %rd39, 12288;
	// begin inline asm
	ld.global.nc.u64 %rd44, [%rd45];
	// end inline asm
	add.s64 	%rd47, %rd39, 16384;
	// begin inline asm
	ld.global.nc.u64 %rd46, [%rd47];
	// end inline asm
	add.s64 	%rd49, %rd39, 20480;
	// begin inline asm
	ld.global.nc.u64 %rd48, [%rd49];
	// end inline asm
	add.s64 	%rd51, %rd39, 24576;
	// begin inline asm
	ld.global.nc.u64 %rd50, [%rd51];
	// end inline asm
	add.s64 	%rd53, %rd40, %rd38;
	add.s64 	%rd54, %rd42, %rd53;
	add.s64 	%rd55, %rd44, %rd54;
	add.s64 	%rd56, %rd46, %rd55;
	add.s64 	%rd57, %rd48, %rd56;
	add.s64 	%rd279, %rd50, %rd57;
	setp.lt.u32 	%p3, %r34, 7168;
	mov.b32 	%r231, 3584;
	@%p3 bra 	$L__BB25_25;
	add.s32 	%r14, %r34, -3584;
	mov.b32 	%r231, 3584;
$L__BB25_23:
	add.s32 	%r37, %r231, %r13;
	mul.wide.u32 	%rd72, %r37, 8;
	add.s64 	%rd59, %rd35, %rd72;
	// begin inline asm
	ld.global.nc.u64 %rd58, [%rd59];
	// end inline asm
	add.s64 	%rd61, %rd59, 4096;
	// begin inline asm
	ld.global.nc.u64 %rd60, [%rd61];
	// end inline asm
	add.s64 	%rd63, %rd59, 8192;
	// begin inline asm
	ld.global.nc.u64 %rd62, [%rd63];
	// end inline asm
	add.s64 	%rd65, %rd59, 12288;
	// begin inline asm
	ld.global.nc.u64 %rd64, [%rd65];
	// end inline asm
	add.s64 	%rd67, %rd59, 16384;
	// begin inline asm
	ld.global.nc.u64 %rd66, [%rd67];
	// end inline asm
	add.s64 	%rd69, %rd59, 20480;
	// begin inline asm
	ld.global.nc.u64 %rd68, [%rd69];
	// end inline asm
	add.s64 	%rd71, %rd59, 24576;
	// begin inline asm
	ld.global.nc.u64 %rd70, [%rd71];
	// end inline asm
	add.s64 	%rd73, %rd58, %rd279;
	add.s64 	%rd74, %rd60, %rd73;
	add.s64 	%rd75, %rd62, %rd74;
	add.s64 	%rd76, %rd64, %rd75;
	add.s64 	%rd77, %rd66, %rd76;
	add.s64 	%rd78, %rd68, %rd77;
	add.s64 	%rd279, %rd70, %rd78;
	sub.s32 	%r38, %r34, %r231;
	setp.lt.s32 	%p4, %r38, 3584;
	@%p4 bra 	$L__BB25_33;
	add.s32 	%r231, %r231, 3584;
	setp.le.s32 	%p5, %r231, %r14;
	@%p5 bra 	$L__BB25_23;
$L__BB25_25:
	setp.le.s32 	%p6, %r34, %r231;
	@%p6 bra 	$L__BB25_33;
	sub.s32 	%r18, %r34, %r231;
	setp.ge.s32 	%p7, %r13, %r18;
	@%p7 bra 	$L__BB25_33;
	not.b32 	%r39, %r13;
	add.s32 	%r40, %r34, %r39;
	sub.s32 	%r19, %r40, %r231;
	and.b32  	%r41, %r19, 1536;
	setp.eq.s32 	%p8, %r41, 1536;
	mov.u32 	%r235, %r13;
	@%p8 bra 	$L__BB25_30;
	add.s32 	%r233, %r13, %r231;
	shr.u32 	%r42, %r19, 9;
	add.s32 	%r43, %r42, 1;
	and.b32  	%r44, %r43, 3;
	neg.s32 	%r232, %r44;
	mov.u32 	%r235, %r13;
$L__BB25_29:
	.pragma "nounroll";
	mul.wide.u32 	%rd82, %r233, 8;
	add.s64 	%rd81, %rd35, %rd82;
	// begin inline asm
	ld.global.nc.u64 %rd80, [%rd81];
	// end inline asm
	add.s64 	%rd279, %rd80, %rd279;
	add.s32 	%r235, %r235, 512;
	add.s32 	%r233, %r233, 512;
	add.s32 	%r232, %r232, 1;
	setp.ne.s32 	%p9, %r232, 0;
	@%p9 bra 	$L__BB25_29;
$L__BB25_30:
	setp.lt.u32 	%p10, %r19, 1536;
	@%p10 bra 	$L__BB25_33;
	cvt.u64.u32 	%rd83, %r235;
	cvt.u64.u32 	%rd84, %r231;
	add.s64 	%rd85, %rd83, %rd84;
	shl.b64 	%rd86, %rd85, 3;
	add.s64 	%rd87, %rd86, %rd35;
	add.s64 	%rd277, %rd87, 8192;
	add.s32 	%r236, %r235, %r231;
$L__BB25_32:
	mul.wide.u32 	%rd96, %r236, 8;
	add.s64 	%rd89, %rd35, %rd96;
	// begin inline asm
	ld.global.nc.u64 %rd88, [%rd89];
	// end inline asm
	add.s64 	%rd97, %rd88, %rd279;
	add.s64 	%rd91, %rd277, -4096;
	// begin inline asm
	ld.global.nc.u64 %rd90, [%rd91];
	// end inline asm
	add.s64 	%rd98, %rd90, %rd97;
	// begin inline asm
	ld.global.nc.u64 %rd92, [%rd277];
	// end inline asm
	add.s64 	%rd99, %rd92, %rd98;
	add.s64 	%rd95, %rd277, 4096;
	// begin inline asm
	ld.global.nc.u64 %rd94, [%rd95];
	// end inline asm
	add.s64 	%rd279, %rd94, %rd99;
	add.s32 	%r235, %r235, 2048;
	add.s64 	%rd277, %rd277, 16384;
	add.s32 	%r236, %r236, 2048;
	setp.lt.s32 	%p11, %r235, %r18;
	@%p11 bra 	$L__BB25_32;
$L__BB25_33:
	// begin inline asm
	mov.u32 %r45, %laneid;
	// end inline asm
	mov.b64 	{%r47, %r52}, %rd279;
	mov.b32 	%r53, 1;
	mov.b32 	%r94, 31;
	mov.b32 	%r95, -1;
	// begin inline asm
	shfl.sync.down.b32 %r46, %r47, %r53, %r94, %r95;
	// end inline asm
	// begin inline asm
	shfl.sync.down.b32 %r51, %r52, %r53, %r94, %r95;
	// end inline asm
	mov.b64 	%rd100, {%r46, %r51};
	setp.gt.s32 	%p12, %r45, 30;
	selp.b64 	%rd101, 0, %rd100, %p12;
	add.s64 	%rd102, %rd101, %rd279;
	mov.b64 	{%r57, %r62}, %rd102;
	mov.b32 	%r63, 2;
	// begin inline asm
	shfl.sync.down.b32 %r56, %r57, %r63, %r94, %r95;
	// end inline asm
	// begin inline asm
	shfl.sync.down.b32 %r61, %r62, %r63, %r94, %r95;
	// end inline asm
	mov.b64 	%rd103, {%r56, %r61};
	setp.gt.s32 	%p13, %r45, 29;
	selp.b64 	%rd104, 0, %rd103, %p13;
	add.s64 	%rd105, %rd104, %rd102;
	mov.b64 	{%r67, %r72}, %rd105;
	mov.b32 	%r73, 4;
	// begin inline asm
	shfl.sync.down.b32 %r66, %r67, %r73, %r94, %r95;
	// end inline asm
	// begin inline asm
	shfl.sync.down.b32 %r71, %r72, %r73, %r94, %r95;
	// end inline asm
	mov.b64 	%rd106, {%r66, %r71};
	setp.gt.s32 	%p14, %r45, 27;
	selp.b64 	%rd107, 0, %rd106, %p14;
	add.s64 	%rd108, %rd107, %rd105;
	mov.b64 	{%r77, %r82}, %rd108;
	mov.b32 	%r83, 8;
	// begin inline asm
	shfl.sync.down.b32 %r76, %r77, %r83, %r94, %r95;
	// end inline asm
	// begin inline asm
	shfl.sync.down.b32 %r81, %r82, %r83, %r94, %r95;
	// end inline asm
	mov.b64 	%rd109, {%r76, %r81};
	setp.gt.s32 	%p15, %r45, 23;
	selp.b64 	%rd110, 0, %rd109, %p15;
	add.s64 	%rd111, %rd110, %rd108;
	mov.b64 	{%r87, %r92}, %rd111;
	mov.b32 	%r93, 16;
	// begin inline asm
	shfl.sync.down.b32 %r86, %r87, %r93, %r94, %r95;
	// end inline asm
	// begin inline asm
	shfl.sync.down.b32 %r91, %r92, %r93, %r94, %r95;
	// end inline asm
	mov.b64 	%rd112, {%r86, %r91};
	setp.gt.s32 	%p16, %r45, 15;
	selp.b64 	%rd113, 0, %rd112, %p16;
	add.s64 	%rd280, %rd113, %rd111;
	setp.ne.s32 	%p17, %r45, 0;
	@%p17 bra 	$L__BB25_35;
	shr.u32 	%r96, %r13, 2;
	and.b32  	%r97, %r96, 248;
	mov.u32 	%r98, _ZZN3cub18CUB_300001_SM_10006detail6reduce28DeviceReduceSingleTileKernelINS2_10policy_hubIlyN4cuda3std3__44plusIlEEE10Policy1000EPlSC_iS9_llNS7_10__identityEEEvT0_T1_T2_T3_T4_T6_E12temp_storage;
	add.s32 	%r99, %r98, %r97;
	st.shared.u64 	[%r99+16], %rd280;
$L__BB25_35:
	bar.sync 	0;
	setp.ne.s32 	%p18, %r13, 0;
	@%p18 bra 	$L__BB25_37;
	ld.shared.u64 	%rd114, [_ZZN3cub18CUB_300001_SM_10006detail6reduce28DeviceReduceSingleTileKernelINS2_10policy_hubIlyN4cuda3std3__44plusIlEEE10Policy1000EPlSC_iS9_llNS7_10__identityEEEvT0_T1_T2_T3_T4_T6_E12temp_storage+24];
	add.s64 	%rd115, %rd114, %rd280;
	ld.shared.u64 	%rd116, [_ZZN3cub18CUB_300001_SM_10006detail6reduce28DeviceReduceSingleTileKernelINS2_10policy_hubIlyN4cuda3std3__44plusIlEEE10Policy1000EPlSC_iS9_llNS7_10__identityEEEvT0_T1_T2_T3_T4_T6_E12temp_storage+32];
	add.s64 	%rd117, %rd115, %rd116;
	ld.shared.u64 	%rd118, [_ZZN3cub18CUB_300001_SM_10006detail6reduce28DeviceReduceSingleTileKernelINS2_10policy_hubIlyN4cuda3std3__44plusIlEEE10Policy1000EPlSC_iS9_llNS7_10__identityEEEvT0_T1_T2_T3_T4_T6_E12temp_storage+40];
	add.s64 	%rd119, %rd117, %rd118;
	ld.shared.u64 	%rd120, [_ZZN3cub18CUB_300001_SM_10006detail6reduce28DeviceReduceSingleTileKernelINS2_10policy_hubIlyN4cuda3std3__44plusIlEEE10Policy1000EPlSC_iS9_llNS7_10__identityEEEvT0_T1_T2_T3_T4_T6_E12temp_storage+48];
	add.s64 	%rd121, %rd119, %rd120;
	ld.shared.u64 	%rd122, [_ZZN3cub18CUB_300001_SM_10006detail6reduce28DeviceReduceSingleTileKernelINS2_10policy_hubIlyN4cuda3std3__44plusIlEEE10Policy1000EPlSC_iS9_llNS7_10__identityEEEvT0_T1_T2_T3_T4_T6_E12temp_storage+56];
	add.s64 	%rd123, %rd121, %rd122;
	ld.shared.u64 	%rd124, [_ZZN3cub18CUB_300001_SM_10006detail6reduce28DeviceReduceSingleTileKernelINS2_10policy_hubIlyN4cuda3std3__44plusIlEEE10Policy1000EPlSC_iS9_llNS7_10__identityEEEvT0_T1_T2_T3_T4_T6_E12temp_storage+64];
	add.s64 	%rd125, %rd123, %rd124;
	ld.shared.u64 	%rd126, [_ZZN3cub18CUB_300001_SM_10006detail6reduce28DeviceReduceSingleTileKernelINS2_10policy_hubIlyN4cuda3std3__44plusIlEEE10Policy1000EPlSC_iS9_llNS7_10__identityEEEvT0_T1_T2_T3_T4_T6_E12temp_storage+72];
	add.s64 	%rd127, %rd125, %rd126;
	ld.shared.u64 	%rd128, [_ZZN3cub18CUB_300001_SM_10006detail6reduce28DeviceReduceSingleTileKernelINS2_10policy_hubIlyN4cuda3std3__44plusIlEEE10Policy1000EPlSC_iS9_llNS7_10__identityEEEvT0_T1_T2_T3_T4_T6_E12temp_storage+80];
	add.s64 	%rd129, %rd127, %rd128;
	ld.shared.u64 	%rd130, [_ZZN3cub18CUB_300001_SM_10006detail6reduce28DeviceReduceSingleTileKernelINS2_10policy_hubIlyN4cuda3std3__44plusIlEEE10Policy1000EPlSC_iS9_llNS7_10__identityEEEvT0_T1_T2_T3_T4_T6_E12temp_storage+88];
	add.s64 	%rd131, %rd129, %rd130;
	ld.shared.u64 	%rd132, [_ZZN3cub18CUB_300001_SM_10006detail6reduce28DeviceReduceSingleTileKernelINS2_10policy_hubIlyN4cuda3std3__44plusIlEEE10Policy1000EPlSC_iS9_llNS7_10__identityEEEvT0_T1_T2_T3_T4_T6_E12temp_storage+96];
	add.s64 	%rd133, %rd131, %rd132;
	ld.shared.u64 	%rd134, [_ZZN3cub18CUB_300001_SM_10006detail6reduce28DeviceReduceSingleTileKernelINS2_10policy_hubIlyN4cuda3std3__44plusIlEEE10Policy1000EPlSC_iS9_llNS7_10__identityEEEvT0_T1_T2_T3_T4_T6_E12temp_storage+104];
	add.s64 	%rd135, %rd133, %rd134;
	ld.shared.u64 	%rd136, [_ZZN3cub18CUB_300001_SM_10006detail6reduce28DeviceReduceSingleTileKernelINS2_10policy_hubIlyN4cuda3std3__44plusIlEEE10Policy1000EPlSC_iS9_llNS7_10__identityEEEvT0_T1_T2_T3_T4_T6_E12temp_storage+112];
	add.s64 	%rd137, %rd135, %rd136;
	ld.shared.u64 	%rd138, [_ZZN3cub18CUB_300001_SM_10006detail6reduce28DeviceReduceSingleTileKernelINS2_10policy_hubIlyN4cuda3std3__44plusIlEEE10Policy1000EPlSC_iS9_llNS7_10__identityEEEvT0_T1_T2_T3_T4_T6_E12temp_storage+120];
	add.s64 	%rd139, %rd137, %rd138;
	ld.shared.u64 	%rd140, [_ZZN3cub18CUB_300001_SM_10006detail6reduce28DeviceReduceSingleTileKernelINS2_10policy_hubIlyN4cuda3std3__44plusIlEEE10Policy1000EPlSC_iS9_llNS7_10__identityEEEvT0_T1_T2_T3_T4_T6_E12temp_storage+128];
	add.s64 	%rd141, %rd139, %rd140;
	ld.shared.u64 	%rd142, [_ZZN3cub18CUB_300001_SM_10006detail6reduce28DeviceReduceSingleTileKernelINS2_10policy_hubIlyN4cuda3std3__44plusIlEEE10Policy1000EPlSC_iS9_llNS7_10__identityEEEvT0_T1_T2_T3_T4_T6_E12temp_storage+136];
	add.s64 	%rd280, %rd141, %rd142;
$L__BB25_37:
	mov.u32 	%r223, %tid.x;
	setp.ne.s32 	%p56, %r223, 0;
	@%p56 bra 	$L__BB25_39;
	add.s64 	%rd264, %rd280, %rd36;
	st.global.u64 	[%rd1], %rd264;
$L__BB25_39:
	ret;

}
	// .globl	_ZN3cub18CUB_300001_SM_10006detail6reduce28DeviceReduceSingleTileKernelINS2_10policy_hubIijN4cuda3std3__44plusIiEEE10Policy1000EN6thrust24THRUST_300001_SM_1000_NS17counting_iteratorIiNSD_11use_defaultESF_SF_EEPijS9_ii19active_edge_counterEEvT0_T1_T2_T3_T4_T6_
.visible .entry _ZN3cub18CUB_300001_SM_10006detail6reduce28DeviceReduceSingleTileKernelINS2_10policy_hubIijN4cuda3std3__44plusIiEEE10Policy1000EN6thrust24THRUST_300001_SM_1000_NS17counting_iteratorIiNSD_11use_defaultESF_SF_EEPijS9_ii19active_edge_counterEEvT0_T1_T2_T3_T4_T6_(
	.param .align 4 .b8 _ZN3cub18CUB_300001_SM_10006detail6reduce28DeviceReduceSingleTileKernelINS2_10policy_hubIijN4cuda3std3__44plusIiEEE10Policy1000EN6thrust24THRUST_300001_SM_1000_NS17counting_iteratorIiNSD_11use_defaultESF_SF_EEPijS9_ii19active_edge_counterEEvT0_T1_T2_T3_T4_T6__param_0[4],
	.param .u64 .ptr .align 1 _ZN3cub18CUB_300001_SM_10006detail6reduce28DeviceReduceSingleTileKernelINS2_10policy_hubIijN4cuda3std3__44plusIiEEE10Policy1000EN6thrust24THRUST_300001_SM_1000_NS17counting_iteratorIiNSD_11use_defaultESF_SF_EEPijS9_ii19active_edge_counterEEvT0_T1_T2_T3_T4_T6__param_1,
	.param .u32 _ZN3cub18CUB_300001_SM_10006detail6reduce28DeviceReduceSingleTileKernelINS2_10policy_hubIijN4cuda3std3__44plusIiEEE10Policy1000EN6thrust24THRUST_300001_SM_1000_NS17counting_iteratorIiNSD_11use_defaultESF_SF_EEPijS9_ii19active_edge_counterEEvT0_T1_T2_T3_T4_T6__param_2,
	.param .align 1 .b8 _ZN3cub18CUB_300001_SM_10006detail6reduce28DeviceReduceSingleTileKernelINS2_10policy_hubIijN4cuda3std3__44plusIiEEE10Policy1000EN6thrust24THRUST_300001_SM_1000_NS17counting_iteratorIiNSD_11use_defaultESF_SF_EEPijS9_ii19active_edge_counterEEvT0_T1_T2_T3_T4_T6__param_3[1],
	.param .u32 _ZN3cub18CUB_300001_SM_10006detail6reduce28DeviceReduceSingleTileKernelINS2_10policy_hubIijN4cuda3std3__44plusIiEEE10Policy1000EN6thrust24THRUST_300001_SM_1000_NS17counting_iteratorIiNSD_11use_defaultESF_SF_EEPijS9_ii19active_edge_counterEEvT0_T1_T2_T3_T4_T6__param_4,
	.param .align 8 .b8 _ZN3cub18CUB_300001_SM_10006detail6reduce28DeviceReduceSingleTileKernelINS2_10policy_hubIijN4cuda3std3__44plusIiEEE10Policy1000EN6thrust24THRUST_300001_SM_1000_NS17counting_iteratorIiNSD_11use_defaultESF_SF_EEPijS9_ii19active_edge_counterEEvT0_T1_T2_T3_T4_T6__param_5[24]
)
.maxntid 256
.minnctapersm 1
{
	.reg .pred 	%p<1511>;
	.reg .b32 	%r<6272>;
	.reg .b64 	%rd<2475>;
	// demoted variable
	.shared .align 4 .b8 _ZZN3cub18CUB_300001_SM_10006detail6reduce28DeviceReduceSingleTileKernelINS2_10policy_hubIijN4cuda3std3__44plusIiEEE10Policy1000EN6thrust24THRUST_300001_SM_1000_NS17counting_iteratorIiNSD_11use_defaultESF_SF_EEPijS9_ii19active_edge_counterEEvT0_T1_T2_T3_T4_T6_E12temp_storage[44];
	ld.param.u64 	%rd46, [_ZN3cub18CUB_300001_SM_10006detail6reduce28DeviceReduceSingleTileKernelINS2_10policy_hubIijN4cuda3std3__44plusIiEEE10Policy1000EN6thrust24THRUST_300001_SM_1000_NS17counting_iteratorIiNSD_11use_defaultESF_SF_EEPijS9_ii19active_edge_counterEEvT0_T1_T2_T3_T4_T6__param_5+16];
	ld.param.u64 	%rd45, [_ZN3cub18CUB_300001_SM_10006detail6reduce28DeviceReduceSingleTileKernelINS2_10policy_hubIijN4cuda3std3__44plusIiEEE10Policy1000EN6thrust24THRUST_300001_SM_1000_NS17counting_iteratorIiNSD_11use_defaultESF_SF_EEPijS9_ii19active_edge_counterEEvT0_T1_T2_T3_T4_T6__param_5+8];
	ld.param.u64 	%rd44, [_ZN3cub18CUB_300001_SM_10006detail6reduce28DeviceReduceSingleTileKernelINS2_10policy_hubIijN4cuda3std3__44plusIiEEE10Policy1000EN6thrust24THRUST_300001_SM_1000_NS17counting_iteratorIiNSD_11use_defaultESF_SF_EEPijS9_ii19active_edge_counterEEvT0_T1_T2_T3_T4_T6__param_5];
	ld.param.u32 	%r1091, [_ZN3cub18CUB_300001_SM_10006detail6reduce28DeviceReduceSingleTileKernelINS2_10policy_hubIijN4cuda3std3__44plusIiEEE10Policy1000EN6thrust24THRUST_300001_SM_1000_NS17counting_iteratorIiNSD_11use_defaultESF_SF_EEPijS9_ii19active_edge_counterEEvT0_T1_T2_T3_T4_T6__param_0];
	ld.param.u64 	%rd47, [_ZN3cub18CUB_300001_SM_10006detail6reduce28DeviceReduceSingleTileKernelINS2_10policy_hubIijN4cuda3std3__44plusIiEEE10Policy1000EN6thrust24THRUST_300001_SM_1000_NS17counting_iteratorIiNSD_11use_defaultESF_SF_EEPijS9_ii19active_edge_counterEEvT0_T1_T2_T3_T4_T6__param_1];
	ld.param.u32 	%r1092, [_ZN3cub18CUB_300001_SM_10006detail6reduce28DeviceReduceSingleTileKernelINS2_10policy_hubIijN4cuda3std3__44plusIiEEE10Policy1000EN6thrust24THRUST_300001_SM_1000_NS17counting_iteratorIiNSD_11use_defaultESF_SF_EEPijS9_ii19active_edge_counterEEvT0_T1_T2_T3_T4_T6__param_2];
	ld.param.u32 	%r1093, [_ZN3cub18CUB_300001_SM_10006detail6reduce28DeviceReduceSingleTileKernelINS2_10policy_hubIijN4cuda3std3__44plusIiEEE10Policy1000EN6thrust24THRUST_300001_SM_1000_NS17counting_iteratorIiNSD_11use_defaultESF_SF_EEPijS9_ii19active_edge_counterEEvT0_T1_T2_T3_T4_T6__param_4];
	cvta.to.global.u64 	%rd1, %rd47;
	setp.ne.s32 	%p1, %r1092, 0;
	@%p1 bra 	$L__BB26_3;
	mov.u32 	%r5800, %tid.x;
	setp.ne.s32 	%p1510, %r5800, 0;
	@%p1510 bra 	$L__BB26_556;
	st.global.u32 	[%rd1], %r1093;
	bra.uni 	$L__BB26_556;
$L__BB26_3:
	cvta.to.global.u64 	%rd2, %rd44;
	cvta.to.global.u64 	%rd3, %rd45;
	cvta.to.global.u64 	%rd4, %rd46;
	setp.gt.u32 	%p2, %r1092, 4095;
	@%p2 bra 	$L__BB26_47;
	mov.u32 	%r2, %tid.x;
	setp.ge.u32 	%p1402, %r2, %r1092;
	mov.b32 	%r5816, 0;
	mov.u32 	%r5819, %r2;
	@%p1402 bra 	$L__BB26_20;
	add.s32 	%r3, %r1091, %r2;
	mul.wide.s32 	%rd2332, %r3, 4;
	add.s64 	%rd2333, %rd4, %rd2332;
	ld.global.u32 	%r5434, [%rd2333];
	setp.ne.s32 	%p1403, %r5434, -1;
	mov.b32 	%r5816, 0;
	@%p1403 bra 	$L__BB26_19;
	add.s64 	%rd2335, %rd2, %rd2332;
	ld.global.u32 	%r5805, [%rd2335];
	ld.global.u32 	%r5, [%rd2335+4];
	setp.ge.s32 	%p1404, %r5805, %r5;
	@%p1404 bra 	$L__BB26_19;
	add.s32 	%r5438, %r5805, 1;
	max.s32 	%r5439, %r5, %r5438;
	sub.s32 	%r6, %r5439, %r5805;
	and.b32  	%r7, %r6, 15;
	sub.s32 	%r5440, %r5805, %r5439;
	setp.gt.u32 	%p1405, %r5440, -16;
	mov.b32 	%r5816, 0;
	@%p1405 bra 	$L__BB26_10;
	and.b32  	%r8, %r6, -16;
	mov.b32 	%r5816, 0;
	mov.u32 	%r5803, %r5816;
$L__BB26_9:
	.pragma "nounroll";
	mul.wide.s32 	%rd2336, %r5805, 4;
	add.s64 	%rd2337, %rd3, %rd2336;
	ld.global.u32 	%r5442, [%rd2337];
	mul.wide.s32 	%rd2338, %r5442, 4;
	add.s64 	%rd2339, %rd4, %rd2338;
	ld.global.u32 	%r5443, [%rd2339];
	setp.eq.s32 	%p1406, %r5443, -1;
	selp.u32 	%r5444, 1, 0, %p1406;
	add.s32 	%r5445, %r5816, %r5444;
	ld.global.u32 	%r5446, [%rd2337+4];
	mul.wide.s32 	%rd2340, %r5446, 4;
	add.s64 	%rd2341, %rd4, %rd2340;
	ld.global.u32 	%r5447, [%rd2341];
	setp.eq.s32 	%p1407, %r5447, -1;
	selp.u32 	%r5448, 1, 0, %p1407;
	add.s32 	%r5449, %r5445, %r5448;
	ld.global.u32 	%r5450, [%rd2337+8];
	mul.wide.s32 	%rd2342, %r5450, 4;
	add.s64 	%rd2343, %rd4, %rd2342;
	ld.global.u32 	%r5451, [%rd2343];
	setp.eq.s32 	%p1408, %r5451, -1;
	selp.u32 	%r5452, 1, 0, %p1408;
	add.s32 	%r5453, %r5449, %r5452;
	ld.global.u32 	%r5454, [%rd2337+12];
	mul.wide.s32 	%rd2344, %r5454, 4;
	add.s64 	%rd2345, %rd4, %rd2344;
	ld.global.u32 	%r5455, [%rd2345];
	setp.eq.s32 	%p1409, %r5455, -1;
	selp.u32 	%r5456, 1, 0, %p1409;
	add.s32 	%r5457, %r5453, %r5456;
	ld.global.u32 	%r5458, [%rd2337+16];
	mul.wide.s32 	%rd2346, %r5458, 4;
	add.s64 	%rd2347, %rd4, %rd2346;
	ld.global.u32 	%r5459, [%rd2347];
	setp.eq.s32 	%p1410, %r5459, -1;
	selp.u32 	%r5460, 1, 0, %p1410;
	add.s32 	%r5461, %r5457, %r5460;
	ld.global.u32 	%r5462, [%rd2337+20];
	mul.wide.s32 	%rd2348, %r5462, 4;
	add.s64 	%rd2349, %rd4, %rd2348;
	ld.global.u32 	%r5463, [%rd2349];
	setp.eq.s32 	%p1411, %r5463, -1;
	selp.u32 	%r5464, 1, 0, %p1411;
	add.s32 	%r5465, %r5461, %r5464;
	ld.global.u32 	%r5466, [%rd2337+24];
	mul.wide.s32 	%rd2350, %r5466, 4;
	add.s64 	%rd2351, %rd4, %rd2350;
	ld.global.u32 	%r5467, [%rd2351];
	setp.eq.s32 	%p1412, %r5467, -1;
	selp.u32 	%r5468, 1, 0, %p1412;
	add.s32 	%r5469, %r5465, %r5468;
	ld.global.u32 	%r5470, [%rd2337+28];
	mul.wide.s32 	%rd2352, %r5470, 4;
	add.s64 	%rd2353, %rd4, %rd2352;
	ld.global.u32 	%r5471, [%rd2353];
	setp.eq.s32 	%p1413, %r5471, -1;
	selp.u32 	%r5472, 1, 0, %p1413;
	add.s32 	%r5473, %r5469, %r5472;
	ld.global.u32 	%r5474, [%rd2337+32];
	mul.wide.s32 	%rd2354, %r5474, 4;
	add.s64 	%rd2355, %rd4, %rd2354;
	ld.global.u32 	%r5475, [%rd2355];
	setp.eq.s32 	%p1414, %r5475, -1;
	selp.u32 	%r5476, 1, 0, %p1414;
	add.s32 	%r5477, %r5473, %r5476;
	ld.global.u32 	%r5478, [%rd2337+36];
	mul.wide.s32 	%rd2356, %r5478, 4;
	add.s64 	%rd2357, %rd4, %rd2356;
	ld.global.u32 	%r5479, [%rd2357];
	setp.eq.s32 	%p1415, %r5479, -1;
	selp.u32 	%r5480, 1, 0, %p1415;
	add.s32 	%r5481, %r5477, %r5480;
	ld.global.u32 	%r5482, [%rd2337+40];
	mul.wide.s32 	%rd2358, %r5482, 4;
	add.s64 	%rd2359, %rd4, %rd2358;
	ld.global.u32 	%r5483, [%rd2359];
	setp.eq.s32 	%p1416, %r5483, -1;
	selp.u32 	%r5484, 1, 0, %p1416;
	add.s32 	%r5485, %r5481, %r5484;
	ld.global.u32 	%r5486, [%rd2337+44];
	mul.wide.s32 	%rd2360, %r5486, 4;
	add.s64 	%rd2361, %rd4, %rd2360;
	ld.global.u32 	%r5487, [%rd2361];
	setp.eq.s32 	%p1417, %r5487, -1;
	selp.u32 	%r5488, 1, 0, %p1417;
	add.s32 	%r5489, %r5485, %r5488;
	ld.global.u32 	%r5490, [%rd2337+48];
	mul.wide.s32 	%rd2362, %r5490, 4;
	add.s64 	%rd2363, %rd4, %rd2362;
	ld.global.u32 	%r5491, [%rd2363];
	setp.eq.s32 	%p1418, %r5491, -1;
	selp.u32 	%r5492, 1, 0, %p1418;
	add.s32 	%r5493, %r5489, %r5492;
	ld.global.u32 	%r5494, [%rd2337+52];
	mul.wide.s32 	%rd2364, %r5494, 4;
	add.s64 	%rd2365, %rd4, %rd2364;
	ld.global.u32 	%r5495, [%rd2365];
	setp.eq.s32 	%p1419, %r5495, -1;
	selp.u32 	%r5496, 1, 0, %p1419;
	add.s32 	%r5497, %r5493, %r5496;
	ld.global.u32 	%r5498, [%rd2337+56];
	mul.wide.s32 	%rd2366, %r5498, 4;
	add.s64 	%rd2367, %rd4, %rd2366;
	ld.global.u32 	%r5499, [%rd2367];
	setp.eq.s32 	%p1420, %r5499, -1;
	selp.u32 	%r5500, 1, 0, %p1420;
	add.s32 	%r5501, %r5497, %r5500;
	ld.global.u32 	%r5502, [%rd2337+60];
	mul.wide.s32 	%rd2368, %r5502, 4;
	add.s64 	%rd2369, %rd4, %rd2368;
	ld.global.u32 	%r5503, [%rd2369];
	setp.eq.s32 	%p1421, %r5503, -1;
	selp.u32 	%r5504, 1, 0, %p1421;
	add.s32 	%r5816, %r5501, %r5504;
	add.s32 	%r5805, %r5805, 16;
	add.s32 	%r5803, %r5803, 16;
	setp.ne.s32 	%p1422, %r5803, %r8;
	@%p1422 bra 	$L__BB26_9;
$L__BB26_10:
	setp.eq.s32 	%p1423, %r7, 0;
	@%p1423 bra 	$L__BB26_19;
	and.b32  	%r18, %r6, 7;
	setp.lt.u32 	%p1424, %r7, 8;
	@%p1424 bra 	$L__BB26_13;
	mul.wide.s32 	%rd2370, %r5805, 4;
	add.s64 	%rd2371, %rd3, %rd2370;
	ld.global.u32 	%r5506, [%rd2371];
	mul.wide.s32 	%rd2372, %r5506, 4;
	add.s64 	%rd2373, %rd4, %rd2372;
	ld.global.u32 	%r5507, [%rd2373];
	setp.eq.s32 	%p1425, %r5507, -1;
	selp.u32 	%r5508, 1, 0, %p1425;
	add.s32 	%r5509, %r5816, %r5508;
	ld.global.u32 	%r5510, [%rd2371+4];
	mul.wide.s32 	%rd2374, %r5510, 4;
	add.s64 	%rd2375, %rd4, %rd2374;
	ld.global.u32 	%r5511, [%rd2375];
	setp.eq.s32 	%p1426, %r5511, -1;
	selp.u32 	%r5512, 1, 0, %p1426;
	add.s32 	%r5513, %r5509, %r5512;
	ld.global.u32 	%r5514, [%rd2371+8];
	mul.wide.s32 	%rd2376, %r5514, 4;
	add.s64 	%rd2377, %rd4, %rd2376;
	ld.global.u32 	%r5515, [%rd2377];
	setp.eq.s32 	%p1427, %r5515, -1;
	selp.u32 	%r5516, 1, 0, %p1427;
	add.s32 	%r5517, %r5513, %r5516;
	ld.global.u32 	%r5518, [%rd2371+12];
	mul.wide.s32 	%rd2378, %r5518, 4;
	add.s64 	%rd2379, %rd4, %rd2378;
	ld.global.u32 	%r5519, [%rd2379];
	setp.eq.s32 	%p1428, %r5519, -1;
	selp.u32 	%r5520, 1, 0, %p1428;
	add.s32 	%r5521, %r5517, %r5520;
	ld.global.u32 	%r5522, [%rd2371+16];
	mul.wide.s32 	%rd2380, %r5522, 4;
	add.s64 	%rd2381, %rd4, %rd2380;
	ld.global.u32 	%r5523, [%rd2381];
	setp.eq.s32 	%p1429, %r5523, -1;
	selp.u32 	%r5524, 1, 0, %p1429;
	add.s32 	%r5525, %r5521, %r5524;
	ld.global.u32 	%r5526, [%rd2371+20];
	mul.wide.s32 	%rd2382, %r5526, 4;
	add.s64 	%rd2383, %rd4, %rd2382;
	ld.global.u32 	%r5527, [%rd2383];
	setp.eq.s32 	%p1430, %r5527, -1;
	selp.u32 	%r5528, 1, 0, %p1430;
	add.s32 	%r5529, %r5525, %r5528;
	ld.global.u32 	%r5530, [%rd2371+24];
	mul.wide.s32 	%rd2384, %r5530, 4;
	add.s64 	%rd2385, %rd4, %rd2384;
	ld.global.u32 	%r5531, [%rd2385];
	setp.eq.s32 	%p1431, %r5531, -1;
	selp.u32 	%r5532, 1, 0, %p1431;
	add.s32 	%r5533, %r5529, %r5532;
	ld.global.u32 	%r5534, [%rd2371+28];
	mul.wide.s32 	%rd2386, %r5534, 4;
	add.s64 	%rd2387, %rd4, %rd2386;
	ld.global.u32 	%r5535, [%rd2387];
	setp.eq.s32 	%p1432, %r5535, -1;
	selp.u32 	%r5536, 1, 0, %p1432;
	add.s32 	%r5816, %r5533, %r5536;
	add.s32 	%r5805, %r5805, 8;
$L__BB26_13:
	setp.eq.s32 	%p1433, %r18, 0;
	@%p1433 bra 	$L__BB26_19;
	and.b32  	%r24, %r6, 3;
	setp.lt.u32 	%p1434, %r18, 4;
	@%p1434 bra 	$L__BB26_16;
	mul.wide.s32 	%rd2388, %r5805, 4;
	add.s64 	%rd2389, %rd3, %rd2388;
	ld.global.u32 	%r5538, [%rd2389];
	mul.wide.s32 	%rd2390, %r5538, 4;
	add.s64 	%rd2391, %rd4, %rd2390;
	ld.global.u32 	%r5539, [%rd2391];
	setp.eq.s32 	%p1435, %r5539, -1;
	selp.u32 	%r5540, 1, 0, %p1435;
	add.s32 	%r5541, %r5816, %r5540;
	ld.global.u32 	%r5542, [%rd2389+4];
	mul.wide.s32 	%rd2392, %r5542, 4;
	add.s64 	%rd2393, %rd4, %rd2392;
	ld.global.u32 	%r5543, [%rd2393];
	setp.eq.s32 	%p1436, %r5543, -1;
	selp.u32 	%r5544, 1, 0, %p1436;
	add.s32 	%r5545, %r5541, %r5544;
	ld.global.u32 	%r5546, [%rd2389+8];
	mul.wide.s32 	%rd2394, %r5546, 4;
	add.s64 	%rd2395, %rd4, %rd2394;
	ld.global.u32 	%r5547, [%rd2395];
	setp.eq.s32 	%p1437, %r5547, -1;
	selp.u32 	%r5548, 1, 0, %p1437;
	add.s32 	%r5549, %r5545, %r5548;
	ld.global.u32 	%r5550, [%rd2389+12];
	mul.wide.s32 	%rd2396, %r5550, 4;
	add.s64 	%rd2397, %rd4, %rd2396;
	ld.global.u32 	%r5551, [%rd2397];
	setp.eq.s32 	%p1438, %r5551, -1;
	selp.u32 	%r5552, 1, 0, %p1438;
	add.s32 	%r5816, %r5549, %r5552;
	add.s32 	%r5805, %r5805, 4;
$L__BB26_16:
	setp.eq.s32 	%p1439, %r24, 0;
	@%p1439 bra 	$L__BB26_19;
	mov.b32 	%r5815, 0;
$L__BB26_18:
	.pragma "nounroll";
	mul.wide.s32 	%rd2398, %r5805, 4;
	add.s64 	%rd2399, %rd3, %rd2398;
	ld.global.u32 	%r5554, [%rd2399];
	mul.wide.s32 	%rd2400, %r5554, 4;
	add.s64 	%rd2401, %rd4, %rd2400;
	ld.global.u32 	%r5555, [%rd2401];
	setp.eq.s32 	%p1440, %r5555, -1;
	selp.u32 	%r5556, 1, 0, %p1440;
	add.s32 	%r5816, %r5816, %r5556;
	add.s32 	%r5805, %r5805, 1;
	add.s32 	%r5815, %r5815, 1;
	setp.ne.s32 	%p1441, %r5815, %r24;
	@%p1441 bra 	$L__BB26_18;
$L__BB26_19:
	add.s32 	%r5819, %r2, 256;
$L__BB26_20:
	setp.ge.u32 	%p1442, %r5819, %r1092;
	@%p1442 bra 	$L__BB26_38;
	add.s64 	%rd5, %rd3, 32;
$L__BB26_22:
	add.s32 	%r42, %r5819, %r1091;
	mul.wide.s32 	%rd2402, %r42, 4;
	add.s64 	%rd2403, %rd4, %rd2402;
	ld.global.u32 	%r5558, [%rd2403];
	setp.ne.s32 	%p1443, %r5558, -1;
	mov.b32 	%r5833, 0;
	@%p1443 bra 	$L__BB26_37;
	add.s64 	%rd2405, %rd2, %rd2402;
	ld.global.u32 	%r5825, [%rd2405];
	ld.global.u32 	%r44, [%rd2405+4];
	setp.ge.s32 	%p1444, %r5825, %r44;
	@%p1444 bra 	$L__BB26_37;
	add.s32 	%r5562, %r5825, 1;
	max.s32 	%r5563, %r44, %r5562;
	sub.s32 	%r45, %r5563, %r5825;
	and.b32  	%r46, %r45, 15;
	sub.s32 	%r5564, %r5825, %r5563;
	setp.gt.u32 	%p1445, %r5564, -16;
	mov.b32 	%r5833, 0;
	@%p1445 bra 	$L__BB26_27;
	and.b32  	%r5566, %r45, -16;
	neg.s32 	%r5821, %r5566;
	mov.b32 	%r5833, 0;
$L__BB26_26:
	.pragma "nounroll";
	mul.wide.s32 	%rd2406, %r5825, 4;
	add.s64 	%rd2407, %rd5, %rd2406;
	ld.global.u32 	%r5567, [%rd2407+-32];
	mul.wide.s32 	%rd2408, %r5567, 4;
	add.s64 	%rd2409, %rd4, %rd2408;
	ld.global.u32 	%r5568, [%rd2409];
	setp.eq.s32 	%p1446, %r5568, -1;
	selp.u32 	%r5569, 1, 0, %p1446;
	add.s32 	%r5570, %r5833, %r5569;
	ld.global.u32 	%r5571, [%rd2407+-28];
	mul.wide.s32 	%rd2410, %r5571, 4;
	add.s64 	%rd2411, %rd4, %rd2410;
	ld.global.u32 	%r5572, [%rd2411];
	setp.eq.s32 	%p1447, %r5572, -1;
	selp.u32 	%r5573, 1, 0, %p1447;
	add.s32 	%r5574, %r5570, %r5573;
	ld.global.u32 	%r5575, [%rd2407+-24];
	mul.wide.s32 	%rd2412, %r5575, 4;
	add.s64 	%rd2413, %rd4, %rd2412;
	ld.global.u32 	%r5576, [%rd2413];
	setp.eq.s32 	%p1448, %r5576, -1;
	selp.u32 	%r5577, 1, 0, %p1448;
	add.s32 	%r5578, %r5574, %r5577;
	ld.global.u32 	%r5579, [%rd2407+-20];
	mul.wide.s32 	%rd2414, %r5579, 4;
	add.s64 	%rd2415, %rd4, %rd2414;
	ld.global.u32 	%r5580, [%rd2415];
	setp.eq.s32 	%p1449, %r5580, -1;
	selp.u32 	%r5581, 1, 0, %p1449;
	add.s32 	%r5582, %r5578, %r5581;
	ld.global.u32 	%r5583, [%rd2407+-16];
	mul.wide.s32 	%rd2416, %r5583, 4;
	add.s64 	%rd2417, %rd4, %rd2416;
	ld.global.u32 	%r5584, [%rd2417];
	setp.eq.s32 	%p1450, %r5584, -1;
	selp.u32 	%r5585, 1, 0, %p1450;
	add.s32 	%r5586, %r5582, %r5585;
	ld.global.u32 	%r5587, [%rd2407+-12];
	mul.wide.s32 	%rd2418, %r5587, 4;
	add.s64 	%rd2419, %rd4, %rd2418;
	ld.global.u32 	%r5588, [%rd2419];
	setp.eq.s32 	%p1451, %r5588, -1;
	selp.u32 	%r5589, 1, 0, %p1451;
	add.s32 	%r5590, %r5586, %r5589;
	ld.global.u32 	%r5591, [%rd2407+-8];
	mul.wide.s32 	%rd2420, %r5591, 4;
	add.s64 	%rd2421, %rd4, %rd2420;
	ld.global.u32 	%r5592, [%rd2421];
	setp.eq.s32 	%p1452, %r5592, -1;
	selp.u32 	%r5593, 1, 0, %p1452;
	add.s32 	%r5594, %r5590, %r5593;
	ld.global.u32 	%r5595, [%rd2407+-4];
	mul.wide.s32 	%rd2422, %r5595, 4;
	add.s64 	%rd2423, %rd4, %rd2422;
	ld.global.u32 	%r5596, [%rd2423];
	setp.eq.s32 	%p1453, %r5596, -1;
	selp.u32 	%r5597, 1, 0, %p1453;
	add.s32 	%r5598, %r5594, %r5597;
	ld.global.u32 	%r5599, [%rd2407];
	mul.wide.s32 	%rd2424, %r5599, 4;
	add.s64 	%rd2425, %rd4, %rd2424;
	ld.global.u32 	%r5600, [%rd2425];
	setp.eq.s32 	%p1454, %r5600, -1;
	selp.u32 	%r5601, 1, 0, %p1454;
	add.s32 	%r5602, %r5598, %r5601;
	ld.global.u32 	%r5603, [%rd2407+4];
	mul.wide.s32 	%rd2426, %r5603, 4;
	add.s64 	%rd2427, %rd4, %rd2426;
	ld.global.u32 	%r5604, [%rd2427];
	setp.eq.s32 	%p1455, %r5604, -1;
	selp.u32 	%r5605, 1, 0, %p1455;
	add.s32 	%r5606, %r5602, %r5605;
	ld.global.u32 	%r5607, [%rd2407+8];
	mul.wide.s32 	%rd2428, %r5607, 4;
	add.s64 	%rd2429, %rd4, %rd2428;
	ld.global.u32 	%r5608, [%rd2429];
	setp.eq.s32 	%p1456, %r5608, -1;
	selp.u32 	%r5609, 1, 0, %p1456;
	add.s32 	%r5610, %r5606, %r5609;
	ld.global.u32 	%r5611, [%rd2407+12];
	mul.wide.s32 	%rd2430, %r5611, 4;
	add.s64 	%rd2431, %rd4, %rd2430;
	ld.global.u32 	%r5612, [%rd2431];
	setp.eq.s32 	%p1457, %r5612, -1;
	selp.u32 	%r5613, 1, 0, %p1457;
	add.s32 	%r5614, %r5610, %r5613;
	ld.global.u32 	%r5615, [%rd2407+16];
	mul.wide.s32 	%rd2432, %r5615, 4;
	add.s64 	%rd2433, %rd4, %rd2432;
	ld.global.u32 	%r5616, [%rd2433];
	setp.eq.s32 	%p1458, %r5616, -1;
	selp.u32 	%r5617, 1, 0, %p1458;
	add.s32 	%r5618, %r5614, %r5617;
	ld.global.u32 	%r5619, [%rd2407+20];
	mul.wide.s32 	%rd2434, %r5619, 4;
	add.s64 	%rd2435, %rd4, %rd2434;
	ld.global.u32 	%r5620, [%rd2435];
	setp.eq.s32 	%p1459, %r5620, -1;
	selp.u32 	%r5621, 1, 0, %p1459;
	add.s32 	%r5622, %r5618, %r5621;
	ld.global.u32 	%r5623, [%rd2407+24];
	mul.wide.s32 	%rd2436, %r5623, 4;
	add.s64 	%rd2437, %rd4, %rd2436;
	ld.global.u32 	%r5624, [%rd2437];
	setp.eq.s32 	%p1460, %r5624, -1;
	selp.u32 	%r5625, 1, 0, %p1460;
	add.s32 	%r5626, %r5622, %r5625;
	ld.global.u32 	%r5627, [%rd2407+28];
	mul.wide.s32 	%rd2438, %r5627, 4;
	add.s64 	%rd2439, %rd4, %rd2438;
	ld.global.u32 	%r5628, [%rd2439];
	setp.eq.s32 	%p1461, %r5628, -1;
	selp.u32 	%r5629, 1, 0, %p1461;
	add.s32 	%r5833, %r5626, %r5629;
	add.s32 	%r5825, %r5825, 16;
	add.s32 	%r5821, %r5821, 16;
	setp.ne.s32 	%p1462, %r5821, 0;
	@%p1462 bra 	$L__BB26_26;
$L__BB26_27:
	setp.eq.s32 	%p1463, %r46, 0;
	@%p1463 bra 	$L__BB26_37;
	and.b32  	%r57, %r45, 7;
	setp.lt.u32 	%p1464, %r46, 8;
	@%p1464 bra 	$L__BB26_30;
	mul.wide.s32 	%rd2440, %r5825, 4;
	add.s64 	%rd2441, %rd3, %rd2440;
	ld.global.u32 	%r5631, [%rd2441];
	mul.wide.s32 	%rd2442, %r5631, 4;
	add.s64 	%rd2443, %rd4, %rd2442;
	ld.global.u32 	%r5632, [%rd2443];
	setp.eq.s32 	%p1465, %r5632, -1;
	selp.u32 	%r5633, 1, 0, %p1465;
	add.s32 	%r5634, %r5833, %r5633;
	ld.global.u32 	%r5635, [%rd2441+4];
	mul.wide.s32 	%rd2444, %r5635, 4;
	add.s64 	%rd2445, %rd4, %rd2444;
	ld.global.u32 	%r5636, [%rd2445];
	setp.eq.s32 	%p1466, %r5636, -1;
	selp.u32 	%r5637, 1, 0, %p1466;
	add.s32 	%r5638, %r5634, %r5637;
	ld.global.u32 	%r5639, [%rd2441+8];
	mul.wide.s32 	%rd2446, %r5639, 4;
	add.s64 	%rd2447, %rd4, %rd2446;
	ld.global.u32 	%r5640, [%rd2447];
	setp.eq.s32 	%p1467, %r5640, -1;
	selp.u32 	%r5641, 1, 0, %p1467;
	add.s32 	%r5642, %r5638, %r5641;
	ld.global.u32 	%r5643, [%rd2441+12];
	mul.wide.s32 	%rd2448, %r5643, 4;
	add.s64 	%rd2449, %rd4, %rd2448;
	ld.global.u32 	%r5644, [%rd2449];
	setp.eq.s32 	%p1468, %r5644, -1;
	selp.u32 	%r5645, 1, 0, %p1468;
	add.s32 	%r5646, %r5642, %r5645;
	ld.global.u32 	%r5647, [%rd2441+16];
	mul.wide.s32 	%rd2450, %r5647, 4;
	add.s64 	%rd2451, %rd4, %rd2450;
	ld.global.u32 	%r5648, [%rd2451];
	setp.eq.s32 	%p1469, %r5648, -1;
	selp.u32 	%r5649, 1, 0, %p1469;
	add.s32 	%r5650, %r5646, %r5649;
	ld.global.u32 	%r5651, [%rd2441+20];
	mul.wide.s32 	%rd2452, %r5651, 4;
	add.s64 	%rd2453, %rd4, %rd2452;
	ld.global.u32 	%r5652, [%rd2453];
	setp.eq.s32 	%p1470, %r5652, -1;
	selp.u32 	%r5653, 1, 0, %p1470;
	add.s32 	%r5654, %r5650, %r5653;
	ld.global.u32 	%r5655, [%rd2441+24];
	mul.wide.s32 	%rd2454, %r5655, 4;
	add.s64 	%rd2455, %rd4, %rd2454;
	ld.global.u32 	%r5656, [%rd2455];
	setp.eq.s32 	%p1471, %r5656, -1;
	selp.u32 	%r5657, 1, 0, %p1471;
	add.s32 	%r5658, %r5654, %r5657;
	ld.global.u32 	%r5659, [%rd2441+28];
	mul.wide.s32 	%rd2456, %r5659, 4;
	add.s64 	%rd2457, %rd4, %rd2456;
	ld.global.u32 	%r5660, [%rd2457];
	setp.eq.s32 	%p1472, %r5660, -1;
	selp.u32 	%r5661, 1, 0, %p1472;
	add.s32 	%r5833, %r5658, %r5661;
	add.s32 	%r5825, %r5825, 8;
$L__BB26_30:
	setp.eq.s32 	%p1473, %r57, 0;
	@%p1473 bra 	$L__BB26_37;
	and.b32  	%r63, %r45, 3;
	setp.lt.u32 	%p1474, %r57, 4;
	@%p1474 bra 	$L__BB26_33;
	mul.wide.s32 	%rd2458, %r5825, 4;
	add.s64 	%rd2459, %rd3, %rd2458;
	ld.global.u32 	%r5663, [%rd2459];
	mul.wide.s32 	%rd2460, %r5663, 4;
	add.s64 	%rd2461, %rd4, %rd2460;
	ld.global.u32 	%r5664, [%rd2461];
	setp.eq.s32 	%p1475, %r5664, -1;
	selp.u32 	%r5665, 1, 0, %p1475;
	add.s32 	%r5666, %r5833, %r5665;
	ld.global.u32 	%r5667, [%rd2459+4];
	mul.wide.s32 	%rd2462, %r5667, 4;
	add.s64 	%rd2463, %rd4, %rd2462;
	ld.global.u32 	%r5668, [%rd2463];
	setp.eq.s32 	%p1476, %r5668, -1;
	selp.u32 	%r5669, 1, 0, %p1476;
	add.s32 	%r5670, %r5666, %r5669;
	ld.global.u32 	%r5671, [%rd2459+8];
	mul.wide.s32 	%rd2464, %r5671, 4;
	add.s64 	%rd2465, %rd4, %rd2464;
	ld.global.u32 	%r5672, [%rd2465];
	setp.eq.s32 	%p1477, %r5672, -1;
	selp.u32 	%r5673, 1, 0, %p1477;
	add.s32 	%r5674, %r5670, %r5673;
	ld.global.u32 	%r5675, [%rd2459+12];
	mul.wide.s32 	%rd2466, %r5675, 4;
	add.s64 	%rd2467, %rd4, %rd2466;
	ld.global.u32 	%r5676, [%rd2467];
	setp.eq.s32 	%p1478, %r5676, -1;
	selp.u32 	%r5677, 1, 0, %p1478;
	add.s32 	%r5833, %r5674, %r5677;
	add.s32 	%r5825, %r5825, 4;
$L__BB26_33:
	setp.eq.s32 	%p1479, %r63, 0;
	@%p1479 bra 	$L__BB26_37;
	mul.wide.s32 	%rd2468, %r5825, 4;
	add.s64 	%rd6, %rd3, %rd2468;
	ld.global.u32 	%r5678, [%rd6];
	mul.wide.s32 	%rd2469, %r5678, 4;
	add.s64 	%rd2470, %rd4, %rd2469;
	ld.global.u32 	%r5679, [%rd2470];
	setp.eq.s32 	%p1480, %r5679, -1;
	selp.u32 	%r5680, 1, 0, %p1480;
	add.s32 	%r5833, %r5833, %r5680;
	setp.eq.s32 	%p1481, %r63, 1;
	@%p1481 bra 	$L__BB26_37;
	ld.global.u32 	%r5681, [%rd6+4];
	mul.wide.s32 	%rd2471, %r5681, 4;
	add.s64 	%rd2472, %rd4, %rd2471;
	ld.global.u32 	%r5682, [%rd2472];
	setp.eq.s32 	%p1482, %r5682, -1;
	selp.u32 	%r5683, 1, 0, %p1482;
	add.s32 	%r5833, %r5833, %r5683;
	setp.eq.s32 	%p1483, %r63, 2;
	@%p1483 bra 	$L__BB26_37;
	ld.global.u32 	%r5684, [%rd6+8];
	mul.wide.s32 	%rd2473, %r5684, 4;
	add.s64 	%rd2474, %rd4, %rd2473;
	ld.global.u32 	%r5685, [%rd2474];
	setp.eq.s32 	%p1484, %r5685, -1;
	selp.u32 	%r5686, 1, 0, %p1484;
	add.s32 	%r5833, %r5833, %r5686;
$L__BB26_37:
	add.s32 	%r5816, %r5833, %r5816;
	add.s32 	%r5819, %r5819, 256;
	setp.lt.s32 	%p1485, %r5819, %r1092;
	@%p1485 bra 	$L__BB26_22;
$L__BB26_38:
	setp.lt.s32 	%p1486, %r1092, 256;
	@%p1486 bra 	$L__BB26_43;
	// begin inline asm
	mov.u32 %r5750, %laneid;
	// end inline asm
	mov.b32 	%r5753, 1;
	mov.b32 	%r5774, 31;
	mov.b32 	%r5775, -1;
	// begin inline asm
	shfl.sync.down.b32 %r5751, %r5816, %r5753, %r5774, %r5775;
	// end inline asm
	setp.gt.s32 	%p1502, %r5750, 30;
	selp.b32 	%r5776, 0, %r5751, %p1502;
	add.s32 	%r5757, %r5776, %r5816;
	mov.b32 	%r5758, 2;
	// begin inline asm
	shfl.sync.down.b32 %r5756, %r5757, %r5758, %r5774, %r5775;
	// end inline asm
	setp.gt.s32 	%p1503, %r5750, 29;
	selp.b32 	%r5777, 0, %r5756, %p1503;
	add.s32 	%r5762, %r5757, %r5777;
	mov.b32 	%r5763, 4;
	// begin inline asm
	shfl.sync.down.b32 %r5761, %r5762, %r5763, %r5774, %r5775;
	// end inline asm
	setp.gt.s32 	%p1504, %r5750, 27;
	selp.b32 	%r5778, 0, %r5761, %p1504;
	add.s32 	%r5767, %r5762, %r5778;
	mov.b32 	%r5768, 8;
	// begin inline asm
	shfl.sync.down.b32 %r5766, %r5767, %r5768, %r5774, %r5775;
	// end inline asm
	setp.gt.s32 	%p1505, %r5750, 23;
	selp.b32 	%r5779, 0, %r5766, %p1505;
	add.s32 	%r5772, %r5767, %r5779;
	mov.b32 	%r5773, 16;
	// begin inline asm
	shfl.sync.down.b32 %r5771, %r5772, %r5773, %r5774, %r5775;
	// end inline asm
	setp.gt.s32 	%p1506, %r5750, 15;
	selp.b32 	%r5780, 0, %r5771, %p1506;
	add.s32 	%r6271, %r5772, %r5780;
	setp.ne.s32 	%p1507, %r5750, 0;
	@%p1507 bra 	$L__BB26_41;
	shr.u32 	%r5781, %r2, 3;
	and.b32  	%r5782, %r5781, 124;
	mov.u32 	%r5783, _ZZN3cub18CUB_300001_SM_10006detail6reduce28DeviceReduceSingleTileKernelINS2_10policy_hubIijN4cuda3std3__44plusIiEEE10Policy1000EN6thrust24THRUST_300001_SM_1000_NS17counting_iteratorIiNSD_11use_defaultESF_SF_EEPijS9_ii19active_edge_counterEEvT0_T1_T2_T3_T4_T6_E12temp_storage;
	add.s32 	%r5784, %r5783, %r5782;
	st.shared.u32 	[%r5784+8], %r6271;
$L__BB26_41:
	bar.sync 	0;
	setp.ne.s32 	%p1508, %r2, 0;
	@%p1508 bra 	$L__BB26_554;
	ld.shared.u32 	%r5785, [_ZZN3cub18CUB_300001_SM_10006detail6reduce28DeviceReduceSingleTileKernelINS2_10policy_hubIijN4cuda3std3__44plusIiEEE10Policy1000EN6thrust24THRUST_300001_SM_1000_NS17counting_iteratorIiNSD_11use_defaultESF_SF_EEPijS9_ii19active_edge_counterEEvT0_T1_T2_T3_T4_T6_E12temp_storage+12];
	add.s32 	%r5786, %r5785, %r6271;
	ld.shared.u32 	%r5787, [_ZZN3cub18CUB_300001_SM_10006detail6reduce28DeviceReduceSingleTileKernelINS2_10policy_hubIijN4cuda3std3__44plusIiEEE10Policy1000EN6thrust24THRUST_300001_SM_1000_NS17counting_iteratorIiNSD_11use_defaultESF_SF_EEPijS9_ii19active_edge_counterEEvT0_T1_T2_T3_T4_T6_E12temp_storage+16];
	add.s32 	%r5788, %r5786, %r5787;
	ld.shared.u32 	%r5789, [_ZZN3cub18CUB_300001_SM_10006detail6reduce28DeviceReduceSingleTileKernelINS2_10policy_hubIijN4cuda3std3__44plusIiEEE10Policy1000EN6thrust24THRUST_300001_SM_1000_NS17counting_iteratorIiNSD_11use_defaultESF_SF_EEPijS9_ii19active_edge_counterEEvT0_T1_T2_T3_T4_T6_E12temp_storage+20];
	add.s32 	%r5790, %r5788, %r5789;
	ld.shared.u32 	%r5791, [_ZZN3cub18CUB_300001_SM_10006detail6reduce28DeviceReduceSingleTileKernelINS2_10policy_hubIijN4cuda3std3__44plusIiEEE10Policy1000EN6thrust24THRUST_300001_SM_1000_NS17counting_iteratorIiNSD_11use_defaultESF_SF_EEPijS9_ii19active_edge_counterEEvT0_T1_T2_T3_T4_T6_E12temp_storage+24];
	add.s32 	%r5792, %r5790, %r5791;
	ld.shared.u32 	%r5793, [_ZZN3cub18CUB_300001_SM_10006detail6reduce28DeviceReduceSingleTileKernelINS2_10policy_hubIijN4cuda3std3__44plusIiEEE10Policy1000EN6thrust24THRUST_300001_SM_1000_NS17counting_iteratorIiNSD_11use_defaultESF_SF_EEPijS9_ii19active_edge_counterEEvT0_T1_T2_T3_T4_T6_E12temp_storage+28];
	add.s32 	%r5794, %r5792, %r5793;
	ld.shared.u32 	%r5795, [_ZZN3cub18CUB_300001_SM_10006detail6reduce28DeviceReduceSingleTileKernelINS2_10policy_hubIijN4cuda3std3__44plusIiEEE10Policy1000EN6thrust24THRUST_300001_SM_1000_NS17counting_iteratorIiNSD_11use_defaultESF_SF_EEPijS9_ii19active_edge_counterEEvT0_T1_T2_T3_T4_T6_E12temp_storage+32];
	add.s32 	%r5796, %r5794, %r5795;
	ld.shared.u32 	%r5797, [_ZZN3cub18CUB_300001_SM_10006detail6reduce28DeviceReduceSingleTileKernelINS2_10policy_hubIijN4cuda3std3__44plusIiEEE10Policy1000EN6thrust24THRUST_300001_SM_1000_NS17counting_iteratorIiNSD_11use_defaultESF_SF_EEPijS9_ii19active_edge_counterEEvT0_T1_T2_T3_T4_T6_E12temp_storage+36];
	add.s32 	%r6271, %r5796, %r5797;
	bra.uni 	$L__BB26_554;
$L__BB26_43:
	// begin inline asm
	mov.u32 %r5687, %laneid;
	// end inline asm
	and.b32  	%r5713, %r2, 992;
	add.s32 	%r5714, %r5713, 32;
	setp.gt.s32 	%p1487, %r5714, %r1092;
	not.b32 	%r5715, %r5713;
	add.s32 	%r5716, %r1092, %r5715;
	selp.b32 	%r5711, %r5716, 31, %p1487;
	mov.b32 	%r5690, 1;
	mov.b32 	%r5712, -1;
	// begin inline asm
	shfl.sync.down.b32 %r5688, %r5816, %r5690, %r5711, %r5712;
	// end inline asm
	setp.lt.s32 	%p1488, %r5687, %r5711;
	selp.b32 	%r5717, %r5688, 0, %p1488;
	add.s32 	%r5694, %r5717, %r5816;
	mov.b32 	%r5695, 2;
	// begin inline asm
	shfl.sync.down.b32 %r5693, %r5694, %r5695, %r5711, %r5712;
	// end inline asm
	add.s32 	%r5718, %r5687, 2;
	setp.gt.s32 	%p1489, %r5718, %r5711;
	selp.b32 	%r5719, 0, %r5693, %p1489;
	add.s32 	%r5699, %r5694, %r5719;
	mov.b32 	%r5700, 4;
	// begin inline asm
	shfl.sync.down.b32 %r5698, %r5699, %r5700, %r5711, %r5712;
	// end inline asm
	add.s32 	%r5720, %r5687, 4;
	setp.gt.s32 	%p1490, %r5720, %r5711;
	selp.b32 	%r5721, 0, %r5698, %p1490;
	add.s32 	%r5704, %r5699, %r5721;
	mov.b32 	%r5705, 8;
	// begin inline asm
	shfl.sync.down.b32 %r5703, %r5704, %r5705, %r5711, %r5712;
	// end inline asm
	add.s32 	%r5722, %r5687, 8;
	setp.gt.s32 	%p1491, %r5722, %r5711;
	selp.b32 	%r5723, 0, %r5703, %p1491;
	add.s32 	%r5709, %r5704, %r5723;
	mov.b32 	%r5710, 16;
	// begin inline asm
	shfl.sync.down.b32 %r5708, %r5709, %r5710, %r5711, %r5712;
	// end inline asm
	add.s32 	%r5724, %r5687, 16;
	setp.gt.s32 	%p1492, %r5724, %r5711;
	selp.b32 	%r5725, 0, %r5708, %p1492;
	add.s32 	%r6271, %r5709, %r5725;
	setp.ne.s32 	%p1493, %r5687, 0;
	@%p1493 bra 	$L__BB26_45;
	shr.u32 	%r5726, %r2, 3;
	and.b32  	%r5727, %r5726, 124;
	mov.u32 	%r5728, _ZZN3cub18CUB_300001_SM_10006detail6reduce28DeviceReduceSingleTileKernelINS2_10policy_hubIijN4cuda3std3__44plusIiEEE10Policy1000EN6thrust24THRUST_300001_SM_1000_NS17counting_iteratorIiNSD_11use_defaultESF_SF_EEPijS9_ii19active_edge_counterEEvT0_T1_T2_T3_T4_T6_E12temp_storage;
	add.s32 	%r5729, %r5728, %r5727;
	st.shared.u32 	[%r5729+8], %r6271;
$L__BB26_45:
	bar.sync 	0;
	setp.ne.s32 	%p1494, %r2, 0;
	@%p1494 bra 	$L__BB26_554;
	setp.gt.s32 	%p1495, %r1092, 32;
	ld.shared.u32 	%r5730, [_ZZN3cub18CUB_300001_SM_10006detail6reduce28DeviceReduceSingleTileKernelINS2_10policy_hubIijN4cuda3std3__44plusIiEEE10Policy1000EN6thrust24THRUST_300001_SM_1000_NS17counting_iteratorIiNSD_11use_defaultESF_SF_EEPijS9_ii19active_edge_counterEEvT0_T1_T2_T3_T4_T6_E12temp_storage+12];
	selp.b32 	%r5731, %r5730, 0, %p1495;
	add.s32 	%r5732, %r5731, %r6271;
	setp.gt.s32 	%p1496, %r1092, 64;
	ld.shared.u32 	%r5733, [_ZZN3cub18CUB_300001_SM_10006detail6reduce28DeviceReduceSingleTileKernelINS2_10policy_hubIijN4cuda3std3__44plusIiEEE10Policy1000EN6thrust24THRUST_300001_SM_1000_NS17counting_iteratorIiNSD_11use_defaultESF_SF_EEPijS9_ii19active_edge_counterEEvT0_T1_T2_T3_T4_T6_E12temp_storage+16];
	selp.b32 	%r5734, %r5733, 0, %p1496;
	add.s32 	%r5735, %r5732, %r5734;
	setp.gt.s32 	%p1497, %r1092, 96;
	ld.shared.u32 	%r5736, [_ZZN3cub18CUB_300001_SM_10006detail6reduce28DeviceReduceSingleTileKernelINS2_10policy_hubIijN4cuda3std3__44plusIiEEE10Policy1000EN6thrust24THRUST_300001_SM_1000_NS17counting_iteratorIiNSD_11use_defaultESF_SF_EEPijS9_ii19active_edge_counterEEvT0_T1_T2_T3_T4_T6_E12temp_storage+20];
	selp.b32 	%r5737, %r5736, 0, %p1497;
	add.s32 	%r5738, %r5735, %r5737;
	setp.gt.s32 	%p1498, %r1092, 128;
	ld.shared.u32 	%r5739, [_ZZN3cub18CUB_300001_SM_10006detail6reduce28DeviceReduceSingleTileKernelINS2_10policy_hubIijN4cuda3std3__44plusIiEEE10Policy1000EN6thrust24THRUST_300001_SM_1000_NS17counting_iteratorIiNSD_11use_defaultESF_SF_EEPijS9_ii19active_edge_counterEEvT0_T1_T2_T3_T4_T6_E12temp_storage+24];
	selp.b32 	%r5740, %r5739, 0, %p1498;
	add.s32 	%r5741, %r5738, %r5740;
	setp.gt.s32 	%p1499, %r1092, 160;
	ld.shared.u32 	%r5742, [_ZZN3cub18CUB_300001_SM_10006detail6reduce28DeviceReduceSingleTileKernelINS2_10policy_hubIijN4cuda3std3__44plusIiEEE10Policy1000EN6thrust24THRUST_300001_SM_1000_NS17counting_iteratorIiNSD_11use_defaultESF_SF_EEPijS9_ii19active_edge_counterEEvT0_T1_T2_T3_T4_T6_E12temp_storage+28];
	selp.b32 	%r5743, %r5742, 0, %p1499;
	add.s32 	%r5744, %r5741, %r5743;
	setp.gt.s32 	%p1500, %r1092, 192;
	ld.shared.u32 	%r5745, [_ZZN3cub18CUB_300001_SM_10006detail6reduce28DeviceReduceSingleTileKernelINS2_10policy_hubIijN4cuda3std3__44plusIiEEE10Policy1000EN6thrust24THRUST_300001_SM_1000_NS17counting_iteratorIiNSD_11use_defaultESF_SF_EEPijS9_ii19active_edge_counterEEvT0_T1_T2_T3_T4_T6_E12temp_storage+32];
	selp.b32 	%r5746, %r5745, 0, %p1500;
	add.s32 	%r5747, %r5744, %r5746;
	setp.gt.s32 	%p1501, %r1092, 224;
	ld.shared.u32 	%r5748, [_ZZN3cub18CUB_300001_SM_10006detail6reduce28DeviceReduceSingleTileKernelINS2_10policy_hubIijN4cuda3std3__44plusIiEEE10Policy1000EN6thrust24THRUST_300001_SM_1000_NS17counting_iteratorIiNSD_11use_defaultESF_SF_EEPijS9_ii19active_edge_counterEEvT0_T1_T2_T3_T4_T6_E12temp_storage+36];
	selp.b32 	%r5749, %r5748, 0, %p1501;
	add.s32 	%r6271, %r5747, %r5749;
	bra.uni 	$L__BB26_554;
$L__BB26_47:
	mov.u32 	%r80, %tid.x;
	add.s32 	%r81, %r1091, %r80;
	mul.wide.s32 	%rd48, %r81, 4;
	add.s64 	%rd7, %rd4, %rd48;
	ld.global.u32 	%r1095, [%rd7];
	setp.ne.s32 	%p3, %r1095, -1;
	add.s64 	%rd8, %rd2, %rd48;
	mov.b32 	%r5847, 0;
	@%p3 bra 	$L__BB26_62;
	ld.global.u32 	%r5839, [%rd8];
	ld.global.u32 	%r83, [%rd8+4];
	setp.ge.s32 	%p4, %r5839, %r83;
	@%p4 bra 	$L__BB26_62;
	add.s32 	%r1099, %r5839, 1;
	max.s32 	%r1100, %r83, %r1099;
	sub.s32 	%r84, %r1100, %r5839;
	and.b32  	%r85, %r84, 15;
	sub.s32 	%r1101, %r5839, %r1100;
	setp.gt.u32 	%p5, %r1101, -16;
	mov.b32 	%r5847, 0;
	@%p5 bra 	$L__BB26_52;
	and.b32  	%r86, %r84, -16;
	mov.b32 	%r5847, 0;
	mov.u32 	%r5837, %r5847;
$L__BB26_51:
	.pragma "nounroll";
	mul.wide.s32 	%rd49, %r5839, 4;
	add.s64 	%rd50, %rd3, %rd49;
	ld.global.u32 	%r1103, [%rd50];
	mul.wide.s32 	%rd51, %r1103, 4;
	add.s64 	%rd52, %rd4, %rd51;
	ld.global.u32 	%r1104, [%rd52];
	setp.eq.s32 	%p6, %r1104, -1;
	selp.u32 	%r1105, 1, 0, %p6;
	add.s32 	%r1106, %r5847, %r1105;
	ld.global.u32 	%r1107, [%rd50+4];
	mul.wide.s32 	%rd53, %r1107, 4;
	add.s64 	%rd54, %rd4, %rd53;
	ld.global.u32 	%r1108, [%rd54];
	setp.eq.s32 	%p7, %r1108, -1;
	selp.u32 	%r1109, 1, 0, %p7;
	add.s32 	%r1110, %r1106, %r1109;
	ld.global.u32 	%r1111, [%rd50+8];
	mul.wide.s32 	%rd55, %r1111, 4;
	add.s64 	%rd56, %rd4, %rd55;
	ld.global.u32 	%r1112, [%rd56];
	setp.eq.s32 	%p8, %r1112, -1;
	selp.u32 	%r1113, 1, 0, %p8;
	add.s32 	%r1114, %r1110, %r1113;
	ld.global.u32 	%r1115, [%rd50+12];
	mul.wide.s32 	%rd57, %r1115, 4;
	add.s64 	%rd58, %rd4, %rd57;
	ld.global.u32 	%r1116, [%rd58];
	setp.eq.s32 	%p9, %r1116, -1;
	selp.u32 	%r1117, 1, 0, %p9;
	add.s32 	%r1118, %r1114, %r1117;
	ld.global.u32 	%r1119, [%rd50+16];
	mul.wide.s32 	%rd59, %r1119, 4;
	add.s64 	%rd60, %rd4, %rd59;
	ld.global.u32 	%r1120, [%rd60];
	setp.eq.s32 	%p10, %r1120, -1;
	selp.u32 	%r1121, 1, 0, %p10;
	add.s32 	%r1122, %r1118, %r1121;
	ld.global.u32 	%r1123, [%rd50+20];
	mul.wide.s32 	%rd61, %r1123, 4;
	add.s64 	%rd62, %rd4, %rd61;
	ld.global.u32 	%r1124, [%rd62];
	setp.eq.s32 	%p11, %r1124, -1;
	selp.u32 	%r1125, 1, 0, %p11;
	add.s32 	%r1126, %r1122, %r1125;
	ld.global.u32 	%r1127, [%rd50+24];
	mul.wide.s32 	%rd63, %r1127, 4;
	add.s64 	%rd64, %rd4, %rd63;
	ld.global.u32 	%r1128, [%rd64];
	setp.eq.s32 	%p12, %r1128, -1;
	selp.u32 	%r1129, 1, 0, %p12;
	add.s32 	%r1130, %r1126, %r1129;
	ld.global.u32 	%r1131, [%rd50+28];
	mul.wide.s32 	%rd65, %r1131, 4;
	add.s64 	%rd66, %rd4, %rd65;
	ld.global.u32 	%r1132, [%rd66];
	setp.eq.s32 	%p13, %r1132, -1;
	selp.u32 	%r1133, 1, 0, %p13;
	add.s32 	%r1134, %r1130, %r1133;
	ld.global.u32 	%r1135, [%rd50+32];
	mul.wide.s32 	%rd67, %r1135, 4;
	add.s64 	%rd68, %rd4, %rd67;
	ld.global.u32 	%r1136, [%rd68];
	setp.eq.s32 	%p14, %r1136, -1;
	selp.u32 	%r1137, 1, 0, %p14;
	add.s32 	%r1138, %r1134, %r1137;
	ld.global.u32 	%r1139, [%rd50+36];
	mul.wide.s32 	%rd69, %r1139, 4;
	add.s64 	%rd70, %rd4, %rd69;
	ld.global.u32 	%r1140, [%rd70];
	setp.eq.s32 	%p15, %r1140, -1;
	selp.u32 	%r1141, 1, 0, %p15;
	add.s32 	%r1142, %r1138, %r1141;
	ld.global.u32 	%r1143, [%rd50+40];
	mul.wide.s32 	%rd71, %r1143, 4;
	add.s64 	%rd72, %rd4, %rd71;
	ld.global.u32 	%r1144, [%rd72];
	setp.eq.s32 	%p16, %r1144, -1;
	selp.u32 	%r1145, 1, 0, %p16;
	add.s32 	%r1146, %r1142, %r1145;
	ld.global.u32 	%r1147, [%rd50+44];
	mul.wide.s32 	%rd73, %r1147, 4;
	add.s64 	%rd74, %rd4, %rd73;
	ld.global.u32 	%r1148, [%rd74];
	setp.eq.s32 	%p17, %r1148, -1;
	selp.u32 	%r1149, 1, 0, %p17;
	add.s32 	%r1150, %r1146, %r1149;
	ld.global.u32 	%r1151, [%rd50+48];
	mul.wide.s32 	%rd75, %r1151, 4;
	add.s64 	%rd76, %rd4, %rd75;
	ld.global.u32 	%r1152, [%rd76];
	setp.eq.s32 	%p18, %r1152, -1;
	selp.u32 	%r1153, 1, 0, %p18;
	add.s32 	%r1154, %r1150, %r1153;
	ld.global.u32 	%r1155, [%rd50+52];
	mul.wide.s32 	%rd77, %r1155, 4;
	add.s64 	%rd78, %rd4, %rd77;
	ld.global.u32 	%r1156, [%rd78];
	setp.eq.s32 	%p19, %r1156, -1;
	selp.u32 	%r1157, 1, 0, %p19;
	add.s32 	%r1158, %r1154, %r1157;
	ld.global.u32 	%r1159, [%rd50+56];
	mul.wide.s32 	%rd79, %r1159, 4;
	add.s64 	%rd80, %rd4, %rd79;
	ld.global.u32 	%r1160, [%rd80];
	setp.eq.s32 	%p20, %r1160, -1;
	selp.u32 	%r1161, 1, 0, %p20;
	add.s32 	%r1162, %r1158, %r1161;
	ld.global.u32 	%r1163, [%rd50+60];
	mul.wide.s32 	%rd81, %r1163, 4;
	add.s64 	%rd82, %rd4, %rd81;
	ld.global.u32 	%r1164, [%rd82];
	setp.eq.s32 	%p21, %r1164, -1;
	selp.u32 	%r1165, 1, 0, %p21;
	add.s32 	%r5847, %r1162, %r1165;
	add.s32 	%r5839, %r5839, 16;
	add.s32 	%r5837, %r5837, 16;
	setp.ne.s32 	%p22, %r5837, %r86;
	@%p22 bra 	$L__BB26_51;
$L__BB26_52:
	setp.eq.s32 	%p23, %r85, 0;
	@%p23 bra 	$L__BB26_62;
	and.b32  	%r96, %r84, 7;
	setp.lt.u32 	%p24, %r85, 8;
	@%p24 bra 	$L__BB26_55;
	mul.wide.s32 	%rd83, %r5839, 4;
	add.s64 	%rd84, %rd3, %rd83;
	ld.global.u32 	%r1167, [%rd84];
	mul.wide.s32 	%rd85, %r1167, 4;
	add.s64 	%rd86, %rd4, %rd85;
	ld.global.u32 	%r1168, [%rd86];
	setp.eq.s32 	%p25, %r1168, -1;
	selp.u32 	%r1169, 1, 0, %p25;
	add.s32 	%r1170, %r5847, %r1169;
	ld.global.u32 	%r1171, [%rd84+4];
	mul.wide.s32 	%rd87, %r1171, 4;
	add.s64 	%rd88, %rd4, %rd87;
	ld.global.u32 	%r1172, [%rd88];
	setp.eq.s32 	%p26, %r1172, -1;
	selp.u32 	%r1173, 1, 0, %p26;
	add.s32 	%r1174, %r1170, %r1173;
	ld.global.u32 	%r1175, [%rd84+8];
	mul.wide.s32 	%rd89, %r1175, 4;
	add.s64 	%rd90, %rd4, %rd89;
	ld.global.u32 	%r1176, [%rd90];
	setp.eq.s32 	%p27, %r1176, -1;
	selp.u32 	%r1177, 1, 0, %p27;
	add.s32 	%r1178, %r1174, %r1177;
	ld.global.u32 	%r1179, [%rd84+12];
	mul.wide.s32 	%rd91, %r1179, 4;
	add.s64 	%rd92, %rd4, %rd91;
	ld.global.u32 	%r1180, [%rd92];
	setp.eq.s32 	%p28, %r1180, -1;
	selp.u32 	%r1181, 1, 0, %p28;
	add.s32 	%r1182, %r1178, %r1181;
	ld.global.u32 	%r1183, [%rd84+16];
	mul.wide.s32 	%rd93, %r1183, 4;
	add.s64 	%rd94, %rd4, %rd93;
	ld.global.u32 	%r1184, [%rd94];
	setp.eq.s32 	%p29, %r1184, -1;
	selp.u32 	%r1185, 1, 0, %p29;
	add.s32 	%r1186, %r1182, %r1185;
	ld.global.u32 	%r1187, [%rd84+20];
	mul.wide.s32 	%rd95, %r1187, 4;
	add.s64 	%rd96, %rd4, %rd95;
	ld.global.u32 	%r1188, [%rd96];
	setp.eq.s32 	%p30, %r1188, -1;
	selp.u32 	%r1189, 1, 0, %p30;
	add.s32 	%r1190, %r1186, %r1189;
	ld.global.u32 	%r1191, [%rd84+24];
	mul.wide.s32 	%rd97, %r1191, 4;
	add.s64 	%rd98, %rd4, %rd97;
	ld.global.u32 	%r1192, [%rd98];
	setp.eq.s32 	%p31, %r1192, -1;
	selp.u32 	%r1193, 1, 0, %p31;
	add.s32 	%r1194, %r1190, %r1193;
	ld.global.u32 	%r1195, [%rd84+28];
	mul.wide.s32 	%rd99, %r1195, 4;
	add.s64 	%rd100, %rd4, %rd99;
	ld.global.u32 	%r1196, [%rd100];
	setp.eq.s32 	%p32, %r1196, -1;
	selp.u32 	%r1197, 1, 0, %p32;
	add.s32 	%r5847, %r1194, %r1197;
	add.s32 	%r5839, %r5839, 8;
$L__BB26_55:
	setp.eq.s32 	%p33, %r96, 0;
	@%p33 bra 	$L__BB26_62;
	and.b32  	%r102, %r84, 3;
	setp.lt.u32 	%p34, %r96, 4;
	@%p34 bra 	$L__BB26_58;
	mul.wide.s32 	%rd101, %r5839, 4;
	add.s64 	%rd102, %rd3, %rd101;
	ld.global.u32 	%r1199, [%rd102];
	mul.wide.s32 	%rd103, %r1199, 4;
	add.s64 	%rd104, %rd4, %rd103;
	ld.global.u32 	%r1200, [%rd104];
	setp.eq.s32 	%p35, %r1200, -1;
	selp.u32 	%r1201, 1, 0, %p35;
	add.s32 	%r1202, %r5847, %r1201;
	ld.global.u32 	%r1203, [%rd102+4];
	mul.wide.s32 	%rd105, %r1203, 4;
	add.s64 	%rd106, %rd4, %rd105;
	ld.global.u32 	%r1204, [%rd106];
	setp.eq.s32 	%p36, %r1204, -1;
	selp.u32 	%r1205, 1, 0, %p36;
	add.s32 	%r1206, %r1202, %r1205;
	ld.global.u32 	%r1207, [%rd102+8];
	mul.wide.s32 	%rd107, %r1207, 4;
	add.s64 	%rd108, %rd4, %rd107;
	ld.global.u32 	%r1208, [%rd108];
	setp.eq.s32 	%p37, %r1208, -1;
	selp.u32 	%r1209, 1, 0, %p37;
	add.s32 	%r1210, %r1206, %r1209;
	ld.global.u32 	%r1211, [%rd102+12];
	mul.wide.s32 	%rd109, %r1211, 4;
	add.s64 	%rd110, %rd4, %rd109;
	ld.global.u32 	%r1212, [%rd110];
	setp.eq.s32 	%p38, %r1212, -1;
	selp.u32 	%r1213, 1, 0, %p38;
	add.s32 	%r5847, %r1210, %r1213;
	add.s32 	%r5839, %r5839, 4;
$L__BB26_58:
	setp.eq.s32 	%p39, %r102, 0;
	@%p39 bra 	$L__BB26_62;
	mul.wide.s32 	%rd111, %r5839, 4;
	add.s64 	%rd9, %rd3, %rd111;
	ld.global.u32 	%r1214, [%rd9];
	mul.wide.s32 	%rd112, %r1214, 4;
	add.s64 	%rd113, %rd4, %rd112;
	ld.global.u32 	%r1215, [%rd113];
	setp.eq.s32 	%p40, %r1215, -1;
	selp.u32 	%r1216, 1, 0, %p40;
	add.s32 	%r5847, %r5847, %r1216;
	setp.eq.s32 	%p41, %r102, 1;
	@%p41 bra 	$L__BB26_62;
	ld.global.u32 	%r1217, [%rd9+4];
	mul.wide.s32 	%rd114, %r1217, 4;
	add.s64 	%rd115, %rd4, %rd114;
	ld.global.u32 	%r1218, [%rd115];
	setp.eq.s32 	%p42, %r1218, -1;
	selp.u32 	%r1219, 1, 0, %p42;
	add.s32 	%r5847, %r5847, %r1219;
	setp.eq.s32 	%p43, %r102, 2;
	@%p43 bra 	$L__BB26_62;
	ld.global.u32 	%r1220, [%rd9+8];
	mul.wide.s32 	%rd116, %r1220, 4;
	add.s64 	%rd117, %rd4, %rd116;
	ld.global.u32 	%r1221, [%rd117];
	setp.eq.s32 	%p44, %r1221, -1;
	selp.u32 	%r1222, 1, 0, %p44;
	add.s32 	%r5847, %r5847, %r1222;
$L__BB26_62:
	ld.global.u32 	%r1224, [%rd7+1024];
	setp.ne.s32 	%p45, %r1224, -1;
	mov.b32 	%r5860, 0;
	@%p45 bra 	$L__BB26_77;
	ld.global.u32 	%r5852, [%rd8+1024];
	ld.global.u32 	%r113, [%rd8+1028];
	setp.ge.s32 	%p46, %r5852, %r113;
	@%p46 bra 	$L__BB26_77;
	add.s32 	%r1228, %r5852, 1;
	max.s32 	%r1229, %r113, %r1228;
	sub.s32 	%r114, %r1229, %r5852;
	and.b32  	%r115, %r114, 15;
	sub.s32 	%r1230, %r5852, %r1229;
	setp.gt.u32 	%p47, %r1230, -16;
	mov.b32 	%r5860, 0;
	@%p47 bra 	$L__BB26_67;
	and.b32  	%r116, %r114, -16;
	mov.b32 	%r5860, 0;
	mov.u32 	%r5850, %r5860;
$L__BB26_66:
	.pragma "nounroll";
	mul.wide.s32 	%rd118, %r5852, 4;
	add.s64 	%rd119, %rd3, %rd118;
	ld.global.u32 	%r1232, [%rd119];
	mul.wide.s32 	%rd120, %r1232, 4;
	add.s64 	%rd121, %rd4, %rd120;
	ld.global.u32 	%r1233, [%rd121];
	setp.eq.s32 	%p48, %r1233, -1;
	selp.u32 	%r1234, 1, 0, %p48;
	add.s32 	%r1235, %r5860, %r1234;
	ld.global.u32 	%r1236, [%rd119+4];
	mul.wide.s32 	%rd122, %r1236, 4;
	add.s64 	%rd123, %rd4, %rd122;
	ld.global.u32 	%r1237, [%rd123];
	setp.eq.s32 	%p49, %r1237, -1;
	selp.u32 	%r1238, 1, 0, %p49;
	add.s32 	%r1239, %r1235, %r1238;
	ld.global.u32 	%r1240, [%rd119+8];
	mul.wide.s32 	%rd124, %r1240, 4;
	add.s64 	%rd125, %rd4, %rd124;
	ld.global.u32 	%r1241, [%rd125];
	setp.eq.s32 	%p50, %r1241, -1;
	selp.u32 	%r1242, 1, 0, %p50;
	add.s32 	%r1243, %r1239, %r1242;
	ld.global.u32 	%r1244, [%rd119+12];
	mul.wide.s32 	%rd126, %r1244, 4;
	add.s64 	%rd127, %rd4, %rd126;
	ld.global.u32 	%r1245, [%rd127];
	setp.eq.s32 	%p51, %r1245, -1;
	selp.u32 	%r1246, 1, 0, %p51;
	add.s32 	%r1247, %r1243, %r1246;
	ld.global.u32 	%r1248, [%rd119+16];
	mul.wide.s32 	%rd128, %r1248, 4;
	add.s64 	%rd129, %rd4, %rd128;
	ld.global.u32 	%r1249, [%rd129];
	setp.eq.s32 	%p52, %r1249, -1;
	selp.u32 	%r1250, 1, 0, %p52;
	add.s32 	%r1251, %r1247, %r1250;
	ld.global.u32 	%r1252, [%rd119+20];
	mul.wide.s32 	%rd130, %r1252, 4;
	add.s64 	%rd131, %rd4, %rd130;
	ld.global.u32 	%r1253, [%rd131];
	setp.eq.s32 	%p53, %r1253, -1;
	selp.u32 	%r1254, 1, 0, %p53;
	add.s32 	%r1255, %r1251, %r1254;
	ld.global.u32 	%r1256, [%rd119+24];
	mul.wide.s32 	%rd132, %r1256, 4;
	add.s64 	%rd133, %rd4, %rd132;
	ld.global.u32 	%r1257, [%rd133];
	setp.eq.s32 	%p54, %r1257, -1;
	selp.u32 	%r1258, 1, 0, %p54;
	add.s32 	%r1259, %r1255, %r1258;
	ld.global.u32 	%r1260, [%rd119+28];
	mul.wide.s32 	%rd134, %r1260, 4;
	add.s64 	%rd135, %rd4, %rd134;
	ld.global.u32 	%r1261, [%rd135];
	setp.eq.s32 	%p55, %r1261, -1;
	selp.u32 	%r1262, 1, 0, %p55;
	add.s32 	%r1263, %r1259, %r1262;
	ld.global.u32 	%r1264, [%rd119+32];
	mul.wide.s32 	%rd136, %r1264, 4;
	add.s64 	%rd137, %rd4, %rd136;
	ld.global.u32 	%r1265, [%rd137];
	setp.eq.s32 	%p56, %r1265, -1;
	selp.u32 	%r1266, 1, 0, %p56;
	add.s32 	%r1267, %r1263, %r1266;
	ld.global.u32 	%r1268, [%rd119+36];
	mul.wide.s32 	%rd138, %r1268, 4;
	add.s64 	%rd139, %rd4, %rd138;
	ld.global.u32 	%r1269, [%rd139];
	setp.eq.s32 	%p57, %r1269, -1;
	selp.u32 	%r1270, 1, 0, %p57;
	add.s32 	%r1271, %r1267, %r1270;
	ld.global.u32 	%r1272, [%rd119+40];
	mul.wide.s32 	%rd140, %r1272, 4;
	add.s64 	%rd141, %rd4, %rd140;
	ld.global.u32 	%r1273, [%rd141];
	setp.eq.s32 	%p58, %r1273, -1;
	selp.u32 	%r1274, 1, 0, %p58;
	add.s32 	%r1275, %r1271, %r1274;
	ld.global.u32 	%r1276, [%rd119+44];
	mul.wide.s32 	%rd142, %r1276, 4;
	add.s64 	%rd143, %rd4, %rd142;
	ld.global.u32 	%r1277, [%rd143];
	setp.eq.s32 	%p59, %r1277, -1;
	selp.u32 	%r1278, 1, 0, %p59;
	add.s32 	%r1279, %r1275, %r1278;
	ld.global.u32 	%r1280, [%rd119+48];
	mul.wide.s32 	%rd144, %r1280, 4;
	add.s64 	%rd145, %rd4, %rd144;
	ld.global.u32 	%r1281, [%rd145];
	setp.eq.s32 	%p60, %r1281, -1;
	selp.u32 	%r1282, 1, 0, %p60;
	add.s32 	%r1283, %r1279, %r1282;
	ld.global.u32 	%r1284, [%rd119+52];
	mul.wide.s32 	%rd146, %r1284, 4;
	add.s64 	%rd147, %rd4, %rd146;
	ld.global.u32 	%r1285, [%rd147];
	setp.eq.s32 	%p61, %r1285, -1;
	selp.u32 	%r1286, 1, 0, %p61;
	add.s32 	%r1287, %r1283, %r1286;
	ld.global.u32 	%r1288, [%rd119+56];
	mul.wide.s32 	%rd148, %r1288, 4;
	add.s64 	%rd149, %rd4, %rd148;
	ld.global.u32 	%r1289, [%rd149];
	setp.eq.s32 	%p62, %r1289, -1;
	selp.u32 	%r1290, 1, 0, %p62;
	add.s32 	%r1291, %r1287, %r1290;
	ld.global.u32 	%r1292, [%rd119+60];
	mul.wide.s32 	%rd150, %r1292, 4;
	add.s64 	%rd151, %rd4, %rd150;
	ld.global.u32 	%r1293, [%rd151];
	setp.eq.s32 	%p63, %r1293, -1;
	selp.u32 	%r1294, 1, 0, %p63;
	add.s32 	%r5860, %r1291, %r1294;
	add.s32 	%r5852, %r5852, 16;
	add.s32 	%r5850, %r5850, 16;
	setp.ne.s32 	%p64, %r5850, %r116;
	@%p64 bra 	$L__BB26_66;
$L__BB26_67:
	setp.eq.s32 	%p65, %r115, 0;
	@%p65 bra 	$L__BB26_77;
	and.b32  	%r126, %r114, 7;
	setp.lt.u32 	%p66, %r115, 8;
	@%p66 bra 	$L__BB26_70;
	mul.wide.s32 	%rd152, %r5852, 4;
	add.s64 	%rd153, %rd3, %rd152;
	ld.global.u32 	%r1296, [%rd153];
	mul.wide.s32 	%rd154, %r1296, 4;
	add.s64 	%rd155, %rd4, %rd154;
	ld.global.u32 	%r1297, [%rd155];
	setp.eq.s32 	%p67, %r1297, -1;
	selp.u32 	%r1298, 1, 0, %p67;
	add.s32 	%r1299, %r5860, %r1298;
	ld.global.u32 	%r1300, [%rd153+4];
	mul.wide.s32 	%rd156, %r1300, 4;
	add.s64 	%rd157, %rd4, %rd156;
	ld.global.u32 	%r1301, [%rd157];
	setp.eq.s32 	%p68, %r1301, -1;
	selp.u32 	%r1302, 1, 0, %p68;
	add.s32 	%r1303, %r1299, %r1302;
	ld.global.u32 	%r1304, [%rd153+8];
	mul.wide.s32 	%rd158, %r1304, 4;
	add.s64 	%rd159, %rd4, %rd158;
	ld.global.u32 	%r1305, [%rd159];
	setp.eq.s32 	%p69, %r1305, -1;
	selp.u32 	%r1306, 1, 0, %p69;
	add.s32 	%r1307, %r1303, %r1306;
	ld.global.u32 	%r1308, [%rd153+12];
	mul.wide.s32 	%rd160, %r1308, 4;
	add.s64 	%rd161, %rd4, %rd160;
	ld.global.u32 	%r1309, [%rd161];
	setp.eq.s32 	%p70, %r1309, -1;
	selp.u32 	%r1310, 1, 0, %p70;
	add.s32 	%r1311, %r1307, %r1310;
	ld.global.u32 	%r1312, [%rd153+16];
	mul.wide.s32 	%rd162, %r1312, 4;
	add.s64 	%rd163, %rd4, %rd162;
	ld.global.u32 	%r1313, [%rd163];
	setp.eq.s32 	%p71, %r1313, -1;
	selp.u32 	%r1314, 1, 0, %p71;
	add.s32 	%r1315, %r1311, %r1314;
	ld.global.u32 	%r1316, [%rd153+20];
	mul.wide.s32 	%rd164, %r1316, 4;
	add.s64 	%rd165, %rd4, %rd164;
	ld.global.u32 	%r1317, [%rd165];
	setp.eq.s32 	%p72, %r1317, -1;
	selp.u32 	%r1318, 1, 0, %p72;
	add.s32 	%r1319, %r1315, %r1318;
	ld.global.u32 	%r1320, [%rd153+24];
	mul.wide.s32 	%rd166, %r1320, 4;
	add.s64 	%rd167, %rd4, %rd166;
	ld.global.u32 	%r1321, [%rd167];
	setp.eq.s32 	%p73, %r1321, -1;
	selp.u32 	%r1322, 1, 0, %p73;
	add.s32 	%r1323, %r1319, %r1322;
	ld.global.u32 	%r1324, [%rd153+28];
	mul.wide.s32 	%rd168, %r1324, 4;
	add.s64 	%rd169, %rd4, %rd168;
	ld.global.u32 	%r1325, [%rd169];
	setp.eq.s32 	%p74, %r1325, -1;
	selp.u32 	%r1326, 1, 0, %p74;
	add.s32 	%r5860, %r1323, %r1326;
	add.s32 	%r5852, %r5852, 8;
$L__BB26_70:
	setp.eq.s32 	%p75, %r126, 0;
	@%p75 bra 	$L__BB26_77;
	and.b32  	%r132, %r114, 3;
	setp.lt.u32 	%p76, %r126, 4;
	@%p76 bra 	$L__BB26_73;
	mul.wide.s32 	%rd170, %r5852, 4;
	add.s64 	%rd171, %rd3, %rd170;
	ld.global.u32 	%r1328, [%rd171];
	mul.wide.s32 	%rd172, %r1328, 4;
	add.s64 	%rd173, %rd4, %rd172;
	ld.global.u32 	%r1329, [%rd173];
	setp.eq.s32 	%p77, %r1329, -1;
	selp.u32 	%r1330, 1, 0, %p77;
	add.s32 	%r1331, %r5860, %r1330;
	ld.global.u32 	%r1332, [%rd171+4];
	mul.wide.s32 	%rd174, %r1332, 4;
	add.s64 	%rd175, %rd4, %rd174;
	ld.global.u32 	%r1333, [%rd175];
	setp.eq.s32 	%p78, %r1333, -1;
	selp.u32 	%r1334, 1, 0, %p78;
	add.s32 	%r1335, %r1331, %r1334;
	ld.global.u32 	%r1336, [%rd171+8];
	mul.wide.s32 	%rd176, %r1336, 4;
	add.s64 	%rd177, %rd4, %rd176;
	ld.global.u32 	%r1337, [%rd177];
	setp.eq.s32 	%p79, %r1337, -1;
	selp.u32 	%r1338, 1, 0, %p79;
	add.s32 	%r1339, %r1335, %r1338;
	ld.global.u32 	%r1340, [%rd171+12];
	mul.wide.s32 	%rd178, %r1340, 4;
	add.s64 	%rd179, %rd4, %rd178;
	ld.global.u32 	%r1341, [%rd179];
	setp.eq.s32 	%p80, %r1341, -1;
	selp.u32 	%r1342, 1, 0, %p80;
	add.s32 	%r5860, %r1339, %r1342;
	add.s32 	%r5852, %r5852, 4;
$L__BB26_73:
	setp.eq.s32 	%p81, %r132, 0;
	@%p81 bra 	$L__BB26_77;
	mul.wide.s32 	%rd180, %r5852, 4;
	add.s64 	%rd10, %rd3, %rd180;
	ld.global.u32 	%r1343, [%rd10];
	mul.wide.s32 	%rd181, %r1343, 4;
	add.s64 	%rd182, %rd4, %rd181;
	ld.global.u32 	%r1344, [%rd182];
	setp.eq.s32 	%p82, %r1344, -1;
	selp.u32 	%r1345, 1, 0, %p82;
	add.s32 	%r5860, %r5860, %r1345;
	setp.eq.s32 	%p83, %r132, 1;
	@%p83 bra 	$L__BB26_77;
	ld.global.u32 	%r1346, [%rd10+4];
	mul.wide.s32 	%rd183, %r1346, 4;
	add.s64 	%rd184, %rd4, %rd183;
	ld.global.u32 	%r1347, [%rd184];
	setp.eq.s32 	%p84, %r1347, -1;
	selp.u32 	%r1348, 1, 0, %p84;
	add.s32 	%r5860, %r5860, %r1348;
	setp.eq.s32 	%p85, %r132, 2;
	@%p85 bra 	$L__BB26_77;
	ld.global.u32 	%r1349, [%rd10+8];
	mul.wide.s32 	%rd185, %r1349, 4;
	add.s64 	%rd186, %rd4, %rd185;
	ld.global.u32 	%r1350, [%rd186];
	setp.eq.s32 	%p86, %r1350, -1;
	selp.u32 	%r1351, 1, 0, %p86;
	add.s32 	%r5860, %r5860, %r1351;
$L__BB26_77:
	ld.global.u32 	%r1353, [%rd7+2048];
	setp.ne.s32 	%p87, %r1353, -1;
	mov.b32 	%r5873, 0;
	@%p87 bra 	$L__BB26_92;
	ld.global.u32 	%r5865, [%rd8+2048];
	ld.global.u32 	%r143, [%rd8+2052];
	setp.ge.s32 	%p88, %r5865, %r143;
	@%p88 bra 	$L__BB26_92;
	add.s32 	%r1357, %r5865, 1;
	max.s32 	%r1358, %r143, %r1357;
	sub.s32 	%r144, %r1358, %r5865;
	and.b32  	%r145, %r144, 15;
	sub.s32 	%r1359, %r5865, %r1358;
	setp.gt.u32 	%p89, %r1359, -16;
	mov.b32 	%r5873, 0;
	@%p89 bra 	$L__BB26_82;
	and.b32  	%r146, %r144, -16;
	mov.b32 	%r5873, 0;
	mov.u32 	%r5863, %r5873;
$L__BB26_81:
	.pragma "nounroll";
	mul.wide.s32 	%rd187, %r5865, 4;
	add.s64 	%rd188, %rd3, %rd187;
	ld.global.u32 	%r1361, [%rd188];
	mul.wide.s32 	%rd189, %r1361, 4;
	add.s64 	%rd190, %rd4, %rd189;
	ld.global.u32 	%r1362, [%rd190];
	setp.eq.s32 	%p90, %r1362, -1;
	selp.u32 	%r1363, 1, 0, %p90;
	add.s32 	%r1364, %r5873, %r1363;
	ld.global.u32 	%r1365, [%rd188+4];
	mul.wide.s32 	%rd191, %r1365, 4;
	add.s64 	%rd192, %rd4, %rd191;
	ld.global.u32 	%r1366, [%rd192];
	setp.eq.s32 	%p91, %r1366, -1;
	selp.u32 	%r1367, 1, 0, %p91;
	add.s32 	%r1368, %r1364, %r1367;
	ld.global.u32 	%r1369, [%rd188+8];
	mul.wide.s32 	%rd193, %r1369, 4;
	add.s64 	%rd194, %rd4, %rd193;
	ld.global.u32 	%r1370, [%rd194];
	setp.eq.s32 	%p92, %r1370, -1;
	selp.u32 	%r1371, 1, 0, %p92;
	add.s32 	%r1372, %r1368, %r1371;
	ld.global.u32 	%r1373, [%rd188+12];
	mul.wide.s32 	%rd195, %r1373, 4;
	add.s64 	%rd196, %rd4, %rd195;
	ld.global.u32 	%r1374, [%rd196];
	setp.eq.s32 	%p93, %r1374, -1;
	selp.u32 	%r1375, 1, 0, %p93;
	add.s32 	%r1376, %r1372, %r1375;
	ld.global.u32 	%r1377, [%rd188+16];
	mul.wide.s32 	%rd197, %r1377, 4;
	add.s64 	%rd198, %rd4, %rd197;
	ld.global.u32 	%r1378, [%rd198];
	setp.eq.s32 	%p94, %r1378, -1;
	selp.u32 	%r1379, 1, 0, %p94;
	add.s32 	%r1380, %r1376, %r1379;
	ld.global.u32 	%r1381, [%rd188+20];
	mul.wide.s32 	%rd199, %r1381, 4;
	add.s64 	%rd200, %rd4, %rd199;
	ld.global.u32 	%r1382, [%rd200];
	setp.eq.s32 	%p95, %r1382, -1;
	selp.u32 	%r1383, 1, 0, %p95;
	add.s32 	%r1384, %r1380, %r1383;
	ld.global.u32 	%r1385, [%rd188+24];
	mul.wide.s32 	%rd201, %r1385, 4;
	add.s64 	%rd202, %rd4, %rd201;
	ld.global.u32 	%r1386, [%rd202];
	setp.eq.s32 	%p96, %r1386, -1;
	selp.u32 	%r1387, 1, 0, %p96;
	add.s32 	%r1388, %r1384, %r1387;
	ld.global.u32 	%r1389, [%rd188+28];
	mul.wide.s32 	%rd203, %r1389, 4;
	add.s64 	%rd204, %rd4, %rd203;
	ld.global.u32 	%r1390, [%rd204];
	setp.eq.s32 	%p97, %r1390, -1;
	selp.u32 	%r1391, 1, 0, %p97;
	add.s32 	%r1392, %r1388, %r1391;
	ld.global.u32 	%r1393, [%rd188+32];
	mul.wide.s32 	%rd205, %r1393, 4;
	add.s64 	%rd206, %rd4, %rd205;
	ld.global.u32 	%r1394, [%rd206];
	setp.eq.s32 	%p98, %r1394, -1;
	selp.u32 	%r1395, 1, 0, %p98;
	add.s32 	%r1396, %r1392, %r1395;
	ld.global.u32 	%r1397, [%rd188+36];
	mul.wide.s32 	%rd207, %r1397, 4;
	add.s64 	%rd208, %rd4, %rd207;
	ld.global.u32 	%r1398, [%rd208];
	setp.eq.s32 	%p99, %r1398, -1;
	selp.u32 	%r1399, 1, 0, %p99;
	add.s32 	%r1400, %r1396, %r1399;
	ld.global.u32 	%r1401, [%rd188+40];
	mul.wide.s32 	%rd209, %r1401, 4;
	add.s64 	%rd210, %rd4, %rd209;
	ld.global.u32 	%r1402, [%rd210];
	setp.eq.s32 	%p100, %r1402, -1;
	selp.u32 	%r1403, 1, 0, %p100;
	add.s32 	%r1404, %r1400, %r1403;
	ld.global.u32 	%r1405, [%rd188+44];
	mul.wide.s32 	%rd211, %r1405, 4;
	add.s64 	%rd212, %rd4, %rd211;
	ld.global.u32 	%r1406, [%rd212];
	setp.eq.s32 	%p101, %r1406, -1;
	selp.u32 	%r1407, 1, 0, %p101;
	add.s32 	%r1408, %r1404, %r1407;
	ld.global.u32 	%r1409, [%rd188+48];
	mul.wide.s32 	%rd213, %r1409, 4;
	add.s64 	%rd214, %rd4, %rd213;
	ld.global.u32 	%r1410, [%rd214];
	setp.eq.s32 	%p102, %r1410, -1;
	selp.u32 	%r1411, 1, 0, %p102;
	add.s32 	%r1412, %r1408, %r1411;
	ld.global.u32 	%r1413, [%rd188+52];
	mul.wide.s32 	%rd215, %r1413, 4;
	add.s64 	%rd216, %rd4, %rd215;
	ld.global.u32 	%r1414, [%rd216];
	setp.eq.s32 	%p103, %r1414, -1;
	selp.u32 	%r1415, 1, 0, %p103;
	add.s32 	%r1416, %r1412, %r1415;
	ld.global.u32 	%r1417, [%rd188+56];
	mul.wide.s32 	%rd217, %r1417, 4;
	add.s64 	%rd218, %rd4, %rd217;
	ld.global.u32 	%r1418, [%rd218];
	setp.eq.s32 	%p104, %r1418, -1;
	selp.u32 	%r1419, 1, 0, %p104;
	add.s32 	%r1420, %r1416, %r1419;
	ld.global.u32 	%r1421, [%rd188+60];
	mul.wide.s32 	%rd219, %r1421, 4;
	add.s64 	%rd220, %rd4, %rd219;
	ld.global.u32 	%r1422, [%rd220];
	setp.eq.s32 	%p105, %r1422, -1;
	selp.u32 	%r1423, 1, 0, %p105;
	add.s32 	%r5873, %r1420, %r1423;
	add.s32 	%r5865, %r5865, 16;
	add.s32 	%r5863, %r5863, 16;
	setp.ne.s32 	%p106, %r5863, %r146;
	@%p106 bra 	$L__BB26_81;
$L__BB26_82:
	setp.eq.s32 	%p107, %r145, 0;
	@%p107 bra 	$L__BB26_92;
	and.b32  	%r156, %r144, 7;
	setp.lt.u32 	%p108, %r145, 8;
	@%p108 bra 	$L__BB26_85;
	mul.wide.s32 	%rd221, %r5865, 4;
	add.s64 	%rd222, %rd3, %rd221;
	ld.global.u32 	%r1425, [%rd222];
	mul.wide.s32 	%rd223, %r1425, 4;
	add.s64 	%rd224, %rd4, %rd223;
	ld.global.u32 	%r1426, [%rd224];
	setp.eq.s32 	%p109, %r1426, -1;
	selp.u32 	%r1427, 1, 0, %p109;
	add.s32 	%r1428, %r5873, %r1427;
	ld.global.u32 	%r1429, [%rd222+4];
	mul.wide.s32 	%rd225, %r1429, 4;
	add.s64 	%rd226, %rd4, %rd225;
	ld.global.u32 	%r1430, [%rd226];
	setp.eq.s32 	%p110, %r1430, -1;
	selp.u32 	%r1431, 1, 0, %p110;
	add.s32 	%r1432, %r1428, %r1431;
	ld.global.u32 	%r1433, [%rd222+8];
	mul.wide.s32 	%rd227, %r1433, 4;
	add.s64 	%rd228, %rd4, %rd227;
	ld.global.u32 	%r1434, [%rd228];
	setp.eq.s32 	%p111, %r1434, -1;
	selp.u32 	%r1435, 1, 0, %p111;
	add.s32 	%r1436, %r1432, %r1435;
	ld.global.u32 	%r1437, [%rd222+12];
	mul.wide.s32 	%rd229, %r1437, 4;
	add.s64 	%rd230, %rd4, %rd229;
	ld.global.u32 	%r1438, [%rd230];
	setp.eq.s32 	%p112, %r1438, -1;
	selp.u32 	%r1439, 1, 0, %p112;
	add.s32 	%r1440, %r1436, %r1439;
	ld.global.u32 	%r1441, [%rd222+16];
	mul.wide.s32 	%rd231, %r1441, 4;
	add.s64 	%rd232, %rd4, %rd231;
	ld.global.u32 	%r1442, [%rd232];
	setp.eq.s32 	%p113, %r1442, -1;
	selp.u32 	%r1443, 1, 0, %p113;
	add.s32 	%r1444, %r1440, %r1443;
	ld.global.u32 	%r1445, [%rd222+20];
	mul.wide.s32 	%rd233, %r1445, 4;
	add.s64 	%rd234, %rd4, %rd233;
	ld.global.u32 	%r1446, [%rd234];
	setp.eq.s32 	%p114, %r1446, -1;
	selp.u32 	%r1447, 1, 0, %p114;
	add.s32 	%r1448, %r1444, %r1447;
	ld.global.u32 	%r1449, [%rd222+24];
	mul.wide.s32 	%rd235, %r1449, 4;
	add.s64 	%rd236, %rd4, %rd235;
	ld.global.u32 	%r1450, [%rd236];
	setp.eq.s32 	%p115, %r1450, -1;
	selp.u32 	%r1451, 1, 0, %p115;
	add.s32 	%r1452, %r1448, %r1451;
	ld.global.u32 	%r1453, [%rd222+28];
	mul.wide.s32 	%rd237, %r1453, 4;
	add.s64 	%rd238, %rd4, %rd237;
	ld.global.u32 	%r1454, [%rd238];
	setp.eq.s32 	%p116, %r1454, -1;
	selp.u32 	%r1455, 1, 0, %p116;
	add.s32 	%r5873, %r1452, %r1455;
	add.s32 	%r5865, %r5865, 8;
$L__BB26_85:
	setp.eq.s32 	%p117, %r156, 0;
	@%p117 bra 	$L__BB26_92;
	and.b32  	%r162, %r144, 3;
	setp.lt.u32 	%p118, %r156, 4;
	@%p118 bra 	$L__BB26_88;
	mul.wide.s32 	%rd239, %r5865, 4;
	add.s64 	%rd240, %rd3, %rd239;
	ld.global.u32 	%r1457, [%rd240];
	mul.wide.s32 	%rd241, %r1457, 4;
	add.s64 	%rd242, %rd4, %rd241;
	ld.global.u32 	%r1458, [%rd242];
	setp.eq.s32 	%p119, %r1458, -1;
	selp.u32 	%r1459, 1, 0, %p119;
	add.s32 	%r1460, %r5873, %r1459;
	ld.global.u32 	%r1461, [%rd240+4];
	mul.wide.s32 	%rd243, %r1461, 4;
	add.s64 	%rd244, %rd4, %rd243;
	ld.global.u32 	%r1462, [%rd244];
	setp.eq.s32 	%p120, %r1462, -1;
	selp.u32 	%r1463, 1, 0, %p120;
	add.s32 	%r1464, %r1460, %r1463;
	ld.global.u32 	%r1465, [%rd240+8];
	mul.wide.s32 	%rd245, %r1465, 4;
	add.s64 	%rd246, %rd4, %rd245;
	ld.global.u32 	%r1466, [%rd246];
	setp.eq.s32 	%p121, %r1466, -1;
	selp.u32 	%r1467, 1, 0, %p121;
	add.s32 	%r1468, %r1464, %r1467;
	ld.global.u32 	%r1469, [%rd240+12];
	mul.wide.s32 	%rd247, %r1469, 4;
	add.s64 	%rd248, %rd4, %rd247;
	ld.global.u32 	%r1470, [%rd248];
	setp.eq.s32 	%p122, %r1470, -1;
	selp.u32 	%r1471, 1, 0, %p122;
	add.s32 	%r5873, %r1468, %r1471;
	add.s32 	%r5865, %r5865, 4;
$L__BB26_88:
	setp.eq.s32 	%p123, %r162, 0;
	@%p123 bra 	$L__BB26_92;
	mul.wide.s32 	%rd249, %r5865, 4;
	add.s64 	%rd11, %rd3, %rd249;
	ld.global.u32 	%r1472, [%rd11];
	mul.wide.s32 	%rd250, %r1472, 4;
	add.s64 	%rd251, %rd4, %rd250;
	ld.global.u32 	%r1473, [%rd251];
	setp.eq.s32 	%p124, %r1473, -1;
	selp.u32 	%r1474, 1, 0, %p124;
	add.s32 	%r5873, %r5873, %r1474;
	setp.eq.s32 	%p125, %r162, 1;
	@%p125 bra 	$L__BB26_92;
	ld.global.u32 	%r1475, [%rd11+4];
	mul.wide.s32 	%rd252, %r1475, 4;
	add.s64 	%rd253, %rd4, %rd252;
	ld.global.u32 	%r1476, [%rd253];
	setp.eq.s32 	%p126, %r1476, -1;
	selp.u32 	%r1477, 1, 0, %p126;
	add.s32 	%r5873, %r5873, %r1477;
	setp.eq.s32 	%p127, %r162, 2;
	@%p127 bra 	$L__BB26_92;
	ld.global.u32 	%r1478, [%rd11+8];
	mul.wide.s32 	%rd254, %r1478, 4;
	add.s64 	%rd255, %rd4, %rd254;
	ld.global.u32 	%r1479, [%rd255];
	setp.eq.s32 	%p128, %r1479, -1;
	selp.u32 	%r1480, 1, 0, %p128;
	add.s32 	%r5873, %r5873, %r1480;
$L__BB26_92:
	ld.global.u32 	%r1482, [%rd7+3072];
	setp.ne.s32 	%p129, %r1482, -1;
	mov.b32 	%r5886, 0;
	@%p129 bra 	$L__BB26_107;
	ld.global.u32 	%r5878, [%rd8+3072];
	ld.global.u32 	%r173, [%rd8+3076];
	setp.ge.s32 	%p130, %r5878, %r173;
	@%p130 bra 	$L__BB26_107;
	add.s32 	%r1486, %r5878, 1;
	max.s32 	%r1487, %r173, %r1486;
	sub.s32 	%r174, %r1487, %r5878;
	and.b32  	%r175, %r174, 15;
	sub.s32 	%r1488, %r5878, %r1487;
	setp.gt.u32 	%p131, %r1488, -16;
	mov.b32 	%r5886, 0;
	@%p131 bra 	$L__BB26_97;
	and.b32  	%r176, %r174, -16;
	mov.b32 	%r5886, 0;
	mov.u32 	%r5876, %r5886;
$L__BB26_96:
	.pragma "nounroll";
	mul.wide.s32 	%rd256, %r5878, 4;
	add.s64 	%rd257, %rd3, %rd256;
	ld.global.u32 	%r1490, [%rd257];
	mul.wide.s32 	%rd258, %r1490, 4;
	add.s64 	%rd259, %rd4, %rd258;
	ld.global.u32 	%r1491, [%rd259];
	setp.eq.s32 	%p132, %r1491, -1;
	selp.u32 	%r1492, 1, 0, %p132;
	add.s32 	%r1493, %r5886, %r1492;
	ld.global.u32 	%r1494, [%rd257+4];
	mul.wide.s32 	%rd260, %r1494, 4;
	add.s64 	%rd261, %rd4, %rd260;
	ld.global.u32 	%r1495, [%rd261];
	setp.eq.s32 	%p133, %r1495, -1;
	selp.u32 	%r1496, 1, 0, %p133;
	add.s32 	%r1497, %r1493, %r1496;
	ld.global.u32 	%r1498, [%rd257+8];
	mul.wide.s32 	%rd262, %r1498, 4;
	add.s64 	%rd263, %rd4, %rd262;
	ld.global.u32 	%r1499, [%rd263];
	setp.eq.s32 	%p134, %r1499, -1;
	selp.u32 	%r1500, 1, 0, %p134;
	add.s32 	%r1501, %r1497, %r1500;
	ld.global.u32 	%r1502, [%rd257+12];
	mul.wide.s32 	%rd264, %r1502, 4;
	add.s64 	%rd265, %rd4, %rd264;
	ld.global.u32 	%r1503, [%rd265];
	setp.eq.s32 	%p135, %r1503, -1;
	selp.u32 	%r1504, 1, 0, %p135;
	add.s32 	%r1505, %r1501, %r1504;
	ld.global.u32 	%r1506, [%rd257+16];
	mul.wide.s32 	%rd266, %r1506, 4;
	add.s64 	%rd267, %rd4, %rd266;
	ld.global.u32 	%r1507, [%rd267];
	setp.eq.s32 	%p136, %r1507, -1;
	selp.u32 	%r1508, 1, 0, %p136;
	add.s32 	%r1509, %r1505, %r1508;
	ld.global.u32 	%r1510, [%rd257+20];
	mul.wide.s32 	%rd268, %r1510, 4;
	add.s64 	%rd269, %rd4, %rd268;
	ld.global.u32 	%r1511, [%rd269];
	setp.eq.s32 	%p137, %r1511, -1;
	selp.u32 	%r1512, 1, 0, %p137;
	add.s32 	%r1513, %r1509, %r1512;
	ld.global.u32 	%r1514, [%rd257+24];
	mul.wide.s32 	%rd270, %r1514, 4;
	add.s64 	%rd271, %rd4, %rd270;
	ld.global.u32 	%r1515, [%rd271];
	setp.eq.s32 	%p138, %r1515, -1;
	selp.u32 	%r1516, 1, 0, %p138;
	add.s32 	%r1517, %r1513, %r1516;
	ld.global.u32 	%r1518, [%rd257+28];
	mul.wide.s32 	%rd272, %r1518, 4;
	add.s64 	%rd273, %rd4, %rd272;
	ld.global.u32 	%r1519, [%rd273];
	setp.eq.s32 	%p139, %r1519, -1;
	selp.u32 	%r1520, 1, 0, %p139;
	add.s32 	%r1521, %r1517, %r1520;
	ld.global.u32 	%r1522, [%rd257+32];
	mul.wide.s32 	%rd274, %r1522, 4;
	add.s64 	%rd275, %rd4, %rd274;
	ld.global.u32 	%r1523, [%rd275];
	setp.eq.s32 	%p140, %r1523, -1;
	selp.u32 	%r1524, 1, 0, %p140;
	add.s32 	%r1525, %r1521, %r1524;
	ld.global.u32 	%r1526, [%rd257+36];
	mul.wide.s32 	%rd276, %r1526, 4;
	add.s64 	%rd277, %rd4, %rd276;
	ld.global.u32 	%r1527, [%rd277];
	setp.eq.s32 	%p141, %r1527, -1;
	selp.u32 	%r1528, 1, 0, %p141;
	add.s32 	%r1529, %r1525, %r1528;
	ld.global.u32 	%r1530, [%rd257+40];
	mul.wide.s32 	%rd278, %r1530, 4;
	add.s64 	%rd279, %rd4, %rd278;
	ld.global.u32 	%r1531, [%rd279];
	setp.eq.s32 	%p142, %r1531, -1;
	selp.u32 	%r1532, 1, 0, %p142;
	add.s32 	%r1533, %r1529, %r1532;
	ld.global.u32 	%r1534, [%rd257+44];
	mul.wide.s32 	%rd280, %r1534, 4;
	add.s64 	%rd281, %rd4, %rd280;
	ld.global.u32 	%r1535, [%rd281];
	setp.eq.s32 	%p143, %r1535, -1;
	selp.u32 	%r1536, 1, 0, %p143;
	add.s32 	%r1537, %r1533, %r1536;
	ld.global.u32 	%r1538, [%rd257+48];
	mul.wide.s32 	%rd282, %r1538, 4;
	add.s64 	%rd283, %rd4, %rd282;
	ld.global.u32 	%r1539, [%rd283];
	setp.eq.s32 	%p144, %r1539, -1;
	selp.u32 	%r1540, 1, 0, %p144;
	add.s32 	%r1541, %r1537, %r1540;
	ld.global.u32 	%r1542, [%rd257+52];
	mul.wide.s32 	%rd284, %r1542, 4;
	add.s64 	%rd285, %rd4, %rd284;
	ld.global.u32 	%r1543, [%rd285];
	setp.eq.s32 	%p145, %r1543, -1;
	selp.u32 	%r1544, 1, 0, %p145;
	add.s32 	%r1545, %r1541, %r1544;
	ld.global.u32 	%r1546, [%rd257+56];
	mul.wide.s32 	%rd286, %r1546, 4;
	add.s64 	%rd287, %rd4, %rd286;
	ld.global.u32 	%r1547, [%rd287];
	setp.eq.s32 	%p146, %r1547, -1;
	selp.u32 	%r1548, 1, 0, %p146;
	add.s32 	%r1549, %r1545, %r1548;
	ld.global.u32 	%r1550, [%rd257+60];
	mul.wide.s32 	%rd288, %r1550, 4;
	add.s64 	%rd289, %rd4, %rd288;
	ld.global.u32 	%r1551, [%rd289];
	setp.eq.s32 	%p147, %r1551, -1;
	selp.u32 	%r1552, 1, 0, %p147;
	add.s32 	%r5886, %r1549, %r1552;
	add.s32 	%r5878, %r5878, 16;
	add.s32 	%r5876, %r5876, 16;
	setp.ne.s32 	%p148, %r5876, %r176;
	@%p148 bra 	$L__BB26_96;
$L__BB26_97:
	setp.eq.s32 	%p149, %r175, 0;
	@%p149 bra 	$L__BB26_107;
	and.b32  	%r186, %r174, 7;
	setp.lt.u32 	%p150, %r175, 8;
	@%p150 bra 	$L__BB26_100;
	mul.wide.s32 	%rd290, %r5878, 4;
	add.s64 	%rd291, %rd3, %rd290;
	ld.global.u32 	%r1554, [%rd291];
	mul.wide.s32 	%rd292, %r1554, 4;
	add.s64 	%rd293, %rd4, %rd292;
	ld.global.u32 	%r1555, [%rd293];
	setp.eq.s32 	%p151, %r1555, -1;
	selp.u32 	%r1556, 1, 0, %p151;
	add.s32 	%r1557, %r5886, %r1556;
	ld.global.u32 	%r1558, [%rd291+4];
	mul.wide.s32 	%rd294, %r1558, 4;
	add.s64 	%rd295, %rd4, %rd294;
	ld.global.u32 	%r1559, [%rd295];
	setp.eq.s32 	%p152, %r1559, -1;
	selp.u32 	%r1560, 1, 0, %p152;
	add.s32 	%r1561, %r1557, %r1560;
	ld.global.u32 	%r1562, [%rd291+8];
	mul.wide.s32 	%rd296, %r1562, 4;
	add.s64 	%rd297, %rd4, %rd296;
	ld.global.u32 	%r1563, [%rd297];
	setp.eq.s32 	%p153, %r1563, -1;
	selp.u32 	%r1564, 1, 0, %p153;
	add.s32 	%r1565, %r1561, %r1564;
	ld.global.u32 	%r1566, [%rd291+12];
	mul.wide.s32 	%rd298, %r1566, 4;
	add.s64 	%rd299, %rd4, %rd298;
	ld.global.u32 	%r1567, [%rd299];
	setp.eq.s32 	%p154, %r1567, -1;
	selp.u32 	%r1568, 1, 0, %p154;
	add.s32 	%r1569, %r1565, %r1568;
	ld.global.u32 	%r1570, [%rd291+16];
	mul.wide.s32 	%rd300, %r1570, 4;
	add.s64 	%rd301, %rd4, %rd300;
	ld.global.u32 	%r1571, [%rd301];
	setp.eq.s32 	%p155, %r1571, -1;
	selp.u32 	%r1572, 1, 0, %p155;
	add.s32 	%r1573, %r1569, %r1572;
	ld.global.u32 	%r1574, [%rd291+20];
	mul.wide.s32 	%rd302, %r1574, 4;
	add.s64 	%rd303, %rd4, %rd302;
	ld.global.u32 	%r1575, [%rd303];
	setp.eq.s32 	%p156, %r1575, -1;
	selp.u32 	%r1576, 1, 0, %p156;
	add.s32 	%r1577, %r1573, %r1576;
	ld.global.u32 	%r1578, [%rd291+24];
	mul.wide.s32 	%rd304, %r1578, 4;
	add.s64 	%rd305, %rd4, %rd304;
	ld.global.u32 	%r1579, [%rd305];
	setp.eq.s32 	%p157, %r1579, -1;
	selp.u32 	%r1580, 1, 0, %p157;
	add.s32 	%r1581, %r1577, %r1580;
	ld.global.u32 	%r1582, [%rd291+28];
	mul.wide.s32 	%rd306, %r1582, 4;
	add.s64 	%rd307, %rd4, %rd306;
	ld.global.u32 	%r1583, [%rd307];
	setp.eq.s32 	%p158, %r1583, -1;
	selp.u32 	%r1584, 1, 0, %p158;
	add.s32 	%r5886, %r1581, %r1584;
	add.s32 	%r5878, %r5878, 8;
$L__BB26_100:
	setp.eq.s32 	%p159, %r186, 0;
	@%p159 bra 	$L__BB26_107;
	and.b32  	%r192, %r174, 3;
	setp.lt.u32 	%p160, %r186, 4;
	@%p160 bra 	$L__BB26_103;
	mul.wide.s32 	%rd308, %r5878, 4;
	add.s64 	%rd309, %rd3, %rd308;
	ld.global.u32 	%r1586, [%rd309];
	mul.wide.s32 	%rd310, %r1586, 4;
	add.s64 	%rd311, %rd4, %rd310;
	ld.global.u32 	%r1587, [%rd311];
	setp.eq.s32 	%p161, %r1587, -1;
	selp.u32 	%r1588, 1, 0, %p161;
	add.s32 	%r1589, %r5886, %r1588;
	ld.global.u32 	%r1590, [%rd309+4];
	mul.wide.s32 	%rd312, %r1590, 4;
	add.s64 	%rd313, %rd4, %rd312;
	ld.global.u32 	%r1591, [%rd313];
	setp.eq.s32 	%p162, %r1591, -1;
	selp.u32 	%r1592, 1, 0, %p162;
	add.s32 	%r1593, %r1589, %r1592;
	ld.global.u32 	%r1594, [%rd309+8];
	mul.wide.s32 	%rd314, %r1594, 4;
	add.s64 	%rd315, %rd4, %rd314;
	ld.global.u32 	%r1595, [%rd315];
	setp.eq.s32 	%p163, %r1595, -1;
	selp.u32 	%r1596, 1, 0, %p163;
	add.s32 	%r1597, %r1593, %r1596;
	ld.global.u32 	%r1598, [%rd309+12];
	mul.wide.s32 	%rd316, %r1598, 4;
	add.s64 	%rd317, %rd4, %rd316;
	ld.global.u32 	%r1599, [%rd317];
	setp.eq.s32 	%p164, %r1599, -1;
	selp.u32 	%r1600, 1, 0, %p164;
	add.s32 	%r5886, %r1597, %r1600;
	add.s32 	%r5878, %r5878, 4;
$L__BB26_103:
	setp.eq.s32 	%p165, %r192, 0;
	@%p165 bra 	$L__BB26_107;
	mul.wide.s32 	%rd318, %r5878, 4;
	add.s64 	%rd12, %rd3, %rd318;
	ld.global.u32 	%r1601, [%rd12];
	mul.wide.s32 	%rd319, %r1601, 4;
	add.s64 	%rd320, %rd4, %rd319;
	ld.global.u32 	%r1602, [%rd320];
	setp.eq.s32 	%p166, %r1602, -1;
	selp.u32 	%r1603, 1, 0, %p166;
	add.s32 	%r5886, %r5886, %r1603;
	setp.eq.s32 	%p167, %r192, 1;
	@%p167 bra 	$L__BB26_107;
	ld.global.u32 	%r1604, [%rd12+4];
	mul.wide.s32 	%rd321, %r1604, 4;
	add.s64 	%rd322, %rd4, %rd321;
	ld.global.u32 	%r1605, [%rd322];
	setp.eq.s32 	%p168, %r1605, -1;
	selp.u32 	%r1606, 1, 0, %p168;
	add.s32 	%r5886, %r5886, %r1606;
	setp.eq.s32 	%p169, %r192, 2;
	@%p169 bra 	$L__BB26_107;
	ld.global.u32 	%r1607, [%rd12+8];
	mul.wide.s32 	%rd323, %r1607, 4;
	add.s64 	%rd324, %rd4, %rd323;
	ld.global.u32 	%r1608, [%rd324];
	setp.eq.s32 	%p170, %r1608, -1;
	selp.u32 	%r1609, 1, 0, %p170;
	add.s32 	%r5886, %r5886, %r1609;
$L__BB26_107:
	ld.global.u32 	%r1611, [%rd7+4096];
	setp.ne.s32 	%p171, %r1611, -1;
	mov.b32 	%r5899, 0;
	@%p171 bra 	$L__BB26_122;
	ld.global.u32 	%r5891, [%rd8+4096];
	ld.global.u32 	%r203, [%rd8+4100];
	setp.ge.s32 	%p172, %r5891, %r203;
	@%p172 bra 	$L__BB26_122;
	add.s32 	%r1615, %r5891, 1;
	max.s32 	%r1616, %r203, %r1615;
	sub.s32 	%r204, %r1616, %r5891;
	and.b32  	%r205, %r204, 15;
	sub.s32 	%r1617, %r5891, %r1616;
	setp.gt.u32 	%p173, %r1617, -16;
	mov.b32 	%r5899, 0;
	@%p173 bra 	$L__BB26_112;
	and.b32  	%r206, %r204, -16;
	mov.b32 	%r5899, 0;
	mov.u32 	%r5889, %r5899;
$L__BB26_111:
	.pragma "nounroll";
	mul.wide.s32 	%rd325, %r5891, 4;
	add.s64 	%rd326, %rd3, %rd325;
	ld.global.u32 	%r1619, [%rd326];
	mul.wide.s32 	%rd327, %r1619, 4;
	add.s64 	%rd328, %rd4, %rd327;
	ld.global.u32 	%r1620, [%rd328];
	setp.eq.s32 	%p174, %r1620, -1;
	selp.u32 	%r1621, 1, 0, %p174;
	add.s32 	%r1622, %r5899, %r1621;
	ld.global.u32 	%r1623, [%rd326+4];
	mul.wide.s32 	%rd329, %r1623, 4;
	add.s64 	%rd330, %rd4, %rd329;
	ld.global.u32 	%r1624, [%rd330];
	setp.eq.s32 	%p175, %r1624, -1;
	selp.u32 	%r1625, 1, 0, %p175;
	add.s32 	%r1626, %r1622, %r1625;
	ld.global.u32 	%r1627, [%rd326+8];
	mul.wide.s32 	%rd331, %r1627, 4;
	add.s64 	%rd332, %rd4, %rd331;
	ld.global.u32 	%r1628, [%rd332];
	setp.eq.s32 	%p176, %r1628, -1;
	selp.u32 	%r1629, 1, 0, %p176;
	add.s32 	%r1630, %r1626, %r1629;
	ld.global.u32 	%r1631, [%rd326+12];
	mul.wide.s32 	%rd333, %r1631, 4;
	add.s64 	%rd334, %rd4, %rd333;
	ld.global.u32 	%r1632, [%rd334];
	setp.eq.s32 	%p177, %r1632, -1;
	selp.u32 	%r1633, 1, 0, %p177;
	add.s32 	%r1634, %r1630, %r1633;
	ld.global.u32 	%r1635, [%rd326+16];
	mul.wide.s32 	%rd335, %r1635, 4;
	add.s64 	%rd336, %rd4, %rd335;
	ld.global.u32 	%r1636, [%rd336];
	setp.eq.s32 	%p178, %r1636, -1;
	selp.u32 	%r1637, 1, 0, %p178;
	add.s32 	%r1638, %r1634, %r1637;
	ld.global.u32 	%r1639, [%rd326+20];
	mul.wide.s32 	%rd337, %r1639, 4;
	add.s64 	%rd338, %rd4, %rd337;
	ld.global.u32 	%r1640, [%rd338];
	setp.eq.s32 	%p179, %r1640, -1;
	selp.u32 	%r1641, 1, 0, %p179;
	add.s32 	%r1642, %r1638, %r1641;
	ld.global.u32 	%r1643, [%rd326+24];
	mul.wide.s32 	%rd339, %r1643, 4;
	add.s64 	%rd340, %rd4, %rd339;
	ld.global.u32 	%r1644, [%rd340];
	setp.eq.s32 	%p180, %r1644, -1;
	selp.u32 	%r1645, 1, 0, %p180;
	add.s32 	%r1646, %r1642, %r1645;
	ld.global.u32 	%r1647, [%rd326+28];
	mul.wide.s32 	%rd341, %r1647, 4;
	add.s64 	%rd342, %rd4, %rd341;
	ld.global.u32 	%r1648, [%rd342];
	setp.eq.s32 	%p181, %r1648, -1;
	selp.u32 	%r1649, 1, 0, %p181;
	add.s32 	%r1650, %r1646, %r1649;
	ld.global.u32 	%r1651, [%rd326+32];
	mul.wide.s32 	%rd343, %r1651, 4;
	add.s64 	%rd344, %rd4, %rd343;
	ld.global.u32 	%r1652, [%rd344];
	setp.eq.s32 	%p182, %r1652, -1;
	selp.u32 	%r1653, 1, 0, %p182;
	add.s32 	%r1654, %r1650, %r1653;
	ld.global.u32 	%r1655, [%rd326+36];
	mul.wide.s32 	%rd345, %r1655, 4;
	add.s64 	%rd346, %rd4, %rd345;
	ld.global.u32 	%r1656, [%rd346];
	setp.eq.s32 	%p183, %r1656, -1;
	selp.u32 	%r1657, 1, 0, %p183;
	add.s32 	%r1658, %r1654, %r1657;
	ld.global.u32 	%r1659, [%rd326+40];
	mul.wide.s32 	%rd347, %r1659, 4;
	add.s64 	%rd348, %rd4, %rd347;
	ld.global.u32 	%r1660, [%rd348];
	setp.eq.s32 	%p184, %r1660, -1;
	selp.u32 	%r1661, 1, 0, %p184;
	add.s32 	%r1662, %r1658, %r1661;
	ld.global.u32 	%r1663, [%rd326+44];
	mul.wide.s32 	%rd349, %r1663, 4;
	add.s64 	%rd350, %rd4, %rd349;
	ld.global.u32 	%r1664, [%rd350];
	setp.eq.s32 	%p185, %r1664, -1;
	selp.u32 	%r1665, 1, 0, %p185;
	add.s32 	%r1666, %r1662, %r1665;
	ld.global.u32 	%r1667, [%rd326+48];
	mul.wide.s32 	%rd351, %r1667, 4;
	add.s64 	%rd352, %rd4, %rd351;
	ld.global.u32 	%r1668, [%rd352];
	setp.eq.s32 	%p186, %r1668, -1;
	selp.u32 	%r1669, 1, 0, %p186;
	add.s32 	%r1670, %r1666, %r1669;
	ld.global.u32 	%r1671, [%rd326+52];
	mul.wide.s32 	%rd353, %r1671, 4;
	add.s64 	%rd354, %rd4, %rd353;
	ld.global.u32 	%r1672, [%rd354];
	setp.eq.s32 	%p187, %r1672, -1;
	selp.u32 	%r1673, 1, 0, %p187;
	add.s32 	%r1674, %r1670, %r1673;
	ld.global.u32 	%r1675, [%rd326+56];
	mul.wide.s32 	%rd355, %r1675, 4;
	add.s64 	%rd356, %rd4, %rd355;
	ld.global.u32 	%r1676, [%rd356];
	setp.eq.s32 	%p188, %r1676, -1;
	selp.u32 	%r1677, 1, 0, %p188;
	add.s32 	%r1678, %r1674, %r1677;
	ld.global.u32 	%r1679, [%rd326+60];
	mul.wide.s32 	%rd357, %r1679, 4;
	add.s64 	%rd358, %rd4, %rd357;
	ld.global.u32 	%r1680, [%rd358];
	setp.eq.s32 	%p189, %r1680, -1;
	selp.u32 	%r1681, 1, 0, %p189;
	add.s32 	%r5899, %r1678, %r1681;
	add.s32 	%r5891, %r5891, 16;
	add.s32 	%r5889, %r5889, 16;
	setp.ne.s32 	%p190, %r5889, %r206;
	@%p190 bra 	$L__BB26_111;
$L__BB26_112:
	setp.eq.s32 	%p191, %r205, 0;
	@%p191 bra 	$L__BB26_122;
	and.b32  	%r216, %r204, 7;
	setp.lt.u32 	%p192, %r205, 8;
	@%p192 bra 	$L__BB26_115;
	mul.wide.s32 	%rd359, %r5891, 4;
	add.s64 	%rd360, %rd3, %rd359;
	ld.global.u32 	%r1683, [%rd360];
	mul.wide.s32 	%rd361, %r1683, 4;
	add.s64 	%rd362, %rd4, %rd361;
	ld.global.u32 	%r1684, [%rd362];
	setp.eq.s32 	%p193, %r1684, -1;
	selp.u32 	%r1685, 1, 0, %p193;
	add.s32 	%r1686, %r5899, %r1685;
	ld.global.u32 	%r1687, [%rd360+4];
	mul.wide.s32 	%rd363, %r1687, 4;
	add.s64 	%rd364, %rd4, %rd363;
	ld.global.u32 	%r1688, [%rd364];
	setp.eq.s32 	%p194, %r1688, -1;
	selp.u32 	%r1689, 1, 0, %p194;
	add.s32 	%r1690, %r1686, %r1689;
	ld.global.u32 	%r1691, [%rd360+8];
	mul.wide.s32 	%rd365, %r1691, 4;
	add.s64 	%rd366, %rd4, %rd365;
	ld.global.u32 	%r1692, [%rd366];
	setp.eq.s32 	%p195, %r1692, -1;
	selp.u32 	%r1693, 1, 0, %p195;
	add.s32 	%r1694, %r1690, %r1693;
	ld.global.u32 	%r1695, [%rd360+12];
	mul.wide.s32 	%rd367, %r1695, 4;
	add.s64 	%rd368, %rd4, %rd367;
	ld.global.u32 	%r1696, [%rd368];
	setp.eq.s32 	%p196, %r1696, -1;
	selp.u32 	%r1697, 1, 0, %p196;
	add.s32 	%r1698, %r1694, %r1697;
	ld.global.u32 	%r1699, [%rd360+16];
	mul.wide.s32 	%rd369, %r1699, 4;
	add.s64 	%rd370, %rd4, %rd369;
	ld.global.u32 	%r1700, [%rd370];
	setp.eq.s32 	%p197, %r1700, -1;
	selp.u32 	%r1701, 1, 0, %p197;
	add.s32 	%r1702, %r1698, %r1701;
	ld.global.u32 	%r1703, [%rd360+20];
	mul.wide.s32 	%rd371, %r1703, 4;
	add.s64 	%rd372, %rd4, %rd371;
	ld.global.u32 	%r1704, [%rd372];
	setp.eq.s32 	%p198, %r1704, -1;
	selp.u32 	%r1705, 1, 0, %p198;
	add.s32 	%r1706, %r1702, %r1705;
	ld.global.u32 	%r1707, [%rd360+24];
	mul.wide.s32 	%rd373, %r1707, 4;
	add.s64 	%rd374, %rd4, %rd373;
	ld.global.u32 	%r1708, [%rd374];
	setp.eq.s32 	%p199, %r1708, -1;
	selp.u32 	%r1709, 1, 0, %p199;
	add.s32 	%r1710, %r1706, %r1709;
	ld.global.u32 	%r1711, [%rd360+28];
	mul.wide.s32 	%rd375, %r1711, 4;
	add.s64 	%rd376, %rd4, %rd375;
	ld.global.u32 	%r1712, [%rd376];
	setp.eq.s32 	%p200, %r1712, -1;
	selp.u32 	%r1713, 1, 0, %p200;
	add.s32 	%r5899, %r1710, %r1713;
	add.s32 	%r5891, %r5891, 8;
$L__BB26_115:
	setp.eq.s32 	%p201, %r216, 0;
	@%p201 bra 	$L__BB26_122;
	and.b32  	%r222, %r204, 3;
	setp.lt.u32 	%p202, %r216, 4;
	@%p202 bra 	$L__BB26_118;
	mul.wide.s32 	%rd377, %r5891, 4;
	add.s64 	%rd378, %rd3, %rd377;
	ld.global.u32 	%r1715, [%rd378];
	mul.wide.s32 	%rd379, %r1715, 4;
	add.s64 	%rd380, %rd4, %rd379;
	ld.global.u32 	%r1716, [%rd380];
	setp.eq.s32 	%p203, %r1716, -1;
	selp.u32 	%r1717, 1, 0, %p203;
	add.s32 	%r1718, %r5899, %r1717;
	ld.global.u32 	%r1719, [%rd378+4];
	mul.wide.s32 	%rd381, %r1719, 4;
	add.s64 	%rd382, %rd4, %rd381;
	ld.global.u32 	%r1720, [%rd382];
	setp.eq.s32 	%p204, %r1720, -1;
	selp.u32 	%r1721, 1, 0, %p204;
	add.s32 	%r1722, %r1718, %r1721;
	ld.global.u32 	%r1723, [%rd378+8];
	mul.wide.s32 	%rd383, %r1723, 4;
	add.s64 	%rd384, %rd4, %rd383;
	ld.global.u32 	%r1724, [%rd384];
	setp.eq.s32 	%p205, %r1724, -1;
	selp.u32 	%r1725, 1, 0, %p205;
	add.s32 	%r1726, %r1722, %r1725;
	ld.global.u32 	%r1727, [%rd378+12];
	mul.wide.s32 	%rd385, %r1727, 4;
	add.s64 	%rd386, %rd4, %rd385;
	ld.global.u32 	%r1728, [%rd386];
	setp.eq.s32 	%p206, %r1728, -1;
	selp.u32 	%r1729, 1, 0, %p206;
	add.s32 	%r5899, %r1726, %r1729;
	add.s32 	%r5891, %r5891, 4;
$L__BB26_118:
	setp.eq.s32 	%p207, %r222, 0;
	@%p207 bra 	$L__BB26_122;
	mul.wide.s32 	%rd387, %r5891, 4;
	add.s64 	%rd13, %rd3, %rd387;
	ld.global.u32 	%r1730, [%rd13];
	mul.wide.s32 	%rd388, %r1730, 4;
	add.s64 	%rd389, %rd4, %rd388;
	ld.global.u32 	%r1731, [%rd389];
	setp.eq.s32 	%p208, %r1731, -1;
	selp.u32 	%r1732, 1, 0, %p208;
	add.s32 	%r5899, %r5899, %r1732;
	setp.eq.s32 	%p209, %r222, 1;
	@%p209 bra 	$L__BB26_122;
	ld.global.u32 	%r1733, [%rd13+4];
	mul.wide.s32 	%rd390, %r1733, 4;
	add.s64 	%rd391, %rd4, %rd390;
	ld.global.u32 	%r1734, [%rd391];
	setp.eq.s32 	%p210, %r1734, -1;
	selp.u32 	%r1735, 1, 0, %p210;
	add.s32 	%r5899, %r5899, %r1735;
	setp.eq.s32 	%p211, %r222, 2;
	@%p211 bra 	$L__BB26_122;
	ld.global.u32 	%r1736, [%rd13+8];
	mul.wide.s32 	%rd392, %r1736, 4;
	add.s64 	%rd393, %rd4, %rd392;
	ld.global.u32 	%r1737, [%rd393];
	setp.eq.s32 	%p212, %r1737, -1;
	selp.u32 	%r1738, 1, 0, %p212;
	add.s32 	%r5899, %r5899, %r1738;
$L__BB26_122:
	ld.global.u32 	%r1740, [%rd7+5120];
	setp.ne.s32 	%p213, %r1740, -1;
	mov.b32 	%r5912, 0;
	@%p213 bra 	$L__BB26_137;
	ld.global.u32 	%r5904, [%rd8+5120];
	ld.global.u32 	%r233, [%rd8+5124];
	setp.ge.s32 	%p214, %r5904, %r233;
	@%p214 bra 	$L__BB26_137;
	add.s32 	%r1744, %r5904, 1;
	max.s32 	%r1745, %r233, %r1744;
	sub.s32 	%r234, %r1745, %r5904;
	and.b32  	%r235, %r234, 15;
	sub.s32 	%r1746, %r5904, %r1745;
	setp.gt.u32 	%p215, %r1746, -16;
	mov.b32 	%r5912, 0;
	@%p215 bra 	$L__BB26_127;
	and.b32  	%r236, %r234, -16;
	mov.b32 	%r5912, 0;
	mov.u32 	%r5902, %r5912;
$L__BB26_126:
	.pragma "nounroll";
	mul.wide.s32 	%rd394, %r5904, 4;
	add.s64 	%rd395, %rd3, %rd394;
	ld.global.u32 	%r1748, [%rd395];
	mul.wide.s32 	%rd396, %r1748, 4;
	add.s64 	%rd397, %rd4, %rd396;
	ld.global.u32 	%r1749, [%rd397];
	setp.eq.s32 	%p216, %r1749, -1;
	selp.u32 	%r1750, 1, 0, %p216;
	add.s32 	%r1751, %r5912, %r1750;
	ld.global.u32 	%r1752, [%rd395+4];
	mul.wide.s32 	%rd398, %r1752, 4;
	add.s64 	%rd399, %rd4, %rd398;
	ld.global.u32 	%r1753, [%rd399];
	setp.eq.s32 	%p217, %r1753, -1;
	selp.u32 	%r1754, 1, 0, %p217;
	add.s32 	%r1755, %r1751, %r1754;
	ld.global.u32 	%r1756, [%rd395+8];
	mul.wide.s32 	%rd400, %r1756, 4;
	add.s64 	%rd401, %rd4, %rd400;
	ld.global.u32 	%r1757, [%rd401];
	setp.eq.s32 	%p218, %r1757, -1;
	selp.u32 	%r1758, 1, 0, %p218;
	add.s32 	%r1759, %r1755, %r1758;
	ld.global.u32 	%r1760, [%rd395+12];
	mul.wide.s32 	%rd402, %r1760, 4;
	add.s64 	%rd403, %rd4, %rd402;
	ld.global.u32 	%r1761, [%rd403];
	setp.eq.s32 	%p219, %r1761, -1;
	selp.u32 	%r1762, 1, 0, %p219;
	add.s32 	%r1763, %r1759, %r1762;
	ld.global.u32 	%r1764, [%rd395+16];
	mul.wide.s32 	%rd404, %r1764, 4;
	add.s64 	%rd405, %rd4, %rd404;
	ld.global.u32 	%r1765, [%rd405];
	setp.eq.s32 	%p220, %r1765, -1;
	selp.u32 	%r1766, 1, 0, %p220;
	add.s32 	%r1767, %r1763, %r1766;
	ld.global.u32 	%r1768, [%rd395+20];
	mul.wide.s32 	%rd406, %r1768, 4;
	add.s64 	%rd407, %rd4, %rd406;
	ld.global.u32 	%r1769, [%rd407];
	setp.eq.s32 	%p221, %r1769, -1;
	selp.u32 	%r1770, 1, 0, %p221;
	add.s32 	%r1771, %r1767, %r1770;
	ld.global.u32 	%r1772, [%rd395+24];
	mul.wide.s32 	%rd408, %r1772, 4;
	add.s64 	%rd409, %rd4, %rd408;
	ld.global.u32 	%r1773, [%rd409];
	setp.eq.s32 	%p222, %r1773, -1;
	selp.u32 	%r1774, 1, 0, %p222;
	add.s32 	%r1775, %r1771, %r1774;
	ld.global.u32 	%r1776, [%rd395+28];
	mul.wide.s32 	%rd410, %r1776, 4;
	add.s64 	%rd411, %rd4, %rd410;
	ld.global.u32 	%r1777, [%rd411];
	setp.eq.s32 	%p223, %r1777, -1;
	selp.u32 	%r1778, 1, 0, %p223;
	add.s32 	%r1779, %r1775, %r1778;
	ld.global.u32 	%r1780, [%rd395+32];
	mul.wide.s32 	%rd412, %r1780, 4;
	add.s64 	%rd413, %rd4, %rd412;
	ld.global.u32 	%r1781, [%rd413];
	setp.eq.s32 	%p224, %r1781, -1;
	selp.u32 	%r1782, 1, 0, %p224;
	add.s32 	%r1783, %r1779, %r1782;
	ld.global.u32 	%r1784, [%rd395+36];
	mul.wide.s32 	%rd414, %r1784, 4;
	add.s64 	%rd415, %rd4, %rd414;
	ld.global.u32 	%r1785, [%rd415];
	setp.eq.s32 	%p225, %r1785, -1;
	selp.u32 	%r1786, 1, 0, %p225;
	add.s32 	%r1787, %r1783, %r1786;
	ld.global.u32 	%r1788, [%rd395+40];
	mul.wide.s32 	%rd416, %r1788, 4;
	add.s64 	%rd417, %rd4, %rd416;
	ld.global.u32 	%r1789, [%rd417];
	setp.eq.s32 	%p226, %r1789, -1;
	selp.u32 	%r1790, 1, 0, %p226;
	add.s32 	%r1791, %r1787, %r1790;
	ld.global.u32 	%r1792, [%rd395+44];
	mul.wide.s32 	%rd418, %r1792, 4;
	add.s64 	%rd419, %rd4, %rd418;
	ld.global.u32 	%r1793, [%rd419];
	setp.eq.s32 	%p227, %r1793, -1;
	selp.u32 	%r1794, 1, 0, %p227;
	add.s32 	%r1795, %r1791, %r1794;
	ld.global.u32 	%r1796, [%rd395+48];
	mul.wide.s32 	%rd420, %r1796, 4;
	add.s64 	%rd421, %rd4, %rd420;
	ld.global.u32 	%r1797, [%rd421];
	setp.eq.s32 	%p228, %r1797, -1;
	selp.u32 	%r1798, 1, 0, %p228;
	add.s32 	%r1799, %r1795, %r1798;
	ld.global.u32 	%r1800, [%rd395+52];
	mul.wide.s32 	%rd422, %r1800, 4;
	add.s64 	%rd423, %rd4, %rd422;
	ld.global.u32 	%r1801, [%rd423];
	setp.eq.s32 	%p229, %r1801, -1;
	selp.u32 	%r1802, 1, 0, %p229;
	add.s32 	%r1803, %r1799, %r1802;
	ld.global.u32 	%r1804, [%rd395+56];
	mul.wide.s32 	%rd424, %r1804, 4;
	add.s64 	%rd425, %rd4, %rd424;
	ld.global.u32 	%r1805, [%rd425];
	setp.eq.s32 	%p230, %r1805, -1;
	selp.u32 	%r1806, 1, 0, %p230;
	add.s32 	%r1807, %r1803, %r1806;
	ld.global.u32 	%r1808, [%rd395+60];
	mul.wide.s32 	%rd426, %r1808, 4;
	add.s64 	%rd427, %rd4, %rd426;
	ld.global.u32 	%r1809, [%rd427];
	setp.eq.s32 	%p231, %r1809, -1;
	selp.u32 	%r1810, 1, 0, %p231;
	add.s32 	%r5912, %r1807, %r1810;
	add.s32 	%r5904, %r5904, 16;
	add.s32 	%r5902, %r5902, 16;
	setp.ne.s32 	%p232, %r5902, %r236;
	@%p232 bra 	$L__BB26_126;
$L__BB26_127:
	setp.eq.s32 	%p233, %r235, 0;
	@%p233 bra 	$L__BB26_137;
	and.b32  	%r246, %r234, 7;
	setp.lt.u32 	%p234, %r235, 8;
	@%p234 bra 	$L__BB26_130;
	mul.wide.s32 	%rd428, %r5904, 4;
	add.s64 	%rd429, %rd3, %rd428;
	ld.global.u32 	%r1812, [%rd429];
	mul.wide.s32 	%rd430, %r1812, 4;
	add.s64 	%rd431, %rd4, %rd430;
	ld.global.u32 	%r1813, [%rd431];
	setp.eq.s32 	%p235, %r1813, -1;
	selp.u32 	%r1814, 1, 0, %p235;
	add.s32 	%r1815, %r5912, %r1814;
	ld.global.u32 	%r1816, [%rd429+4];
	mul.wide.s32 	%rd432, %r1816, 4;
	add.s64 	%rd433, %rd4, %rd432;
	ld.global.u32 	%r1817, [%rd433];
	setp.eq.s32 	%p236, %r1817, -1;
	selp.u32 	%r1818, 1, 0, %p236;
	add.s32 	%r1819, %r1815, %r1818;
	ld.global.u32 	%r1820, [%rd429+8];
	mul.wide.s32 	%rd434, %r1820, 4;
	add.s64 	%rd435, %rd4, %rd434;
	ld.global.u32 	%r1821, [%rd435];
	setp.eq.s32 	%p237, %r1821, -1;
	selp.u32 	%r1822, 1, 0, %p237;
	add.s32 	%r1823, %r1819, %r1822;
	ld.global.u32 	%r1824, [%rd429+12];
	mul.wide.s32 	%rd436, %r1824, 4;
	add.s64 	%rd437, %rd4, %rd436;
	ld.global.u32 	%r1825, [%rd437];
	setp.eq.s32 	%p238, %r1825, -1;
	selp.u32 	%r1826, 1, 0, %p238;
	add.s32 	%r1827, %r1823, %r1826;
	ld.global.u32 	%r1828, [%rd429+16];
	mul.wide.s32 	%rd438, %r1828, 4;
	add.s64 	%rd439, %rd4, %rd438;
	ld.global.u32 	%r1829, [%rd439];
	setp.eq.s32 	%p239, %r1829, -1;
	selp.u32 	%r1830, 1, 0, %p239;
	add.s32 	%r1831, %r1827, %r1830;
	ld.global.u32 	%r1832, [%rd429+20];
	mul.wide.s32 	%rd440, %r1832, 4;
	add.s64 	%rd441, %rd4, %rd440;
	ld.global.u32 	%r1833, [%rd441];
	setp.eq.s32 	%p240, %r1833, -1;
	selp.u32 	%r1834, 1, 0, %p240;
	add.s32 	%r1835, %r1831, %r1834;
	ld.global.u32 	%r1836, [%rd429+24];
	mul.wide.s32 	%rd442, %r1836, 4;
	add.s64 	%rd443, %rd4, %rd442;
	ld.global.u32 	%r1837, [%rd443];
	setp.eq.s32 	%p241, %r1837, -1;
	selp.u32 	%r1838, 1, 0, %p241;
	add.s32 	%r1839, %r1835, %r1838;
	ld.global.u32 	%r1840, [%rd429+28];
	mul.wide.s32 	%rd444, %r1840, 4;
	add.s64 	%rd445, %rd4, %rd444;
	ld.global.u32 	%r1841, [%rd445];
	setp.eq.s32 	%p242, %r1841, -1;
	selp.u32 	%r1842, 1, 0, %p242;
	add.s32 	%r5912, %r1839, %r1842;
	add.s32 	%r5904, %r5904, 8;
$L__BB26_130:
	setp.eq.s32 	%p243, %r246, 0;
	@%p243 bra 	$L__BB26_137;
	and.b32  	%r252, %r234, 3;
	setp.lt.u32 	%p244, %r246, 4;
	@%p244 bra 	$L__BB26_133;
	mul.wide.s32 	%rd446, %r5904, 4;
	add.s64 	%rd447, %rd3, %rd446;
	ld.global.u32 	%r1844, [%rd447];
	mul.wide.s32 	%rd448, %r1844, 4;
	add.s64 	%rd449, %rd4, %rd448;
	ld.global.u32 	%r1845, [%rd449];
	setp.eq.s32 	%p245, %r1845, -1;
	selp.u32 	%r1846, 1, 0, %p245;
	add.s32 	%r1847, %r5912, %r1846;
	ld.global.u32 	%r1848, [%rd447+4];
	mul.wide.s32 	%rd450, %r1848, 4;
	add.s64 	%rd451, %rd4, %rd450;
	ld.global.u32 	%r1849, [%rd451];
	setp.eq.s32 	%p246, %r1849, -1;
	selp.u32 	%r1850, 1, 0, %p246;
	add.s32 	%r1851, %r1847, %r1850;
	ld.global.u32 	%r1852, [%rd447+8];
	mul.wide.s32 	%rd452, %r1852, 4;
	add.s64 	%rd453, %rd4, %rd452;
	ld.global.u32 	%r1853, [%rd453];
	setp.eq.s32 	%p247, %r1853, -1;
	selp.u32 	%r1854, 1, 0, %p247;
	add.s32 	%r1855, %r1851, %r1854;
	ld.global.u32 	%r1856, [%rd447+12];
	mul.wide.s32 	%rd454, %r1856, 4;
	add.s64 	%rd455, %rd4, %rd454;
	ld.global.u32 	%r1857, [%rd455];
	setp.eq.s32 	%p248, %r1857, -1;
	selp.u32 	%r1858, 1, 0, %p248;
	add.s32 	%r5912, %r1855, %r1858;
	add.s32 	%r5904, %r5904, 4;
$L__BB26_133:
	setp.eq.s32 	%p249, %r252, 0;
	@%p249 bra 	$L__BB26_137;
	mul.wide.s32 	%rd456, %r5904, 4;
	add.s64 	%rd14, %rd3, %rd456;
	ld.global.u32 	%r1859, [%rd14];
	mul.wide.s32 	%rd457, %r1859, 4;
	add.s64 	%rd458, %rd4, %rd457;
	ld.global.u32 	%r1860, [%rd458];
	setp.eq.s32 	%p250, %r1860, -1;
	selp.u32 	%r1861, 1, 0, %p250;
	add.s32 	%r5912, %r5912, %r1861;
	setp.eq.s32 	%p251, %r252, 1;
	@%p251 bra 	$L__BB26_137;
	ld.global.u32 	%r1862, [%rd14+4];
	mul.wide.s32 	%rd459, %r1862, 4;
	add.s64 	%rd460, %rd4, %rd459;
	ld.global.u32 	%r1863, [%rd460];
	setp.eq.s32 	%p252, %r1863, -1;
	selp.u32 	%r1864, 1, 0, %p252;
	add.s32 	%r5912, %r5912, %r1864;
	setp.eq.s32 	%p253, %r252, 2;
	@%p253 bra 	$L__BB26_137;
	ld.global.u32 	%r1865, [%rd14+8];
	mul.wide.s32 	%rd461, %r1865, 4;
	add.s64 	%rd462, %rd4, %rd461;
	ld.global.u32 	%r1866, [%rd462];
	setp.eq.s32 	%p254, %r1866, -1;
	selp.u32 	%r1867, 1, 0, %p254;
	add.s32 	%r5912, %r5912, %r1867;
$L__BB26_137:
	ld.global.u32 	%r1869, [%rd7+6144];
	setp.ne.s32 	%p255, %r1869, -1;
	mov.b32 	%r5925, 0;
	@%p255 bra 	$L__BB26_152;
	ld.global.u32 	%r5917, [%rd8+6144];
	ld.global.u32 	%r263, [%rd8+6148];
	setp.ge.s32 	%p256, %r5917, %r263;
	@%p256 bra 	$L__BB26_152;
	add.s32 	%r1873, %r5917, 1;
	max.s32 	%r1874, %r263, %r1873;
	sub.s32 	%r264, %r1874, %r5917;
	and.b32  	%r265, %r264, 15;
	sub.s32 	%r1875, %r5917, %r1874;
	setp.gt.u32 	%p257, %r1875, -16;
	mov.b32 	%r5925, 0;
	@%p257 bra 	$L__BB26_142;
	and.b32  	%r266, %r264, -16;
	mov.b32 	%r5925, 0;
	mov.u32 	%r5915, %r5925;
$L__BB26_141:
	.pragma "nounroll";
	mul.wide.s32 	%rd463, %r5917, 4;
	add.s64 	%rd464, %rd3, %rd463;
	ld.global.u32 	%r1877, [%rd464];
	mul.wide.s32 	%rd465, %r1877, 4;
	add.s64 	%rd466, %rd4, %rd465;
	ld.global.u32 	%r1878, [%rd466];
	setp.eq.s32 	%p258, %r1878, -1;
	selp.u32 	%r1879, 1, 0, %p258;
	add.s32 	%r1880, %r5925, %r1879;
	ld.global.u32 	%r1881, [%rd464+4];
	mul.wide.s32 	%rd467, %r1881, 4;
	add.s64 	%rd468, %rd4, %rd467;
	ld.global.u32 	%r1882, [%rd468];
	setp.eq.s32 	%p259, %r1882, -1;
	selp.u32 	%r1883, 1, 0, %p259;
	add.s32 	%r1884, %r1880, %r1883;
	ld.global.u32 	%r1885, [%rd464+8];
	mul.wide.s32 	%rd469, %r1885, 4;
	add.s64 	%rd470, %rd4, %rd469;
	ld.global.u32 	%r1886, [%rd470];
	setp.eq.s32 	%p260, %r1886, -1;
	selp.u32 	%r1887, 1, 0, %p260;
	add.s32 	%r1888, %r1884, %r1887;
	ld.global.u32 	%r1889, [%rd464+12];
	mul.wide.s32 	%rd471, %r1889, 4;
	add.s64 	%rd472, %rd4, %rd471;
	ld.global.u32 	%r1890, [%rd472];
	setp.eq.s32 	%p261, %r1890, -1;
	selp.u32 	%r1891, 1, 0, %p261;
	add.s32 	%r1892, %r1888, %r1891;
	ld.global.u32 	%r1893, [%rd464+16];
	mul.wide.s32 	%rd473, %r1893, 4;
	add.s64 	%rd474, %rd4, %rd473;
	ld.global.u32 	%r1894, [%rd474];
	setp.eq.s32 	%p262, %r1894, -1;
	selp.u32 	%r1895, 1, 0, %p262;
	add.s32 	%r1896, %r1892, %r1895;
	ld.global.u32 	%r1897, [%rd464+20];
	mul.wide.s32 	%rd475, %r1897, 4;
	add.s64 	%rd476, %rd4, %rd475;
	ld.global.u32 	%r1898, [%rd476];
	setp.eq.s32 	%p263, %r1898, -1;
	selp.u32 	%r1899, 1, 0, %p263;
	add.s32 	%r1900, %r1896, %r1899;
	ld.global.u32 	%r1901, [%rd464+24];
	mul.wide.s32 	%rd477, %r1901, 4;
	add.s64 	%rd478, %rd4, %rd477;
	ld.global.u32 	%r1902, [%rd478];
	setp.eq.s32 	%p264, %r1902, -1;
	selp.u32 	%r1903, 1, 0, %p264;
	add.s32 	%r1904, %r1900, %r1903;
	ld.global.u32 	%r1905, [%rd464+28];
	mul.wide.s32 	%rd479, %r1905, 4;
	add.s64 	%rd480, %rd4, %rd479;
	ld.global.u32 	%r1906, [%rd480];
	setp.eq.s32 	%p265, %r1906, -1;
	selp.u32 	%r1907, 1, 0, %p265;
	add.s32 	%r1908, %r1904, %r1907;
	ld.global.u32 	%r1909, [%rd464+32];
	mul.wide.s32 	%rd481, %r1909, 4;
	add.s64 	%rd482, %rd4, %rd481;
	ld.global.u32 	%r1910, [%rd482];
	setp.eq.s32 	%p266, %r1910, -1;
	selp.u32 	%r1911, 1, 0, %p266;
	add.s32 	%r1912, %r1908, %r1911;
	ld.global.u32 	%r1913, [%rd464+36];
	mul.wide.s32 	%rd483, %r1913, 4;
	add.s64 	%rd484, %rd4, %rd483;
	ld.global.u32 	%r1914, [%rd484];
	setp.eq.s32 	%p267, %r1914, -1;
	selp.u32 	%r1915, 1, 0, %p267;
	add.s32 	%r1916, %r1912, %r1915;
	ld.global.u32 	%r1917, [%rd464+40];
	mul.wide.s32 	%rd485, %r1917, 4;
	add.s64 	%rd486, %rd4, %rd485;
	ld.global.u32 	%r1918, [%rd486];
	setp.eq.s32 	%p268, %r1918, -1;
	selp.u32 	%r1919, 1, 0, %p268;
	add.s32 	%r1920, %r1916, %r1919;
	ld.global.u32 	%r1921, [%rd464+44];
	mul.wide.s32 	%rd487, %r1921, 4;
	add.s64 	%rd488, %rd4, %rd487;
	ld.global.u32 	%r1922, [%rd488];
	setp.eq.s32 	%p269, %r1922, -1;
	selp.u32 	%r1923, 1, 0, %p269;
	add.s32 	%r1924, %r1920, %r1923;
	ld.global.u32 	%r1925, [%rd464+48];
	mul.wide.s32 	%rd489, %r1925, 4;
	add.s64 	%rd490, %rd4, %rd489;
	ld.global.u32 	%r1926, [%rd490];
	setp.eq.s32 	%p270, %r1926, -1;
	selp.u32 	%r1927, 1, 0, %p270;
	add.s32 	%r1928, %r1924, %r1927;
	ld.global.u32 	%r1929, [%rd464+52];
	mul.wide.s32 	%rd491, %r1929, 4;
	add.s64 	%rd492, %rd4, %rd491;
	ld.global.u32 	%r1930, [%rd492];
	setp.eq.s32 	%p271, %r1930, -1;
	selp.u32 	%r1931, 1, 0, %p271;
	add.s32 	%r1932, %r1928, %r1931;
	ld.global.u32 	%r1933, [%rd464+56];
	mul.wide.s32 	%rd493, %r1933, 4;
	add.s64 	%rd494, %rd4, %rd493;
	ld.global.u32 	%r1934, [%rd494];
	setp.eq.s32 	%p272, %r1934, -1;
	selp.u32 	%r1935, 1, 0, %p272;
	add.s32 	%r1936, %r1932, %r1935;
	ld.global.u32 	%r1937, [%rd464+60];
	mul.wide.s32 	%rd495, %r1937, 4;
	add.s64 	%rd496, %rd4, %rd495;
	ld.global.u32 	%r1938, [%rd496];
	setp.eq.s32 	%p273, %r1938, -1;
	selp.u32 	%r1939, 1, 0, %p273;
	add.s32 	%r5925, %r1936, %r1939;
	add.s32 	%r5917, %r5917, 16;
	add.s32 	%r5915, %r5915, 16;
	setp.ne.s32 	%p274, %r5915, %r266;
	@%p274 bra 	$L__BB26_141;
$L__BB26_142:
	setp.eq.s32 	%p275, %r265, 0;
	@%p275 bra 	$L__BB26_152;
	and.b32  	%r276, %r264, 7;
	setp.lt.u32 	%p276, %r265, 8;
	@%p276 bra 	$L__BB26_145;
	mul.wide.s32 	%rd497, %r5917, 4;
	add.s64 	%rd498, %rd3, %rd497;
	ld.global.u32 	%r1941, [%rd498];
	mul.wide.s32 	%rd499, %r1941, 4;
	add.s64 	%rd500, %rd4, %rd499;
	ld.global.u32 	%r1942, [%rd500];
	setp.eq.s32 	%p277, %r1942, -1;
	selp.u32 	%r1943, 1, 0, %p277;
	add.s32 	%r1944, %r5925, %r1943;
	ld.global.u32 	%r1945, [%rd498+4];
	mul.wide.s32 	%rd501, %r1945, 4;
	add.s64 	%rd502, %rd4, %rd501;
	ld.global.u32 	%r1946, [%rd502];
	setp.eq.s32 	%p278, %r1946, -1;
	selp.u32 	%r1947, 1, 0, %p278;
	add.s32 	%r1948, %r1944, %r1947;
	ld.global.u32 	%r1949, [%rd498+8];
	mul.wide.s32 	%rd503, %r1949, 4;
	add.s64 	%rd504, %rd4, %rd503;
	ld.global.u32 	%r1950, [%rd504];
	setp.eq.s32 	%p279, %r1950, -1;
	selp.u32 	%r1951, 1, 0, %p279;
	add.s32 	%r1952, %r1948, %r1951;
	ld.global.u32 	%r1953, [%rd498+12];
	mul.wide.s32 	%rd505, %r1953, 4;
	add.s64 	%rd506, %rd4, %rd505;
	ld.global.u32 	%r1954, [%rd506];
	setp.eq.s32 	%p280, %r1954, -1;
	selp.u32 	%r1955, 1, 0, %p280;
	add.s32 	%r1956, %r1952, %r1955;
	ld.global.u32 	%r1957, [%rd498+16];
	mul.wide.s32 	%rd507, %r1957, 4;
	add.s64 	%rd508, %rd4, %rd507;
	ld.global.u32 	%r1958, [%rd508];
	setp.eq.s32 	%p281, %r1958, -1;
	selp.u32 	%r1959, 1, 0, %p281;
	add.s32 	%r1960, %r1956, %r1959;
	ld.global.u32 	%r1961, [%rd498+20];
	mul.wide.s32 	%rd509, %r1961, 4;
	add.s64 	%rd510, %rd4, %rd509;
	ld.global.u32 	%r1962, [%rd510];
	setp.eq.s32 	%p282, %r1962, -1;
	selp.u32 	%r1963, 1, 0, %p282;
	add.s32 	%r1964, %r1960, %r1963;
	ld.global.u32 	%r1965, [%rd498+24];
	mul.wide.s32 	%rd511, %r1965, 4;
	add.s64 	%rd512, %rd4, %rd511;
	ld.global.u32 	%r1966, [%rd512];
	setp.eq.s32 	%p283, %r1966, -1;
	selp.u32 	%r1967, 1, 0, %p283;
	add.s32 	%r1968, %r1964, %r1967;
	ld.global.u32 	%r1969, [%rd498+28];
	mul.wide.s32 	%rd513, %r1969, 4;
	add.s64 	%rd514, %rd4, %rd513;
	ld.global.u32 	%r1970, [%rd514];
	setp.eq.s32 	%p284, %r1970, -1;
	selp.u32 	%r1971, 1, 0, %p284;
	add.s32 	%r5925, %r1968, %r1971;
	add.s32 	%r5917, %r5917, 8;
$L__BB26_145:
	setp.eq.s32 	%p285, %r276, 0;
	@%p285 bra 	$L__BB26_152;
	and.b32  	%r282, %r264, 3;
	setp.lt.u32 	%p286, %r276, 4;
	@%p286 bra 	$L__BB26_148;
	mul.wide.s32 	%rd515, %r5917, 4;
	add.s64 	%rd516, %rd3, %rd515;
	ld.global.u32 	%r1973, [%rd516];
	mul.wide.s32 	%rd517, %r1973, 4;
	add.s64 	%rd518, %rd4, %rd517;
	ld.global.u32 	%r1974, [%rd518];
	setp.eq.s32 	%p287, %r1974, -1;
	selp.u32 	%r1975, 1, 0, %p287;
	add.s32 	%r1976, %r5925, %r1975;
	ld.global.u32 	%r1977, [%rd516+4];
	mul.wide.s32 	%rd519, %r1977, 4;
	add.s64 	%rd520, %rd4, %rd519;
	ld.global.u32 	%r1978, [%rd520];
	setp.eq.s32 	%p288, %r1978, -1;
	selp.u32 	%r1979, 1, 0, %p288;
	add.s32 	%r1980, %r1976, %r1979;
	ld.global.u32 	%r1981, [%rd516+8];
	mul.wide.s32 	%rd521, %r1981, 4;
	add.s64 	%rd522, %rd4, %rd521;
	ld.global.u32 	%r1982, [%rd522];
	setp.eq.s32 	%p289, %r1982, -1;
	selp.u32 	%r1983, 1, 0, %p289;
	add.s32 	%r1984, %r1980, %r1983;
	ld.global.u32 	%r1985, [%rd516+12];
	mul.wide.s32 	%rd523, %r1985, 4;
	add.s64 	%rd524, %rd4, %rd523;
	ld.global.u32 	%r1986, [%rd524];
	setp.eq.s32 	%p290, %r1986, -1;
	selp.u32 	%r1987, 1, 0, %p290;
	add.s32 	%r5925, %r1984, %r1987;
	add.s32 	%r5917, %r5917, 4;
$L__BB26_148:
	setp.eq.s32 	%p291, %r282, 0;
	@%p291 bra 	$L__BB26_152;
	mul.wide.s32 	%rd525, %r5917, 4;
	add.s64 	%rd15, %rd3, %rd525;
	ld.global.u32 	%r1988, [%rd15];
	mul.wide.s32 	%rd526, %r1988, 4;
	add.s64 	%rd527, %rd4, %rd526;
	ld.global.u32 	%r1989, [%rd527];
	setp.eq.s32 	%p292, %r1989, -1;
	selp.u32 	%r1990, 1, 0, %p292;
	add.s32 	%r5925, %r5925, %r1990;
	setp.eq.s32 	%p293, %r282, 1;
	@%p293 bra 	$L__BB26_152;
	ld.global.u32 	%r1991, [%rd15+4];
	mul.wide.s32 	%rd528, %r1991, 4;
	add.s64 	%rd529, %rd4, %rd528;
	ld.global.u32 	%r1992, [%rd529];
	setp.eq.s32 	%p294, %r1992, -1;
	selp.u32 	%r1993, 1, 0, %p294;
	add.s32 	%r5925, %r5925, %r1993;
	setp.eq.s32 	%p295, %r282, 2;
	@%p295 bra 	$L__BB26_152;
	ld.global.u32 	%r1994, [%rd15+8];
	mul.wide.s32 	%rd530, %r1994, 4;
	add.s64 	%rd531, %rd4, %rd530;
	ld.global.u32 	%r1995, [%rd531];
	setp.eq.s32 	%p296, %r1995, -1;
	selp.u32 	%r1996, 1, 0, %p296;
	add.s32 	%r5925, %r5925, %r1996;
$L__BB26_152:
	ld.global.u32 	%r1998, [%rd7+7168];
	setp.ne.s32 	%p297, %r1998, -1;
	mov.b32 	%r5938, 0;
	@%p297 bra 	$L__BB26_167;
	ld.global.u32 	%r5930, [%rd8+7168];
	ld.global.u32 	%r293, [%rd8+7172];
	setp.ge.s32 	%p298, %r5930, %r293;
	@%p298 bra 	$L__BB26_167;
	add.s32 	%r2002, %r5930, 1;
	max.s32 	%r2003, %r293, %r2002;
	sub.s32 	%r294, %r2003, %r5930;
	and.b32  	%r295, %r294, 15;
	sub.s32 	%r2004, %r5930, %r2003;
	setp.gt.u32 	%p299, %r2004, -16;
	mov.b32 	%r5938, 0;
	@%p299 bra 	$L__BB26_157;
	and.b32  	%r296, %r294, -16;
	mov.b32 	%r5938, 0;
	mov.u32 	%r5928, %r5938;
$L__BB26_156:
	.pragma "nounroll";
	mul.wide.s32 	%rd532, %r5930, 4;
	add.s64 	%rd533, %rd3, %rd532;
	ld.global.u32 	%r2006, [%rd533];
	mul.wide.s32 	%rd534, %r2006, 4;
	add.s64 	%rd535, %rd4, %rd534;
	ld.global.u32 	%r2007, [%rd535];
	setp.eq.s32 	%p300, %r2007, -1;
	selp.u32 	%r2008, 1, 0, %p300;
	add.s32 	%r2009, %r5938, %r2008;
	ld.global.u32 	%r2010, [%rd533+4];
	mul.wide.s32 	%rd536, %r2010, 4;
	add.s64 	%rd537, %rd4, %rd536;
	ld.global.u32 	%r2011, [%rd537];
	setp.eq.s32 	%p301, %r2011, -1;
	selp.u32 	%r2012, 1, 0, %p301;
	add.s32 	%r2013, %r2009, %r2012;
	ld.global.u32 	%r2014, [%rd533+8];
	mul.wide.s32 	%rd538, %r2014, 4;
	add.s64 	%rd539, %rd4, %rd538;
	ld.global.u32 	%r2015, [%rd539];
	setp.eq.s32 	%p302, %r2015, -1;
	selp.u32 	%r2016, 1, 0, %p302;
	add.s32 	%r2017, %r2013, %r2016;
	ld.global.u32 	%r2018, [%rd533+12];
	mul.wide.s32 	%rd540, %r2018, 4;
	add.s64 	%rd541, %rd4, %rd540;
	ld.global.u32 	%r2019, [%rd541];
	setp.eq.s32 	%p303, %r2019, -1;
	selp.u32 	%r2020, 1, 0, %p303;
	add.s32 	%r2021, %r2017, %r2020;
	ld.global.u32 	%r2022, [%rd533+16];
	mul.wide.s32 	%rd542, %r2022, 4;
	add.s64 	%rd543, %rd4, %rd542;
	ld.global.u32 	%r2023, [%rd543];
	setp.eq.s32 	%p304, %r2023, -1;
	selp.u32 	%r2024, 1, 0, %p304;
	add.s32 	%r2025, %r2021, %r2024;
	ld.global.u32 	%r2026, [%rd533+20];
	mul.wide.s32 	%rd544, %r2026, 4;
	add.s64 	%rd545, %rd4, %rd544;
	ld.global.u32 	%r2027, [%rd545];
	setp.eq.s32 	%p305, %r2027, -1;
	selp.u32 	%r2028, 1, 0, %p305;
	add.s32 	%r2029, %r2025, %r2028;
	ld.global.u32 	%r2030, [%rd533+24];
	mul.wide.s32 	%rd546, %r2030, 4;
	add.s64 	%rd547, %rd4, %rd546;
	ld.global.u32 	%r2031, [%rd547];
	setp.eq.s32 	%p306, %r2031, -1;
	selp.u32 	%r2032, 1, 0, %p306;
	add.s32 	%r2033, %r2029, %r2032;
	ld.global.u32 	%r2034, [%rd533+28];
	mul.wide.s32 	%rd548, %r2034, 4;
	add.s64 	%rd549, %rd4, %rd548;
	ld.global.u32 	%r2035, [%rd549];
	setp.eq.s32 	%p307, %r2035, -1;
	selp.u32 	%r2036, 1, 0, %p307;
	add.s32 	%r2037, %r2033, %r2036;
	ld.global.u32 	%r2038, [%rd533+32];
	mul.wide.s32 	%rd550, %r2038, 4;
	add.s64 	%rd551, %rd4, %rd550;
	ld.global.u32 	%r2039, [%rd551];
	setp.eq.s32 	%p308, %r2039, -1;
	selp.u32 	%r2040, 1, 0, %p308;
	add.s32 	%r2041, %r2037, %r2040;
	ld.global.u32 	%r2042, [%rd533+36];
	mul.wide.s32 	%rd552, %r2042, 4;
	add.s64 	%rd553, %rd4, %rd552;
	ld.global.u32 	%r2043, [%rd553];
	setp.eq.s32 	%p309, %r2043, -1;
	selp.u32 	%r2044, 1, 0, %p309;
	add.s32 	%r2045, %r2041, %r2044;
	ld.global.u32 	%r2046, [%rd533+40];
	mul.wide.s32 	%rd554, %r2046, 4;
	add.s64 	%rd555, %rd4, %rd554;
	ld.global.u32 	%r2047, [%rd555];
	setp.eq.s32 	%p310, %r2047, -1;
	selp.u32 	%r2048, 1, 0, %p310;
	add.s32 	%r2049, %r2045, %r2048;
	ld.global.u32 	%r2050, [%rd533+44];
	mul.wide.s32 	%rd556, %r2050, 4;
	add.s64 	%rd557, %rd4, %rd556;
	ld.global.u32 	%r2051, [%rd557];
	setp.eq.s32 	%p311, %r2051, -1;
	selp.u32 	%r2052, 1, 0, %p311;
	add.s32 	%r2053, %r2049, %r2052;
	ld.global.u32 	%r2054, [%rd533+48];
	mul.wide.s32 	%rd558, %r2054, 4;
	add.s64 	%rd559, %rd4, %rd558;
	ld.global.u32 	%r2055, [%rd559];
	setp.eq.s32 	%p312, %r2055, -1;
	selp.u32 	%r2056, 1, 0, %p312;
	add.s32 	%r2057, %r2053, %r2056;
	ld.global.u32 	%r2058, [%rd533+52];
	mul.wide.s32 	%rd560, %r2058, 4;
	add.s64 	%rd561, %rd4, %rd560;
	ld.global.u32 	%r2059, [%rd561];
	setp.eq.s32 	%p313, %r2059, -1;
	selp.u32 	%r2060, 1, 0, %p313;
	add.s32 	%r2061, %r2057, %r2060;
	ld.global.u32 	%r2062, [%rd533+56];
	mul.wide.s32 	%rd562, %r2062, 4;
	add.s64 	%rd563, %rd4, %rd562;
	ld.global.u32 	%r2063, [%rd563];
	setp.eq.s32 	%p314, %r2063, -1;
	selp.u32 	%r2064, 1, 0, %p314;
	add.s32 	%r2065, %r2061, %r2064;
	ld.global.u32 	%r2066, [%rd533+60];
	mul.wide.s32 	%rd564, %r2066, 4;
	add.s64 	%rd565, %rd4, %rd564;
	ld.global.u32 	%r2067, [%rd565];
	setp.eq.s32 	%p315, %r2067, -1;
	selp.u32 	%r2068, 1, 0, %p315;
	add.s32 	%r5938, %r2065, %r2068;
	add.s32 	%r5930, %r5930, 16;
	add.s32 	%r5928, %r5928, 16;
	setp.ne.s32 	%p316, %r5928, %r296;
	@%p316 bra 	$L__BB26_156;
$L__BB26_157:
	setp.eq.s32 	%p317, %r295, 0;
	@%p317 bra 	$L__BB26_167;
	and.b32  	%r306, %r294, 7;
	setp.lt.u32 	%p318, %r295, 8;
	@%p318 bra 	$L__BB26_160;
	mul.wide.s32 	%rd566, %r5930, 4;
	add.s64 	%rd567, %rd3, %rd566;
	ld.global.u32 	%r2070, [%rd567];
	mul.wide.s32 	%rd568, %r2070, 4;
	add.s64 	%rd569, %rd4, %rd568;
	ld.global.u32 	%r2071, [%rd569];
	setp.eq.s32 	%p319, %r2071, -1;
	selp.u32 	%r2072, 1, 0, %p319;
	add.s32 	%r2073, %r5938, %r2072;
	ld.global.u32 	%r2074, [%rd567+4];
	mul.wide.s32 	%rd570, %r2074, 4;
	add.s64 	%rd571, %rd4, %rd570;
	ld.global.u32 	%r2075, [%rd571];
	setp.eq.s32 	%p320, %r2075, -1;
	selp.u32 	%r2076, 1, 0, %p320;
	add.s32 	%r2077, %r2073, %r2076;
	ld.global.u32 	%r2078, [%rd567+8];
	mul.wide.s32 	%rd572, %r2078, 4;
	add.s64 	%rd573, %rd4, %rd572;
	ld.global.u32 	%r2079, [%rd573];
	setp.eq.s32 	%p321, %r2079, -1;
	selp.u32 	%r2080, 1, 0, %p321;
	add.s32 	%r2081, %r2077, %r2080;
	ld.global.u32 	%r2082, [%rd567+12];
	mul.wide.s32 	%rd574, %r2082, 4;
	add.s64 	%rd575, %rd4, %rd574;
	ld.global.u32 	%r2083, [%rd575];
	setp.eq.s32 	%p322, %r2083, -1;
	selp.u32 	%r2084, 1, 0, %p322;
	add.s32 	%r2085, %r2081, %r2084;
	ld.global.u32 	%r2086, [%rd567+16];
	mul.wide.s32 	%rd576, %r2086, 4;
	add.s64 	%rd577, %rd4, %rd576;
	ld.global.u32 	%r2087, [%rd577];
	setp.eq.s32 	%p323, %r2087, -1;
	selp.u32 	%r2088, 1, 0, %p323;
	add.s32 	%r2089, %r2085, %r2088;
	ld.global.u32 	%r2090, [%rd567+20];
	mul.wide.s32 	%rd578, %r2090, 4;
	add.s64 	%rd579, %rd4, %rd578;
	ld.global.u32 	%r2091, [%rd579];
	setp.eq.s32 	%p324, %r2091, -1;
	selp.u32 	%r2092, 1, 0, %p324;
	add.s32 	%r2093, %r2089, %r2092;
	ld.global.u32 	%r2094, [%rd567+24];
	mul.wide.s32 	%rd580, %r2094, 4;
	add.s64 	%rd581, %rd4, %rd580;
	ld.global.u32 	%r2095, [%rd581];
	setp.eq.s32 	%p325, %r2095, -1;
	selp.u32 	%r2096, 1, 0, %p325;
	add.s32 	%r2097, %r2093, %r2096;
	ld.global.u32 	%r2098, [%rd567+28];
	mul.wide.s32 	%rd582, %r2098, 4;
	add.s64 	%rd583, %rd4, %rd582;
	ld.global.u32 	%r2099, [%rd583];
	setp.eq.s32 	%p326, %r2099, -1;
	selp.u32 	%r2100, 1, 0, %p326;
	add.s32 	%r5938, %r2097, %r2100;
	add.s32 	%r5930, %r5930, 8;
$L__BB26_160:
	setp.eq.s32 	%p327, %r306, 0;
	@%p327 bra 	$L__BB26_167;
	and.b32  	%r312, %r294, 3;
	setp.lt.u32 	%p328, %r306, 4;
	@%p328 bra 	$L__BB26_163;
	mul.wide.s32 	%rd584, %r5930, 4;
	add.s64 	%rd585, %rd3, %rd584;
	ld.global.u32 	%r2102, [%rd585];
	mul.wide.s32 	%rd586, %r2102, 4;
	add.s64 	%rd587, %rd4, %rd586;
	ld.global.u32 	%r2103, [%rd587];
	setp.eq.s32 	%p329, %r2103, -1;
	selp.u32 	%r2104, 1, 0, %p329;
	add.s32 	%r2105, %r5938, %r2104;
	ld.global.u32 	%r2106, [%rd585+4];
	mul.wide.s32 	%rd588, %r2106, 4;
	add.s64 	%rd589, %rd4, %rd588;
	ld.global.u32 	%r2107, [%rd589];
	setp.eq.s32 	%p330, %r2107, -1;
	selp.u32 	%r2108, 1, 0, %p330;
	add.s32 	%r2109, %r2105, %r2108;
	ld.global.u32 	%r2110, [%rd585+8];
	mul.wide.s32 	%rd590, %r2110, 4;
	add.s64 	%rd591, %rd4, %rd590;
	ld.global.u32 	%r2111, [%rd591];
	setp.eq.s32 	%p331, %r2111, -1;
	selp.u32 	%r2112, 1, 0, %p331;
	add.s32 	%r2113, %r2109, %r2112;
	ld.global.u32 	%r2114, [%rd585+12];
	mul.wide.s32 	%rd592, %r2114, 4;
	add.s64 	%rd593, %rd4, %rd592;
	ld.global.u32 	%r2115, [%rd593];
	setp.eq.s32 	%p332, %r2115, -1;
	selp.u32 	%r2116, 1, 0, %p332;
	add.s32 	%r5938, %r2113, %r2116;
	add.s32 	%r5930, %r5930, 4;
$L__BB26_163:
	setp.eq.s32 	%p333, %r312, 0;
	@%p333 bra 	$L__BB26_167;
	mul.wide.s32 	%rd594, %r5930, 4;
	add.s64 	%rd16, %rd3, %rd594;
	ld.global.u32 	%r2117, [%rd16];
	mul.wide.s32 	%rd595, %r2117, 4;
	add.s64 	%rd596, %rd4, %rd595;
	ld.global.u32 	%r2118, [%rd596];
	setp.eq.s32 	%p334, %r2118, -1;
	selp.u32 	%r2119, 1, 0, %p334;
	add.s32 	%r5938, %r5938, %r2119;
	setp.eq.s32 	%p335, %r312, 1;
	@%p335 bra 	$L__BB26_167;
	ld.global.u32 	%r2120, [%rd16+4];
	mul.wide.s32 	%rd597, %r2120, 4;
	add.s64 	%rd598, %rd4, %rd597;
	ld.global.u32 	%r2121, [%rd598];
	setp.eq.s32 	%p336, %r2121, -1;
	selp.u32 	%r2122, 1, 0, %p336;
	add.s32 	%r5938, %r5938, %r2122;
	setp.eq.s32 	%p337, %r312, 2;
	@%p337 bra 	$L__BB26_167;
	ld.global.u32 	%r2123, [%rd16+8];
	mul.wide.s32 	%rd599, %r2123, 4;
	add.s64 	%rd600, %rd4, %rd599;
	ld.global.u32 	%r2124, [%rd600];
	setp.eq.s32 	%p338, %r2124, -1;
	selp.u32 	%r2125, 1, 0, %p338;
	add.s32 	%r5938, %r5938, %r2125;
$L__BB26_167:
	ld.global.u32 	%r2127, [%rd7+8192];
	setp.ne.s32 	%p339, %r2127, -1;
	mov.b32 	%r5951, 0;
	@%p339 bra 	$L__BB26_182;
	ld.global.u32 	%r5943, [%rd8+8192];
	ld.global.u32 	%r323, [%rd8+8196];
	setp.ge.s32 	%p340, %r5943, %r323;
	@%p340 bra 	$L__BB26_182;
	add.s32 	%r2131, %r5943, 1;
	max.s32 	%r2132, %r323, %r2131;
	sub.s32 	%r324, %r2132, %r5943;
	and.b32  	%r325, %r324, 15;
	sub.s32 	%r2133, %r5943, %r2132;
	setp.gt.u32 	%p341, %r2133, -16;
	mov.b32 	%r5951, 0;
	@%p341 bra 	$L__BB26_172;
	and.b32  	%r326, %r324, -16;
	mov.b32 	%r5951, 0;
	mov.u32 	%r5941, %r5951;
$L__BB26_171:
	.pragma "nounroll";
	mul.wide.s32 	%rd601, %r5943, 4;
	add.s64 	%rd602, %rd3, %rd601;
	ld.global.u32 	%r2135, [%rd602];
	mul.wide.s32 	%rd603, %r2135, 4;
	add.s64 	%rd604, %rd4, %rd603;
	ld.global.u32 	%r2136, [%rd604];
	setp.eq.s32 	%p342, %r2136, -1;
	selp.u32 	%r2137, 1, 0, %p342;
	add.s32 	%r2138, %r5951, %r2137;
	ld.global.u32 	%r2139, [%rd602+4];
	mul.wide.s32 	%rd605, %r2139, 4;
	add.s64 	%rd606, %rd4, %rd605;
	ld.global.u32 	%r2140, [%rd606];
	setp.eq.s32 	%p343, %r2140, -1;
	selp.u32 	%r2141, 1, 0, %p343;
	add.s32 	%r2142, %r2138, %r2141;
	ld.global.u32 	%r2143, [%rd602+8];
	mul.wide.s32 	%rd607, %r2143, 4;
	add.s64 	%rd608, %rd4, %rd607;
	ld.global.u32 	%r2144, [%rd608];
	setp.eq.s32 	%p344, %r2144, -1;
	selp.u32 	%r2145, 1, 0, %p344;
	add.s32 	%r2146, %r2142, %r2145;
	ld.global.u32 	%r2147, [%rd602+12];
	mul.wide.s32 	%rd609, %r2147, 4;
	add.s64 	%rd610, %rd4, %rd609;
	ld.global.u32 	%r2148, [%rd610];
	setp.eq.s32 	%p345, %r2148, -1;
	selp.u32 	%r2149, 1, 0, %p345;
	add.s32 	%r2150, %r2146, %r2149;
	ld.global.u32 	%r2151, [%rd602+16];
	mul.wide.s32 	%rd611, %r2151, 4;
	add.s64 	%rd612, %rd4, %rd611;
	ld.global.u32 	%r2152, [%rd612];
	setp.eq.s32 	%p346, %r2152, -1;
	selp.u32 	%r2153, 1, 0, %p346;
	add.s32 	%r2154, %r2150, %r2153;
	ld.global.u32 	%r2155, [%rd602+20];
	mul.wide.s32 	%rd613, %r2155, 4;
	add.s64 	%rd614, %rd4, %rd613;
	ld.global.u32 	%r2156, [%rd614];
	setp.eq.s32 	%p347, %r2156, -1;
	selp.u32 	%r2157, 1, 0, %p347;
	add.s32 	%r2158, %r2154, %r2157;
	ld.global.u32 	%r2159, [%rd602+24];
	mul.wide.s32 	%rd615, %r2159, 4;
	add.s64 	%rd616, %rd4, %rd615;
	ld.global.u32 	%r2160, [%rd616];
	setp.eq.s32 	%p348, %r2160, -1;
	selp.u32 	%r2161, 1, 0, %p348;
	add.s32 	%r2162, %r2158, %r2161;
	ld.global.u32 	%r2163, [%rd602+28];
	mul.wide.s32 	%rd617, %r2163, 4;
	add.s64 	%rd618, %rd4, %rd617;
	ld.global.u32 	%r2164, [%rd618];
	setp.eq.s32 	%p349, %r2164, -1;
	selp.u32 	%r2165, 1, 0, %p349;
	add.s32 	%r2166, %r2162, %r2165;
	ld.global.u32 	%r2167, [%rd602+32];
	mul.wide.s32 	%rd619, %r2167, 4;
	add.s64 	%rd620, %rd4, %rd619;
	ld.global.u32 	%r2168, [%rd620];
	setp.eq.s32 	%p350, %r2168, -1;
	selp.u32 	%r2169, 1, 0, %p350;
	add.s32 	%r2170, %r2166, %r2169;
	ld.global.u32 	%r2171, [%rd602+36];
	mul.wide.s32 	%rd621, %r2171, 4;
	add.s64 	%rd622, %rd4, %rd621;
	ld.global.u32 	%r2172, [%rd622];
	setp.eq.s32 	%p351, %r2172, -1;
	selp.u32 	%r2173, 1, 0, %p351;
	add.s32 	%r2174, %r2170, %r2173;
	ld.global.u32 	%r2175, [%rd602+40];
	mul.wide.s32 	%rd623, %r2175, 4;
	add.s64 	%rd624, %rd4, %rd623;
	ld.global.u32 	%r2176, [%rd624];
	setp.eq.s32 	%p352, %r2176, -1;
	selp.u32 	%r2177, 1, 0, %p352;
	add.s32 	%r2178, %r2174, %r2177;
	ld.global.u32 	%r2179, [%rd602+44];
	mul.wide.s32 	%rd625, %r2179, 4;
	add.s64 	%rd626, %rd4, %rd625;
	ld.global.u32 	%r2180, [%rd626];
	setp.eq.s32 	%p353, %r2180, -1;
	selp.u32 	%r2181, 1, 0, %p353;
	add.s32 	%r2182, %r2178, %r2181;
	ld.global.u32 	%r2183, [%rd602+48];
	mul.wide.s32 	%rd627, %r2183, 4;
	add.s64 	%rd628, %rd4, %rd627;
	ld.global.u32 	%r2184, [%rd628];
	setp.eq.s32 	%p354, %r2184, -1;
	selp.u32 	%r2185, 1, 0, %p354;
	add.s32 	%r2186, %r2182, %r2185;
	ld.global.u32 	%r2187, [%rd602+52];
	mul.wide.s32 	%rd629, %r2187, 4;
	add.s64 	%rd630, %rd4, %rd629;
	ld.global.u32 	%r2188, [%rd630];
	setp.eq.s32 	%p355, %r2188, -1;
	selp.u32 	%r2189, 1, 0, %p355;
	add.s32 	%r2190, %r2186, %r2189;
	ld.global.u32 	%r2191, [%rd602+56];
	mul.wide.s32 	%rd631, %r2191, 4;
	add.s64 	%rd632, %rd4, %rd631;
	ld.global.u32 	%r2192, [%rd632];
	setp.eq.s32 	%p356, %r2192, -1;
	selp.u32 	%r2193, 1, 0, %p356;
	add.s32 	%r2194, %r2190, %r2193;
	ld.global.u32 	%r2195, [%rd602+60];
	mul.wide.s32 	%rd633, %r2195, 4;
	add.s64 	%rd634, %rd4, %rd633;
	ld.global.u32 	%r2196, [%rd634];
	setp.eq.s32 	%p357, %r2196, -1;
	selp.u32 	%r2197, 1, 0, %p357;
	add.s32 	%r5951, %r2194, %r2197;
	add.s32 	%r5943, %r5943, 16;
	add.s32 	%r5941, %r5941, 16;
	setp.ne.s32 	%p358, %r5941, %r326;
	@%p358 bra 	$L__BB26_171;
$L__BB26_172:
	setp.eq.s32 	%p359, %r325, 0;
	@%p359 bra 	$L__BB26_182;
	and.b32  	%r336, %r324, 7;
	setp.lt.u32 	%p360, %r325, 8;
	@%p360 bra 	$L__BB26_175;
	mul.wide.s32 	%rd635, %r5943, 4;
	add.s64 	%rd636, %rd3, %rd635;
	ld.global.u32 	%r2199, [%rd636];
	mul.wide.s32 	%rd637, %r2199, 4;
	add.s64 	%rd638, %rd4, %rd637;
	ld.global.u32 	%r2200, [%rd638];
	setp.eq.s32 	%p361, %r2200, -1;
	selp.u32 	%r2201, 1, 0, %p361;
	add.s32 	%r2202, %r5951, %r2201;
	ld.global.u32 	%r2203, [%rd636+4];
	mul.wide.s32 	%rd639, %r2203, 4;
	add.s64 	%rd640, %rd4, %rd639;
	ld.global.u32 	%r2204, [%rd640];
	setp.eq.s32 	%p362, %r2204, -1;
	selp.u32 	%r2205, 1, 0, %p362;
	add.s32 	%r2206, %r2202, %r2205;
	ld.global.u32 	%r2207, [%rd636+8];
	mul.wide.s32 	%rd641, %r2207, 4;
	add.s64 	%rd642, %rd4, %rd641;
	ld.global.u32 	%r2208, [%rd642];
	setp.eq.s32 	%p363, %r2208, -1;
	selp.u32 	%r2209, 1, 0, %p363;
	add.s32 	%r2210, %r2206, %r2209;
	ld.global.u32 	%r2211, [%rd636+12];
	mul.wide.s32 	%rd643, %r2211, 4;
	add.s64 	%rd644, %rd4, %rd643;
	ld.global.u32 	%r2212, [%rd644];
	setp.eq.s32 	%p364, %r2212, -1;
	selp.u32 	%r2213, 1, 0, %p364;
	add.s32 	%r2214, %r2210, %r2213;
	ld.global.u32 	%r2215, [%rd636+16];
	mul.wide.s32 	%rd645, %r2215, 4;
	add.s64 	%rd646, %rd4, %rd645;
	ld.global.u32 	%r2216, [%rd646];
	setp.eq.s32 	%p365, %r2216, -1;
	selp.u32 	%r2217, 1, 0, %p365;
	add.s32 	%r2218, %r2214, %r2217;
	ld.global.u32 	%r2219, [%rd636+20];
	mul.wide.s32 	%rd647, %r2219, 4;
	add.s64 	%rd648, %rd4, %rd647;
	ld.global.u32 	%r2220, [%rd648];
	setp.eq.s32 	%p366, %r2220, -1;
	selp.u32 	%r2221, 1, 0, %p366;
	add.s32 	%r2222, %r2218, %r2221;
	ld.global.u32 	%r2223, [%rd636+24];
	mul.wide.s32 	%rd649, %r2223, 4;
	add.s64 	%rd650, %rd4, %rd649;
	ld.global.u32 	%r2224, [%rd650];
	setp.eq.s32 	%p367, %r2224, -1;
	selp.u32 	%r2225, 1, 0, %p367;
	add.s32 	%r2226, %r2222, %r2225;
	ld.global.u32 	%r2227, [%rd636+28];
	mul.wide.s32 	%rd651, %r2227, 4;
	add.s64 	%rd652, %rd4, %rd651;
	ld.global.u32 	%r2228, [%rd652];
	setp.eq.s32 	%p368, %r2228, -1;
	selp.u32 	%r2229, 1, 0, %p368;
	add.s32 	%r5951, %r2226, %r2229;
	add.s32 	%r5943, %r5943, 8;
$L__BB26_175:
	setp.eq.s32 	%p369, %r336, 0;
	@%p369 bra 	$L__BB26_182;
	and.b32  	%r342, %r324, 3;
	setp.lt.u32 	%p370, %r336, 4;
	@%p370 bra 	$L__BB26_178;
	mul.wide.s32 	%rd653, %r5943, 4;
	add.s64 	%rd654, %rd3, %rd653;
	ld.global.u32 	%r2231, [%rd654];
	mul.wide.s32 	%rd655, %r2231, 4;
	add.s64 	%rd656, %rd4, %rd655;
	ld.global.u32 	%r2232, [%rd656];
	setp.eq.s32 	%p371, %r2232, -1;
	selp.u32 	%r2233, 1, 0, %p371;
	add.s32 	%r2234, %r5951, %r2233;
	ld.global.u32 	%r2235, [%rd654+4];
	mul.wide.s32 	%rd657, %r2235, 4;
	add.s64 	%rd658, %rd4, %rd657;
	ld.global.u32 	%r2236, [%rd658];
	setp.eq.s32 	%p372, %r2236, -1;
	selp.u32 	%r2237, 1, 0, %p372;
	add.s32 	%r2238, %r2234, %r2237;
	ld.global.u32 	%r2239, [%rd654+8];
	mul.wide.s32 	%rd659, %r2239, 4;
	add.s64 	%rd660, %rd4, %rd659;
	ld.global.u32 	%r2240, [%rd660];
	setp.eq.s32 	%p373, %r2240, -1;
	selp.u32 	%r2241, 1, 0, %p373;
	add.s32 	%r2242, %r2238, %r2241;
	ld.global.u32 	%r2243, [%rd654+12];
	mul.wide.s32 	%rd661, %r2243, 4;
	add.s64 	%rd662, %rd4, %rd661;
	ld.global.u32 	%r2244, [%rd662];
	setp.eq.s32 	%p374, %r2244, -1;
	selp.u32 	%r2245, 1, 0, %p374;
	add.s32 	%r5951, %r2242, %r2245;
	add.s32 	%r5943, %r5943, 4;
$L__BB26_178:
	setp.eq.s32 	%p375, %r342, 0;
	@%p375 bra 	$L__BB26_182;
	mul.wide.s32 	%rd663, %r5943, 4;
	add.s64 	%rd17, %rd3, %rd663;
	ld.global.u32 	%r2246, [%rd17];
	mul.wide.s32 	%rd664, %r2246, 4;
	add.s64 	%rd665, %rd4, %rd664;
	ld.global.u32 	%r2247, [%rd665];
	setp.eq.s32 	%p376, %r2247, -1;
	selp.u32 	%r2248, 1, 0, %p376;
	add.s32 	%r5951, %r5951, %r2248;
	setp.eq.s32 	%p377, %r342, 1;
	@%p377 bra 	$L__BB26_182;
	ld.global.u32 	%r2249, [%rd17+4];
	mul.wide.s32 	%rd666, %r2249, 4;
	add.s64 	%rd667, %rd4, %rd666;
	ld.global.u32 	%r2250, [%rd667];
	setp.eq.s32 	%p378, %r2250, -1;
	selp.u32 	%r2251, 1, 0, %p378;
	add.s32 	%r5951, %r5951, %r2251;
	setp.eq.s32 	%p379, %r342, 2;
	@%p379 bra 	$L__BB26_182;
	ld.global.u32 	%r2252, [%rd17+8];
	mul.wide.s32 	%rd668, %r2252, 4;
	add.s64 	%rd669, %rd4, %rd668;
	ld.global.u32 	%r2253, [%rd669];
	setp.eq.s32 	%p380, %r2253, -1;
	selp.u32 	%r2254, 1, 0, %p380;
	add.s32 	%r5951, %r5951, %r2254;
$L__BB26_182:
	ld.global.u32 	%r2256, [%rd7+9216];
	setp.ne.s32 	%p381, %r2256, -1;
	mov.b32 	%r5964, 0;
	@%p381 bra 	$L__BB26_197;
	ld.global.u32 	%r5956, [%rd8+9216];
	ld.global.u32 	%r353, [%rd8+9220];
	setp.ge.s32 	%p382, %r5956, %r353;
	@%p382 bra 	$L__BB26_197;
	add.s32 	%r2260, %r5956, 1;
	max.s32 	%r2261, %r353, %r2260;
	sub.s32 	%r354, %r2261, %r5956;
	and.b32  	%r355, %r354, 15;
	sub.s32 	%r2262, %r5956, %r2261;
	setp.gt.u32 	%p383, %r2262, -16;
	mov.b32 	%r5964, 0;
	@%p383 bra 	$L__BB26_187;
	and.b32  	%r356, %r354, -16;
	mov.b32 	%r5964, 0;
	mov.u32 	%r5954, %r5964;
$L__BB26_186:
	.pragma "nounroll";
	mul.wide.s32 	%rd670, %r5956, 4;
	add.s64 	%rd671, %rd3, %rd670;
	ld.global.u32 	%r2264, [%rd671];
	mul.wide.s32 	%rd672, %r2264, 4;
	add.s64 	%rd673, %rd4, %rd672;
	ld.global.u32 	%r2265, [%rd673];
	setp.eq.s32 	%p384, %r2265, -1;
	selp.u32 	%r2266, 1, 0, %p384;
	add.s32 	%r2267, %r5964, %r2266;
	ld.global.u32 	%r2268, [%rd671+4];
	mul.wide.s32 	%rd674, %r2268, 4;
	add.s64 	%rd675, %rd4, %rd674;
	ld.global.u32 	%r2269, [%rd675];
	setp.eq.s32 	%p385, %r2269, -1;
	selp.u32 	%r2270, 1, 0, %p385;
	add.s32 	%r2271, %r2267, %r2270;
	ld.global.u32 	%r2272, [%rd671+8];
	mul.wide.s32 	%rd676, %r2272, 4;
	add.s64 	%rd677, %rd4, %rd676;
	ld.global.u32 	%r2273, [%rd677];
	setp.eq.s32 	%p386, %r2273, -1;
	selp.u32 	%r2274, 1, 0, %p386;
	add.s32 	%r2275, %r2271, %r2274;
	ld.global.u32 	%r2276, [%rd671+12];
	mul.wide.s32 	%rd678, %r2276, 4;
	add.s64 	%rd679, %rd4, %rd678;
	ld.global.u32 	%r2277, [%rd679];
	setp.eq.s32 	%p387, %r2277, -1;
	selp.u32 	%r2278, 1, 0, %p387;
	add.s32 	%r2279, %r2275, %r2278;
	ld.global.u32 	%r2280, [%rd671+16];
	mul.wide.s32 	%rd680, %r2280, 4;
	add.s64 	%rd681, %rd4, %rd680;
	ld.global.u32 	%r2281, [%rd681];
	setp.eq.s32 	%p388, %r2281, -1;
	selp.u32 	%r2282, 1, 0, %p388;
	add.s32 	%r2283, %r2279, %r2282;
	ld.global.u32 	%r2284, [%rd671+20];
	mul.wide.s32 	%rd682, %r2284, 4;
	add.s64 	%rd683, %rd4, %rd682;
	ld.global.u32 	%r2285, [%rd683];
	setp.eq.s32 	%p389, %r2285, -1;
	selp.u32 	%r2286, 1, 0, %p389;
	add.s32 	%r2287, %r2283, %r2286;
	ld.global.u32 	%r2288, [%rd671+24];
	mul.wide.s32 	%rd684, %r2288, 4;
	add.s64 	%rd685, %rd4, %rd684;
	ld.global.u32 	%r2289, [%rd685];
	setp.eq.s32 	%p390, %r2289, -1;
	selp.u32 	%r2290, 1, 0, %p390;
	add.s32 	%r2291, %r2287, %r2290;
	ld.global.u32 	%r2292, [%rd671+28];
	mul.wide.s32 	%rd686, %r2292, 4;
	add.s64 	%rd687, %rd4, %rd686;
	ld.global.u32 	%r2293, [%rd687];
	setp.eq.s32 	%p391, %r2293, -1;
	selp.u32 	%r2294, 1, 0, %p391;
	add.s32 	%r2295, %r2291, %r2294;
	ld.global.u32 	%r2296, [%rd671+32];
	mul.wide.s32 	%rd688, %r2296, 4;
	add.s64 	%rd689, %rd4, %rd688;
	ld.global.u32 	%r2297, [%rd689];
	setp.eq.s32 	%p392, %r2297, -1;
	selp.u32 	%r2298, 1, 0, %p392;
	add.s32 	%r2299, %r2295, %r2298;
	ld.global.u32 	%r2300, [%rd671+36];
	mul.wide.s32 	%rd690, %r2300, 4;
	add.s64 	%rd691, %rd4, %rd690;
	ld.global.u32 	%r2301, [%rd691];
	setp.eq.s32 	%p393, %r2301, -1;
	selp.u32 	%r2302, 1, 0, %p393;
	add.s32 	%r2303, %r2299, %r2302;
	ld.global.u32 	%r2304, [%rd671+40];
	mul.wide.s32 	%rd692, %r2304, 4;
	add.s64 	%rd693, %rd4, %rd692;
	ld.global.u32 	%r2305, [%rd693];
	setp.eq.s32 	%p394, %r2305, -1;
	selp.u32 	%r2306, 1, 0, %p394;
	add.s32 	%r2307, %r2303, %r2306;
	ld.global.u32 	%r2308, [%rd671+44];
	mul.wide.s32 	%rd694, %r2308, 4;
	add.s64 	%rd695, %rd4, %rd694;
	ld.global.u32 	%r2309, [%rd695];
	setp.eq.s32 	%p395, %r2309, -1;
	selp.u32 	%r2310, 1, 0, %p395;
	add.s32 	%r2311, %r2307, %r2310;
	ld.global.u32 	%r2312, [%rd671+48];
	mul.wide.s32 	%rd696, %r2312, 4;
	add.s64 	%rd697, %rd4, %rd696;
	ld.global.u32 	%r2313, [%rd697];
	setp.eq.s32 	%p396, %r2313, -1;
	selp.u32 	%r2314, 1, 0, %p396;
	add.s32 	%r2315, %r2311, %r2314;
	ld.global.u32 	%r2316, [%rd671+52];
	mul.wide.s32 	%rd698, %r2316, 4;
	add.s64 	%rd699, %rd4, %rd698;
	ld.global.u32 	%r2317, [%rd699];
	setp.eq.s32 	%p397, %r2317, -1;
	selp.u32 	%r2318, 1, 0, %p397;
	add.s32 	%r2319, %r2315, %r2318;
	ld.global.u32 	%r2320, [%rd671+56];
	mul.wide.s32 	%rd700, %r2320, 4;
	add.s64 	%rd701, %rd4, %rd700;
	ld.global.u32 	%r2321, [%rd701];
	setp.eq.s32 	%p398, %r2321, -1;
	selp.u32 	%r2322, 1, 0, %p398;
	add.s32 	%r2323, %r2319, %r2322;
	ld.global.u32 	%r2324, [%rd671+60];
	mul.wide.s32 	%rd702, %r2324, 4;
	add.s64 	%rd703, %rd4, %rd702;
	ld.global.u32 	%r2325, [%rd703];
	setp.eq.s32 	%p399, %r2325, -1;
	selp.u32 	%r2326, 1, 0, %p399;
	add.s32 	%r5964, %r2323, %r2326;
	add.s32 	%r5956, %r5956, 16;
	add.s32 	%r5954, %r5954, 16;
	setp.ne.s32 	%p400, %r5954, %r356;
	@%p400 bra 	$L__BB26_186;
$L__BB26_187:
	setp.eq.s32 	%p401, %r355, 0;
	@%p401 bra 	$L__BB26_197;
	and.b32  	%r366, %r354, 7;
	setp.lt.u32 	%p402, %r355, 8;
	@%p402 bra 	$L__BB26_190;
	mul.wide.s32 	%rd704, %r5956, 4;
	add.s64 	%rd705, %rd3, %rd704;
	ld.global.u32 	%r2328, [%rd705];
	mul.wide.s32 	%rd706, %r2328, 4;
	add.s64 	%rd707, %rd4, %rd706;
	ld.global.u32 	%r2329, [%rd707];
	setp.eq.s32 	%p403, %r2329, -1;
	selp.u32 	%r2330, 1, 0, %p403;
	add.s32 	%r2331, %r5964, %r2330;
	ld.global.u32 	%r2332, [%rd705+4];
	mul.wide.s32 	%rd708, %r2332, 4;
	add.s64 	%rd709, %rd4, %rd708;
	ld.global.u32 	%r2333, [%rd709];
	setp.eq.s32 	%p404, %r2333, -1;
	selp.u32 	%r2334, 1, 0, %p404;
	add.s32 	%r2335, %r2331, %r2334;
	ld.global.u32 	%r2336, [%rd705+8];
	mul.wide.s32 	%rd710, %r2336, 4;
	add.s64 	%rd711, %rd4, %rd710;
	ld.global.u32 	%r2337, [%rd711];
	setp.eq.s32 	%p405, %r2337, -1;
	selp.u32 	%r2338, 1, 0, %p405;
	add.s32 	%r2339, %r2335, %r2338;
	ld.global.u32 	%r2340, [%rd705+12];
	mul.wide.s32 	%rd712, %r2340, 4;
	add.s64 	%rd713, %rd4, %rd712;
	ld.global.u32 	%r2341, [%rd713];
	setp.eq.s32 	%p406, %r2341, -1;
	selp.u32 	%r2342, 1, 0, %p406;
	add.s32 	%r2343, %r2339, %r2342;
	ld.global.u32 	%r2344, [%rd705+16];
	mul.wide.s32 	%rd714, %r2344, 4;
	add.s64 	%rd715, %rd4, %rd714;
	ld.global.u32 	%r2345, [%rd715];
	setp.eq.s32 	%p407, %r2345, -1;
	selp.u32 	%r2346, 1, 0, %p407;
	add.s32 	%r2347, %r2343, %r2346;
	ld.global.u32 	%r2348, [%rd705+20];
	mul.wide.s32 	%rd716, %r2348, 4;
	add.s64 	%rd717, %rd4, %rd716;
	ld.global.u32 	%r2349, [%rd717];
	setp.eq.s32 	%p408, %r2349, -1;
	selp.u32 	%r2350, 1, 0, %p408;
	add.s32 	%r2351, %r2347, %r2350;
	ld.global.u32 	%r2352, [%rd705+24];
	mul.wide.s32 	%rd718, %r2352, 4;
	add.s64 	%rd719, %rd4, %rd718;
	ld.global.u32 	%r2353, [%rd719];
	setp.eq.s32 	%p409, %r2353, -1;
	selp.u32 	%r2354, 1, 0, %p409;
	add.s32 	%r2355, %r2351, %r2354;
	ld.global.u32 	%r2356, [%rd705+28];
	mul.wide.s32 	%rd720, %r2356, 4;
	add.s64 	%rd721, %rd4, %rd720;
	ld.global.u32 	%r2357, [%rd721];
	setp.eq.s32 	%p410, %r2357, -1;
	selp.u32 	%r2358, 1, 0, %p410;
	add.s32 	%r5964, %r2355, %r2358;
	add.s32 	%r5956, %r5956, 8;
$L__BB26_190:
	setp.eq.s32 	%p411, %r366, 0;
	@%p411 bra 	$L__BB26_197;
	and.b32  	%r372, %r354, 3;
	setp.lt.u32 	%p412, %r366, 4;
	@%p412 bra 	$L__BB26_193;
	mul.wide.s32 	%rd722, %r5956, 4;
	add.s64 	%rd723, %rd3, %rd722;
	ld.global.u32 	%r2360, [%rd723];
	mul.wide.s32 	%rd724, %r2360, 4;
	add.s64 	%rd725, %rd4, %rd724;
	ld.global.u32 	%r2361, [%rd725];
	setp.eq.s32 	%p413, %r2361, -1;
	selp.u32 	%r2362, 1, 0, %p413;
	add.s32 	%r2363, %r5964, %r2362;
	ld.global.u32 	%r2364, [%rd723+4];
	mul.wide.s32 	%rd726, %r2364, 4;
	add.s64 	%rd727, %rd4, %rd726;
	ld.global.u32 	%r2365, [%rd727];
	setp.eq.s32 	%p414, %r2365, -1;
	selp.u32 	%r2366, 1, 0, %p414;
	add.s32 	%r2367, %r2363, %r2366;
	ld.global.u32 	%r2368, [%rd723+8];
	mul.wide.s32 	%rd728, %r2368, 4;
	add.s64 	%rd729, %rd4, %rd728;
	ld.global.u32 	%r2369, [%rd729];
	setp.eq.s32 	%p415, %r2369, -1;
	selp.u32 	%r2370, 1, 0, %p415;
	add.s32 	%r2371, %r2367, %r2370;
	ld.global.u32 	%r2372, [%rd723+12];
	mul.wide.s32 	%rd730, %r2372, 4;
	add.s64 	%rd731, %rd4, %rd730;
	ld.global.u32 	%r2373, [%rd731];
	setp.eq.s32 	%p416, %r2373, -1;
	selp.u32 	%r2374, 1, 0, %p416;
	add.s32 	%r5964, %r2371, %r2374;
	add.s32 	%r5956, %r5956, 4;
$L__BB26_193:
	setp.eq.s32 	%p417, %r372, 0;
	@%p417 bra 	$L__BB26_197;
	mul.wide.s32 	%rd732, %r5956, 4;
	add.s64 	%rd18, %rd3, %rd732;
	ld.global.u32 	%r2375, [%rd18];
	mul.wide.s32 	%rd733, %r2375, 4;
	add.s64 	%rd734, %rd4, %rd733;
	ld.global.u32 	%r2376, [%rd734];
	setp.eq.s32 	%p418, %r2376, -1;
	selp.u32 	%r2377, 1, 0, %p418;
	add.s32 	%r5964, %r5964, %r2377;
	setp.eq.s32 	%p419, %r372, 1;
	@%p419 bra 	$L__BB26_197;
	ld.global.u32 	%r2378, [%rd18+4];
	mul.wide.s32 	%rd735, %r2378, 4;
	add.s64 	%rd736, %rd4, %rd735;
	ld.global.u32 	%r2379, [%rd736];
	setp.eq.s32 	%p420, %r2379, -1;
	selp.u32 	%r2380, 1, 0, %p420;
	add.s32 	%r5964, %r5964, %r2380;
	setp.eq.s32 	%p421, %r372, 2;
	@%p421 bra 	$L__BB26_197;
	ld.global.u32 	%r2381, [%rd18+8];
	mul.wide.s32 	%rd737, %r2381, 4;
	add.s64 	%rd738, %rd4, %rd737;
	ld.global.u32 	%r2382, [%rd738];
	setp.eq.s32 	%p422, %r2382, -1;
	selp.u32 	%r2383, 1, 0, %p422;
	add.s32 	%r5964, %r5964, %r2383;
$L__BB26_197:
	ld.global.u32 	%r2385, [%rd7+10240];
	setp.ne.s32 	%p423, %r2385, -1;
	mov.b32 	%r5977, 0;
	@%p423 bra 	$L__BB26_212;
	ld.global.u32 	%r5969, [%rd8+10240];
	ld.global.u32 	%r383, [%rd8+10244];
	setp.ge.s32 	%p424, %r5969, %r383;
	@%p424 bra 	$L__BB26_212;
	add.s32 	%r2389, %r5969, 1;
	max.s32 	%r2390, %r383, %r2389;
	sub.s32 	%r384, %r2390, %r5969;
	and.b32  	%r385, %r384, 15;
	sub.s32 	%r2391, %r5969, %r2390;
	setp.gt.u32 	%p425, %r2391, -16;
	mov.b32 	%r5977, 0;
	@%p425 bra 	$L__BB26_202;
	and.b32  	%r386, %r384, -16;
	mov.b32 	%r5977, 0;
	mov.u32 	%r5967, %r5977;
$L__BB26_201:
	.pragma "nounroll";
	mul.wide.s32 	%rd739, %r5969, 4;
	add.s64 	%rd740, %rd3, %rd739;
	ld.global.u32 	%r2393, [%rd740];
	mul.wide.s32 	%rd741, %r2393, 4;
	add.s64 	%rd742, %rd4, %rd741;
	ld.global.u32 	%r2394, [%rd742];
	setp.eq.s32 	%p426, %r2394, -1;
	selp.u32 	%r2395, 1, 0, %p426;
	add.s32 	%r2396, %r5977, %r2395;
	ld.global.u32 	%r2397, [%rd740+4];
	mul.wide.s32 	%rd743, %r2397, 4;
	add.s64 	%rd744, %rd4, %rd743;
	ld.global.u32 	%r2398, [%rd744];
	setp.eq.s32 	%p427, %r2398, -1;
	selp.u32 	%r2399, 1, 0, %p427;
	add.s32 	%r2400, %r2396, %r2399;
	ld.global.u32 	%r2401, [%rd740+8];
	mul.wide.s32 	%rd745, %r2401, 4;
	add.s64 	%rd746, %rd4, %rd745;
	ld.global.u32 	%r2402, [%rd746];
	setp.eq.s32 	%p428, %r2402, -1;
	selp.u32 	%r2403, 1, 0, %p428;
	add.s32 	%r2404, %r2400, %r2403;
	ld.global.u32 	%r2405, [%rd740+12];
	mul.wide.s32 	%rd747, %r2405, 4;
	add.s64 	%rd748, %rd4, %rd747;
	ld.global.u32 	%r2406, [%rd748];
	setp.eq.s32 	%p429, %r2406, -1;
	selp.u32 	%r2407, 1, 0, %p429;
	add.s32 	%r2408, %r2404, %r2407;
	ld.global.u32 	%r2409, [%rd740+16];
	mul.wide.s32 	%rd749, %r2409, 4;
	add.s64 	%rd750, %rd4, %rd749;
	ld.global.u32 	%r2410, [%rd750];
	setp.eq.s32 	%p430, %r2410, -1;
	selp.u32 	%r2411, 1, 0, %p430;
	add.s32 	%r2412, %r2408, %r2411;
	ld.global.u32 	%r2413, [%rd740+20];
	mul.wide.s32 	%rd751, %r2413, 4;
	add.s64 	%rd752, %rd4, %rd751;
	ld.global.u32 	%r2414, [%rd752];
	setp.eq.s32 	%p431, %r2414, -1;
	selp.u32 	%r2415, 1, 0, %p431;
	add.s32 	%r2416, %r2412, %r2415;
	ld.global.u32 	%r2417, [%rd740+24];
	mul.wide.s32 	%rd753, %r2417, 4;
	add.s64 	%rd754, %rd4, %rd753;
	ld.global.u32 	%r2418, [%rd754];
	setp.eq.s32 	%p432, %r2418, -1;
	selp.u32 	%r2419, 1, 0, %p432;
	add.s32 	%r2420, %r2416, %r2419;
	ld.global.u32 	%r2421, [%rd740+28];
	mul.wide.s32 	%rd755, %r2421, 4;
	add.s64 	%rd756, %rd4, %rd755;
	ld.global.u32 	%r2422, [%rd756];
	setp.eq.s32 	%p433, %r2422, -1;
	selp.u32 	%r2423, 1, 0, %p433;
	add.s32 	%r2424, %r2420, %r2423;
	ld.global.u32 	%r2425, [%rd740+32];
	mul.wide.s32 	%rd757, %r2425, 4;
	add.s64 	%rd758, %rd4, %rd757;
	ld.global.u32 	%r2426, [%rd758];
	setp.eq.s32 	%p434, %r2426, -1;
	selp.u32 	%r2427, 1, 0, %p434;
	add.s32 	%r2428, %r2424, %r2427;
	ld.global.u32 	%r2429, [%rd740+36];
	mul.wide.s32 	%rd759, %r2429, 4;
	add.s64 	%rd760, %rd4, %rd759;
	ld.global.u32 	%r2430, [%rd760];
	setp.eq.s32 	%p435, %r2430, -1;
	selp.u32 	%r2431, 1, 0, %p435;
	add.s32 	%r2432, %r2428, %r2431;
	ld.global.u32 	%r2433, [%rd740+40];
	mul.wide.s32 	%rd761, %r2433, 4;
	add.s64 	%rd762, %rd4, %rd761;
	ld.global.u32 	%r2434, [%rd762];
	setp.eq.s32 	%p436, %r2434, -1;
	selp.u32 	%r2435, 1, 0, %p436;
	add.s32 	%r2436, %r2432, %r2435;
	ld.global.u32 	%r2437, [%rd740+44];
	mul.wide.s32 	%rd763, %r2437, 4;
	add.s64 	%rd764, %rd4, %rd763;
	ld.global.u32 	%r2438, [%rd764];
	setp.eq.s32 	%p437, %r2438, -1;
	selp.u32 	%r2439, 1, 0, %p437;
	add.s32 	%r2440, %r2436, %r2439;
	ld.global.u32 	%r2441, [%rd740+48];
	mul.wide.s32 	%rd765, %r2441, 4;
	add.s64 	%rd766, %rd4, %rd765;
	ld.global.u32 	%r2442, [%rd766];
	setp.eq.s32 	%p438, %r2442, -1;
	selp.u32 	%r2443, 1, 0, %p438;
	add.s32 	%r2444, %r2440, %r2443;
	ld.global.u32 	%r2445, [%rd740+52];
	mul.wide.s32 	%rd767, %r2445, 4;
	add.s64 	%rd768, %rd4, %rd767;
	ld.global.u32 	%r2446, [%rd768];
	setp.eq.s32 	%p439, %r2446, -1;
	selp.u32 	%r2447, 1, 0, %p439;
	add.s32 	%r2448, %r2444, %r2447;
	ld.global.u32 	%r2449, [%rd740+56];
	mul.wide.s32 	%rd769, %r2449, 4;
	add.s64 	%rd770, %rd4, %rd769;
	ld.global.u32 	%r2450, [%rd770];
	setp.eq.s32 	%p440, %r2450, -1;
	selp.u32 	%r2451, 1, 0, %p440;
	add.s32 	%r2452, %r2448, %r2451;
	ld.global.u32 	%r2453, [%rd740+60];
	mul.wide.s32 	%rd771, %r2453, 4;
	add.s64 	%rd772, %rd4, %rd771;
	ld.global.u32 	%r2454, [%rd772];
	setp.eq.s32 	%p441, %r2454, -1;
	selp.u32 	%r2455, 1, 0, %p441;
	add.s32 	%r5977, %r2452, %r2455;
	add.s32 	%r5969, %r5969, 16;
	add.s32 	%r5967, %r5967, 16;
	setp.ne.s32 	%p442, %r5967, %r386;
	@%p442 bra 	$L__BB26_201;
$L__BB26_202:
	setp.eq.s32 	%p443, %r385, 0;
	@%p443 bra 	$L__BB26_212;
	and.b32  	%r396, %r384, 7;
	setp.lt.u32 	%p444, %r385, 8;
	@%p444 bra 	$L__BB26_205;
	mul.wide.s32 	%rd773, %r5969, 4;
	add.s64 	%rd774, %rd3, %rd773;
	ld.global.u32 	%r2457, [%rd774];
	mul.wide.s32 	%rd775, %r2457, 4;
	add.s64 	%rd776, %rd4, %rd775;
	ld.global.u32 	%r2458, [%rd776];
	setp.eq.s32 	%p445, %r2458, -1;
	selp.u32 	%r2459, 1, 0, %p445;
	add.s32 	%r2460, %r5977, %r2459;
	ld.global.u32 	%r2461, [%rd774+4];
	mul.wide.s32 	%rd777, %r2461, 4;
	add.s64 	%rd778, %rd4, %rd777;
	ld.global.u32 	%r2462, [%rd778];
	setp.eq.s32 	%p446, %r2462, -1;
	selp.u32 	%r2463, 1, 0, %p446;
	add.s32 	%r2464, %r2460, %r2463;
	ld.global.u32 	%r2465, [%rd774+8];
	mul.wide.s32 	%rd779, %r2465, 4;
	add.s64 	%rd780, %rd4, %rd779;
	ld.global.u32 	%r2466, [%rd780];
	setp.eq.s32 	%p447, %r2466, -1;
	selp.u32 	%r2467, 1, 0, %p447;
	add.s32 	%r2468, %r2464, %r2467;
	ld.global.u32 	%r2469, [%rd774+12];
	mul.wide.s32 	%rd781, %r2469, 4;
	add.s64 	%rd782, %rd4, %rd781;
	ld.global.u32 	%r2470, [%rd782];
	setp.eq.s32 	%p448, %r2470, -1;
	selp.u32 	%r2471, 1, 0, %p448;
	add.s32 	%r2472, %r2468, %r2471;
	ld.global.u32 	%r2473, [%rd774+16];
	mul.wide.s32 	%rd783, %r2473, 4;
	add.s64 	%rd784, %rd4, %rd783;
	ld.global.u32 	%r2474, [%rd784];
	setp.eq.s32 	%p449, %r2474, -1;
	selp.u32 	%r2475, 1, 0, %p449;
	add.s32 	%r2476, %r2472, %r2475;
	ld.global.u32 	%r2477, [%rd774+20];
	mul.wide.s32 	%rd785, %r2477, 4;
	add.s64 	%rd786, %rd4, %rd785;
	ld.global.u32 	%r2478, [%rd786];
	setp.eq.s32 	%p450, %r2478, -1;
	selp.u32 	%r2479, 1, 0, %p450;
	add.s32 	%r2480, %r2476, %r2479;
	ld.global.u32 	%r2481, [%rd774+24];
	mul.wide.s32 	%rd787, %r2481, 4;
	add.s64 	%rd788, %rd4, %rd787;
	ld.global.u32 	%r2482, [%rd788];
	setp.eq.s32 	%p451, %r2482, -1;
	selp.u32 	%r2483, 1, 0, %p451;
	add.s32 	%r2484, %r2480, %r2483;
	ld.global.u32 	%r2485, [%rd774+28];
	mul.wide.s32 	%rd789, %r2485, 4;
	add.s64 	%rd790, %rd4, %rd789;
	ld.global.u32 	%r2486, [%rd790];
	setp.eq.s32 	%p452, %r2486, -1;
	selp.u32 	%r2487, 1, 0, %p452;
	add.s32 	%r5977, %r2484, %r2487;
	add.s32 	%r5969, %r5969, 8;
$L__BB26_205:
	setp.eq.s32 	%p453, %r396, 0;
	@%p453 bra 	$L__BB26_212;
	and.b32  	%r402, %r384, 3;
	setp.lt.u32 	%p454, %r396, 4;
	@%p454 bra 	$L__BB26_208;
	mul.wide.s32 	%rd791, %r5969, 4;
	add.s64 	%rd792, %rd3, %rd791;
	ld.global.u32 	%r2489, [%rd792];
	mul.wide.s32 	%rd793, %r2489, 4;
	add.s64 	%rd794, %rd4, %rd793;
	ld.global.u32 	%r2490, [%rd794];
	setp.eq.s32 	%p455, %r2490, -1;
	selp.u32 	%r2491, 1, 0, %p455;
	add.s32 	%r2492, %r5977, %r2491;
	ld.global.u32 	%r2493, [%rd792+4];
	mul.wide.s32 	%rd795, %r2493, 4;
	add.s64 	%rd796, %rd4, %rd795;
	ld.global.u32 	%r2494, [%rd796];
	setp.eq.s32 	%p456, %r2494, -1;
	selp.u32 	%r2495, 1, 0, %p456;
	add.s32 	%r2496, %r2492, %r2495;
	ld.global.u32 	%r2497, [%rd792+8];
	mul.wide.s32 	%rd797, %r2497, 4;
	add.s64 	%rd798, %rd4, %rd797;
	ld.global.u32 	%r2498, [%rd798];
	setp.eq.s32 	%p457, %r2498, -1;
	selp.u32 	%r2499, 1, 0, %p457;
	add.s32 	%r2500, %r2496, %r2499;
	ld.global.u32 	%r2501, [%rd792+12];
	mul.wide.s32 	%rd799, %r2501, 4;
	add.s64 	%rd800, %rd4, %rd799;
	ld.global.u32 	%r2502, [%rd800];
	setp.eq.s32 	%p458, %r2502, -1;
	selp.u32 	%r2503, 1, 0, %p458;
	add.s32 	%r5977, %r2500, %r2503;
	add.s32 	%r5969, %r5969, 4;
$L__BB26_208:
	setp.eq.s32 	%p459, %r402, 0;
	@%p459 bra 	$L__BB26_212;
	mul.wide.s32 	%rd801, %r5969, 4;
	add.s64 	%rd19, %rd3, %rd801;
	ld.global.u32 	%r2504, [%rd19];
	mul.wide.s32 	%rd802, %r2504, 4;
	add.s64 	%rd803, %rd4, %rd802;
	ld.global.u32 	%r2505, [%rd803];
	setp.eq.s32 	%p460, %r2505, -1;
	selp.u32 	%r2506, 1, 0, %p460;
	add.s32 	%r5977, %r5977, %r2506;
	setp.eq.s32 	%p461, %r402, 1;
	@%p461 bra 	$L__BB26_212;
	ld.global.u32 	%r2507, [%rd19+4];
	mul.wide.s32 	%rd804, %r2507, 4;
	add.s64 	%rd805, %rd4, %rd804;
	ld.global.u32 	%r2508, [%rd805];
	setp.eq.s32 	%p462, %r2508, -1;
	selp.u32 	%r2509, 1, 0, %p462;
	add.s32 	%r5977, %r5977, %r2509;
	setp.eq.s32 	%p463, %r402, 2;
	@%p463 bra 	$L__BB26_212;
	ld.global.u32 	%r2510, [%rd19+8];
	mul.wide.s32 	%rd806, %r2510, 4;
	add.s64 	%rd807, %rd4, %rd806;
	ld.global.u32 	%r2511, [%rd807];
	setp.eq.s32 	%p464, %r2511, -1;
	selp.u32 	%r2512, 1, 0, %p464;
	add.s32 	%r5977, %r5977, %r2512;
$L__BB26_212:
	ld.global.u32 	%r2514, [%rd7+11264];
	setp.ne.s32 	%p465, %r2514, -1;
	mov.b32 	%r5990, 0;
	@%p465 bra 	$L__BB26_227;
	ld.global.u32 	%r5982, [%rd8+11264];
	ld.global.u32 	%r413, [%rd8+11268];
	setp.ge.s32 	%p466, %r5982, %r413;
	@%p466 bra 	$L__BB26_227;
	add.s32 	%r2518, %r5982, 1;
	max.s32 	%r2519, %r413, %r2518;
	sub.s32 	%r414, %r2519, %r5982;
	and.b32  	%r415, %r414, 15;
	sub.s32 	%r2520, %r5982, %r2519;
	setp.gt.u32 	%p467, %r2520, -16;
	mov.b32 	%r5990, 0;
	@%p467 bra 	$L__BB26_217;
	and.b32  	%r416, %r414, -16;
	mov.b32 	%r5990, 0;
	mov.u32 	%r5980, %r5990;
$L__BB26_216:
	.pragma "nounroll";
	mul.wide.s32 	%rd808, %r5982, 4;
	add.s64 	%rd809, %rd3, %rd808;
	ld.global.u32 	%r2522, [%rd809];
	mul.wide.s32 	%rd810, %r2522, 4;
	add.s64 	%rd811, %rd4, %rd810;
	ld.global.u32 	%r2523, [%rd811];
	setp.eq.s32 	%p468, %r2523, -1;
	selp.u32 	%r2524, 1, 0, %p468;
	add.s32 	%r2525, %r5990, %r2524;
	ld.global.u32 	%r2526, [%rd809+4];
	mul.wide.s32 	%rd812, %r2526, 4;
	add.s64 	%rd813, %rd4, %rd812;
	ld.global.u32 	%r2527, [%rd813];
	setp.eq.s32 	%p469, %r2527, -1;
	selp.u32 	%r2528, 1, 0, %p469;
	add.s32 	%r2529, %r2525, %r2528;
	ld.global.u32 	%r2530, [%rd809+8];
	mul.wide.s32 	%rd814, %r2530, 4;
	add.s64 	%rd815, %rd4, %rd814;
	ld.global.u32 	%r2531, [%rd815];
	setp.eq.s32 	%p470, %r2531, -1;
	selp.u32 	%r2532, 1, 0, %p470;
	add.s32 	%r2533, %r2529, %r2532;
	ld.global.u32 	%r2534, [%rd809+12];
	mul.wide.s32 	%rd816, %r2534, 4;
	add.s64 	%rd817, %rd4, %rd816;
	ld.global.u32 	%r2535, [%rd817];
	setp.eq.s32 	%p471, %r2535, -1;
	selp.u32 	%r2536, 1, 0, %p471;
	add.s32 	%r2537, %r2533, %r2536;
	ld.global.u32 	%r2538, [%rd809+16];
	mul.wide.s32 	%rd818, %r2538, 4;
	add.s64 	%rd819, %rd4, %rd818;
	ld.global.u32 	%r2539, [%rd819];
	setp.eq.s32 	%p472, %r2539, -1;
	selp.u32 	%r2540, 1, 0, %p472;
	add.s32 	%r2541, %r2537, %r2540;
	ld.global.u32 	%r2542, [%rd809+20];
	mul.wide.s32 	%rd820, %r2542, 4;
	add.s64 	%rd821, %rd4, %rd820;
	ld.global.u32 	%r2543, [%rd821];
	setp.eq.s32 	%p473, %r2543, -1;
	selp.u32 	%r2544, 1, 0, %p473;
	add.s32 	%r2545, %r2541, %r2544;
	ld.global.u32 	%r2546, [%rd809+24];
	mul.wide.s32 	%rd822, %r2546, 4;
	add.s64 	%rd823, %rd4, %rd822;
	ld.global.u32 	%r2547, [%rd823];
	setp.eq.s32 	%p474, %r2547, -1;
	selp.u32 	%r2548, 1, 0, %p474;
	add.s32 	%r2549, %r2545, %r2548;
	ld.global.u32 	%r2550, [%rd809+28];
	mul.wide.s32 	%rd824, %r2550, 4;
	add.s64 	%rd825, %rd4, %rd824;
	ld.global.u32 	%r2551, [%rd825];
	setp.eq.s32 	%p475, %r2551, -1;
	selp.u32 	%r2552, 1, 0, %p475;
	add.s32 	%r2553, %r2549, %r2552;
	ld.global.u32 	%r2554, [%rd809+32];
	mul.wide.s32 	%rd826, %r2554, 4;
	add.s64 	%rd827, %rd4, %rd826;
	ld.global.u32 	%r2555, [%rd827];
	setp.eq.s32 	%p476, %r2555, -1;
	selp.u32 	%r2556, 1, 0, %p476;
	add.s32 	%r2557, %r2553, %r2556;
	ld.global.u32 	%r2558, [%rd809+36];
	mul.wide.s32 	%rd828, %r2558, 4;
	add.s64 	%rd829, %rd4, %rd828;
	ld.global.u32 	%r2559, [%rd829];
	setp.eq.s32 	%p477, %r2559, -1;
	selp.u32 	%r2560, 1, 0, %p477;
	add.s32 	%r2561, %r2557, %r2560;
	ld.global.u32 	%r2562, [%rd809+40];
	mul.wide.s32 	%rd830, %r2562, 4;
	add.s64 	%rd831, %rd4, %rd830;
	ld.global.u32 	%r2563, [%rd831];
	setp.eq.s32 	%p478, %r2563, -1;
	selp.u32 	%r2564, 1, 0, %p478;
	add.s32 	%r2565, %r2561, %r2564;
	ld.global.u32 	%r2566, [%rd809+44];
	mul.wide.s32 	%rd832, %r2566, 4;
	add.s64 	%rd833, %rd4, %rd832;
	ld.global.u32 	%r2567, [%rd833];
	setp.eq.s32 	%p479, %r2567, -1;
	selp.u32 	%r2568, 1, 0, %p479;
	add.s32 	%r2569, %r2565, %r2568;
	ld.global.u32 	%r2570, [%rd809+48];
	mul.wide.s32 	%rd834, %r2570, 4;
	add.s64 	%rd835, %rd4, %rd834;
	ld.global.u32 	%r2571, [%rd835];
	setp.eq.s32 	%p480, %r2571, -1;
	selp.u32 	%r2572, 1, 0, %p480;
	add.s32 	%r2573, %r2569, %r2572;
	ld.global.u32 	%r2574, [%rd809+52];
	mul.wide.s32 	%rd836, %r2574, 4;
	add.s64 	%rd837, %rd4, %rd836;
	ld.global.u32 	%r2575, [%rd837];
	setp.eq.s32 	%p481, %r2575, -1;
	selp.u32 	%r2576, 1, 0, %p481;
	add.s32 	%r2577, %r2573, %r2576;
	ld.global.u32 	%r2578, [%rd809+56];
	mul.wide.s32 	%rd838, %r2578, 4;
	add.s64 	%rd839, %rd4, %rd838;
	ld.global.u32 	%r2579, [%rd839];
	setp.eq.s32 	%p482, %r2579, -1;
	selp.u32 	%r2580, 1, 0, %p482;
	add.s32 	%r2581, %r2577, %r2580;
	ld.global.u32 	%r2582, [%rd809+60];
	mul.wide.s32 	%rd840, %r2582, 4;
	add.s64 	%rd841, %rd4, %rd840;
	ld.global.u32 	%r2583, [%rd841];
	setp.eq.s32 	%p483, %r2583, -1;
	selp.u32 	%r2584, 1, 0, %p483;
	add.s32 	%r5990, %r2581, %r2584;
	add.s32 	%r5982, %r5982, 16;
	add.s32 	%r5980, %r5980, 16;
	setp.ne.s32 	%p484, %r5980, %r416;
	@%p484 bra 	$L__BB26_216;
$L__BB26_217:
	setp.eq.s32 	%p485, %r415, 0;
	@%p485 bra 	$L__BB26_227;
	and.b32  	%r426, %r414, 7;
	setp.lt.u32 	%p486, %r415, 8;
	@%p486 bra 	$L__BB26_220;
	mul.wide.s32 	%rd842, %r5982, 4;
	add.s64 	%rd843, %rd3, %rd842;
	ld.global.u32 	%r2586, [%rd843];
	mul.wide.s32 	%rd844, %r2586, 4;
	add.s64 	%rd845, %rd4, %rd844;
	ld.global.u32 	%r2587, [%rd845];
	setp.eq.s32 	%p487, %r2587, -1;
	selp.u32 	%r2588, 1, 0, %p487;
	add.s32 	%r2589, %r5990, %r2588;
	ld.global.u32 	%r2590, [%rd843+4];
	mul.wide.s32 	%rd846, %r2590, 4;
	add.s64 	%rd847, %rd4, %rd846;
	ld.global.u32 	%r2591, [%rd847];
	setp.eq.s32 	%p488, %r2591, -1;
	selp.u32 	%r2592, 1, 0, %p488;
	add.s32 	%r2593, %r2589, %r2592;
	ld.global.u32 	%r2594, [%rd843+8];
	mul.wide.s32 	%rd848, %r2594, 4;
	add.s64 	%rd849, %rd4, %rd848;
	ld.global.u32 	%r2595, [%rd849];
	setp.eq.s32 	%p489, %r2595, -1;
	selp.u32 	%r2596, 1, 0, %p489;
	add.s32 	%r2597, %r2593, %r2596;
	ld.global.u32 	%r2598, [%rd843+12];
	mul.wide.s32 	%rd850, %r2598, 4;
	add.s64 	%rd851, %rd4, %rd850;
	ld.global.u32 	%r2599, [%rd851];
	setp.eq.s32 	%p490, %r2599, -1;
	selp.u32 	%r2600, 1, 0, %p490;
	add.s32 	%r2601, %r2597, %r2600;
	ld.global.u32 	%r2602, [%rd843+16];
	mul.wide.s32 	%rd852, %r2602, 4;
	add.s64 	%rd853, %rd4, %rd852;
	ld.global.u32 	%r2603, [%rd853];
	setp.eq.s32 	%p491, %r2603, -1;
	selp.u32 	%r2604, 1, 0, %p491;
	add.s32 	%r2605, %r2601, %r2604;
	ld.global.u32 	%r2606, [%rd843+20];
	mul.wide.s32 	%rd854, %r2606, 4;
	add.s64 	%rd855, %rd4, %rd854;
	ld.global.u32 	%r2607, [%rd855];
	setp.eq.s32 	%p492, %r2607, -1;
	selp.u32 	%r2608, 1, 0, %p492;
	add.s32 	%r2609, %r2605, %r2608;
	ld.global.u32 	%r2610, [%rd843+24];
	mul.wide.s32 	%rd856, %r2610, 4;
	add.s64 	%rd857, %rd4, %rd856;
	ld.global.u32 	%r2611, [%rd857];
	setp.eq.s32 	%p493, %r2611, -1;
	selp.u32 	%r2612, 1, 0, %p493;
	add.s32 	%r2613, %r2609, %r2612;
	ld.global.u32 	%r2614, [%rd843+28];
	mul.wide.s32 	%rd858, %r2614, 4;
	add.s64 	%rd859, %rd4, %rd858;
	ld.global.u32 	%r2615, [%rd859];
	setp.eq.s32 	%p494, %r2615, -1;
	selp.u32 	%r2616, 1, 0, %p494;
	add.s32 	%r5990, %r2613, %r2616;
	add.s32 	%r5982, %r5982, 8;
$L__BB26_220:
	setp.eq.s32 	%p495, %r426, 0;
	@%p495 bra 	$L__BB26_227;
	and.b32  	%r432, %r414, 3;
	setp.lt.u32 	%p496, %r426, 4;
	@%p496 bra 	$L__BB26_223;
	mul.wide.s32 	%rd860, %r5982, 4;
	add.s64 	%rd861, %rd3, %rd860;
	ld.global.u32 	%r2618, [%rd861];
	mul.wide.s32 	%rd862, %r2618, 4;
	add.s64 	%rd863, %rd4, %rd862;
	ld.global.u32 	%r2619, [%rd863];
	setp.eq.s32 	%p497, %r2619, -1;
	selp.u32 	%r2620, 1, 0, %p497;
	add.s32 	%r2621, %r5990, %r2620;
	ld.global.u32 	%r2622, [%rd861+4];
	mul.wide.s32 	%rd864, %r2622, 4;
	add.s64 	%rd865, %rd4, %rd864;
	ld.global.u32 	%r2623, [%rd865];
	setp.eq.s32 	%p498, %r2623, -1;
	selp.u32 	%r2624, 1, 0, %p498;
	add.s32 	%r2625, %r2621, %r2624;
	ld.global.u32 	%r2626, [%rd861+8];
	mul.wide.s32 	%rd866, %r2626, 4;
	add.s64 	%rd867, %rd4, %rd866;
	ld.global.u32 	%r2627, [%rd867];
	setp.eq.s32 	%p499, %r2627, -1;
	selp.u32 	%r2628, 1, 0, %p499;
	add.s32 	%r2629, %r2625, %r2628;
	ld.global.u32 	%r2630, [%rd861+12];
	mul.wide.s32 	%rd868, %r2630, 4;
	add.s64 	%rd869, %rd4, %rd868;
	ld.global.u32 	%r2631, [%rd869];
	setp.eq.s32 	%p500, %r2631, -1;
	selp.u32 	%r2632, 1, 0, %p500;
	add.s32 	%r5990, %r2629, %r2632;
	add.s32 	%r5982, %r5982, 4;
$L__BB26_223:
	setp.eq.s32 	%p501, %r432, 0;
	@%p501 bra 	$L__BB26_227;
	mul.wide.s32 	%rd870, %r5982, 4;
	add.s64 	%rd20, %rd3, %rd870;
	ld.global.u32 	%r2633, [%rd20];
	mul.wide.s32 	%rd871, %r2633, 4;
	add.s64 	%rd872, %rd4, %rd871;
	ld.global.u32 	%r2634, [%rd872];
	setp.eq.s32 	%p502, %r2634, -1;
	selp.u32 	%r2635, 1, 0, %p502;
	add.s32 	%r5990, %r5990, %r2635;
	setp.eq.s32 	%p503, %r432, 1;
	@%p503 bra 	$L__BB26_227;
	ld.global.u32 	%r2636, [%rd20+4];
	mul.wide.s32 	%rd873, %r2636, 4;
	add.s64 	%rd874, %rd4, %rd873;
	ld.global.u32 	%r2637, [%rd874];
	setp.eq.s32 	%p504, %r2637, -1;
	selp.u32 	%r2638, 1, 0, %p504;
	add.s32 	%r5990, %r5990, %r2638;
	setp.eq.s32 	%p505, %r432, 2;
	@%p505 bra 	$L__BB26_227;
	ld.global.u32 	%r2639, [%rd20+8];
	mul.wide.s32 	%rd875, %r2639, 4;
	add.s64 	%rd876, %rd4, %rd875;
	ld.global.u32 	%r2640, [%rd876];
	setp.eq.s32 	%p506, %r2640, -1;
	selp.u32 	%r2641, 1, 0, %p506;
	add.s32 	%r5990, %r5990, %r2641;
$L__BB26_227:
	ld.global.u32 	%r2643, [%rd7+12288];
	setp.ne.s32 	%p507, %r2643, -1;
	mov.b32 	%r6003, 0;
	@%p507 bra 	$L__BB26_242;
	ld.global.u32 	%r5995, [%rd8+12288];
	ld.global.u32 	%r443, [%rd8+12292];
	setp.ge.s32 	%p508, %r5995, %r443;
	@%p508 bra 	$L__BB26_242;
	add.s32 	%r2647, %r5995, 1;
	max.s32 	%r2648, %r443, %r2647;
	sub.s32 	%r444, %r2648, %r5995;
	and.b32  	%r445, %r444, 15;
	sub.s32 	%r2649, %r5995, %r2648;
	setp.gt.u32 	%p509, %r2649, -16;
	mov.b32 	%r6003, 0;
	@%p509 bra 	$L__BB26_232;
	and.b32  	%r446, %r444, -16;
	mov.b32 	%r6003, 0;
	mov.u32 	%r5993, %r6003;
$L__BB26_231:
	.pragma "nounroll";
	mul.wide.s32 	%rd877, %r5995, 4;
	add.s64 	%rd878, %rd3, %rd877;
	ld.global.u32 	%r2651, [%rd878];
	mul.wide.s32 	%rd879, %r2651, 4;
	add.s64 	%rd880, %rd4, %rd879;
	ld.global.u32 	%r2652, [%rd880];
	setp.eq.s32 	%p510, %r2652, -1;
	selp.u32 	%r2653, 1, 0, %p510;
	add.s32 	%r2654, %r6003, %r2653;
	ld.global.u32 	%r2655, [%rd878+4];
	mul.wide.s32 	%rd881, %r2655, 4;
	add.s64 	%rd882, %rd4, %rd881;
	ld.global.u32 	%r2656, [%rd882];
	setp.eq.s32 	%p511, %r2656, -1;
	selp.u32 	%r2657, 1, 0, %p511;
	add.s32 	%r2658, %r2654, %r2657;
	ld.global.u32 	%r2659, [%rd878+8];
	mul.wide.s32 	%rd883, %r2659, 4;
	add.s64 	%rd884, %rd4, %rd883;
	ld.global.u32 	%r2660, [%rd884];
	setp.eq.s32 	%p512, %r2660, -1;
	selp.u32 	%r2661, 1, 0, %p512;
	add.s32 	%r2662, %r2658, %r2661;
	ld.global.u32 	%r2663, [%rd878+12];
	mul.wide.s32 	%rd885, %r2663, 4;
	add.s64 	%rd886, %rd4, %rd885;
	ld.global.u32 	%r2664, [%rd886];
	setp.eq.s32 	%p513, %r2664, -1;
	selp.u32 	%r2665, 1, 0, %p513;
	add.s32 	%r2666, %r2662, %r2665;
	ld.global.u32 	%r2667, [%rd878+16];
	mul.wide.s32 	%rd887, %r2667, 4;
	add.s64 	%rd888, %rd4, %rd887;
	ld.global.u32 	%r2668, [%rd888];
	setp.eq.s32 	%p514, %r2668, -1;
	selp.u32 	%r2669, 1, 0, %p514;
	add.s32 	%r2670, %r2666, %r2669;
	ld.global.u32 	%r2671, [%rd878+20];
	mul.wide.s32 	%rd889, %r2671, 4;
	add.s64 	%rd890, %rd4, %rd889;
	ld.global.u32 	%r2672, [%rd890];
	setp.eq.s32 	%p515, %r2672, -1;
	selp.u32 	%r2673, 1, 0, %p515;
	add.s32 	%r2674, %r2670, %r2673;
	ld.global.u32 	%r2675, [%rd878+24];
	mul.wide.s32 	%rd891, %r2675, 4;
	add.s64 	%rd892, %rd4, %rd891;
	ld.global.u32 	%r2676, [%rd892];
	setp.eq.s32 	%p516, %r2676, -1;
	selp.u32 	%r2677, 1, 0, %p516;
	add.s32 	%r2678, %r2674, %r2677;
	ld.global.u32 	%r2679, [%rd878+28];
	mul.wide.s32 	%rd893, %r2679, 4;
	add.s64 	%rd894, %rd4, %rd893;
	ld.global.u32 	%r2680, [%rd894];
	setp.eq.s32 	%p517, %r2680, -1;
	selp.u32 	%r2681, 1, 0, %p517;
	add.s32 	%r2682, %r2678, %r2681;
	ld.global.u32 	%r2683, [%rd878+32];
	mul.wide.s32 	%rd895, %r2683, 4;
	add.s64 	%rd896, %rd4, %rd895;
	ld.global.u32 	%r2684, [%rd896];
	setp.eq.s32 	%p518, %r2684, -1;
	selp.u32 	%r2685, 1, 0, %p518;
	add.s32 	%r2686, %r2682, %r2685;
	ld.global.u32 	%r2687, [%rd878+36];
	mul.wide.s32 	%rd897, %r2687, 4;
	add.s64 	%rd898, %rd4, %rd897;
	ld.global.u32 	%r2688, [%rd898];
	setp.eq.s32 	%p519, %r2688, -1;
	selp.u32 	%r2689, 1, 0, %p519;
	add.s32 	%r2690, %r2686, %r2689;
	ld.global.u32 	%r2691, [%rd878+40];
	mul.wide.s32 	%rd899, %r2691, 4;
	add.s64 	%rd900, %rd4, %rd899;
	ld.global.u32 	%r2692, [%rd900];
	setp.eq.s32 	%p520, %r2692, -1;
	selp.u32 	%r2693, 1, 0, %p520;
	add.s32 	%r2694, %r2690, %r2693;
	ld.global.u32 	%r2695, [%rd878+44];
	mul.wide.s32 	%rd901, %r2695, 4;
	add.s64 	%rd902, %rd4, %rd901;
	ld.global.u32 	%r2696, [%rd902];
	setp.eq.s32 	%p521, %r2696, -1;
	selp.u32 	%r2697, 1, 0, %p521;
	add.s32 	%r2698, %r2694, %r2697;
	ld.global.u32 	%r2699, [%rd878+48];
	mul.wide.s32 	%rd903, %r2699, 4;
	add.s64 	%rd904, %rd4, %rd903;
	ld.global.u32 	%r2700, [%rd904];
	setp.eq.s32 	%p522, %r2700, -1;
	selp.u32 	%r2701, 1, 0, %p522;
	add.s32 	%r2702, %r2698, %r2701;
	ld.global.u32 	%r2703, [%rd878+52];
	mul.wide.s32 	%rd905, %r2703, 4;
	add.s64 	%rd906, %rd4, %rd905;
	ld.global.u32 	%r2704, [%rd906];
	setp.eq.s32 	%p523, %r2704, -1;
	selp.u32 	%r2705, 1, 0, %p523;
	add.s32 	%r2706, %r2702, %r2705;
	ld.global.u32 	%r2707, [%rd878+56];
	mul.wide.s32 	%rd907, %r2707, 4;
	add.s64 	%rd908, %rd4, %rd907;
	ld.global.u32 	%r2708, [%rd908];
	setp.eq.s32 	%p524, %r2708, -1;
	selp.u32 	%r2709, 1, 0, %p524;
	add.s32 	%r2710, %r2706, %r2709;
	ld.global.u32 	%r2711, [%rd878+60];
	mul.wide.s32 	%rd909, %r2711, 4;
	add.s64 	%rd910, %rd4, %rd909;
	ld.global.u32 	%r2712, [%rd910];
	setp.eq.s32 	%p525, %r2712, -1;
	selp.u32 	%r2713, 1, 0, %p525;
	add.s32 	%r6003, %r2710, %r2713;
	add.s32 	%r5995, %r5995, 16;
	add.s32 	%r5993, %r5993, 16;
	setp.ne.s32 	%p526, %r5993, %r446;
	@%p526 bra 	$L__BB26_231;
$L__BB26_232:
	setp.eq.s32 	%p527, %r445, 0;
	@%p527 bra 	$L__BB26_242;
	and.b32  	%r456, %r444, 7;
	setp.lt.u32 	%p528, %r445, 8;
	@%p528 bra 	$L__BB26_235;
	mul.wide.s32 	%rd911, %r5995, 4;
	add.s64 	%rd912, %rd3, %rd911;
	ld.global.u32 	%r2715, [%rd912];
	mul.wide.s32 	%rd913, %r2715, 4;
	add.s64 	%rd914, %rd4, %rd913;
	ld.global.u32 	%r2716, [%rd914];
	setp.eq.s32 	%p529, %r2716, -1;
	selp.u32 	%r2717, 1, 0, %p529;
	add.s32 	%r2718, %r6003, %r2717;
	ld.global.u32 	%r2719, [%rd912+4];
	mul.wide.s32 	%rd915, %r2719, 4;
	add.s64 	%rd916, %rd4, %rd915;
	ld.global.u32 	%r2720, [%rd916];
	setp.eq.s32 	%p530, %r2720, -1;
	selp.u32 	%r2721, 1, 0, %p530;
	add.s32 	%r2722, %r2718, %r2721;
	ld.global.u32 	%r2723, [%rd912+8];
	mul.wide.s32 	%rd917, %r2723, 4;
	add.s64 	%rd918, %rd4, %rd917;
	ld.global.u32 	%r2724, [%rd918];
	setp.eq.s32 	%p531, %r2724, -1;
	selp.u32 	%r2725, 1, 0, %p531;
	add.s32 	%r2726, %r2722, %r2725;
	ld.global.u32 	%r2727, [%rd912+12];
	mul.wide.s32 	%rd919, %r2727, 4;
	add.s64 	%rd920, %rd4, %rd919;
	ld.global.u32 	%r2728, [%rd920];
	setp.eq.s32 	%p532, %r2728, -1;
	selp.u32 	%r2729, 1, 0, %p532;
	add.s32 	%r2730, %r2726, %r2729;
	ld.global.u32 	%r2731, [%rd912+16];
	mul.wide.s32 	%rd921, %r2731, 4;
	add.s64 	%rd922, %rd4, %rd921;
	ld.global.u32 	%r2732, [%rd922];
	setp.eq.s32 	%p533, %r2732, -1;
	selp.u32 	%r2733, 1, 0, %p533;
	add.s32 	%r2734, %r2730, %r2733;
	ld.global.u32 	%r2735, [%rd912+20];
	mul.wide.s32 	%rd923, %r2735, 4;
	add.s64 	%rd924, %rd4, %rd923;
	ld.global.u32 	%r2736, [%rd924];
	setp.eq.s32 	%p534, %r2736, -1;
	selp.u32 	%r2737, 1, 0, %p534;
	add.s32 	%r2738, %r2734, %r2737;
	ld.global.u32 	%r2739, [%rd912+24];
	mul.wide.s32 	%rd925, %r2739, 4;
	add.s64 	%rd926, %rd4, %rd925;
	ld.global.u32 	%r2740, [%rd926];
	setp.eq.s32 	%p535, %r2740, -1;
	selp.u32 	%r2741, 1, 0, %p535;
	add.s32 	%r2742, %r2738, %r2741;
	ld.global.u32 	%r2743, [%rd912+28];
	mul.wide.s32 	%rd927, %r2743, 4;
	add.s64 	%rd928, %rd4, %rd927;
	ld.global.u32 	%r2744, [%rd928];
	setp.eq.s32 	%p536, %r2744, -1;
	selp.u32 	%r2745, 1, 0, %p536;
	add.s32 	%r6003, %r2742, %r2745;
	add.s32 	%r5995, %r5995, 8;
$L__BB26_235:
	setp.eq.s32 	%p537, %r456, 0;
	@%p537 bra 	$L__BB26_242;
	and.b32  	%r462, %r444, 3;
	setp.lt.u32 	%p538, %r456, 4;
	@%p538 bra 	$L__BB26_238;
	mul.wide.s32 	%rd929, %r5995, 4;
	add.s64 	%rd930, %rd3, %rd929;
	ld.global.u32 	%r2747, [%rd930];
	mul.wide.s32 	%rd931, %r2747, 4;
	add.s64 	%rd932, %rd4, %rd931;
	ld.global.u32 	%r2748, [%rd932];
	setp.eq.s32 	%p539, %r2748, -1;
	selp.u32 	%r2749, 1, 0, %p539;
	add.s32 	%r2750, %r6003, %r2749;
	ld.global.u32 	%r2751, [%rd930+4];
	mul.wide.s32 	%rd933, %r2751, 4;
	add.s64 	%rd934, %rd4, %rd933;
	ld.global.u32 	%r2752, [%rd934];
	setp.eq.s32 	%p540, %r2752, -1;
	selp.u32 	%r2753, 1, 0, %p540;
	add.s32 	%r2754, %r2750, %r2753;
	ld.global.u32 	%r2755, [%rd930+8];
	mul.wide.s32 	%rd935, %r2755, 4;
	add.s64 	%rd936, %rd4, %rd935;
	ld.global.u32 	%r2756, [%rd936];
	setp.eq.s32 	%p541, %r2756, -1;
	selp.u32 	%r2757, 1, 0, %p541;
	add.s32 	%r2758, %r2754, %r2757;
	ld.global.u32 	%r2759, [%rd930+12];
	mul.wide.s32 	%rd937, %r2759, 4;
	add.s64 	%rd938, %rd4, %rd937;
	ld.global.u32 	%r2760, [%rd938];
	setp.eq.s32 	%p542, %r2760, -1;
	selp.u32 	%r2761, 1, 0, %p542;
	add.s32 	%r6003, %r2758, %r2761;
	add.s32 	%r5995, %r5995, 4;
$L__BB26_238:
	setp.eq.s32 	%p543, %r462, 0;
	@%p543 bra 	$L__BB26_242;
	mul.wide.s32 	%rd939, %r5995, 4;
	add.s64 	%rd21, %rd3, %rd939;
	ld.global.u32 	%r2762, [%rd21];
	mul.wide.s32 	%rd940, %r2762, 4;
	add.s64 	%rd941, %rd4, %rd940;
	ld.global.u32 	%r2763, [%rd941];
	setp.eq.s32 	%p544, %r2763, -1;
	selp.u32 	%r2764, 1, 0, %p544;
	add.s32 	%r6003, %r6003, %r2764;
	setp.eq.s32 	%p545, %r462, 1;
	@%p545 bra 	$L__BB26_242;
	ld.global.u32 	%r2765, [%rd21+4];
	mul.wide.s32 	%rd942, %r2765, 4;
	add.s64 	%rd943, %rd4, %rd942;
	ld.global.u32 	%r2766, [%rd943];
	setp.eq.s32 	%p546, %r2766, -1;
	selp.u32 	%r2767, 1, 0, %p546;
	add.s32 	%r6003, %r6003, %r2767;
	setp.eq.s32 	%p547, %r462, 2;
	@%p547 bra 	$L__BB26_242;
	ld.global.u32 	%r2768, [%rd21+8];
	mul.wide.s32 	%rd944, %r2768, 4;
	add.s64 	%rd945, %rd4, %rd944;
	ld.global.u32 	%r2769, [%rd945];
	setp.eq.s32 	%p548, %r2769, -1;
	selp.u32 	%r2770, 1, 0, %p548;
	add.s32 	%r6003, %r6003, %r2770;
$L__BB26_242:
	ld.global.u32 	%r2772, [%rd7+13312];
	setp.ne.s32 	%p549, %r2772, -1;
	mov.b32 	%r6016, 0;
	@%p549 bra 	$L__BB26_257;
	ld.global.u32 	%r6008, [%rd8+13312];
	ld.global.u32 	%r473, [%rd8+13316];
	setp.ge.s32 	%p550, %r6008, %r473;
	@%p550 bra 	$L__BB26_257;
	add.s32 	%r2776, %r6008, 1;
	max.s32 	%r2777, %r473, %r2776;
	sub.s32 	%r474, %r2777, %r6008;
	and.b32  	%r475, %r474, 15;
	sub.s32 	%r2778, %r6008, %r2777;
	setp.gt.u32 	%p551, %r2778, -16;
	mov.b32 	%r6016, 0;
	@%p551 bra 	$L__BB26_247;
	and.b32  	%r476, %r474, -16;
	mov.b32 	%r6016, 0;
	mov.u32 	%r6006, %r6016;
$L__BB26_246:
	.pragma "nounroll";
	mul.wide.s32 	%rd946, %r6008, 4;
	add.s64 	%rd947, %rd3, %rd946;
	ld.global.u32 	%r2780, [%rd947];
	mul.wide.s32 	%rd948, %r2780, 4;
	add.s64 	%rd949, %rd4, %rd948;
	ld.global.u32 	%r2781, [%rd949];
	setp.eq.s32 	%p552, %r2781, -1;
	selp.u32 	%r2782, 1, 0, %p552;
	add.s32 	%r2783, %r6016, %r2782;
	ld.global.u32 	%r2784, [%rd947+4];
	mul.wide.s32 	%rd950, %r2784, 4;
	add.s64 	%rd951, %rd4, %rd950;
	ld.global.u32 	%r2785, [%rd951];
	setp.eq.s32 	%p553, %r2785, -1;
	selp.u32 	%r2786, 1, 0, %p553;
	add.s32 	%r2787, %r2783, %r2786;
	ld.global.u32 	%r2788, [%rd947+8];
	mul.wide.s32 	%rd952, %r2788, 4;
	add.s64 	%rd953, %rd4, %rd952;
	ld.global.u32 	%r2789, [%rd953];
	setp.eq.s32 	%p554, %r2789, -1;
	selp.u32 	%r2790, 1, 0, %p554;
	add.s32 	%r2791, %r2787, %r2790;
	ld.global.u32 	%r2792, [%rd947+12];
	mul.wide.s32 	%rd954, %r2792, 4;
	add.s64 	%rd955, %rd4, %rd954;
	ld.global.u32 	%r2793, [%rd955];
	setp.eq.s32 	%p555, %r2793, -1;
	selp.u32 	%r2794, 1, 0, %p555;
	add.s32 	%r2795, %r2791, %r2794;
	ld.global.u32 	%r2796, [%rd947+16];
	mul.wide.s32 	%rd956, %r2796, 4;
	add.s64 	%rd957, %rd4, %rd956;
	ld.global.u32 	%r2797, [%rd957];
	setp.eq.s32 	%p556, %r2797, -1;
	selp.u32 	%r2798, 1, 0, %p556;
	add.s32 	%r2799, %r2795, %r2798;
	ld.global.u32 	%r2800, [%rd947+20];
	mul.wide.s32 	%rd958, %r2800, 4;
	add.s64 	%rd959, %rd4, %rd958;
	ld.global.u32 	%r2801, [%rd959];
	setp.eq.s32 	%p557, %r2801, -1;
	selp.u32 	%r2802, 1, 0, %p557;
	add.s32 	%r2803, %r2799, %r2802;
	ld.global.u32 	%r2804, [%rd947+24];
	mul.wide.s32 	%rd960, %r2804, 4;
	add.s64 	%rd961, %rd4, %rd960;
	ld.global.u32 	%r2805, [%rd961];
	setp.eq.s32 	%p558, %r2805, -1;
	selp.u32 	%r2806, 1, 0, %p558;
	add.s32 	%r2807, %r2803, %r2806;
	ld.global.u32 	%r2808, [%rd947+28];
	mul.wide.s32 	%rd962, %r2808, 4;
	add.s64 	%rd963, %rd4, %rd962;
	ld.global.u32 	%r2809, [%rd963];
	setp.eq.s32 	%p559, %r2809, -1;
	selp.u32 	%r2810, 1, 0, %p559;
	add.s32 	%r2811, %r2807, %r2810;
	ld.global.u32 	%r2812, [%rd947+32];
	mul.wide.s32 	%rd964, %r2812, 4;
	add.s64 	%rd965, %rd4, %rd964;
	ld.global.u32 	%r2813, [%rd965];
	setp.eq.s32 	%p560, %r2813, -1;
	selp.u32 	%r2814, 1, 0, %p560;
	add.s32 	%r2815, %r2811, %r2814;
	ld.global.u32 	%r2816, [%rd947+36];
	mul.wide.s32 	%rd966, %r2816, 4;
	add.s64 	%rd967, %rd4, %rd966;
	ld.global.u32 	%r2817, [%rd967];
	setp.eq.s32 	%p561, %r2817, -1;
	selp.u32 	%r2818, 1, 0, %p561;
	add.s32 	%r2819, %r2815, %r2818;
	ld.global.u32 	%r2820, [%rd947+40];
	mul.wide.s32 	%rd968, %r2820, 4;
	add.s64 	%rd969, %rd4, %rd968;
	ld.global.u32 	%r2821, [%rd969];
	setp.eq.s32 	%p562, %r2821, -1;
	selp.u32 	%r2822, 1, 0, %p562;
	add.s32 	%r2823, %r2819, %r2822;
	ld.global.u32 	%r2824, [%rd947+44];
	mul.wide.s32 	%rd970, %r2824, 4;
	add.s64 	%rd971, %rd4, %rd970;
	ld.global.u32 	%r2825, [%rd971];
	setp.eq.s32 	%p563, %r2825, -1;
	selp.u32 	%r2826, 1, 0, %p563;
	add.s32 	%r2827, %r2823, %r2826;
	ld.global.u32 	%r2828, [%rd947+48];
	mul.wide.s32 	%rd972, %r2828, 4;
	add.s64 	%rd973, %rd4, %rd972;
	ld.global.u32 	%r2829, [%rd973];
	setp.eq.s32 	%p564, %r2829, -1;
	selp.u32 	%r2830, 1, 0, %p564;
	add.s32 	%r2831, %r2827, %r2830;
	ld.global.u32 	%r2832, [%rd947+52];
	mul.wide.s32 	%rd974, %r2832, 4;
	add.s64 	%rd975, %rd4, %rd974;
	ld.global.u32 	%r2833, [%rd975];
	setp.eq.s32 	%p565, %r2833, -1;
	selp.u32 	%r2834, 1, 0, %p565;
	add.s32 	%r2835, %r2831, %r2834;
	ld.global.u32 	%r2836, [%rd947+56];
	mul.wide.s32 	%rd976, %r2836, 4;
	add.s64 	%rd977, %rd4, %rd976;
	ld.global.u32 	%r2837, [%rd977];
	setp.eq.s32 	%p566, %r2837, -1;
	selp.u32 	%r2838, 1, 0, %p566;
	add.s32 	%r2839, %r2835, %r2838;
	ld.global.u32 	%r2840, [%rd947+60];
	mul.wide.s32 	%rd978, %r2840, 4;
	add.s64 	%rd979, %rd4, %rd978;
	ld.global.u32 	%r2841, [%rd979];
	setp.eq.s32 	%p567, %r2841, -1;
	selp.u32 	%r2842, 1, 0, %p567;
	add.s32 	%r6016, %r2839, %r2842;
	add.s32 	%r6008, %r6008, 16;
	add.s32 	%r6006, %r6006, 16;
	setp.ne.s32 	%p568, %r6006, %r476;
	@%p568 bra 	$L__BB26_246;
$L__BB26_247:
	setp.eq.s32 	%p569, %r475, 0;
	@%p569 bra 	$L__BB26_257;
	and.b32  	%r486, %r474, 7;
	setp.lt.u32 	%p570, %r475, 8;
	@%p570 bra 	$L__BB26_250;
	mul.wide.s32 	%rd980, %r6008, 4;
	add.s64 	%rd981, %rd3, %rd980;
	ld.global.u32 	%r2844, [%rd981];
	mul.wide.s32 	%rd982, %r2844, 4;
	add.s64 	%rd983, %rd4, %rd982;
	ld.global.u32 	%r2845, [%rd983];
	setp.eq.s32 	%p571, %r2845, -1;
	selp.u32 	%r2846, 1, 0, %p571;
	add.s32 	%r2847, %r6016, %r2846;
	ld.global.u32 	%r2848, [%rd981+4];
	mul.wide.s32 	%rd984, %r2848, 4;
	add.s64 	%rd985, %rd4, %rd984;
	ld.global.u32 	%r2849, [%rd985];
	setp.eq.s32 	%p572, %r2849, -1;
	selp.u32 	%r2850, 1, 0, %p572;
	add.s32 	%r2851, %r2847, %r2850;
	ld.global.u32 	%r2852, [%rd981+8];
	mul.wide.s32 	%rd986, %r2852, 4;
	add.s64 	%rd987, %rd4, %rd986;
	ld.global.u32 	%r2853, [%rd987];
	setp.eq.s32 	%p573, %r2853, -1;
	selp.u32 	%r2854, 1, 0, %p573;
	add.s32 	%r2855, %r2851, %r2854;
	ld.global.u32 	%r2856, [%rd981+12];
	mul.wide.s32 	%rd988, %r2856, 4;
	add.s64 	%rd989, %rd4, %rd988;
	ld.global.u32 	%r2857, [%rd989];
	setp.eq.s32 	%p574, %r2857, -1;
	selp.u32 	%r2858, 1, 0, %p574;
	add.s32 	%r2859, %r2855, %r2858;
	ld.global.u32 	%r2860, [%rd981+16];
	mul.wide.s32 	%rd990, %r2860, 4;
	add.s64 	%rd991, %rd4, %rd990;
	ld.global.u32 	%r2861, [%rd991];
	setp.eq.s32 	%p575, %r2861, -1;
	selp.u32 	%r2862, 1, 0, %p575;
	add.s32 	%r2863, %r2859, %r2862;
	ld.global.u32 	%r2864, [%rd981+20];
	mul.wide.s32 	%rd992, %r2864, 4;
	add.s64 	%rd993, %rd4, %rd992;
	ld.global.u32 	%r2865, [%rd993];
	setp.eq.s32 	%p576, %r2865, -1;
	selp.u32 	%r2866, 1, 0, %p576;
	add.s32 	%r2867, %r2863, %r2866;
	ld.global.u32 	%r2868, [%rd981+24];
	mul.wide.s32 	%rd994, %r2868, 4;
	add.s64 	%rd995, %rd4, %rd994;
	ld.global.u32 	%r2869, [%rd995];
	setp.eq.s32 	%p577, %r2869, -1;
	selp.u32 	%r2870, 1, 0, %p577;
	add.s32 	%r2871, %r2867, %r2870;
	ld.global.u32 	%r2872, [%rd981+28];
	mul.wide.s32 	%rd996, %r2872, 4;
	add.s64 	%rd997, %rd4, %rd996;
	ld.global.u32 	%r2873, [%rd997];
	setp.eq.s32 	%p578, %r2873, -1;
	selp.u32 	%r2874, 1, 0, %p578;
	add.s32 	%r6016, %r2871, %r2874;
	add.s32 	%r6008, %r6008, 8;
$L__BB26_250:
	setp.eq.s32 	%p579, %r486, 0;
	@%p579 bra 	$L__BB26_257;
	and.b32  	%r492, %r474, 3;
	setp.lt.u32 	%p580, %r486, 4;
	@%p580 bra 	$L__BB26_253;
	mul.wide.s32 	%rd998, %r6008, 4;
	add.s64 	%rd999, %rd3, %rd998;
	ld.global.u32 	%r2876, [%rd999];
	mul.wide.s32 	%rd1000, %r2876, 4;
	add.s64 	%rd1001, %rd4, %rd1000;
	ld.global.u32 	%r2877, [%rd1001];
	setp.eq.s32 	%p581, %r2877, -1;
	selp.u32 	%r2878, 1, 0, %p581;
	add.s32 	%r2879, %r6016, %r2878;
	ld.global.u32 	%r2880, [%rd999+4];
	mul.wide.s32 	%rd1002, %r2880, 4;
	add.s64 	%rd1003, %rd4, %rd1002;
	ld.global.u32 	%r2881, [%rd1003];
	setp.eq.s32 	%p582, %r2881, -1;
	selp.u32 	%r2882, 1, 0, %p582;
	add.s32 	%r2883, %r2879, %r2882;
	ld.global.u32 	%r2884, [%rd999+8];
	mul.wide.s32 	%rd1004, %r2884, 4;
	add.s64 	%rd1005, %rd4, %rd1004;
	ld.global.u32 	%r2885, [%rd1005];
	setp.eq.s32 	%p583, %r2885, -1;
	selp.u32 	%r2886, 1, 0, %p583;
	add.s32 	%r2887, %r2883, %r2886;
	ld.global.u32 	%r2888, [%rd999+12];
	mul.wide.s32 	%rd1006, %r2888, 4;
	add.s64 	%rd1007, %rd4, %rd1006;
	ld.global.u32 	%r2889, [%rd1007];
	setp.eq.s32 	%p584, %r2889, -1;
	selp.u32 	%r2890, 1, 0, %p584;
	add.s32 	%r6016, %r2887, %r2890;
	add.s32 	%r6008, %r6008, 4;
$L__BB26_253:
	setp.eq.s32 	%p585, %r492, 0;
	@%p585 bra 	$L__BB26_257;
	mul.wide.s32 	%rd1008, %r6008, 4;
	add.s64 	%rd22, %rd3, %rd1008;
	ld.global.u32 	%r2891, [%rd22];
	mul.wide.s32 	%rd1009, %r2891, 4;
	add.s64 	%rd1010, %rd4, %rd1009;
	ld.global.u32 	%r2892, [%rd1010];
	setp.eq.s32 	%p586, %r2892, -1;
	selp.u32 	%r2893, 1, 0, %p586;
	add.s32 	%r6016, %r6016, %r2893;
	setp.eq.s32 	%p587, %r492, 1;
	@%p587 bra 	$L__BB26_257;
	ld.global.u32 	%r2894, [%rd22+4];
	mul.wide.s32 	%rd1011, %r2894, 4;
	add.s64 	%rd1012, %rd4, %rd1011;
	ld.global.u32 	%r2895, [%rd1012];
	setp.eq.s32 	%p588, %r2895, -1;
	selp.u32 	%r2896, 1, 0, %p588;
	add.s32 	%r6016, %r6016, %r2896;
	setp.eq.s32 	%p589, %r492, 2;
	@%p589 bra 	$L__BB26_257;
	ld.global.u32 	%r2897, [%rd22+8];
	mul.wide.s32 	%rd1013, %r2897, 4;
	add.s64 	%rd1014, %rd4, %rd1013;
	ld.global.u32 	%r2898, [%rd1014];
	setp.eq.s32 	%p590, %r2898, -1;
	selp.u32 	%r2899, 1, 0, %p590;
	add.s32 	%r6016, %r6016, %r2899;
$L__BB26_257:
	ld.global.u32 	%r2901, [%rd7+14336];
	setp.ne.s32 	%p591, %r2901, -1;
	mov.b32 	%r6029, 0;
	@%p591 bra 	$L__BB26_272;
	ld.global.u32 	%r6021, [%rd8+14336];
	ld.global.u32 	%r503, [%rd8+14340];
	setp.ge.s32 	%p592, %r6021, %r503;
	@%p592 bra 	$L__BB26_272;
	add.s32 	%r2905, %r6021, 1;
	max.s32 	%r2906, %r503, %r2905;
	sub.s32 	%r504, %r2906, %r6021;
	and.b32  	%r505, %r504, 15;
	sub.s32 	%r2907, %r6021, %r2906;
	setp.gt.u32 	%p593, %r2907, -16;
	mov.b32 	%r6029, 0;
	@%p593 bra 	$L__BB26_262;
	and.b32  	%r506, %r504, -16;
	mov.b32 	%r6029, 0;
	mov.u32 	%r6019, %r6029;
$L__BB26_261:
	.pragma "nounroll";
	mul.wide.s32 	%rd1015, %r6021, 4;
	add.s64 	%rd1016, %rd3, %rd1015;
	ld.global.u32 	%r2909, [%rd1016];
	mul.wide.s32 	%rd1017, %r2909, 4;
	add.s64 	%rd1018, %rd4, %rd1017;
	ld.global.u32 	%r2910, [%rd1018];
	setp.eq.s32 	%p594, %r2910, -1;
	selp.u32 	%r2911, 1, 0, %p594;
	add.s32 	%r2912, %r6029, %r2911;
	ld.global.u32 	%r2913, [%rd1016+4];
	mul.wide.s32 	%rd1019, %r2913, 4;
	add.s64 	%rd1020, %rd4, %rd1019;
	ld.global.u32 	%r2914, [%rd1020];
	setp.eq.s32 	%p595, %r2914, -1;
	selp.u32 	%r2915, 1, 0, %p595;
	add.s32 	%r2916, %r2912, %r2915;
	ld.global.u32 	%r2917, [%rd1016+8];
	mul.wide.s32 	%rd1021, %r2917, 4;
	add.s64 	%rd1022, %rd4, %rd1021;
	ld.global.u32 	%r2918, [%rd1022];
	setp.eq.s32 	%p596, %r2918, -1;
	selp.u32 	%r2919, 1, 0, %p596;
	add.s32 	%r2920, %r2916, %r2919;
	ld.global.u32 	%r2921, [%rd1016+12];
	mul.wide.s32 	%rd1023, %r2921, 4;
	add.s64 	%rd1024, %rd4, %rd1023;
	ld.global.u32 	%r2922, [%rd1024];
	setp.eq.s32 	%p597, %r2922, -1;
	selp.u32 	%r2923, 1, 0, %p597;
	add.s32 	%r2924, %r2920, %r2923;
	ld.global.u32 	%r2925, [%rd1016+16];
	mul.wide.s32 	%rd1025, %r2925, 4;
	add.s64 	%rd1026, %rd4, %rd1025;
	ld.global.u32 	%r2926, [%rd1026];
	setp.eq.s32 	%p598, %r2926, -1;
	selp.u32 	%r2927, 1, 0, %p598;
	add.s32 	%r2928, %r2924, %r2927;
	ld.global.u32 	%r2929, [%rd1016+20];
	mul.wide.s32 	%rd1027, %r2929, 4;
	add.s64 	%rd1028, %rd4, %rd1027;
	ld.global.u32 	%r2930, [%rd1028];
	setp.eq.s32 	%p599, %r2930, -1;
	selp.u32 	%r2931, 1, 0, %p599;
	add.s32 	%r2932, %r2928, %r2931;
	ld.global.u32 	%r2933, [%rd1016+24];
	mul.wide.s32 	%rd1029, %r2933, 4;
	add.s64 	%rd1030, %rd4, %rd1029;
	ld.global.u32 	%r2934, [%rd1030];
	setp.eq.s32 	%p600, %r2934, -1;
	selp.u32 	%r2935, 1, 0, %p600;
	add.s32 	%r2936, %r2932, %r2935;
	ld.global.u32 	%r2937, [%rd1016+28];
	mul.wide.s32 	%rd1031, %r2937, 4;
	add.s64 	%rd1032, %rd4, %rd1031;
	ld.global.u32 	%r2938, [%rd1032];
	setp.eq.s32 	%p601, %r2938, -1;
	selp.u32 	%r2939, 1, 0, %p601;
	add.s32 	%r2940, %r2936, %r2939;
	ld.global.u32 	%r2941, [%rd1016+32];
	mul.wide.s32 	%rd1033, %r2941, 4;
	add.s64 	%rd1034, %rd4, %rd1033;
	ld.global.u32 	%r2942, [%rd1034];
	setp.eq.s32 	%p602, %r2942, -1;
	selp.u32 	%r2943, 1, 0, %p602;
	add.s32 	%r2944, %r2940, %r2943;
	ld.global.u32 	%r2945, [%rd1016+36];
	mul.wide.s32 	%rd1035, %r2945, 4;
	add.s64 	%rd1036, %rd4, %rd1035;
	ld.global.u32 	%r2946, [%rd1036];
	setp.eq.s32 	%p603, %r2946, -1;
	selp.u32 	%r2947, 1, 0, %p603;
	add.s32 	%r2948, %r2944, %r2947;
	ld.global.u32 	%r2949, [%rd1016+40];
	mul.wide.s32 	%rd1037, %r2949, 4;
	add.s64 	%rd1038, %rd4, %rd1037;
	ld.global.u32 	%r2950, [%rd1038];
	setp.eq.s32 	%p604, %r2950, -1;
	selp.u32 	%r2951, 1, 0, %p604;
	add.s32 	%r2952, %r2948, %r2951;
	ld.global.u32 	%r2953, [%rd1016+44];
	mul.wide.s32 	%rd1039, %r2953, 4;
	add.s64 	%rd1040, %rd4, %rd1039;
	ld.global.u32 	%r2954, [%rd1040];
	setp.eq.s32 	%p605, %r2954, -1;
	selp.u32 	%r2955, 1, 0, %p605;
	add.s32 	%r2956, %r2952, %r2955;
	ld.global.u32 	%r2957, [%rd1016+48];
	mul.wide.s32 	%rd1041, %r2957, 4;
	add.s64 	%rd1042, %rd4, %rd1041;
	ld.global.u32 	%r2958, [%rd1042];
	setp.eq.s32 	%p606, %r2958, -1;
	selp.u32 	%r2959, 1, 0, %p606;
	add.s32 	%r2960, %r2956, %r2959;
	ld.global.u32 	%r2961, [%rd1016+52];
	mul.wide.s32 	%rd1043, %r2961, 4;
	add.s64 	%rd1044, %rd4, %rd1043;
	ld.global.u32 	%r2962, [%rd1044];
	setp.eq.s32 	%p607, %r2962, -1;
	selp.u32 	%r2963, 1, 0, %p607;
	add.s32 	%r2964, %r2960, %r2963;
	ld.global.u32 	%r2965, [%rd1016+56];
	mul.wide.s32 	%rd1045, %r2965, 4;
	add.s64 	%rd1046, %rd4, %rd1045;
	ld.global.u32 	%r2966, [%rd1046];
	setp.eq.s32 	%p608, %r2966, -1;
	selp.u32 	%r2967, 1, 0, %p608;
	add.s32 	%r2968, %r2964, %r2967;
	ld.global.u32 	%r2969, [%rd1016+60];
	mul.wide.s32 	%rd1047, %r2969, 4;
	add.s64 	%rd1048, %rd4, %rd1047;
	ld.global.u32 	%r2970, [%rd1048];
	setp.eq.s32 	%p609, %r2970, -1;
	selp.u32 	%r2971, 1, 0, %p609;
	add.s32 	%r6029, %r2968, %r2971;
	add.s32 	%r6021, %r6021, 16;
	add.s32 	%r6019, %r6019, 16;
	setp.ne.s32 	%p610, %r6019, %r506;
	@%p610 bra 	$L__BB26_261;
$L__BB26_262:
	setp.eq.s32 	%p611, %r505, 0;
	@%p611 bra 	$L__BB26_272;
	and.b32  	%r516, %r504, 7;
	setp.lt.u32 	%p612, %r505, 8;
	@%p612 bra 	$L__BB26_265;
	mul.wide.s32 	%rd1049, %r6021, 4;
	add.s64 	%rd1050, %rd3, %rd1049;
	ld.global.u32 	%r2973, [%rd1050];
	mul.wide.s32 	%rd1051, %r2973, 4;
	add.s64 	%rd1052, %rd4, %rd1051;
	ld.global.u32 	%r2974, [%rd1052];
	setp.eq.s32 	%p613, %r2974, -1;
	selp.u32 	%r2975, 1, 0, %p613;
	add.s32 	%r2976, %r6029, %r2975;
	ld.global.u32 	%r2977, [%rd1050+4];
	mul.wide.s32 	%rd1053, %r2977, 4;
	add.s64 	%rd1054, %rd4, %rd1053;
	ld.global.u32 	%r2978, [%rd1054];
	setp.eq.s32 	%p614, %r2978, -1;
	selp.u32 	%r2979, 1, 0, %p614;
	add.s32 	%r2980, %r2976, %r2979;
	ld.global.u32 	%r2981, [%rd1050+8];
	mul.wide.s32 	%rd1055, %r2981, 4;
	add.s64 	%rd1056, %rd4, %rd1055;
	ld.global.u32 	%r2982, [%rd1056];
	setp.eq.s32 	%p615, %r2982, -1;
	selp.u32 	%r2983, 1, 0, %p615;
	add.s32 	%r2984, %r2980, %r2983;
	ld.global.u32 	%r2985, [%rd1050+12];
	mul.wide.s32 	%rd1057, %r2985, 4;
	add.s64 	%rd1058, %rd4, %rd1057;
	ld.global.u32 	%r2986, [%rd1058];
	setp.eq.s32 	%p616, %r2986, -1;
	selp.u32 	%r2987, 1, 0, %p616;
	add.s32 	%r2988, %r2984, %r2987;
	ld.global.u32 	%r2989, [%rd1050+16];
	mul.wide.s32 	%rd1059, %r2989, 4;
	add.s64 	%rd1060, %rd4, %rd1059;
	ld.global.u32 	%r2990, [%rd1060];
	setp.eq.s32 	%p617, %r2990, -1;
	selp.u32 	%r2991, 1, 0, %p617;
	add.s32 	%r2992, %r2988, %r2991;
	ld.global.u32 	%r2993, [%rd1050+20];
	mul.wide.s32 	%rd1061, %r2993, 4;
	add.s64 	%rd1062, %rd4, %rd1061;
	ld.global.u32 	%r2994, [%rd1062];
	setp.eq.s32 	%p618, %r2994, -1;
	selp.u32 	%r2995, 1, 0, %p618;
	add.s32 	%r2996, %r2992, %r2995;
	ld.global.u32 	%r2997, [%rd1050+24];
	mul.wide.s32 	%rd1063, %r2997, 4;
	add.s64 	%rd1064, %rd4, %rd1063;
	ld.global.u32 	%r2998, [%rd1064];
	setp.eq.s32 	%p619, %r2998, -1;
	selp.u32 	%r2999, 1, 0, %p619;
	add.s32 	%r3000, %r2996, %r2999;
	ld.global.u32 	%r3001, [%rd1050+28];
	mul.wide.s32 	%rd1065, %r3001, 4;
	add.s64 	%rd1066, %rd4, %rd1065;
	ld.global.u32 	%r3002, [%rd1066];
	setp.eq.s32 	%p620, %r3002, -1;
	selp.u32 	%r3003, 1, 0, %p620;
	add.s32 	%r6029, %r3000, %r3003;
	add.s32 	%r6021, %r6021, 8;
$L__BB26_265:
	setp.eq.s32 	%p621, %r516, 0;
	@%p621 bra 	$L__BB26_272;
	and.b32  	%r522, %r504, 3;
	setp.lt.u32 	%p622, %r516, 4;
	@%p622 bra 	$L__BB26_268;
	mul.wide.s32 	%rd1067, %r6021, 4;
	add.s64 	%rd1068, %rd3, %rd1067;
	ld.global.u32 	%r3005, [%rd1068];
	mul.wide.s32 	%rd1069, %r3005, 4;
	add.s64 	%rd1070, %rd4, %rd1069;
	ld.global.u32 	%r3006, [%rd1070];
	setp.eq.s32 	%p623, %r3006, -1;
	selp.u32 	%r3007, 1, 0, %p623;
	add.s32 	%r3008, %r6029, %r3007;
	ld.global.u32 	%r3009, [%rd1068+4];
	mul.wide.s32 	%rd1071, %r3009, 4;
	add.s64 	%rd1072, %rd4, %rd1071;
	ld.global.u32 	%r3010, [%rd1072];
	setp.eq.s32 	%p624, %r3010, -1;
	selp.u32 	%r3011, 1, 0, %p624;
	add.s32 	%r3012, %r3008, %r3011;
	ld.global.u32 	%r3013, [%rd1068+8];
	mul.wide.s32 	%rd1073, %r3013, 4;
	add.s64 	%rd1074, %rd4, %rd1073;
	ld.global.u32 	%r3014, [%rd1074];
	setp.eq.s32 	%p625, %r3014, -1;
	selp.u32 	%r3015, 1, 0, %p625;
	add.s32 	%r3016, %r3012, %r3015;
	ld.global.u32 	%r3017, [%rd1068+12];
	mul.wide.s32 	%rd1075, %r3017, 4;
	add.s64 	%rd1076, %rd4, %rd1075;
	ld.global.u32 	%r3018, [%rd1076];
	setp.eq.s32 	%p626, %r3018, -1;
	selp.u32 	%r3019, 1, 0, %p626;
	add.s32 	%r6029, %r3016, %r3019;
	add.s32 	%r6021, %r6021, 4;
$L__BB26_268:
	setp.eq.s32 	%p627, %r522, 0;
	@%p627 bra 	$L__BB26_272;
	mul.wide.s32 	%rd1077, %r6021, 4;
	add.s64 	%rd23, %rd3, %rd1077;
	ld.global.u32 	%r3020, [%rd23];
	mul.wide.s32 	%rd1078, %r3020, 4;
	add.s64 	%rd1079, %rd4, %rd1078;
	ld.global.u32 	%r3021, [%rd1079];
	setp.eq.s32 	%p628, %r3021, -1;
	selp.u32 	%r3022, 1, 0, %p628;
	add.s32 	%r6029, %r6029, %r3022;
	setp.eq.s32 	%p629, %r522, 1;
	@%p629 bra 	$L__BB26_272;
	ld.global.u32 	%r3023, [%rd23+4];
	mul.wide.s32 	%rd1080, %r3023, 4;
	add.s64 	%rd1081, %rd4, %rd1080;
	ld.global.u32 	%r3024, [%rd1081];
	setp.eq.s32 	%p630, %r3024, -1;
	selp.u32 	%r3025, 1, 0, %p630;
	add.s32 	%r6029, %r6029, %r3025;
	setp.eq.s32 	%p631, %r522, 2;
	@%p631 bra 	$L__BB26_272;
	ld.global.u32 	%r3026, [%rd23+8];
	mul.wide.s32 	%rd1082, %r3026, 4;
	add.s64 	%rd1083, %rd4, %rd1082;
	ld.global.u32 	%r3027, [%rd1083];
	setp.eq.s32 	%p632, %r3027, -1;
	selp.u32 	%r3028, 1, 0, %p632;
	add.s32 	%r6029, %r6029, %r3028;
$L__BB26_272:
	ld.global.u32 	%r3030, [%rd7+15360];
	setp.ne.s32 	%p633, %r3030, -1;
	mov.b32 	%r6042, 0;
	@%p633 bra 	$L__BB26_287;
	ld.global.u32 	%r6034, [%rd8+15360];
	ld.global.u32 	%r533, [%rd8+15364];
	setp.ge.s32 	%p634, %r6034, %r533;
	@%p634 bra 	$L__BB26_287;
	add.s32 	%r3034, %r6034, 1;
	max.s32 	%r3035, %r533, %r3034;
	sub.s32 	%r534, %r3035, %r6034;
	and.b32  	%r535, %r534, 15;
	sub.s32 	%r3036, %r6034, %r3035;
	setp.gt.u32 	%p635, %r3036, -16;
	mov.b32 	%r6042, 0;
	@%p635 bra 	$L__BB26_277;
	and.b32  	%r536, %r534, -16;
	mov.b32 	%r6042, 0;
	mov.u32 	%r6032, %r6042;
$L__BB26_276:
	.pragma "nounroll";
	mul.wide.s32 	%rd1084, %r6034, 4;
	add.s64 	%rd1085, %rd3, %rd1084;
	ld.global.u32 	%r3038, [%rd1085];
	mul.wide.s32 	%rd1086, %r3038, 4;
	add.s64 	%rd1087, %rd4, %rd1086;
	ld.global.u32 	%r3039, [%rd1087];
	setp.eq.s32 	%p636, %r3039, -1;
	selp.u32 	%r3040, 1, 0, %p636;
	add.s32 	%r3041, %r6042, %r3040;
	ld.global.u32 	%r3042, [%rd1085+4];
	mul.wide.s32 	%rd1088, %r3042, 4;
	add.s64 	%rd1089, %rd4, %rd1088;
	ld.global.u32 	%r3043, [%rd1089];
	setp.eq.s32 	%p637, %r3043, -1;
	selp.u32 	%r3044, 1, 0, %p637;
	add.s32 	%r3045, %r3041, %r3044;
	ld.global.u32 	%r3046, [%rd1085+8];
	mul.wide.s32 	%rd1090, %r3046, 4;
	add.s64 	%rd1091, %rd4, %rd1090;
	ld.global.u32 	%r3047, [%rd1091];
	setp.eq.s32 	%p638, %r3047, -1;
	selp.u32 	%r3048, 1, 0, %p638;
	add.s32 	%r3049, %r3045, %r3048;
	ld.global.u32 	%r3050, [%rd1085+12];
	mul.wide.s32 	%rd1092, %r3050, 4;
	add.s64 	%rd1093, %rd4, %rd1092;
	ld.global.u32 	%r3051, [%rd1093];
	setp.eq.s32 	%p639, %r3051, -1;
	selp.u32 	%r3052, 1, 0, %p639;
	add.s32 	%r3053, %r3049, %r3052;
	ld.global.u32 	%r3054, [%rd1085+16];
	mul.wide.s32 	%rd1094, %r3054, 4;
	add.s64 	%rd1095, %rd4, %rd1094;
	ld.global.u32 	%r3055, [%rd1095];
	setp.eq.s32 	%p640, %r3055, -1;
	selp.u32 	%r3056, 1, 0, %p640;
	add.s32 	%r3057, %r3053, %r3056;
	ld.global.u32 	%r3058, [%rd1085+20];
	mul.wide.s32 	%rd1096, %r3058, 4;
	add.s64 	%rd1097, %rd4, %rd1096;
	ld.global.u32 	%r3059, [%rd1097];
	setp.eq.s32 	%p641, %r3059, -1;
	selp.u32 	%r3060, 1, 0, %p641;
	add.s32 	%r3061, %r3057, %r3060;
	ld.global.u32 	%r3062, [%rd1085+24];
	mul.wide.s32 	%rd1098, %r3062, 4;
	add.s64 	%rd1099, %rd4, %rd1098;
	ld.global.u32 	%r3063, [%rd1099];
	setp.eq.s32 	%p642, %r3063, -1;
	selp.u32 	%r3064, 1, 0, %p642;
	add.s32 	%r3065, %r3061, %r3064;
	ld.global.u32 	%r3066, [%rd1085+28];
	mul.wide.s32 	%rd1100, %r3066, 4;
	add.s64 	%rd1101, %rd4, %rd1100;
	ld.global.u32 	%r3067, [%rd1101];
	setp.eq.s32 	%p643, %r3067, -1;
	selp.u32 	%r3068, 1, 0, %p643;
	add.s32 	%r3069, %r3065, %r3068;
	ld.global.u32 	%r3070, [%rd1085+32];
	mul.wide.s32 	%rd1102, %r3070, 4;
	add.s64 	%rd1103, %rd4, %rd1102;
	ld.global.u32 	%r3071, [%rd1103];
	setp.eq.s32 	%p644, %r3071, -1;
	selp.u32 	%r3072, 1, 0, %p644;
	add.s32 	%r3073, %r3069, %r3072;
	ld.global.u32 	%r3074, [%rd1085+36];
	mul.wide.s32 	%rd1104, %r3074, 4;
	add.s64 	%rd1105, %rd4, %rd1104;
	ld.global.u32 	%r3075, [%rd1105];
	setp.eq.s32 	%p645, %r3075, -1;
	selp.u32 	%r3076, 1, 0, %p645;
	add.s32 	%r3077, %r3073, %r3076;
	ld.global.u32 	%r3078, [%rd1085+40];
	mul.wide.s32 	%rd1106, %r3078, 4;
	add.s64 	%rd1107, %rd4, %rd1106;
	ld.global.u32 	%r3079, [%rd1107];
	setp.eq.s32 	%p646, %r3079, -1;
	selp.u32 	%r3080, 1, 0, %p646;
	add.s32 	%r3081, %r3077, %r3080;
	ld.global.u32 	%r3082, [%rd1085+44];
	mul.wide.s32 	%rd1108, %r3082, 4;
	add.s64 	%rd1109, %rd4, %rd1108;
	ld.global.u32 	%r3083, [%rd1109];
	setp.eq.s32 	%p647, %r3083, -1;
	selp.u32 	%r3084, 1, 0, %p647;
	add.s32 	%r3085, %r3081, %r3084;
	ld.global.u32 	%r3086, [%rd1085+48];
	mul.wide.s32 	%rd1110, %r3086, 4;
	add.s64 	%rd1111, %rd4, %rd1110;
	ld.global.u32 	%r3087, [%rd1111];
	setp.eq.s32 	%p648, %r3087, -1;
	selp.u32 	%r3088, 1, 0, %p648;
	add.s32 	%r3089, %r3085, %r3088;
	ld.global.u32 	%r3090, [%rd1085+52];
	mul.wide.s32 	%rd1112, %r3090, 4;
	add.s64 	%rd1113, %rd4, %rd1112;
	ld.global.u32 	%r3091, [%rd1113];
	setp.eq.s32 	%p649, %r3091, -1;
	selp.u32 	%r3092, 1, 0, %p649;
	add.s32 	%r3093, %r3089, %r3092;
	ld.global.u32 	%r3094, [%rd1085+56];
	mul.wide.s32 	%rd1114, %r3094, 4;
	add.s64 	%rd1115, %rd4, %rd1114;
	ld.global.u32 	%r3095, [%rd1115];
	setp.eq.s32 	%p650, %r3095, -1;
	selp.u32 	%r3096, 1, 0, %p650;
	add.s32 	%r3097, %r3093, %r3096;
	ld.global.u32 	%r3098, [%rd1085+60];
	mul.wide.s32 	%rd1116, %r3098, 4;
	add.s64 	%rd1117, %rd4, %rd1116;
	ld.global.u32 	%r3099, [%rd1117];
	setp.eq.s32 	%p651, %r3099, -1;
	selp.u32 	%r3100, 1, 0, %p651;
	add.s32 	%r6042, %r3097, %r3100;
	add.s32 	%r6034, %r6034, 16;
	add.s32 	%r6032, %r6032, 16;
	setp.ne.s32 	%p652, %r6032, %r536;
	@%p652 bra 	$L__BB26_276;
$L__BB26_277:
	setp.eq.s32 	%p653, %r535, 0;
	@%p653 bra 	$L__BB26_287;
	and.b32  	%r546, %r534, 7;
	setp.lt.u32 	%p654, %r535, 8;
	@%p654 bra 	$L__BB26_280;
	mul.wide.s32 	%rd1118, %r6034, 4;
	add.s64 	%rd1119, %rd3, %rd1118;
	ld.global.u32 	%r3102, [%rd1119];
	mul.wide.s32 	%rd1120, %r3102, 4;
	add.s64 	%rd1121, %rd4, %rd1120;
	ld.global.u32 	%r3103, [%rd1121];
	setp.eq.s32 	%p655, %r3103, -1;
	selp.u32 	%r3104, 1, 0, %p655;
	add.s32 	%r3105, %r6042, %r3104;
	ld.global.u32 	%r3106, [%rd1119+4];
	mul.wide.s32 	%rd1122, %r3106, 4;
	add.s64 	%rd1123, %rd4, %rd1122;
	ld.global.u32 	%r3107, [%rd1123];
	setp.eq.s32 	%p656, %r3107, -1;
	selp.u32 	%r3108, 1, 0, %p656;
	add.s32 	%r3109, %r3105, %r3108;
	ld.global.u32 	%r3110, [%rd1119+8];
	mul.wide.s32 	%rd1124, %r3110, 4;
	add.s64 	%rd1125, %rd4, %rd1124;
	ld.global.u32 	%r3111, [%rd1125];
	setp.eq.s32 	%p657, %r3111, -1;
	selp.u32 	%r3112, 1, 0, %p657;
	add.s32 	%r3113, %r3109, %r3112;
	ld.global.u32 	%r3114, [%rd1119+12];
	mul.wide.s32 	%rd1126, %r3114, 4;
	add.s64 	%rd1127, %rd4, %rd1126;
	ld.global.u32 	%r3115, [%rd1127];
	setp.eq.s32 	%p658, %r3115, -1;
	selp.u32 	%r3116, 1, 0, %p658;
	add.s32 	%r3117, %r3113, %r3116;
	ld.global.u32 	%r3118, [%rd1119+16];
	mul.wide.s32 	%rd1128, %r3118, 4;
	add.s64 	%rd1129, %rd4, %rd1128;
	ld.global.u32 	%r3119, [%rd1129];
	setp.eq.s32 	%p659, %r3119, -1;
	selp.u32 	%r3120, 1, 0, %p659;
	add.s32 	%r3121, %r3117, %r3120;
	ld.global.u32 	%r3122, [%rd1119+20];
	mul.wide.s32 	%rd1130, %r3122, 4;
	add.s64 	%rd1131, %rd4, %rd1130;
	ld.global.u32 	%r3123, [%rd1131];
	setp.eq.s32 	%p660, %r3123, -1;
	selp.u32 	%r3124, 1, 0, %p660;
	add.s32 	%r3125, %r3121, %r3124;
	ld.global.u32 	%r3126, [%rd1119+24];
	mul.wide.s32 	%rd1132, %r3126, 4;
	add.s64 	%rd1133, %rd4, %rd1132;
	ld.global.u32 	%r3127, [%rd1133];
	setp.eq.s32 	%p661, %r3127, -1;
	selp.u32 	%r3128, 1, 0, %p661;
	add.s32 	%r3129, %r3125, %r3128;
	ld.global.u32 	%r3130, [%rd1119+28];
	mul.wide.s32 	%rd1134, %r3130, 4;
	add.s64 	%rd1135, %rd4, %rd1134;
	ld.global.u32 	%r3131, [%rd1135];
	setp.eq.s32 	%p662, %r3131, -1;
	selp.u32 	%r3132, 1, 0, %p662;
	add.s32 	%r6042, %r3129, %r3132;
	add.s32 	%r6034, %r6034, 8;
$L__BB26_280:
	setp.eq.s32 	%p663, %r546, 0;
	@%p663 bra 	$L__BB26_287;
	and.b32  	%r552, %r534, 3;
	setp.lt.u32 	%p664, %r546, 4;
	@%p664 bra 	$L__BB26_283;
	mul.wide.s32 	%rd1136, %r6034, 4;
	add.s64 	%rd1137, %rd3, %rd1136;
	ld.global.u32 	%r3134, [%rd1137];
	mul.wide.s32 	%rd1138, %r3134, 4;
	add.s64 	%rd1139, %rd4, %rd1138;
	ld.global.u32 	%r3135, [%rd1139];
	setp.eq.s32 	%p665, %r3135, -1;
	selp.u32 	%r3136, 1, 0, %p665;
	add.s32 	%r3137, %r6042, %r3136;
	ld.global.u32 	%r3138, [%rd1137+4];
	mul.wide.s32 	%rd1140, %r3138, 4;
	add.s64 	%rd1141, %rd4, %rd1140;
	ld.global.u32 	%r3139, [%rd1141];
	setp.eq.s32 	%p666, %r3139, -1;
	selp.u32 	%r3140, 1, 0, %p666;
	add.s32 	%r3141, %r3137, %r3140;
	ld.global.u32 	%r3142, [%rd1137+8];
	mul.wide.s32 	%rd1142, %r3142, 4;
	add.s64 	%rd1143, %rd4, %rd1142;
	ld.global.u32 	%r3143, [%rd1143];
	setp.eq.s32 	%p667, %r3143, -1;
	selp.u32 	%r3144, 1, 0, %p667;
	add.s32 	%r3145, %r3141, %r3144;
	ld.global.u32 	%r3146, [%rd1137+12];
	mul.wide.s32 	%rd1144, %r3146, 4;
	add.s64 	%rd1145, %rd4, %rd1144;
	ld.global.u32 	%r3147, [%rd1145];
	setp.eq.s32 	%p668, %r3147, -1;
	selp.u32 	%r3148, 1, 0, %p668;
	add.s32 	%r6042, %r3145, %r3148;
	add.s32 	%r6034, %r6034, 4;
$L__BB26_283:
	setp.eq.s32 	%p669, %r552, 0;
	@%p669 bra 	$L__BB26_287;
	mul.wide.s32 	%rd1146, %r6034, 4;
	add.s64 	%rd24, %rd3, %rd1146;
	ld.global.u32 	%r3149, [%rd24];
	mul.wide.s32 	%rd1147, %r3149, 4;
	add.s64 	%rd1148, %rd4, %rd1147;
	ld.global.u32 	%r3150, [%rd1148];
	setp.eq.s32 	%p670, %r3150, -1;
	selp.u32 	%r3151, 1, 0, %p670;
	add.s32 	%r6042, %r6042, %r3151;
	setp.eq.s32 	%p671, %r552, 1;
	@%p671 bra 	$L__BB26_287;
	ld.global.u32 	%r3152, [%rd24+4];
	mul.wide.s32 	%rd1149, %r3152, 4;
	add.s64 	%rd1150, %rd4, %rd1149;
	ld.global.u32 	%r3153, [%rd1150];
	setp.eq.s32 	%p672, %r3153, -1;
	selp.u32 	%r3154, 1, 0, %p672;
	add.s32 	%r6042, %r6042, %r3154;
	setp.eq.s32 	%p673, %r552, 2;
	@%p673 bra 	$L__BB26_287;
	ld.global.u32 	%r3155, [%rd24+8];
	mul.wide.s32 	%rd1151, %r3155, 4;
	add.s64 	%rd1152, %rd4, %rd1151;
	ld.global.u32 	%r3156, [%rd1152];
	setp.eq.s32 	%p674, %r3156, -1;
	selp.u32 	%r3157, 1, 0, %p674;
	add.s32 	%r6042, %r6042, %r3157;
$L__BB26_287:
	add.s32 	%r3159, %r5860, %r5847;
	add.s32 	%r3160, %r5873, %r3159;
	add.s32 	%r3161, %r5886, %r3160;
	add.s32 	%r3162, %r5899, %r3161;
	add.s32 	%r3163, %r5912, %r3162;
	add.s32 	%r3164, %r5925, %r3163;
	add.s32 	%r3165, %r5938, %r3164;
	add.s32 	%r3166, %r5951, %r3165;
	add.s32 	%r3167, %r5964, %r3166;
	add.s32 	%r3168, %r5977, %r3167;
	add.s32 	%r3169, %r5990, %r3168;
	add.s32 	%r3170, %r6003, %r3169;
	add.s32 	%r3171, %r6016, %r3170;
	add.s32 	%r3172, %r6029, %r3171;
	add.s32 	%r6270, %r6042, %r3172;
	add.s32 	%r563, %r1092, -4096;
	setp.lt.u32 	%p675, %r563, 4096;
	mov.b32 	%r6254, 4096;
	@%p675 bra 	$L__BB26_531;
	mov.b32 	%r6254, 4096;
$L__BB26_289:
	add.s32 	%r3175, %r81, %r6254;
	mul.wide.s32 	%rd1153, %r6254, 4;
	add.s64 	%rd25, %rd7, %rd1153;
	ld.global.u32 	%r3176, [%rd25];
	setp.ne.s32 	%p676, %r3176, -1;
	mul.wide.s32 	%rd1154, %r3175, 4;
	add.s64 	%rd26, %rd2, %rd1154;
	mov.b32 	%r6057, 0;
	@%p676 bra 	$L__BB26_304;
	ld.global.u32 	%r6049, [%rd26];
	ld.global.u32 	%r567, [%rd26+4];
	setp.ge.s32 	%p677, %r6049, %r567;
	@%p677 bra 	$L__BB26_304;
	add.s32 	%r3180, %r6049, 1;
	max.s32 	%r3181, %r567, %r3180;
	sub.s32 	%r568, %r3181, %r6049;
	and.b32  	%r569, %r568, 15;
	sub.s32 	%r3182, %r6049, %r3181;
	setp.gt.u32 	%p678, %r3182, -16;
	mov.b32 	%r6057, 0;
	@%p678 bra 	$L__BB26_294;
	and.b32  	%r570, %r568, -16;
	mov.b32 	%r6057, 0;
	mov.u32 	%r6047, %r6057;
$L__BB26_293:
	.pragma "nounroll";
	mul.wide.s32 	%rd1155, %r6049, 4;
	add.s64 	%rd1156, %rd3, %rd1155;
	ld.global.u32 	%r3184, [%rd1156];
	mul.wide.s32 	%rd1157, %r3184, 4;
	add.s64 	%rd1158, %rd4, %rd1157;
	ld.global.u32 	%r3185, [%rd1158];
	setp.eq.s32 	%p679, %r3185, -1;
	selp.u32 	%r3186, 1, 0, %p679;
	add.s32 	%r3187, %r6057, %r3186;
	ld.global.u32 	%r3188, [%rd1156+4];
	mul.wide.s32 	%rd1159, %r3188, 4;
	add.s64 	%rd1160, %rd4, %rd1159;
	ld.global.u32 	%r3189, [%rd1160];
	setp.eq.s32 	%p680, %r3189, -1;
	selp.u32 	%r3190, 1, 0, %p680;
	add.s32 	%r3191, %r3187, %r3190;
	ld.global.u32 	%r3192, [%rd1156+8];
	mul.wide.s32 	%rd1161, %r3192, 4;
	add.s64 	%rd1162, %rd4, %rd1161;
	ld.global.u32 	%r3193, [%rd1162];
	setp.eq.s32 	%p681, %r3193, -1;
	selp.u32 	%r3194, 1, 0, %p681;
	add.s32 	%r3195, %r3191, %r3194;
	ld.global.u32 	%r3196, [%rd1156+12];
	mul.wide.s32 	%rd1163, %r3196, 4;
	add.s64 	%rd1164, %rd4, %rd1163;
	ld.global.u32 	%r3197, [%rd1164];
	setp.eq.s32 	%p682, %r3197, -1;
	selp.u32 	%r3198, 1, 0, %p682;
	add.s32 	%r3199, %r3195, %r3198;
	ld.global.u32 	%r3200, [%rd1156+16];
	mul.wide.s32 	%rd1165, %r3200, 4;
	add.s64 	%rd1166, %rd4, %rd1165;
	ld.global.u32 	%r3201, [%rd1166];
	setp.eq.s32 	%p683, %r3201, -1;
	selp.u32 	%r3202, 1, 0, %p683;
	add.s32 	%r3203, %r3199, %r3202;
	ld.global.u32 	%r3204, [%rd1156+20];
	mul.wide.s32 	%rd1167, %r3204, 4;
	add.s64 	%rd1168, %rd4, %rd1167;
	ld.global.u32 	%r3205, [%rd1168];
	setp.eq.s32 	%p684, %r3205, -1;
	selp.u32 	%r3206, 1, 0, %p684;
	add.s32 	%r3207, %r3203, %r3206;
	ld.global.u32 	%r3208, [%rd1156+24];
	mul.wide.s32 	%rd1169, %r3208, 4;
	add.s64 	%rd1170, %rd4, %rd1169;
	ld.global.u32 	%r3209, [%rd1170];
	setp.eq.s32 	%p685, %r3209, -1;
	selp.u32 	%r3210, 1, 0, %p685;
	add.s32 	%r3211, %r3207, %r3210;
	ld.global.u32 	%r3212, [%rd1156+28];
	mul.wide.s32 	%rd1171, %r3212, 4;
	add.s64 	%rd1172, %rd4, %rd1171;
	ld.global.u32 	%r3213, [%rd1172];
	setp.eq.s32 	%p686, %r3213, -1;
	selp.u32 	%r3214, 1, 0, %p686;
	add.s32 	%r3215, %r3211, %r3214;
	ld.global.u32 	%r3216, [%rd1156+32];
	mul.wide.s32 	%rd1173, %r3216, 4;
	add.s64 	%rd1174, %rd4, %rd1173;
	ld.global.u32 	%r3217, [%rd1174];
	setp.eq.s32 	%p687, %r3217, -1;
	selp.u32 	%r3218, 1, 0, %p687;
	add.s32 	%r3219, %r3215, %r3218;
	ld.global.u32 	%r3220, [%rd1156+36];
	mul.wide.s32 	%rd1175, %r3220, 4;
	add.s64 	%rd1176, %rd4, %rd1175;
	ld.global.u32 	%r3221, [%rd1176];
	setp.eq.s32 	%p688, %r3221, -1;
	selp.u32 	%r3222, 1, 0, %p688;
	add.s32 	%r3223, %r3219, %r3222;
	ld.global.u32 	%r3224, [%rd1156+40];
	mul.wide.s32 	%rd1177, %r3224, 4;
	add.s64 	%rd1178, %rd4, %rd1177;
	ld.global.u32 	%r3225, [%rd1178];
	setp.eq.s32 	%p689, %r3225, -1;
	selp.u32 	%r3226, 1, 0, %p689;
	add.s32 	%r3227, %r3223, %r3226;
	ld.global.u32 	%r3228, [%rd1156+44];
	mul.wide.s32 	%rd1179, %r3228, 4;
	add.s64 	%rd1180, %rd4, %rd1179;
	ld.global.u32 	%r3229, [%rd1180];
	setp.eq.s32 	%p690, %r3229, -1;
	selp.u32 	%r3230, 1, 0, %p690;
	add.s32 	%r3231, %r3227, %r3230;
	ld.global.u32 	%r3232, [%rd1156+48];
	mul.wide.s32 	%rd1181, %r3232, 4;
	add.s64 	%rd1182, %rd4, %rd1181;
	ld.global.u32 	%r3233, [%rd1182];
	setp.eq.s32 	%p691, %r3233, -1;
	selp.u32 	%r3234, 1, 0, %p691;
	add.s32 	%r3235, %r3231, %r3234;
	ld.global.u32 	%r3236, [%rd1156+52];
	mul.wide.s32 	%rd1183, %r3236, 4;
	add.s64 	%rd1184, %rd4, %rd1183;
	ld.global.u32 	%r3237, [%rd1184];
	setp.eq.s32 	%p692, %r3237, -1;
	selp.u32 	%r3238, 1, 0, %p692;
	add.s32 	%r3239, %r3235, %r3238;
	ld.global.u32 	%r3240, [%rd1156+56];
	mul.wide.s32 	%rd1185, %r3240, 4;
	add.s64 	%rd1186, %rd4, %rd1185;
	ld.global.u32 	%r3241, [%rd1186];
	setp.eq.s32 	%p693, %r3241, -1;
	selp.u32 	%r3242, 1, 0, %p693;
	add.s32 	%r3243, %r3239, %r3242;
	ld.global.u32 	%r3244, [%rd1156+60];
	mul.wide.s32 	%rd1187, %r3244, 4;
	add.s64 	%rd1188, %rd4, %rd1187;
	ld.global.u32 	%r3245, [%rd1188];
	setp.eq.s32 	%p694, %r3245, -1;
	selp.u32 	%r3246, 1, 0, %p694;
	add.s32 	%r6057, %r3243, %r3246;
	add.s32 	%r6049, %r6049, 16;
	add.s32 	%r6047, %r6047, 16;
	setp.ne.s32 	%p695, %r6047, %r570;
	@%p695 bra 	$L__BB26_293;
$L__BB26_294:
	setp.eq.s32 	%p696, %r569, 0;
	@%p696 bra 	$L__BB26_304;
	and.b32  	%r580, %r568, 7;
	setp.lt.u32 	%p697, %r569, 8;
	@%p697 bra 	$L__BB26_297;
	mul.wide.s32 	%rd1189, %r6049, 4;
	add.s64 	%rd1190, %rd3, %rd1189;
	ld.global.u32 	%r3248, [%rd1190];
	mul.wide.s32 	%rd1191, %r3248, 4;
	add.s64 	%rd1192, %rd4, %rd1191;
	ld.global.u32 	%r3249, [%rd1192];
	setp.eq.s32 	%p698, %r3249, -1;
	selp.u32 	%r3250, 1, 0, %p698;
	add.s32 	%r3251, %r6057, %r3250;
	ld.global.u32 	%r3252, [%rd1190+4];
	mul.wide.s32 	%rd1193, %r3252, 4;
	add.s64 	%rd1194, %rd4, %rd1193;
	ld.global.u32 	%r3253, [%rd1194];
	setp.eq.s32 	%p699, %r3253, -1;
	selp.u32 	%r3254, 1, 0, %p699;
	add.s32 	%r3255, %r3251, %r3254;
	ld.global.u32 	%r3256, [%rd1190+8];
	mul.wide.s32 	%rd1195, %r3256, 4;
	add.s64 	%rd1196, %rd4, %rd1195;
	ld.global.u32 	%r3257, [%rd1196];
	setp.eq.s32 	%p700, %r3257, -1;
	selp.u32 	%r3258, 1, 0, %p700;
	add.s32 	%r3259, %r3255, %r3258;
	ld.global.u32 	%r3260, [%rd1190+12];
	mul.wide.s32 	%rd1197, %r3260, 4;
	add.s64 	%rd1198, %rd4, %rd1197;
	ld.global.u32 	%r3261, [%rd1198];
	setp.eq.s32 	%p701, %r3261, -1;
	selp.u32 	%r3262, 1, 0, %p701;
	add.s32 	%r3263, %r3259, %r3262;
	ld.global.u32 	%r3264, [%rd1190+16];
	mul.wide.s32 	%rd1199, %r3264, 4;
	add.s64 	%rd1200, %rd4, %rd1199;
	ld.global.u32 	%r3265, [%rd1200];
	setp.eq.s32 	%p702, %r3265, -1;
	selp.u32 	%r3266, 1, 0, %p702;
	add.s32 	%r3267, %r3263, %r3266;
	ld.global.u32 	%r3268, [%rd1190+20];
	mul.wide.s32 	%rd1201, %r3268, 4;
	add.s64 	%rd1202, %rd4, %rd1201;
	ld.global.u32 	%r3269, [%rd1202];
	setp.eq.s32 	%p703, %r3269, -1;
	selp.u32 	%r3270, 1, 0, %p703;
	add.s32 	%r3271, %r3267, %r3270;
	ld.global.u32 	%r3272, [%rd1190+24];
	mul.wide.s32 	%rd1203, %r3272, 4;
	add.s64 	%rd1204, %rd4, %rd1203;
	ld.global.u32 	%r3273, [%rd1204];
	setp.eq.s32 	%p704, %r3273, -1;
	selp.u32 	%r3274, 1, 0, %p704;
	add.s32 	%r3275, %r3271, %r3274;
	ld.global.u32 	%r3276, [%rd1190+28];
	mul.wide.s32 	%rd1205, %r3276, 4;
	add.s64 	%rd1206, %rd4, %rd1205;
	ld.global.u32 	%r3277, [%rd1206];
	setp.eq.s32 	%p705, %r3277, -1;
	selp.u32 	%r3278, 1, 0, %p705;
	add.s32 	%r6057, %r3275, %r3278;
	add.s32 	%r6049, %r6049, 8;
$L__BB26_297:
	setp.eq.s32 	%p706, %r580, 0;
	@%p706 bra 	$L__BB26_304;
	and.b32  	%r586, %r568, 3;
	setp.lt.u32 	%p707, %r580, 4;
	@%p707 bra 	$L__BB26_300;
	mul.wide.s32 	%rd1207, %r6049, 4;
	add.s64 	%rd1208, %rd3, %rd1207;
	ld.global.u32 	%r3280, [%rd1208];
	mul.wide.s32 	%rd1209, %r3280, 4;
	add.s64 	%rd1210, %rd4, %rd1209;
	ld.global.u32 	%r3281, [%rd1210];
	setp.eq.s32 	%p708, %r3281, -1;
	selp.u32 	%r3282, 1, 0, %p708;
	add.s32 	%r3283, %r6057, %r3282;
	ld.global.u32 	%r3284, [%rd1208+4];
	mul.wide.s32 	%rd1211, %r3284, 4;
	add.s64 	%rd1212, %rd4, %rd1211;
	ld.global.u32 	%r3285, [%rd1212];
	setp.eq.s32 	%p709, %r3285, -1;
	selp.u32 	%r3286, 1, 0, %p709;
	add.s32 	%r3287, %r3283, %r3286;
	ld.global.u32 	%r3288, [%rd1208+8];
	mul.wide.s32 	%rd1213, %r3288, 4;
	add.s64 	%rd1214, %rd4, %rd1213;
	ld.global.u32 	%r3289, [%rd1214];
	setp.eq.s32 	%p710, %r3289, -1;
	selp.u32 	%r3290, 1, 0, %p710;
	add.s32 	%r3291, %r3287, %r3290;
	ld.global.u32 	%r3292, [%rd1208+12];
	mul.wide.s32 	%rd1215, %r3292, 4;
	add.s64 	%rd1216, %rd4, %rd1215;
	ld.global.u32 	%r3293, [%rd1216];
	setp.eq.s32 	%p711, %r3293, -1;
	selp.u32 	%r3294, 1, 0, %p711;
	add.s32 	%r6057, %r3291, %r3294;
	add.s32 	%r6049, %r6049, 4;
$L__BB26_300:
	setp.eq.s32 	%p712, %r586, 0;
	@%p712 bra 	$L__BB26_304;
	mul.wide.s32 	%rd1217, %r6049, 4;
	add.s64 	%rd27, %rd3, %rd1217;
	ld.global.u32 	%r3295, [%rd27];
	mul.wide.s32 	%rd1218, %r3295, 4;
	add.s64 	%rd1219, %rd4, %rd1218;
	ld.global.u32 	%r3296, [%rd1219];
	setp.eq.s32 	%p713, %r3296, -1;
	selp.u32 	%r3297, 1, 0, %p713;
	add.s32 	%r6057, %r6057, %r3297;
	setp.eq.s32 	%p714, %r586, 1;
	@%p714 bra 	$L__BB26_304;
	ld.global.u32 	%r3298, [%rd27+4];
	mul.wide.s32 	%rd1220, %r3298, 4;
	add.s64 	%rd1221, %rd4, %rd1220;
	ld.global.u32 	%r3299, [%rd1221];
	setp.eq.s32 	%p715, %r3299, -1;
	selp.u32 	%r3300, 1, 0, %p715;
	add.s32 	%r6057, %r6057, %r3300;
	setp.eq.s32 	%p716, %r586, 2;
	@%p716 bra 	$L__BB26_304;
	ld.global.u32 	%r3301, [%rd27+8];
	mul.wide.s32 	%rd1222, %r3301, 4;
	add.s64 	%rd1223, %rd4, %rd1222;
	ld.global.u32 	%r3302, [%rd1223];
	setp.eq.s32 	%p717, %r3302, -1;
	selp.u32 	%r3303, 1, 0, %p717;
	add.s32 	%r6057, %r6057, %r3303;
$L__BB26_304:
	ld.global.u32 	%r3305, [%rd25+1024];
	setp.ne.s32 	%p718, %r3305, -1;
	mov.b32 	%r6070, 0;
	@%p718 bra 	$L__BB26_319;
	ld.global.u32 	%r6062, [%rd26+1024];
	ld.global.u32 	%r597, [%rd26+1028];
	setp.ge.s32 	%p719, %r6062, %r597;
	@%p719 bra 	$L__BB26_319;
	add.s32 	%r3309, %r6062, 1;
	max.s32 	%r3310, %r597, %r3309;
	sub.s32 	%r598, %r3310, %r6062;
	and.b32  	%r599, %r598, 15;
	sub.s32 	%r3311, %r6062, %r3310;
	setp.gt.u32 	%p720, %r3311, -16;
	mov.b32 	%r6070, 0;
	@%p720 bra 	$L__BB26_309;
	and.b32  	%r600, %r598, -16;
	mov.b32 	%r6070, 0;
	mov.u32 	%r6060, %r6070;
$L__BB26_308:
	.pragma "nounroll";
	mul.wide.s32 	%rd1224, %r6062, 4;
	add.s64 	%rd1225, %rd3, %rd1224;
	ld.global.u32 	%r3313, [%rd1225];
	mul.wide.s32 	%rd1226, %r3313, 4;
	add.s64 	%rd1227, %rd4, %rd1226;
	ld.global.u32 	%r3314, [%rd1227];
	setp.eq.s32 	%p721, %r3314, -1;
	selp.u32 	%r3315, 1, 0, %p721;
	add.s32 	%r3316, %r6070, %r3315;
	ld.global.u32 	%r3317, [%rd1225+4];
	mul.wide.s32 	%rd1228, %r3317, 4;
	add.s64 	%rd1229, %rd4, %rd1228;
	ld.global.u32 	%r3318, [%rd1229];
	setp.eq.s32 	%p722, %r3318, -1;
	selp.u32 	%r3319, 1, 0, %p722;
	add.s32 	%r3320, %r3316, %r3319;
	ld.global.u32 	%r3321, [%rd1225+8];
	mul.wide.s32 	%rd1230, %r3321, 4;
	add.s64 	%rd1231, %rd4, %rd1230;
	ld.global.u32 	%r3322, [%rd1231];
	setp.eq.s32 	%p723, %r3322, -1;
	selp.u32 	%r3323, 1, 0, %p723;
	add.s32 	%r3324, %r3320, %r3323;
	ld.global.u32 	%r3325, [%rd1225+12];
	mul.wide.s32 	%rd1232, %r3325, 4;
	add.s64 	%rd1233, %rd4, %rd1232;
	ld.global.u32 	%r3326, [%rd1233];
	setp.eq.s32 	%p724, %r3326, -1;
	selp.u32 	%r3327, 1, 0, %p724;
	add.s32 	%r3328, %r3324, %r3327;
	ld.global.u32 	%r3329, [%rd1225+16];
	mul.wide.s32 	%rd1234, %r3329, 4;
	add.s64 	%rd1235, %rd4, %rd1234;
	ld.global.u32 	%r3330, [%rd1235];
	setp.eq.s32 	%p725, %r3330, -1;
	selp.u32 	%r3331, 1, 0, %p725;
	add.s32 	%r3332, %r3328, %r3331;
	ld.global.u32 	%r3333, [%rd1225+20];
	mul.wide.s32 	%rd1236, %r3333, 4;
	add.s64 	%rd1237, %rd4, %rd1236;
	ld.global.u32 	%r3334, [%rd1237];
	setp.eq.s32 	%p726, %r3334, -1;
	selp.u32 	%r3335, 1, 0, %p726;
	add.s32 	%r3336, %r3332, %r3335;
	ld.global.u32 	%r3337, [%rd1225+24];
	mul.wide.s32 	%rd1238, %r3337, 4;
	add.s64 	%rd1239, %rd4, %rd1238;
	ld.global.u32 	%r3338, [%rd1239];
	setp.eq.s32 	%p727, %r3338, -1;
	selp.u32 	%r3339, 1, 0, %p727;
	add.s32 	%r3340, %r3336, %r3339;
	ld.global.u32 	%r3341, [%rd1225+28];
	mul.wide.s32 	%rd1240, %r3341, 4;
	add.s64 	%rd1241, %rd4, %rd1240;
	ld.global.u32 	%r3342, [%rd1241];
	setp.eq.s32 	%p728, %r3342, -1;
	selp.u32 	%r3343, 1, 0, %p728;
	add.s32 	%r3344, %r3340, %r3343;
	ld.global.u32 	%r3345, [%rd1225+32];
	mul.wide.s32 	%rd1242, %r3345, 4;
	add.s64 	%rd1243, %rd4, %rd1242;
	ld.global.u32 	%r3346, [%rd1243];
	setp.eq.s32 	%p729, %r3346, -1;
	selp.u32 	%r3347, 1, 0, %p729;
	add.s32 	%r3348, %r3344, %r3347;
	ld.global.u32 	%r3349, [%rd1225+36];
	mul.wide.s32 	%rd1244, %r3349, 4;
	add.s64 	%rd1245, %rd4, %rd1244;
	ld.global.u32 	%r3350, [%rd1245];
	setp.eq.s32 	%p730, %r3350, -1;
	selp.u32 	%r3351, 1, 0, %p730;
	add.s32 	%r3352, %r3348, %r3351;
	ld.global.u32 	%r3353, [%rd1225+40];
	mul.wide.s32 	%rd1246, %r3353, 4;
	add.s64 	%rd1247, %rd4, %rd1246;
	ld.global.u32 	%r3354, [%rd1247];
	setp.eq.s32 	%p731, %r3354, -1;
	selp.u32 	%r3355, 1, 0, %p731;
	add.s32 	%r3356, %r3352, %r3355;
	ld.global.u32 	%r3357, [%rd1225+44];
	mul.wide.s32 	%rd1248, %r3357, 4;
	add.s64 	%rd1249, %rd4, %rd1248;
	ld.global.u32 	%r3358, [%rd1249];
	setp.eq.s32 	%p732, %r3358, -1;
	selp.u32 	%r3359, 1, 0, %p732;
	add.s32 	%r3360, %r3356, %r3359;
	ld.global.u32 	%r3361, [%rd1225+48];
	mul.wide.s32 	%rd1250, %r3361, 4;
	add.s64 	%rd1251, %rd4, %rd1250;
	ld.global.u32 	%r3362, [%rd1251];
	setp.eq.s32 	%p733, %r3362, -1;
	selp.u32 	%r3363, 1, 0, %p733;
	add.s32 	%r3364, %r3360, %r3363;
	ld.global.u32 	%r3365, [%rd1225+52];
	mul.wide.s32 	%rd1252, %r3365, 4;
	add.s64 	%rd1253, %rd4, %rd1252;
	ld.global.u32 	%r3366, [%rd1253];
	setp.eq.s32 	%p734, %r3366, -1;
	selp.u32 	%r3367, 1, 0, %p734;
	add.s32 	%r3368, %r3364, %r3367;
	ld.global.u32 	%r3369, [%rd1225+56];
	mul.wide.s32 	%rd1254, %r3369, 4;
	add.s64 	%rd1255, %rd4, %rd1254;
	ld.global.u32 	%r3370, [%rd1255];
	setp.eq.s32 	%p735, %r3370, -1;
	selp.u32 	%r3371, 1, 0, %p735;
	add.s32 	%r3372, %r3368, %r3371;
	ld.global.u32 	%r3373, [%rd1225+60];
	mul.wide.s32 	%rd1256, %r3373, 4;
	add.s64 	%rd1257, %rd4, %rd1256;
	ld.global.u32 	%r3374, [%rd1257];
	setp.eq.s32 	%p736, %r3374, -1;
	selp.u32 	%r3375, 1, 0, %p736;
	add.s32 	%r6070, %r3372, %r3375;
	add.s32 	%r6062, %r6062, 16;
	add.s32 	%r6060, %r6060, 16;
	setp.ne.s32 	%p737, %r6060, %r600;
	@%p737 bra 	$L__BB26_308;
$L__BB26_309:
	setp.eq.s32 	%p738, %r599, 0;
	@%p738 bra 	$L__BB26_319;
	and.b32  	%r610, %r598, 7;
	setp.lt.u32 	%p739, %r599, 8;
	@%p739 bra 	$L__BB26_312;
	mul.wide.s32 	%rd1258, %r6062, 4;
	add.s64 	%rd1259, %rd3, %rd1258;
	ld.global.u32 	%r3377, [%rd1259];
	mul.wide.s32 	%rd1260, %r3377, 4;
	add.s64 	%rd1261, %rd4, %rd1260;
	ld.global.u32 	%r3378, [%rd1261];
	setp.eq.s32 	%p740, %r3378, -1;
	selp.u32 	%r3379, 1, 0, %p740;
	add.s32 	%r3380, %r6070, %r3379;
	ld.global.u32 	%r3381, [%rd1259+4];
	mul.wide.s32 	%rd1262, %r3381, 4;
	add.s64 	%rd1263, %rd4, %rd1262;
	ld.global.u32 	%r3382, [%rd1263];
	setp.eq.s32 	%p741, %r3382, -1;
	selp.u32 	%r3383, 1, 0, %p741;
	add.s32 	%r3384, %r3380, %r3383;
	ld.global.u32 	%r3385, [%rd1259+8];
	mul.wide.s32 	%rd1264, %r3385, 4;
	add.s64 	%rd1265, %rd4, %rd1264;
	ld.global.u32 	%r3386, [%rd1265];
	setp.eq.s32 	%p742, %r3386, -1;
	selp.u32 	%r3387, 1, 0, %p742;
	add.s32 	%r3388, %r3384, %r3387;
	ld.global.u32 	%r3389, [%rd1259+12];
	mul.wide.s32 	%rd1266, %r3389, 4;
	add.s64 	%rd1267, %rd4, %rd1266;
	ld.global.u32 	%r3390, [%rd1267];
	setp.eq.s32 	%p743, %r3390, -1;
	selp.u32 	%r3391, 1, 0, %p743;
	add.s32 	%r3392, %r3388, %r3391;
	ld.global.u32 	%r3393, [%rd1259+16];
	mul.wide.s32 	%rd1268, %r3393, 4;
	add.s64 	%rd1269, %rd4, %rd1268;
	ld.global.u32 	%r3394, [%rd1269];
	setp.eq.s32 	%p744, %r3394, -1;
	selp.u32 	%r3395, 1, 0, %p744;
	add.s32 	%r3396, %r3392, %r3395;
	ld.global.u32 	%r3397, [%rd1259+20];
	mul.wide.s32 	%rd1270, %r3397, 4;
	add.s64 	%rd1271, %rd4, %rd1270;
	ld.global.u32 	%r3398, [%rd1271];
	setp.eq.s32 	%p745, %r3398, -1;
	selp.u32 	%r3399, 1, 0, %p745;
	add.s32 	%r3400, %r3396, %r3399;
	ld.global.u32 	%r3401, [%rd1259+24];
	mul.wide.s32 	%rd1272, %r3401, 4;
	add.s64 	%rd1273, %rd4, %rd1272;
	ld.global.u32 	%r3402, [%rd1273];
	setp.eq.s32 	%p746, %r3402, -1;
	selp.u32 	%r3403, 1, 0, %p746;
	add.s32 	%r3404, %r3400, %r3403;
	ld.global.u32 	%r3405, [%rd1259+28];
	mul.wide.s32 	%rd1274, %r3405, 4;
	add.s64 	%rd1275, %rd4, %rd1274;
	ld.global.u32 	%r3406, [%rd1275];
	setp.eq.s32 	%p747, %r3406, -1;
	selp.u32 	%r3407, 1, 0, %p747;
	add.s32 	%r6070, %r3404, %r3407;
	add.s32 	%r6062, %r6062, 8;
$L__BB26_312:
	setp.eq.s32 	%p748, %r610, 0;
	@%p748 bra 	$L__BB26_319;
	and.b32  	%r616, %r598, 3;
	setp.lt.u32 	%p749, %r610, 4;
	@%p749 bra 	$L__BB26_315;
	mul.wide.s32 	%rd1276, %r6062, 4;
	add.s64 	%rd1277, %rd3, %rd1276;
	ld.global.u32 	%r3409, [%rd1277];
	mul.wide.s32 	%rd1278, %r3409, 4;
	add.s64 	%rd1279, %rd4, %rd1278;
	ld.global.u32 	%r3410, [%rd1279];
	setp.eq.s32 	%p750, %r3410, -1;
	selp.u32 	%r3411, 1, 0, %p750;
	add.s32 	%r3412, %r6070, %r3411;
	ld.global.u32 	%r3413, [%rd1277+4];
	mul.wide.s32 	%rd1280, %r3413, 4;
	add.s64 	%rd1281, %rd4, %rd1280;
	ld.global.u32 	%r3414, [%rd1281];
	setp.eq.s32 	%p751, %r3414, -1;
	selp.u32 	%r3415, 1, 0, %p751;
	add.s32 	%r3416, %r3412, %r3415;
	ld.global.u32 	%r3417, [%rd1277+8];
	mul.wide.s32 	%rd1282, %r3417, 4;
	add.s64 	%rd1283, %rd4, %rd1282;
	ld.global.u32 	%r3418, [%rd1283];
	setp.eq.s32 	%p752, %r3418, -1;
	selp.u32 	%r3419, 1, 0, %p752;
	add.s32 	%r3420, %r3416, %r3419;
	ld.global.u32 	%r3421, [%rd1277+12];
	mul.wide.s32 	%rd1284, %r3421, 4;
	add.s64 	%rd1285, %rd4, %rd1284;
	ld.global.u32 	%r3422, [%rd1285];
	setp.eq.s32 	%p753, %r3422, -1;
	selp.u32 	%r3423, 1, 0, %p753;
	add.s32 	%r6070, %r3420, %r3423;
	add.s32 	%r6062, %r6062, 4;
$L__BB26_315:
	setp.eq.s32 	%p754, %r616, 0;
	@%p754 bra 	$L__BB26_319;
	mul.wide.s32 	%rd1286, %r6062, 4;
	add.s64 	%rd28, %rd3, %rd1286;
	ld.global.u32 	%r3424, [%rd28];
	mul.wide.s32 	%rd1287, %r3424, 4;
	add.s64 	%rd1288, %rd4, %rd1287;
	ld.global.u32 	%r3425, [%rd1288];
	setp.eq.s32 	%p755, %r3425, -1;
	selp.u32 	%r3426, 1, 0, %p755;
	add.s32 	%r6070, %r6070, %r3426;
	setp.eq.s32 	%p756, %r616, 1;
	@%p756 bra 	$L__BB26_319;
	ld.global.u32 	%r3427, [%rd28+4];
	mul.wide.s32 	%rd1289, %r3427, 4;
	add.s64 	%rd1290, %rd4, %rd1289;
	ld.global.u32 	%r3428, [%rd1290];
	setp.eq.s32 	%p757, %r3428, -1;
	selp.u32 	%r3429, 1, 0, %p757;
	add.s32 	%r6070, %r6070, %r3429;
	setp.eq.s32 	%p758, %r616, 2;
	@%p758 bra 	$L__BB26_319;
	ld.global.u32 	%r3430, [%rd28+8];
	mul.wide.s32 	%rd1291, %r3430, 4;
	add.s64 	%rd1292, %rd4, %rd1291;
	ld.global.u32 	%r3431, [%rd1292];
	setp.eq.s32 	%p759, %r3431, -1;
	selp.u32 	%r3432, 1, 0, %p759;
	add.s32 	%r6070, %r6070, %r3432;
$L__BB26_319:
	ld.global.u32 	%r3434, [%rd25+2048];
	setp.ne.s32 	%p760, %r3434, -1;
	mov.b32 	%r6083, 0;
	@%p760 bra 	$L__BB26_334;
	ld.global.u32 	%r6075, [%rd26+2048];
	ld.global.u32 	%r627, [%rd26+2052];
	setp.ge.s32 	%p761, %r6075, %r627;
	@%p761 bra 	$L__BB26_334;
	add.s32 	%r3438, %r6075, 1;
	max.s32 	%r3439, %r627, %r3438;
	sub.s32 	%r628, %r3439, %r6075;
	and.b32  	%r629, %r628, 15;
	sub.s32 	%r3440, %r6075, %r3439;
	setp.gt.u32 	%p762, %r3440, -16;
	mov.b32 	%r6083, 0;
	@%p762 bra 	$L__BB26_324;
	and.b32  	%r630, %r628, -16;
	mov.b32 	%r6083, 0;
	mov.u32 	%r6073, %r6083;
$L__BB26_323:
	.pragma "nounroll";
	mul.wide.s32 	%rd1293, %r6075, 4;
	add.s64 	%rd1294, %rd3, %rd1293;
	ld.global.u32 	%r3442, [%rd1294];
	mul.wide.s32 	%rd1295, %r3442, 4;
	add.s64 	%rd1296, %rd4, %rd1295;
	ld.global.u32 	%r3443, [%rd1296];
	setp.eq.s32 	%p763, %r3443, -1;
	selp.u32 	%r3444, 1, 0, %p763;
	add.s32 	%r3445, %r6083, %r3444;
	ld.global.u32 	%r3446, [%rd1294+4];
	mul.wide.s32 	%rd1297, %r3446, 4;
	add.s64 	%rd1298, %rd4, %rd1297;
	ld.global.u32 	%r3447, [%rd1298];
	setp.eq.s32 	%p764, %r3447, -1;
	selp.u32 	%r3448, 1, 0, %p764;
	add.s32 	%r3449, %r3445, %r3448;
	ld.global.u32 	%r3450, [%rd1294+8];
	mul.wide.s32 	%rd1299, %r3450, 4;
	add.s64 	%rd1300, %rd4, %rd1299;
	ld.global.u32 	%r3451, [%rd1300];
	setp.eq.s32 	%p765, %r3451, -1;
	selp.u32 	%r3452, 1, 0, %p765;
	add.s32 	%r3453, %r3449, %r3452;
	ld.global.u32 	%r3454, [%rd1294+12];
	mul.wide.s32 	%rd1301, %r3454, 4;
	add.s64 	%rd1302, %rd4, %rd1301;
	ld.global.u32 	%r3455, [%rd1302];
	setp.eq.s32 	%p766, %r3455, -1;
	selp.u32 	%r3456, 1, 0, %p766;
	add.s32 	%r3457, %r3453, %r3456;
	ld.global.u32 	%r3458, [%rd1294+16];
	mul.wide.s32 	%rd1303, %r3458, 4;
	add.s64 	%rd1304, %rd4, %rd1303;
	ld.global.u32 	%r3459, [%rd1304];
	setp.eq.s32 	%p767, %r3459, -1;
	selp.u32 	%r3460, 1, 0, %p767;
	add.s32 	%r3461, %r3457, %r3460;
	ld.global.u32 	%r3462, [%rd1294+20];
	mul.wide.s32 	%rd1305, %r3462, 4;
	add.s64 	%rd1306, %rd4, %rd1305;
	ld.global.u32 	%r3463, [%rd1306];
	setp.eq.s32 	%p768, %r3463, -1;
	selp.u32 	%r3464, 1, 0, %p768;
	add.s32 	%r3465, %r3461, %r3464;
	ld.global.u32 	%r3466, [%rd1294+24];
	mul.wide.s32 	%rd1307, %r3466, 4;
	add.s64 	%rd1308, %rd4, %rd1307;
	ld.global.u32 	%r3467, [%rd1308];
	setp.eq.s32 	%p769, %r3467, -1;
	selp.u32 	%r3468, 1, 0, %p769;
	add.s32 	%r3469, %r3465, %r3468;
	ld.global.u32 	%r3470, [%rd1294+28];
	mul.wide.s32 	%rd1309, %r3470, 4;
	add.s64 	%rd1310, %rd4, %rd1309;
	ld.global.u32 	%r3471, [%rd1310];
	setp.eq.s32 	%p770, %r3471, -1;
	selp.u32 	%r3472, 1, 0, %p770;
	add.s32 	%r3473, %r3469, %r3472;
	ld.global.u32 	%r3474, [%rd1294+32];
	mul.wide.s32 	%rd1311, %r3474, 4;
	add.s64 	%rd1312, %rd4, %rd1311;
	ld.global.u32 	%r3475, [%rd1312];
	setp.eq.s32 	%p771, %r3475, -1;
	selp.u32 	%r3476, 1, 0, %p771;
	add.s32 	%r3477, %r3473, %r3476;
	ld.global.u32 	%r3478, [%rd1294+36];
	mul.wide.s32 	%rd1313, %r3478, 4;
	add.s64 	%rd1314, %rd4, %rd1313;
	ld.global.u32 	%r3479, [%rd1314];
	setp.eq.s32 	%p772, %r3479, -1;
	selp.u32 	%r3480, 1, 0, %p772;
	add.s32 	%r3481, %r3477, %r3480;
	ld.global.u32 	%r3482, [%rd1294+40];
	mul.wide.s32 	%rd1315, %r3482, 4;
	add.s64 	%rd1316, %rd4, %rd1315;
	ld.global.u32 	%r3483, [%rd1316];
	setp.eq.s32 	%p773, %r3483, -1;
	selp.u32 	%r3484, 1, 0, %p773;
	add.s32 	%r3485, %r3481, %r3484;
	ld.global.u32 	%r3486, [%rd1294+44];
	mul.wide.s32 	%rd1317, %r3486, 4;
	add.s64 	%rd1318, %rd4, %rd1317;
	ld.global.u32 	%r3487, [%rd1318];
	setp.eq.s32 	%p774, %r3487, -1;
	selp.u32 	%r3488, 1, 0, %p774;
	add.s32 	%r3489, %r3485, %r3488;
	ld.global.u32 	%r3490, [%rd1294+48];
	mul.wide.s32 	%rd1319, %r3490, 4;
	add.s64 	%rd1320, %rd4, %rd1319;
	ld.global.u32 	%r3491, [%rd1320];
	setp.eq.s32 	%p775, %r3491, -1;
	selp.u32 	%r3492, 1, 0, %p775;
	add.s32 	%r3493, %r3489, %r3492;
	ld.global.u32 	%r3494, [%rd1294+52];
	mul.wide.s32 	%rd1321, %r3494, 4;
	add.s64 	%rd1322, %rd4, %rd1321;
	ld.global.u32 	%r3495, [%rd1322];
	setp.eq.s32 	%p776, %r3495, -1;
	selp.u32 	%r3496, 1, 0, %p776;
	add.s32 	%r3497, %r3493, %r3496;
	ld.global.u32 	%r3498, [%rd1294+56];
	mul.wide.s32 	%rd1323, %r3498, 4;
	add.s64 	%rd1324, %rd4, %rd1323;
	ld.global.u32 	%r3499, [%rd1324];
	setp.eq.s32 	%p777, %r3499, -1;
	selp.u32 	%r3500, 1, 0, %p777;
	add.s32 	%r3501, %r3497, %r3500;
	ld.global.u32 	%r3502, [%rd1294+60];
	mul.wide.s32 	%rd1325, %r3502, 4;
	add.s64 	%rd1326, %rd4, %rd1325;
	ld.global.u32 	%r3503, [%rd1326];
	setp.eq.s32 	%p778, %r3503, -1;
	selp.u32 	%r3504, 1, 0, %p778;
	add.s32 	%r6083, %r3501, %r3504;
	add.s32 	%r6075, %r6075, 16;
	add.s32 	%r6073, %r6073, 16;
	setp.ne.s32 	%p779, %r6073, %r630;
	@%p779 bra 	$L__BB26_323;
$L__BB26_324:
	setp.eq.s32 	%p780, %r629, 0;
	@%p780 bra 	$L__BB26_334;
	and.b32  	%r640, %r628, 7;
	setp.lt.u32 	%p781, %r629, 8;
	@%p781 bra 	$L__BB26_327;
	mul.wide.s32 	%rd1327, %r6075, 4;
	add.s64 	%rd1328, %rd3, %rd1327;
	ld.global.u32 	%r3506, [%rd1328];
	mul.wide.s32 	%rd1329, %r3506, 4;
	add.s64 	%rd1330, %rd4, %rd1329;
	ld.global.u32 	%r3507, [%rd1330];
	setp.eq.s32 	%p782, %r3507, -1;
	selp.u32 	%r3508, 1, 0, %p782;
	add.s32 	%r3509, %r6083, %r3508;
	ld.global.u32 	%r3510, [%rd1328+4];
	mul.wide.s32 	%rd1331, %r3510, 4;
	add.s64 	%rd1332, %rd4, %rd1331;
	ld.global.u32 	%r3511, [%rd1332];
	setp.eq.s32 	%p783, %r3511, -1;
	selp.u32 	%r3512, 1, 0, %p783;
	add.s32 	%r3513, %r3509, %r3512;
	ld.global.u32 	%r3514, [%rd1328+8];
	mul.wide.s32 	%rd1333, %r3514, 4;
	add.s64 	%rd1334, %rd4, %rd1333;
	ld.global.u32 	%r3515, [%rd1334];
	setp.eq.s32 	%p784, %r3515, -1;
	selp.u32 	%r3516, 1, 0, %p784;
	add.s32 	%r3517, %r3513, %r3516;
	ld.global.u32 	%r3518, [%rd1328+12];
	mul.wide.s32 	%rd1335, %r3518, 4;
	add.s64 	%rd1336, %rd4, %rd1335;
	ld.global.u32 	%r3519, [%rd1336];
	setp.eq.s32 	%p785, %r3519, -1;
	selp.u32 	%r3520, 1, 0, %p785;
	add.s32 	%r3521, %r3517, %r3520;
	ld.global.u32 	%r3522, [%rd1328+16];
	mul.wide.s32 	%rd1337, %r3522, 4;
	add.s64 	%rd1338, %rd4, %rd1337;
	ld.global.u32 	%r3523, [%rd1338];
	setp.eq.s32 	%p786, %r3523, -1;
	selp.u32 	%r3524, 1, 0, %p786;
	add.s32 	%r3525, %r3521, %r3524;
	ld.global.u32 	%r3526, [%rd1328+20];
	mul.wide.s32 	%rd1339, %r3526, 4;
	add.s64 	%rd1340, %rd4, %rd1339;
	ld.global.u32 	%r3527, [%rd1340];
	setp.eq.s32 	%p787, %r3527, -1;
	selp.u32 	%r3528, 1, 0, %p787;
	add.s32 	%r3529, %r3525, %r3528;
	ld.global.u32 	%r3530, [%rd1328+24];
	mul.wide.s32 	%rd1341, %r3530, 4;
	add.s64 	%rd1342, %rd4, %rd1341;
	ld.global.u32 	%r3531, [%rd1342];
	setp.eq.s32 	%p788, %r3531, -1;
	selp.u32 	%r3532, 1, 0, %p788;
	add.s32 	%r3533, %r3529, %r3532;
	ld.global.u32 	%r3534, [%rd1328+28];
	mul.wide.s32 	%rd1343, %r3534, 4;
	add.s64 	%rd1344, %rd4, %rd1343;
	ld.global.u32 	%r3535, [%rd1344];
	setp.eq.s32 	%p789, %r3535, -1;
	selp.u32 	%r3536, 1, 0, %p789;
	add.s32 	%r6083, %r3533, %r3536;
	add.s32 	%r6075, %r6075, 8;
$L__BB26_327:
	setp.eq.s32 	%p790, %r640, 0;
	@%p790 bra 	$L__BB26_334;
	and.b32  	%r646, %r628, 3;
	setp.lt.u32 	%p791, %r640, 4;
	@%p791 bra 	$L__BB26_330;
	mul.wide.s32 	%rd1345, %r6075, 4;
	add.s64 	%rd1346, %rd3, %rd1345;
	ld.global.u32 	%r3538, [%rd1346];
	mul.wide.s32 	%rd1347, %r3538, 4;
	add.s64 	%rd1348, %rd4, %rd1347;
	ld.global.u32 	%r3539, [%rd1348];
	setp.eq.s32 	%p792, %r3539, -1;
	selp.u32 	%r3540, 1, 0, %p792;
	add.s32 	%r3541, %r6083, %r3540;
	ld.global.u32 	%r3542, [%rd1346+4];
	mul.wide.s32 	%rd1349, %r3542, 4;
	add.s64 	%rd1350, %rd4, %rd1349;
	ld.global.u32 	%r3543, [%rd1350];
	setp.eq.s32 	%p793, %r3543, -1;
	selp.u32 	%r3544, 1, 0, %p793;
	add.s32 	%r3545, %r3541, %r3544;
	ld.global.u32 	%r3546, [%rd1346+8];
	mul.wide.s32 	%rd1351, %r3546, 4;
	add.s64 	%rd1352, %rd4, %rd1351;
	ld.global.u32 	%r3547, [%rd1352];
	setp.eq.s32 	%p794, %r3547, -1;
	selp.u32 	%r3548, 1, 0, %p794;
	add.s32 	%r3549, %r3545, %r3548;
	ld.global.u32 	%r3550, [%rd1346+12];
	mul.wide.s32 	%rd1353, %r3550, 4;
	add.s64 	%rd1354, %rd4, %rd1353;
	ld.global.u32 	%r3551, [%rd1354];
	setp.eq.s32 	%p795, %r3551, -1;
	selp.u32 	%r3552, 1, 0, %p795;
	add.s32 	%r6083, %r3549, %r3552;
	add.s32 	%r6075, %r6075, 4;
$L__BB26_330:
	setp.eq.s32 	%p796, %r646, 0;
	@%p796 bra 	$L__BB26_334;
	mul.wide.s32 	%rd1355, %r6075, 4;
	add.s64 	%rd29, %rd3, %rd1355;
	ld.global.u32 	%r3553, [%rd29];
	mul.wide.s32 	%rd1356, %r3553, 4;
	add.s64 	%rd1357, %rd4, %rd1356;
	ld.global.u32 	%r3554, [%rd1357];
	setp.eq.s32 	%p797, %r3554, -1;
	selp.u32 	%r3555, 1, 0, %p797;
	add.s32 	%r6083, %r6083, %r3555;
	setp.eq.s32 	%p798, %r646, 1;
	@%p798 bra 	$L__BB26_334;
	ld.global.u32 	%r3556, [%rd29+4];
	mul.wide.s32 	%rd1358, %r3556, 4;
	add.s64 	%rd1359, %rd4, %rd1358;
	ld.global.u32 	%r3557, [%rd1359];
	setp.eq.s32 	%p799, %r3557, -1;
	selp.u32 	%r3558, 1, 0, %p799;
	add.s32 	%r6083, %r6083, %r3558;
	setp.eq.s32 	%p800, %r646, 2;
	@%p800 bra 	$L__BB26_334;
	ld.global.u32 	%r3559, [%rd29+8];
	mul.wide.s32 	%rd1360, %r3559, 4;
	add.s64 	%rd1361, %rd4, %rd1360;
	ld.global.u32 	%r3560, [%rd1361];
	setp.eq.s32 	%p801, %r3560, -1;
	selp.u32 	%r3561, 1, 0, %p801;
	add.s32 	%r6083, %r6083, %r3561;
$L__BB26_334:
	ld.global.u32 	%r3563, [%rd25+3072];
	setp.ne.s32 	%p802, %r3563, -1;
	mov.b32 	%r6096, 0;
	@%p802 bra 	$L__BB26_349;
	ld.global.u32 	%r6088, [%rd26+3072];
	ld.global.u32 	%r657, [%rd26+3076];
	setp.ge.s32 	%p803, %r6088, %r657;
	@%p803 bra 	$L__BB26_349;
	add.s32 	%r3567, %r6088, 1;
	max.s32 	%r3568, %r657, %r3567;
	sub.s32 	%r658, %r3568, %r6088;
	and.b32  	%r659, %r658, 15;
	sub.s32 	%r3569, %r6088, %r3568;
	setp.gt.u32 	%p804, %r3569, -16;
	mov.b32 	%r6096, 0;
	@%p804 bra 	$L__BB26_339;
	and.b32  	%r660, %r658, -16;
	mov.b32 	%r6096, 0;
	mov.u32 	%r6086, %r6096;
$L__BB26_338:
	.pragma "nounroll";
	mul.wide.s32 	%rd1362, %r6088, 4;
	add.s64 	%rd1363, %rd3, %rd1362;
	ld.global.u32 	%r3571, [%rd1363];
	mul.wide.s32 	%rd1364, %r3571, 4;
	add.s64 	%rd1365, %rd4, %rd1364;
	ld.global.u32 	%r3572, [%rd1365];
	setp.eq.s32 	%p805, %r3572, -1;
	selp.u32 	%r3573, 1, 0, %p805;
	add.s32 	%r3574, %r6096, %r3573;
	ld.global.u32 	%r3575, [%rd1363+4];
	mul.wide.s32 	%rd1366, %r3575, 4;
	add.s64 	%rd1367, %rd4, %rd1366;
	ld.global.u32 	%r3576, [%rd1367];
	setp.eq.s32 	%p806, %r3576, -1;
	selp.u32 	%r3577, 1, 0, %p806;
	add.s32 	%r3578, %r3574, %r3577;
	ld.global.u32 	%r3579, [%rd1363+8];
	mul.wide.s32 	%rd1368, %r3579, 4;
	add.s64 	%rd1369, %rd4, %rd1368;
	ld.global.u32 	%r3580, [%rd1369];
	setp.eq.s32 	%p807, %r3580, -1;
	selp.u32 	%r3581, 1, 0, %p807;
	add.s32 	%r3582, %r3578, %r3581;
	ld.global.u32 	%r3583, [%rd1363+12];
	mul.wide.s32 	%rd1370, %r3583, 4;
	add.s64 	%rd1371, %rd4, %rd1370;
	ld.global.u32 	%r3584, [%rd1371];
	setp.eq.s32 	%p808, %r3584, -1;
	selp.u32 	%r3585, 1, 0, %p808;
	add.s32 	%r3586, %r3582, %r3585;
	ld.global.u32 	%r3587, [%rd1363+16];
	mul.wide.s32 	%rd1372, %r3587, 4;
	add.s64 	%rd1373, %rd4, %rd1372;
	ld.global.u32 	%r3588, [%rd1373];
	setp.eq.s32 	%p809, %r3588, -1;
	selp.u32 	%r3589, 1, 0, %p809;
	add.s32 	%r3590, %r3586, %r3589;
	ld.global.u32 	%r3591, [%rd1363+20];
	mul.wide.s32 	%rd1374, %r3591, 4;
	add.s64 	%rd1375, %rd4, %rd1374;
	ld.global.u32 	%r3592, [%rd1375];
	setp.eq.s32 	%p810, %r3592, -1;
	selp.u32 	%r3593, 1, 0, %p810;
	add.s32 	%r3594, %r3590, %r3593;
	ld.global.u32 	%r3595, [%rd1363+24];
	mul.wide.s32 	%rd1376, %r3595, 4;
	add.s64 	%rd1377, %rd4, %rd1376;
	ld.global.u32 	%r3596, [%rd1377];
	setp.eq.s32 	%p811, %r3596, -1;
	selp.u32 	%r3597, 1, 0, %p811;
	add.s32 	%r3598, %r3594, %r3597;
	ld.global.u32 	%r3599, [%rd1363+28];
	mul.wide.s32 	%rd1378, %r3599, 4;
	add.s64 	%rd1379, %rd4, %rd1378;
	ld.global.u32 	%r3600, [%rd1379];
	setp.eq.s32 	%p812, %r3600, -1;
	selp.u32 	%r3601, 1, 0, %p812;
	add.s32 	%r3602, %r3598, %r3601;
	ld.global.u32 	%r3603, [%rd1363+32];
	mul.wide.s32 	%rd1380, %r3603, 4;
	add.s64 	%rd1381, %rd4, %rd1380;
	ld.global.u32 	%r3604, [%rd1381];
	setp.eq.s32 	%p813, %r3604, -1;
	selp.u32 	%r3605, 1, 0, %p813;
	add.s32 	%r3606, %r3602, %r3605;
	ld.global.u32 	%r3607, [%rd1363+36];
	mul.wide.s32 	%rd1382, %r3607, 4;
	add.s64 	%rd1383, %rd4, %rd1382;
	ld.global.u32 	%r3608, [%rd1383];
	setp.eq.s32 	%p814, %r3608, -1;
	selp.u32 	%r3609, 1, 0, %p814;
	add.s32 	%r3610, %r3606, %r3609;
	ld.global.u32 	%r3611, [%rd1363+40];
	mul.wide.s32 	%rd1384, %r3611, 4;
	add.s64 	%rd1385, %rd4, %rd1384;
	ld.global.u32 	%r3612, [%rd1385];
	setp.eq.s32 	%p815, %r3612, -1;
	selp.u32 	%r3613, 1, 0, %p815;
	add.s32 	%r3614, %r3610, %r3613;
	ld.global.u32 	%r3615, [%rd1363+44];
	mul.wide.s32 	%rd1386, %r3615, 4;
	add.s64 	%rd1387, %rd4, %rd1386;
	ld.global.u32 	%r3616, [%rd1387];
	setp.eq.s32 	%p816, %r3616, -1;
	selp.u32 	%r3617, 1, 0, %p816;
	add.s32 	%r3618, %r3614, %r3617;
	ld.global.u32 	%r3619, [%rd1363+48];
	mul.wide.s32 	%rd1388, %r3619, 4;
	add.s64 	%rd1389, %rd4, %rd1388;
	ld.global.u32 	%r3620, [%rd1389];
	setp.eq.s32 	%p817, %r3620, -1;
	selp.u32 	%r3621, 1, 0, %p817;
	add.s32 	%r3622, %r3618, %r3621;
	ld.global.u32 	%r3623, [%rd1363+52];
	mul.wide.s32 	%rd1390, %r3623, 4;
	add.s64 	%rd1391, %rd4, %rd1390;
	ld.global.u32 	%r3624, [%rd1391];
	setp.eq.s32 	%p818, %r3624, -1;
	selp.u32 	%r3625, 1, 0, %p818;
	add.s32 	%r3626, %r3622, %r3625;
	ld.global.u32 	%r3627, [%rd1363+56];
	mul.wide.s32 	%rd1392, %r3627, 4;
	add.s64 	%rd1393, %rd4, %rd1392;
	ld.global.u32 	%r3628, [%rd1393];
	setp.eq.s32 	%p819, %r3628, -1;
	selp.u32 	%r3629, 1, 0, %p819;
	add.s32 	%r3630, %r3626, %r3629;
	ld.global.u32 	%r3631, [%rd1363+60];
	mul.wide.s32 	%rd1394, %r3631, 4;
	add.s64 	%rd1395, %rd4, %rd1394;
	ld.global.u32 	%r3632, [%rd1395];
	setp.eq.s32 	%p820, %r3632, -1;
	selp.u32 	%r3633, 1, 0, %p820;
	add.s32 	%r6096, %r3630, %r3633;
	add.s32 	%r6088, %r6088, 16;
	add.s32 	%r6086, %r6086, 16;
	setp.ne.s32 	%p821, %r6086, %r660;
	@%p821 bra 	$L__BB26_338;
$L__BB26_339:
	setp.eq.s32 	%p822, %r659, 0;
	@%p822 bra 	$L__BB26_349;
	and.b32  	%r670, %r658, 7;
	setp.lt.u32 	%p823, %r659, 8;
	@%p823 bra 	$L__BB26_342;
	mul.wide.s32 	%rd1396, %r6088, 4;
	add.s64 	%rd1397, %rd3, %rd1396;
	ld.global.u32 	%r3635, [%rd1397];
	mul.wide.s32 	%rd1398, %r3635, 4;
	add.s64 	%rd1399, %rd4, %rd1398;
	ld.global.u32 	%r3636, [%rd1399];
	setp.eq.s32 	%p824, %r3636, -1;
	selp.u32 	%r3637, 1, 0, %p824;
	add.s32 	%r3638, %r6096, %r3637;
	ld.global.u32 	%r3639, [%rd1397+4];
	mul.wide.s32 	%rd1400, %r3639, 4;
	add.s64 	%rd1401, %rd4, %rd1400;
	ld.global.u32 	%r3640, [%rd1401];
	setp.eq.s32 	%p825, %r3640, -1;
	selp.u32 	%r3641, 1, 0, %p825;
	add.s32 	%r3642, %r3638, %r3641;
	ld.global.u32 	%r3643, [%rd1397+8];
	mul.wide.s32 	%rd1402, %r3643, 4;
	add.s64 	%rd1403, %rd4, %rd1402;
	ld.global.u32 	%r3644, [%rd1403];
	setp.eq.s32 	%p826, %r3644, -1;
	selp.u32 	%r3645, 1, 0, %p826;
	add.s32 	%r3646, %r3642, %r3645;
	ld.global.u32 	%r3647, [%rd1397+12];
	mul.wide.s32 	%rd1404, %r3647, 4;
	add.s64 	%rd1405, %rd4, %rd1404;
	ld.global.u32 	%r3648, [%rd1405];
	setp.eq.s32 	%p827, %r3648, -1;
	selp.u32 	%r3649, 1, 0, %p827;
	add.s32 	%r3650, %r3646, %r3649;
	ld.global.u32 	%r3651, [%rd1397+16];
	mul.wide.s32 	%rd1406, %r3651, 4;
	add.s64 	%rd1407, %rd4, %rd1406;
	ld.global.u32 	%r3652, [%rd1407];
	setp.eq.s32 	%p828, %r3652, -1;
	selp.u32 	%r3653, 1, 0, %p828;
	add.s32 	%r3654, %r3650, %r3653;
	ld.global.u32 	%r3655, [%rd1397+20];
	mul.wide.s32 	%rd1408, %r3655, 4;
	add.s64 	%rd1409, %rd4, %rd1408;
	ld.global.u32 	%r3656, [%rd1409];
	setp.eq.s32 	%p829, %r3656, -1;
	selp.u32 	%r3657, 1, 0, %p829;
	add.s32 	%r3658, %r3654, %r3657;
	ld.global.u32 	%r3659, [%rd1397+24];
	mul.wide.s32 	%rd1410, %r3659, 4;
	add.s64 	%rd1411, %rd4, %rd1410;
	ld.global.u32 	%r3660, [%rd1411];
	setp.eq.s32 	%p830, %r3660, -1;
	selp.u32 	%r3661, 1, 0, %p830;
	add.s32 	%r3662, %r3658, %r3661;
	ld.global.u32 	%r3663, [%rd1397+28];
	mul.wide.s32 	%rd1412, %r3663, 4;
	add.s64 	%rd1413, %rd4, %rd1412;
	ld.global.u32 	%r3664, [%rd1413];
	setp.eq.s32 	%p831, %r3664, -1;
	selp.u32 	%r3665, 1, 0, %p831;
	add.s32 	%r6096, %r3662, %r3665;
	add.s32 	%r6088, %r6088, 8;
$L__BB26_342:
	setp.eq.s32 	%p832, %r670, 0;
	@%p832 bra 	$L__BB26_349;
	and.b32  	%r676, %r658, 3;
	setp.lt.u32 	%p833, %r670, 4;
	@%p833 bra 	$L__BB26_345;
	mul.wide.s32 	%rd1414, %r6088, 4;
	add.s64 	%rd1415, %rd3, %rd1414;
	ld.global.u32 	%r3667, [%rd1415];
	mul.wide.s32 	%rd1416, %r3667, 4;
	add.s64 	%rd1417, %rd4, %rd1416;
	ld.global.u32 	%r3668, [%rd1417];
	setp.eq.s32 	%p834, %r3668, -1;
	selp.u32 	%r3669, 1, 0, %p834;
	add.s32 	%r3670, %r6096, %r3669;
	ld.global.u32 	%r3671, [%rd1415+4];
	mul.wide.s32 	%rd1418, %r3671, 4;
	add.s64 	%rd1419, %rd4, %rd1418;
	ld.global.u32 	%r3672, [%rd1419];
	setp.eq.s32 	%p835, %r3672, -1;
	selp.u32 	%r3673, 1, 0, %p835;
	add.s32 	%r3674, %r3670, %r3673;
	ld.global.u32 	%r3675, [%rd1415+8];
	mul.wide.s32 	%rd1420, %r3675, 4;
	add.s64 	%rd1421, %rd4, %rd1420;
	ld.global.u32 	%r3676, [%rd1421];
	setp.eq.s32 	%p836, %r3676, -1;
	selp.u32 	%r3677, 1, 0, %p836;
	add.s32 	%r3678, %r3674, %r3677;
	ld.global.u32 	%r3679, [%rd1415+12];
	mul.wide.s32 	%rd1422, %r3679, 4;
	add.s64 	%rd1423, %rd4, %rd1422;
	ld.global.u32 	%r3680, [%rd1423];
	setp.eq.s32 	%p837, %r3680, -1;
	selp.u32 	%r3681, 1, 0, %p837;
	add.s32 	%r6096, %r3678, %r3681;
	add.s32 	%r6088, %r6088, 4;
$L__BB26_345:
	setp.eq.s32 	%p838, %r676, 0;
	@%p838 bra 	$L__BB26_349;
	mul.wide.s32 	%rd1424, %r6088, 4;
	add.s64 	%rd30, %rd3, %rd1424;
	ld.global.u32 	%r3682, [%rd30];
	mul.wide.s32 	%rd1425, %r3682, 4;
	add.s64 	%rd1426, %rd4, %rd1425;
	ld.global.u32 	%r3683, [%rd1426];
	setp.eq.s32 	%p839, %r3683, -1;
	selp.u32 	%r3684, 1, 0, %p839;
	add.s32 	%r6096, %r6096, %r3684;
	setp.eq.s32 	%p840, %r676, 1;
	@%p840 bra 	$L__BB26_349;
	ld.global.u32 	%r3685, [%rd30+4];
	mul.wide.s32 	%rd1427, %r3685, 4;
	add.s64 	%rd1428, %rd4, %rd1427;
	ld.global.u32 	%r3686, [%rd1428];
	setp.eq.s32 	%p841, %r3686, -1;
	selp.u32 	%r3687, 1, 0, %p841;
	add.s32 	%r6096, %r6096, %r3687;
	setp.eq.s32 	%p842, %r676, 2;
	@%p842 bra 	$L__BB26_349;
	ld.global.u32 	%r3688, [%rd30+8];
	mul.wide.s32 	%rd1429, %r3688, 4;
	add.s64 	%rd1430, %rd4, %rd1429;
	ld.global.u32 	%r3689, [%rd1430];
	setp.eq.s32 	%p843, %r3689, -1;
	selp.u32 	%r3690, 1, 0, %p843;
	add.s32 	%r6096, %r6096, %r3690;
$L__BB26_349:
	ld.global.u32 	%r3692, [%rd25+4096];
	setp.ne.s32 	%p844, %r3692, -1;
	mov.b32 	%r6109, 0;
	@%p844 bra 	$L__BB26_364;
	ld.global.u32 	%r6101, [%rd26+4096];
	ld.global.u32 	%r687, [%rd26+4100];
	setp.ge.s32 	%p845, %r6101, %r687;
	@%p845 bra 	$L__BB26_364;
	add.s32 	%r3696, %r6101, 1;
	max.s32 	%r3697, %r687, %r3696;
	sub.s32 	%r688, %r3697, %r6101;
	and.b32  	%r689, %r688, 15;
	sub.s32 	%r3698, %r6101, %r3697;
	setp.gt.u32 	%p846, %r3698, -16;
	mov.b32 	%r6109, 0;
	@%p846 bra 	$L__BB26_354;
	and.b32  	%r690, %r688, -16;
	mov.b32 	%r6109, 0;
	mov.u32 	%r6099, %r6109;
$L__BB26_353:
	.pragma "nounroll";
	mul.wide.s32 	%rd1431, %r6101, 4;
	add.s64 	%rd1432, %rd3, %rd1431;
	ld.global.u32 	%r3700, [%rd1432];
	mul.wide.s32 	%rd1433, %r3700, 4;
	add.s64 	%rd1434, %rd4, %rd1433;
	ld.global.u32 	%r3701, [%rd1434];
	setp.eq.s32 	%p847, %r3701, -1;
	selp.u32 	%r3702, 1, 0, %p847;
	add.s32 	%r3703, %r6109, %r3702;
	ld.global.u32 	%r3704, [%rd1432+4];
	mul.wide.s32 	%rd1435, %r3704, 4;
	add.s64 	%rd1436, %rd4, %rd1435;
	ld.global.u32 	%r3705, [%rd1436];
	setp.eq.s32 	%p848, %r3705, -1;
	selp.u32 	%r3706, 1, 0, %p848;
	add.s32 	%r3707, %r3703, %r3706;
	ld.global.u32 	%r3708, [%rd1432+8];
	mul.wide.s32 	%rd1437, %r3708, 4;
	add.s64 	%rd1438, %rd4, %rd1437;
	ld.global.u32 	%r3709, [%rd1438];
	setp.eq.s32 	%p849, %r3709, -1;
	selp.u32 	%r3710, 1, 0, %p849;
	add.s32 	%r3711, %r3707, %r3710;
	ld.global.u32 	%r3712, [%rd1432+12];
	mul.wide.s32 	%rd1439, %r3712, 4;
	add.s64 	%rd1440, %rd4, %rd1439;
	ld.global.u32 	%r3713, [%rd1440];
	setp.eq.s32 	%p850, %r3713, -1;
	selp.u32 	%r3714, 1, 0, %p850;
	add.s32 	%r3715, %r3711, %r3714;
	ld.global.u32 	%r3716, [%rd1432+16];
	mul.wide.s32 	%rd1441, %r3716, 4;
	add.s64 	%rd1442, %rd4, %rd1441;
	ld.global.u32 	%r3717, [%rd1442];
	setp.eq.s32 	%p851, %r3717, -1;
	selp.u32 	%r3718, 1, 0, %p851;
	add.s32 	%r3719, %r3715, %r3718;
	ld.global.u32 	%r3720, [%rd1432+20];
	mul.wide.s32 	%rd1443, %r3720, 4;
	add.s64 	%rd1444, %rd4, %rd1443;
	ld.global.u32 	%r3721, [%rd1444];
	setp.eq.s32 	%p852, %r3721, -1;
	selp.u32 	%r3722, 1, 0, %p852;
	add.s32 	%r3723, %r3719, %r3722;
	ld.global.u32 	%r3724, [%rd1432+24];
	mul.wide.s32 	%rd1445, %r3724, 4;
	add.s64 	%rd1446, %rd4, %rd1445;
	ld.global.u32 	%r3725, [%rd1446];
	setp.eq.s32 	%p853, %r3725, -1;
	selp.u32 	%r3726, 1, 0, %p853;
	add.s32 	%r3727, %r3723, %r3726;
	ld.global.u32 	%r3728, [%rd1432+28];
	mul.wide.s32 	%rd1447, %r3728, 4;
	add.s64 	%rd1448, %rd4, %rd1447;
	ld.global.u32 	%r3729, [%rd1448];
	setp.eq.s32 	%p854, %r3729, -1;
	selp.u32 	%r3730, 1, 0, %p854;
	add.s32 	%r3731, %r3727, %r3730;
	ld.global.u32 	%r3732, [%rd1432+32];
	mul.wide.s32 	%rd1449, %r3732, 4;
	add.s64 	%rd1450, %rd4, %rd1449;
	ld.global.u32 	%r3733, [%rd1450];
	setp.eq.s32 	%p855, %r3733, -1;
	selp.u32 	%r3734, 1, 0, %p855;
	add.s32 	%r3735, %r3731, %r3734;
	ld.global.u32 	%r3736, [%rd1432+36];
	mul.wide.s32 	%rd1451, %r3736, 4;
	add.s64 	%rd1452, %rd4, %rd1451;
	ld.global.u32 	%r3737, [%rd1452];
	setp.eq.s32 	%p856, %r3737, -1;
	selp.u32 	%r3738, 1, 0, %p856;
	add.s32 	%r3739, %r3735, %r3738;
	ld.global.u32 	%r3740, [%rd1432+40];
	mul.wide.s32 	%rd1453, %r3740, 4;
	add.s64 	%rd1454, %rd4, %rd1453;
	ld.global.u32 	%r3741, [%rd1454];
	setp.eq.s32 	%p857, %r3741, -1;
	selp.u32 	%r3742, 1, 0, %p857;
	add.s32 	%r3743, %r3739, %r3742;
	ld.global.u32 	%r3744, [%rd1432+44];
	mul.wide.s32 	%rd1455, %r3744, 4;
	add.s64 	%rd1456, %rd4, %rd1455;
	ld.global.u32 	%r3745, [%rd1456];
	setp.eq.s32 	%p858, %r3745, -1;
	selp.u32 	%r3746, 1, 0, %p858;
	add.s32 	%r3747, %r3743, %r3746;
	ld.global.u32 	%r3748, [%rd1432+48];
	mul.wide.s32 	%rd1457, %r3748, 4;
	add.s64 	%rd1458, %rd4, %rd1457;
	ld.global.u32 	%r3749, [%rd1458];
	setp.eq.s32 	%p859, %r3749, -1;
	selp.u32 	%r3750, 1, 0, %p859;
	add.s32 	%r3751, %r3747, %r3750;
	ld.global.u32 	%r3752, [%rd1432+52];
	mul.wide.s32 	%rd1459, %r3752, 4;
	add.s64 	%rd1460, %rd4, %rd1459;
	ld.global.u32 	%r3753, [%rd1460];
	setp.eq.s32 	%p860, %r3753, -1;
	selp.u32 	%r3754, 1, 0, %p860;
	add.s32 	%r3755, %r3751, %r3754;
	ld.global.u32 	%r3756, [%rd1432+56];
	mul.wide.s32 	%rd1461, %r3756, 4;
	add.s64 	%rd1462, %rd4, %rd1461;
	ld.global.u32 	%r3757, [%rd1462];
	setp.eq.s32 	%p861, %r3757, -1;
	selp.u32 	%r3758, 1, 0, %p861;
	add.s32 	%r3759, %r3755, %r3758;
	ld.global.u32 	%r3760, [%rd1432+60];
	mul.wide.s32 	%rd1463, %r3760, 4;
	add.s64 	%rd1464, %rd4, %rd1463;
	ld.global.u32 	%r3761, [%rd1464];
	setp.eq.s32 	%p862, %r3761, -1;
	selp.u32 	%r3762, 1, 0, %p862;
	add.s32 	%r6109, %r3759, %r3762;
	add.s32 	%r6101, %r6101, 16;
	add.s32 	%r6099, %r6099, 16;
	setp.ne.s32 	%p863, %r6099, %r690;
	@%p863 bra 	$L__BB26_353;
$L__BB26_354:
	setp.eq.s32 	%p864, %r689, 0;
	@%p864 bra 	$L__BB26_364;
	and.b32  	%r700, %r688, 7;
	setp.lt.u32 	%p865, %r689, 8;
	@%p865 bra 	$L__BB26_357;
	mul.wide.s32 	%rd1465, %r6101, 4;
	add.s64 	%rd1466, %rd3, %rd1465;
	ld.global.u32 	%r3764, [%rd1466];
	mul.wide.s32 	%rd1467, %r3764, 4;
	add.s64 	%rd1468, %rd4, %rd1467;
	ld.global.u32 	%r3765, [%rd1468];
	setp.eq.s32 	%p866, %r3765, -1;
	selp.u32 	%r3766, 1, 0, %p866;
	add.s32 	%r3767, %r6109, %r3766;
	ld.global.u32 	%r3768, [%rd1466+4];
	mul.wide.s32 	%rd1469, %r3768, 4;
	add.s64 	%rd1470, %rd4, %rd1469;
	ld.global.u32 	%r3769, [%rd1470];
	setp.eq.s32 	%p867, %r3769, -1;
	selp.u32 	%r3770, 1, 0, %p867;
	add.s32 	%r3771, %r3767, %r3770;
	ld.global.u32 	%r3772, [%rd1466+8];
	mul.wide.s32 	%rd1471, %r3772, 4;
	add.s64 	%rd1472, %rd4, %rd1471;
	ld.global.u32 	%r3773, [%rd1472];
	setp.eq.s32 	%p868, %r3773, -1;
	selp.u32 	%r3774, 1, 0, %p868;
	add.s32 	%r3775, %r3771, %r3774;
	ld.global.u32 	%r3776, [%rd1466+12];
	mul.wide.s32 	%rd1473, %r3776, 4;
	add.s64 	%rd1474, %rd4, %rd1473;
	ld.global.u32 	%r3777, [%rd1474];
	setp.eq.s32 	%p869, %r3777, -1;
	selp.u32 	%r3778, 1, 0, %p869;
	add.s32 	%r3779, %r3775, %r3778;
	ld.global.u32 	%r3780, [%rd1466+16];
	mul.wide.s32 	%rd1475, %r3780, 4;
	add.s64 	%rd1476, %rd4, %rd1475;
	ld.global.u32 	%r3781, [%rd1476];
	setp.eq.s32 	%p870, %r3781, -1;
	selp.u32 	%r3782, 1, 0, %p870;
	add.s32 	%r3783, %r3779, %r3782;
	ld.global.u32 	%r3784, [%rd1466+20];
	mul.wide.s32 	%rd1477, %r3784, 4;
	add.s64 	%rd1478, %rd4, %rd1477;
	ld.global.u32 	%r3785, [%rd1478];
	setp.eq.s32 	%p871, %r3785, -1;
	selp.u32 	%r3786, 1, 0, %p871;
	add.s32 	%r3787, %r3783, %r3786;
	ld.global.u32 	%r3788, [%rd1466+24];
	mul.wide.s32 	%rd1479, %r3788, 4;
	add.s64 	%rd1480, %rd4, %rd1479;
	ld.global.u32 	%r3789, [%rd1480];
	setp.eq.s32 	%p872, %r3789, -1;
	selp.u32 	%r3790, 1, 0, %p872;
	add.s32 	%r3791, %r3787, %r3790;
	ld.global.u32 	%r3792, [%rd1466+28];
	mul.wide.s32 	%rd1481, %r3792, 4;
	add.s64 	%rd1482, %rd4, %rd1481;
	ld.global.u32 	%r3793, [%rd1482];
	setp.eq.s32 	%p873, %r3793, -1;
	selp.u32 	%r3794, 1, 0, %p873;
	add.s32 	%r6109, %r3791, %r3794;
	add.s32 	%r6101, %r6101, 8;
$L__BB26_357:
	setp.eq.s32 	%p874, %r700, 0;
	@%p874 bra 	$L__BB26_364;
	and.b32  	%r706, %r688, 3;
	setp.lt.u32 	%p875, %r700, 4;
	@%p875 bra 	$L__BB26_360;
	mul.wide.s32 	%rd1483, %r6101, 4;
	add.s64 	%rd1484, %rd3, %rd1483;
	ld.global.u32 	%r3796, [%rd1484];
	mul.wide.s32 	%rd1485, %r3796, 4;
	add.s64 	%rd1486, %rd4, %rd1485;
	ld.global.u32 	%r3797, [%rd1486];
	setp.eq.s32 	%p876, %r3797, -1;
	selp.u32 	%r3798, 1, 0, %p876;
	add.s32 	%r3799, %r6109, %r3798;
	ld.global.u32 	%r3800, [%rd1484+4];
	mul.wide.s32 	%rd1487, %r3800, 4;
	add.s64 	%rd1488, %rd4, %rd1487;
	ld.global.u32 	%r3801, [%rd1488];
	setp.eq.s32 	%p877, %r3801, -1;
	selp.u32 	%r3802, 1, 0, %p877;
	add.s32 	%r3803, %r3799, %r3802;
	ld.global.u32 	%r3804, [%rd1484+8];
	mul.wide.s32 	%rd1489, %r3804, 4;
	add.s64 	%rd1490, %rd4, %rd1489;
	ld.global.u32 	%r3805, [%rd1490];
	setp.eq.s32 	%p878, %r3805, -1;
	selp.u32 	%r3806, 1, 0, %p878;
	add.s32 	%r3807, %r3803, %r3806;
	ld.global.u32 	%r3808, [%rd1484+12];
	mul.wide.s32 	%rd1491, %r3808, 4;
	add.s64 	%rd1492, %rd4, %rd1491;
	ld.global.u32 	%r3809, [%rd1492];
	setp.eq.s32 	%p879, %r3809, -1;
	selp.u32 	%r3810, 1, 0, %p879;
	add.s32 	%r6109, %r3807, %r3810;
	add.s32 	%r6101, %r6101, 4;
$L__BB26_360:
	setp.eq.s32 	%p880, %r706, 0;
	@%p880 bra 	$L__BB26_364;
	mul.wide.s32 	%rd1493, %r6101, 4;
	add.s64 	%rd31, %rd3, %rd1493;
	ld.global.u32 	%r3811, [%rd31];
	mul.wide.s32 	%rd1494, %r3811, 4;
	add.s64 	%rd1495, %rd4, %rd1494;
	ld.global.u32 	%r3812, [%rd1495];
	setp.eq.s32 	%p881, %r3812, -1;
	selp.u32 	%r3813, 1, 0, %p881;
	add.s32 	%r6109, %r6109, %r3813;
	setp.eq.s32 	%p882, %r706, 1;
	@%p882 bra 	$L__BB26_364;
	ld.global.u32 	%r3814, [%rd31+4];
	mul.wide.s32 	%rd1496, %r3814, 4;
	add.s64 	%rd1497, %rd4, %rd1496;
	ld.global.u32 	%r3815, [%rd1497];
	setp.eq.s32 	%p883, %r3815, -1;
	selp.u32 	%r3816, 1, 0, %p883;
	add.s32 	%r6109, %r6109, %r3816;
	setp.eq.s32 	%p884, %r706, 2;
	@%p884 bra 	$L__BB26_364;
	ld.global.u32 	%r3817, [%rd31+8];
	mul.wide.s32 	%rd1498, %r3817, 4;
	add.s64 	%rd1499, %rd4, %rd1498;
	ld.global.u32 	%r3818, [%rd1499];
	setp.eq.s32 	%p885, %r3818, -1;
	selp.u32 	%r3819, 1, 0, %p885;
	add.s32 	%r6109, %r6109, %r3819;
$L__BB26_364:
	ld.global.u32 	%r3821, [%rd25+5120];
	setp.ne.s32 	%p886, %r3821, -1;
	mov.b32 	%r6122, 0;
	@%p886 bra 	$L__BB26_379;
	ld.global.u32 	%r6114, [%rd26+5120];
	ld.global.u32 	%r717, [%rd26+5124];
	setp.ge.s32 	%p887, %r6114, %r717;
	@%p887 bra 	$L__BB26_379;
	add.s32 	%r3825, %r6114, 1;
	max.s32 	%r3826, %r717, %r3825;
	sub.s32 	%r718, %r3826, %r6114;
	and.b32  	%r719, %r718, 15;
	sub.s32 	%r3827, %r6114, %r3826;
	setp.gt.u32 	%p888, %r3827, -16;
	mov.b32 	%r6122, 0;
	@%p888 bra 	$L__BB26_369;
	and.b32  	%r720, %r718, -16;
	mov.b32 	%r6122, 0;
	mov.u32 	%r6112, %r6122;
$L__BB26_368:
	.pragma "nounroll";
	mul.wide.s32 	%rd1500, %r6114, 4;
	add.s64 	%rd1501, %rd3, %rd1500;
	ld.global.u32 	%r3829, [%rd1501];
	mul.wide.s32 	%rd1502, %r3829, 4;
	add.s64 	%rd1503, %rd4, %rd1502;
	ld.global.u32 	%r3830, [%rd1503];
	setp.eq.s32 	%p889, %r3830, -1;
	selp.u32 	%r3831, 1, 0, %p889;
	add.s32 	%r3832, %r6122, %r3831;
	ld.global.u32 	%r3833, [%rd1501+4];
	mul.wide.s32 	%rd1504, %r3833, 4;
	add.s64 	%rd1505, %rd4, %rd1504;
	ld.global.u32 	%r3834, [%rd1505];
	setp.eq.s32 	%p890, %r3834, -1;
	selp.u32 	%r3835, 1, 0, %p890;
	add.s32 	%r3836, %r3832, %r3835;
	ld.global.u32 	%r3837, [%rd1501+8];
	mul.wide.s32 	%rd1506, %r3837, 4;
	add.s64 	%rd1507, %rd4, %rd1506;
	ld.global.u32 	%r3838, [%rd1507];
	setp.eq.s32 	%p891, %r3838, -1;
	selp.u32 	%r3839, 1, 0, %p891;
	add.s32 	%r3840, %r3836, %r3839;
	ld.global.u32 	%r3841, [%rd1501+12];
	mul.wide.s32 	%rd1508, %r3841, 4;
	add.s64 	%rd1509, %rd4, %rd1508;
	ld.global.u32 	%r3842, [%rd1509];
	setp.eq.s32 	%p892, %r3842, -1;
	selp.u32 	%r3843, 1, 0, %p892;
	add.s32 	%r3844, %r3840, %r3843;
	ld.global.u32 	%r3845, [%rd1501+16];
	mul.wide.s32 	%rd1510, %r3845, 4;
	add.s64 	%rd1511, %rd4, %rd1510;
	ld.global.u32 	%r3846, [%rd1511];
	setp.eq.s32 	%p893, %r3846, -1;
	selp.u32 	%r3847, 1, 0, %p893;
	add.s32 	%r3848, %r3844, %r3847;
	ld.global.u32 	%r3849, [%rd1501+20];
	mul.wide.s32 	%rd1512, %r3849, 4;
	add.s64 	%rd1513, %rd4, %rd1512;
	ld.global.u32 	%r3850, [%rd1513];
	setp.eq.s32 	%p894, %r3850, -1;
	selp.u32 	%r3851, 1, 0, %p894;
	add.s32 	%r3852, %r3848, %r3851;
	ld.global.u32 	%r3853, [%rd1501+24];
	mul.wide.s32 	%rd1514, %r3853, 4;
	add.s64 	%rd1515, %rd4, %rd1514;
	ld.global.u32 	%r3854, [%rd1515];
	setp.eq.s32 	%p895, %r3854, -1;
	selp.u32 	%r3855, 1, 0, %p895;
	add.s32 	%r3856, %r3852, %r3855;
	ld.global.u32 	%r3857, [%rd1501+28];
	mul.wide.s32 	%rd1516, %r3857, 4;
	add.s64 	%rd1517, %rd4, %rd1516;
	ld.global.u32 	%r3858, [%rd1517];
	setp.eq.s32 	%p896, %r3858, -1;
	selp.u32 	%r3859, 1, 0, %p896;
	add.s32 	%r3860, %r3856, %r3859;
	ld.global.u32 	%r3861, [%rd1501+32];
	mul.wide.s32 	%rd1518, %r3861, 4;
	add.s64 	%rd1519, %rd4, %rd1518;
	ld.global.u32 	%r3862, [%rd1519];
	setp.eq.s32 	%p897, %r3862, -1;
	selp.u32 	%r3863, 1, 0, %p897;
	add.s32 	%r3864, %r3860, %r3863;
	ld.global.u32 	%r3865, [%rd1501+36];
	mul.wide.s32 	%rd1520, %r3865, 4;
	add.s64 	%rd1521, %rd4, %rd1520;
	ld.global.u32 	%r3866, [%rd1521];
	setp.eq.s32 	%p898, %r3866, -1;
	selp.u32 	%r3867, 1, 0, %p898;
	add.s32 	%r3868, %r3864, %r3867;
	ld.global.u32 	%r3869, [%rd1501+40];
	mul.wide.s32 	%rd1522, %r3869, 4;
	add.s64 	%rd1523, %rd4, %rd1522;
	ld.global.u32 	%r3870, [%rd1523];
	setp.eq.s32 	%p899, %r3870, -1;
	selp.u32 	%r3871, 1, 0, %p899;
	add.s32 	%r3872, %r3868, %r3871;
	ld.global.u32 	%r3873, [%rd1501+44];
	mul.wide.s32 	%rd1524, %r3873, 4;
	add.s64 	%rd1525, %rd4, %rd1524;
	ld.global.u32 	%r3874, [%rd1525];
	setp.eq.s32 	%p900, %r3874, -1;
	selp.u32 	%r3875, 1, 0, %p900;
	add.s32 	%r3876, %r3872, %r3875;
	ld.global.u32 	%r3877, [%rd1501+48];
	mul.wide.s32 	%rd1526, %r3877, 4;
	add.s64 	%rd1527, %rd4, %rd1526;
	ld.global.u32 	%r3878, [%rd1527];
	setp.eq.s32 	%p901, %r3878, -1;
	selp.u32 	%r3879, 1, 0, %p901;
	add.s32 	%r3880, %r3876, %r3879;
	ld.global.u32 	%r3881, [%rd1501+52];
	mul.wide.s32 	%rd1528, %r3881, 4;
	add.s64 	%rd1529, %rd4, %rd1528;
	ld.global.u32 	%r3882, [%rd1529];
	setp.eq.s32 	%p902, %r3882, -1;
	selp.u32 	%r3883, 1, 0, %p902;
	add.s32 	%r3884, %r3880, %r3883;
	ld.global.u32 	%r3885, [%rd1501+56];
	mul.wide.s32 	%rd1530, %r3885, 4;
	add.s64 	%rd1531, %rd4, %rd1530;
	ld.global.u32 	%r3886, [%rd1531];
	setp.eq.s32 	%p903, %r3886, -1;
	selp.u32 	%r3887, 1, 0, %p903;
	add.s32 	%r3888, %r3884, %r3887;
	ld.global.u32 	%r3889, [%rd1501+60];
	mul.wide.s32 	%rd1532, %r3889, 4;
	add.s64 	%rd1533, %rd4, %rd1532;
	ld.global.u32 	%r3890, [%rd1533];
	setp.eq.s32 	%p904, %r3890, -1;
	selp.u32 	%r3891, 1, 0, %p904;
	add.s32 	%r6122, %r3888, %r3891;
	add.s32 	%r6114, %r6114, 16;
	add.s32 	%r6112, %r6112, 16;
	setp.ne.s32 	%p905, %r6112, %r720;
	@%p905 bra 	$L__BB26_368;
$L__BB26_369:
	setp.eq.s32 	%p906, %r719, 0;
	@%p906 bra 	$L__BB26_379;
	and.b32  	%r730, %r718, 7;
	setp.lt.u32 	%p907, %r719, 8;
	@%p907 bra 	$L__BB26_372;
	mul.wide.s32 	%rd1534, %r6114, 4;
	add.s64 	%rd1535, %rd3, %rd1534;
	ld.global.u32 	%r3893, [%rd1535];
	mul.wide.s32 	%rd1536, %r3893, 4;
	add.s64 	%rd1537, %rd4, %rd1536;
	ld.global.u32 	%r3894, [%rd1537];
	setp.eq.s32 	%p908, %r3894, -1;
	selp.u32 	%r3895, 1, 0, %p908;
	add.s32 	%r3896, %r6122, %r3895;
	ld.global.u32 	%r3897, [%rd1535+4];
	mul.wide.s32 	%rd1538, %r3897, 4;
	add.s64 	%rd1539, %rd4, %rd1538;
	ld.global.u32 	%r3898, [%rd1539];
	setp.eq.s32 	%p909, %r3898, -1;
	selp.u32 	%r3899, 1, 0, %p909;
	add.s32 	%r3900, %r3896, %r3899;
	ld.global.u32 	%r3901, [%rd1535+8];
	mul.wide.s32 	%rd1540, %r3901, 4;
	add.s64 	%rd1541, %rd4, %rd1540;
	ld.global.u32 	%r3902, [%rd1541];
	setp.eq.s32 	%p910, %r3902, -1;
	selp.u32 	%r3903, 1, 0, %p910;
	add.s32 	%r3904, %r3900, %r3903;
	ld.global.u32 	%r3905, [%rd1535+12];
	mul.wide.s32 	%rd1542, %r3905, 4;
	add.s64 	%rd1543, %rd4, %rd1542;
	ld.global.u32 	%r3906, [%rd1543];
	setp.eq.s32 	%p911, %r3906, -1;
	selp.u32 	%r3907, 1, 0, %p911;
	add.s32 	%r3908, %r3904, %r3907;
	ld.global.u32 	%r3909, [%rd1535+16];
	mul.wide.s32 	%rd1544, %r3909, 4;
	add.s64 	%rd1545, %rd4, %rd1544;
	ld.global.u32 	%r3910, [%rd1545];
	setp.eq.s32 	%p912, %r3910, -1;
	selp.u32 	%r3911, 1, 0, %p912;
	add.s32 	%r3912, %r3908, %r3911;
	ld.global.u32 	%r3913, [%rd1535+20];
	mul.wide.s32 	%rd1546, %r3913, 4;
	add.s64 	%rd1547, %rd4, %rd1546;
	ld.global.u32 	%r3914, [%rd1547];
	setp.eq.s32 	%p913, %r3914, -1;
	selp.u32 	%r3915, 1, 0, %p913;
	add.s32 	%r3916, %r3912, %r3915;
	ld.global.u32 	%r3917, [%rd1535+24];
	mul.wide.s32 	%rd1548, %r3917, 4;
	add.s64 	%rd1549, %rd4, %rd1548;
	ld.global.u32 	%r3918, [%rd1549];
	setp.eq.s32 	%p914, %r3918, -1;
	selp.u32 	%r3919, 1, 0, %p914;
	add.s32 	%r3920, %r3916, %r3919;
	ld.global.u32 	%r3921, [%rd1535+28];
	mul.wide.s32 	%rd1550, %r3921, 4;
	add.s64 	%rd1551, %rd4, %rd1550;
	ld.global.u32 	%r3922, [%rd1551];
	setp.eq.s32 	%p915, %r3922, -1;
	selp.u32 	%r3923, 1, 0, %p915;
	add.s32 	%r6122, %r3920, %r3923;
	add.s32 	%r6114, %r6114, 8;
$L__BB26_372:
	setp.eq.s32 	%p916, %r730, 0;
	@%p916 bra 	$L__BB26_379;
	and.b32  	%r736, %r718, 3;
	setp.lt.u32 	%p917, %r730, 4;
	@%p917 bra 	$L__BB26_375;
	mul.wide.s32 	%rd1552, %r6114, 4;
	add.s64 	%rd1553, %rd3, %rd1552;
	ld.global.u32 	%r3925, [%rd1553];
	mul.wide.s32 	%rd1554, %r3925, 4;
	add.s64 	%rd1555, %rd4, %rd1554;
	ld.global.u32 	%r3926, [%rd1555];
	setp.eq.s32 	%p918, %r3926, -1;
	selp.u32 	%r3927, 1, 0, %p918;
	add.s32 	%r3928, %r6122, %r3927;
	ld.global.u32 	%r3929, [%rd1553+4];
	mul.wide.s32 	%rd1556, %r3929, 4;
	add.s64 	%rd1557, %rd4, %rd1556;
	ld.global.u32 	%r3930, [%rd1557];
	setp.eq.s32 	%p919, %r3930, -1;
	selp.u32 	%r3931, 1, 0, %p919;
	add.s32 	%r3932, %r3928, %r3931;
	ld.global.u32 	%r3933, [%rd1553+8];
	mul.wide.s32 	%rd1558, %r3933, 4;
	add.s64 	%rd1559, %rd4, %rd1558;
	ld.global.u32 	%r3934, [%rd1559];
	setp.eq.s32 	%p920, %r3934, -1;
	selp.u32 	%r3935, 1, 0, %p920;
	add.s32 	%r3936, %r3932, %r3935;
	ld.global.u32 	%r3937, [%rd1553+12];
	mul.wide.s32 	%rd1560, %r3937, 4;
	add.s64 	%rd1561, %rd4, %rd1560;
	ld.global.u32 	%r3938, [%rd1561];
	setp.eq.s32 	%p921, %r3938, -1;
	selp.u32 	%r3939, 1, 0, %p921;
	add.s32 	%r6122, %r3936, %r3939;
	add.s32 	%r6114, %r6114, 4;
$L__BB26_375:
	setp.eq.s32 	%p922, %r736, 0;
	@%p922 bra 	$L__BB26_379;
	mul.wide.s32 	%rd1562, %r6114, 4;
	add.s64 	%rd32, %rd3, %rd1562;
	ld.global.u32 	%r3940, [%rd32];
	mul.wide.s32 	%rd1563, %r3940, 4;
	add.s64 	%rd1564, %rd4, %rd1563;
	ld.global.u32 	%r3941, [%rd1564];
	setp.eq.s32 	%p923, %r3941, -1;
	selp.u32 	%r3942, 1, 0, %p923;
	add.s32 	%r6122, %r6122, %r3942;
	setp.eq.s32 	%p924, %r736, 1;
	@%p924 bra 	$L__BB26_379;
	ld.global.u32 	%r3943, [%rd32+4];
	mul.wide.s32 	%rd1565, %r3943, 4;
	add.s64 	%rd1566, %rd4, %rd1565;
	ld.global.u32 	%r3944, [%rd1566];
	setp.eq.s32 	%p925, %r3944, -1;
	selp.u32 	%r3945, 1, 0, %p925;
	add.s32 	%r6122, %r6122, %r3945;
	setp.eq.s32 	%p926, %r736, 2;
	@%p926 bra 	$L__BB26_379;
	ld.global.u32 	%r3946, [%rd32+8];
	mul.wide.s32 	%rd1567, %r3946, 4;
	add.s64 	%rd1568, %rd4, %rd1567;
	ld.global.u32 	%r3947, [%rd1568];
	setp.eq.s32 	%p927, %r3947, -1;
	selp.u32 	%r3948, 1, 0, %p927;
	add.s32 	%r6122, %r6122, %r3948;
$L__BB26_379:
	ld.global.u32 	%r3950, [%rd25+6144];
	setp.ne.s32 	%p928, %r3950, -1;
	mov.b32 	%r6135, 0;
	@%p928 bra 	$L__BB26_394;
	ld.global.u32 	%r6127, [%rd26+6144];
	ld.global.u32 	%r747, [%rd26+6148];
	setp.ge.s32 	%p929, %r6127, %r747;
	@%p929 bra 	$L__BB26_394;
	add.s32 	%r3954, %r6127, 1;
	max.s32 	%r3955, %r747, %r3954;
	sub.s32 	%r748, %r3955, %r6127;
	and.b32  	%r749, %r748, 15;
	sub.s32 	%r3956, %r6127, %r3955;
	setp.gt.u32 	%p930, %r3956, -16;
	mov.b32 	%r6135, 0;
	@%p930 bra 	$L__BB26_384;
	and.b32  	%r750, %r748, -16;
	mov.b32 	%r6135, 0;
	mov.u32 	%r6125, %r6135;
$L__BB26_383:
	.pragma "nounroll";
	mul.wide.s32 	%rd1569, %r6127, 4;
	add.s64 	%rd1570, %rd3, %rd1569;
	ld.global.u32 	%r3958, [%rd1570];
	mul.wide.s32 	%rd1571, %r3958, 4;
	add.s64 	%rd1572, %rd4, %rd1571;
	ld.global.u32 	%r3959, [%rd1572];
	setp.eq.s32 	%p931, %r3959, -1;
	selp.u32 	%r3960, 1, 0, %p931;
	add.s32 	%r3961, %r6135, %r3960;
	ld.global.u32 	%r3962, [%rd1570+4];
	mul.wide.s32 	%rd1573, %r3962, 4;
	add.s64 	%rd1574, %rd4, %rd1573;
	ld.global.u32 	%r3963, [%rd1574];
	setp.eq.s32 	%p932, %r3963, -1;
	selp.u32 	%r3964, 1, 0, %p932;
	add.s32 	%r3965, %r3961, %r3964;
	ld.global.u32 	%r3966, [%rd1570+8];
	mul.wide.s32 	%rd1575, %r3966, 4;
	add.s64 	%rd1576, %rd4, %rd1575;
	ld.global.u32 	%r3967, [%rd1576];
	setp.eq.s32 	%p933, %r3967, -1;
	selp.u32 	%r3968, 1, 0, %p933;
	add.s32 	%r3969, %r3965, %r3968;
	ld.global.u32 	%r3970, [%rd1570+12];
	mul.wide.s32 	%rd1577, %r3970, 4;
	add.s64 	%rd1578, %rd4, %rd1577;
	ld.global.u32 	%r3971, [%rd1578];
	setp.eq.s32 	%p934, %r3971, -1;
	selp.u32 	%r3972, 1, 0, %p934;
	add.s32 	%r3973, %r3969, %r3972;
	ld.global.u32 	%r3974, [%rd1570+16];
	mul.wide.s32 	%rd1579, %r3974, 4;
	add.s64 	%rd1580, %rd4, %rd1579;
	ld.global.u32 	%r3975, [%rd1580];
	setp.eq.s32 	%p935, %r3975, -1;
	selp.u32 	%r3976, 1, 0, %p935;
	add.s32 	%r3977, %r3973, %r3976;
	ld.global.u32 	%r3978, [%rd1570+20];
	mul.wide.s32 	%rd1581, %r3978, 4;
	add.s64 	%rd1582, %rd4, %rd1581;
	ld.global.u32 	%r3979, [%rd1582];
	setp.eq.s32 	%p936, %r3979, -1;
	selp.u32 	%r3980, 1, 0, %p936;
	add.s32 	%r3981, %r3977, %r3980;
	ld.global.u32 	%r3982, [%rd1570+24];
	mul.wide.s32 	%rd1583, %r3982, 4;
	add.s64 	%rd1584, %rd4, %rd1583;
	ld.global.u32 	%r3983, [%rd1584];
	setp.eq.s32 	%p937, %r3983, -1;
	selp.u32 	%r3984, 1, 0, %p937;
	add.s32 	%r3985, %r3981, %r3984;
	ld.global.u32 	%r3986, [%rd1570+28];
	mul.wide.s32 	%rd1585, %r3986, 4;
	add.s64 	%rd1586, %rd4, %rd1585;
	ld.global.u32 	%r3987, [%rd1586];
	setp.eq.s32 	%p938, %r3987, -1;
	selp.u32 	%r3988, 1, 0, %p938;
	add.s32 	%r3989, %r3985, %r3988;
	ld.global.u32 	%r3990, [%rd1570+32];
	mul.wide.s32 	%rd1587, %r3990, 4;
	add.s64 	%rd1588, %rd4, %rd1587;
	ld.global.u32 	%r3991, [%rd1588];
	setp.eq.s32 	%p939, %r3991, -1;
	selp.u32 	%r3992, 1, 0, %p939;
	add.s32 	%r3993, %r3989, %r3992;
	ld.global.u32 	%r3994, [%rd1570+36];
	mul.wide.s32 	%rd1589, %r3994, 4;
	add.s64 	%rd1590, %rd4, %rd1589;
	ld.global.u32 	%r3995, [%rd1590];
	setp.eq.s32 	%p940, %r3995, -1;
	selp.u32 	%r3996, 1, 0, %p940;
	add.s32 	%r3997, %r3993, %r3996;
	ld.global.u32 	%r3998, [%rd1570+40];
	mul.wide.s32 	%rd1591, %r3998, 4;
	add.s64 	%rd1592, %rd4, %rd1591;
	ld.global.u32 	%r3999, [%rd1592];
	setp.eq.s32 	%p941, %r3999, -1;
	selp.u32 	%r4000, 1, 0, %p941;
	add.s32 	%r4001, %r3997, %r4000;
	ld.global.u32 	%r4002, [%rd1570+44];
	mul.wide.s32 	%rd1593, %r4002, 4;
	add.s64 	%rd1594, %rd4, %rd1593;
	ld.global.u32 	%r4003, [%rd1594];
	setp.eq.s32 	%p942, %r4003, -1;
	selp.u32 	%r4004, 1, 0, %p942;
	add.s32 	%r4005, %r4001, %r4004;
	ld.global.u32 	%r4006, [%rd1570+48];
	mul.wide.s32 	%rd1595, %r4006, 4;
	add.s64 	%rd1596, %rd4, %rd1595;
	ld.global.u32 	%r4007, [%rd1596];
	setp.eq.s32 	%p943, %r4007, -1;
	selp.u32 	%r4008, 1, 0, %p943;
	add.s32 	%r4009, %r4005, %r4008;
	ld.global.u32 	%r4010, [%rd1570+52];
	mul.wide.s32 	%rd1597, %r4010, 4;
	add.s64 	%rd1598, %rd4, %rd1597;
	ld.global.u32 	%r4011, [%rd1598];
	setp.eq.s32 	%p944, %r4011, -1;
	selp.u32 	%r4012, 1, 0, %p944;
	add.s32 	%r4013, %r4009, %r4012;
	ld.global.u32 	%r4014, [%rd1570+56];
	mul.wide.s32 	%rd1599, %r4014, 4;
	add.s64 	%rd1600, %rd4, %rd1599;
	ld.global.u32 	%r4015, [%rd1600];
	setp.eq.s32 	%p945, %r4015, -1;
	selp.u32 	%r4016, 1, 0, %p945;
	add.s32 	%r4017, %r4013, %r4016;
	ld.global.u32 	%r4018, [%rd1570+60];
	mul.wide.s32 	%rd1601, %r4018, 4;
	add.s64 	%rd1602, %rd4, %rd1601;
	ld.global.u32 	%r4019, [%rd1602];
	setp.eq.s32 	%p946, %r4019, -1;
	selp.u32 	%r4020, 1, 0, %p946;
	add.s32 	%r6135, %r4017, %r4020;
	add.s32 	%r6127, %r6127, 16;
	add.s32 	%r6125, %r6125, 16;
	setp.ne.s32 	%p947, %r6125, %r750;
	@%p947 bra 	$L__BB26_383;
$L__BB26_384:
	setp.eq.s32 	%p948, %r749, 0;
	@%p948 bra 	$L__BB26_394;
	and.b32  	%r760, %r748, 7;
	setp.lt.u32 	%p949, %r749, 8;
	@%p949 bra 	$L__BB26_387;
	mul.wide.s32 	%rd1603, %r6127, 4;
	add.s64 	%rd1604, %rd3, %rd1603;
	ld.global.u32 	%r4022, [%rd1604];
	mul.wide.s32 	%rd1605, %r4022, 4;
	add.s64 	%rd1606, %rd4, %rd1605;
	ld.global.u32 	%r4023, [%rd1606];
	setp.eq.s32 	%p950, %r4023, -1;
	selp.u32 	%r4024, 1, 0, %p950;
	add.s32 	%r4025, %r6135, %r4024;
	ld.global.u32 	%r4026, [%rd1604+4];
	mul.wide.s32 	%rd1607, %r4026, 4;
	add.s64 	%rd1608, %rd4, %rd1607;
	ld.global.u32 	%r4027, [%rd1608];
	setp.eq.s32 	%p951, %r4027, -1;
	selp.u32 	%r4028, 1, 0, %p951;
	add.s32 	%r4029, %r4025, %r4028;
	ld.global.u32 	%r4030, [%rd1604+8];
	mul.wide.s32 	%rd1609, %r4030, 4;
	add.s64 	%rd1610, %rd4, %rd1609;
	ld.global.u32 	%r4031, [%rd1610];
	setp.eq.s32 	%p952, %r4031, -1;
	selp.u32 	%r4032, 1, 0, %p952;
	add.s32 	%r4033, %r4029, %r4032;
	ld.global.u32 	%r4034, [%rd1604+12];
	mul.wide.s32 	%rd1611, %r4034, 4;
	add.s64 	%rd1612, %rd4, %rd1611;
	ld.global.u32 	%r4035, [%rd1612];
	setp.eq.s32 	%p953, %r4035, -1;
	selp.u32 	%r4036, 1, 0, %p953;
	add.s32 	%r4037, %r4033, %r4036;
	ld.global.u32 	%r4038, [%rd1604+16];
	mul.wide.s32 	%rd1613, %r4038, 4;
	add.s64 	%rd1614, %rd4, %rd1613;
	ld.global.u32 	%r4039, [%rd1614];
	setp.eq.s32 	%p954, %r4039, -1;
	selp.u32 	%r4040, 1, 0, %p954;
	add.s32 	%r4041, %r4037, %r4040;
	ld.global.u32 	%r4042, [%rd1604+20];
	mul.wide.s32 	%rd1615, %r4042, 4;
	add.s64 	%rd1616, %rd4, %rd1615;
	ld.global.u32 	%r4043, [%rd1616];
	setp.eq.s32 	%p955, %r4043, -1;
	selp.u32 	%r4044, 1, 0, %p955;
	add.s32 	%r4045, %r4041, %r4044;
	ld.global.u32 	%r4046, [%rd1604+24];
	mul.wide.s32 	%rd1617, %r4046, 4;
	add.s64 	%rd1618, %rd4, %rd1617;
	ld.global.u32 	%r4047, [%rd1618];
	setp.eq.s32 	%p956, %r4047, -1;
	selp.u32 	%r4048, 1, 0, %p956;
	add.s32 	%r4049, %r4045, %r4048;
	ld.global.u32 	%r4050, [%rd1604+28];
	mul.wide.s32 	%rd1619, %r4050, 4;
	add.s64 	%rd1620, %rd4, %rd1619;
	ld.global.u32 	%r4051, [%rd1620];
	setp.eq.s32 	%p957, %r4051, -1;
	selp.u32 	%r4052, 1, 0, %p957;
	add.s32 	%r6135, %r4049, %r4052;
	add.s32 	%r6127, %r6127, 8;
$L__BB26_387:
	setp.eq.s32 	%p958, %r760, 0;
	@%p958 bra 	$L__BB26_394;
	and.b32  	%r766, %r748, 3;
	setp.lt.u32 	%p959, %r760, 4;
	@%p959 bra 	$L__BB26_390;
	mul.wide.s32 	%rd1621, %r6127, 4;
	add.s64 	%rd1622, %rd3, %rd1621;
	ld.global.u32 	%r4054, [%rd1622];
	mul.wide.s32 	%rd1623, %r4054, 4;
	add.s64 	%rd1624, %rd4, %rd1623;
	ld.global.u32 	%r4055, [%rd1624];
	setp.eq.s32 	%p960, %r4055, -1;
	selp.u32 	%r4056, 1, 0, %p960;
	add.s32 	%r4057, %r6135, %r4056;
	ld.global.u32 	%r4058, [%rd1622+4];
	mul.wide.s32 	%rd1625, %r4058, 4;
	add.s64 	%rd1626, %rd4, %rd1625;
	ld.global.u32 	%r4059, [%rd1626];
	setp.eq.s32 	%p961, %r4059, -1;
	selp.u32 	%r4060, 1, 0, %p961;
	add.s32 	%r4061, %r4057, %r4060;
	ld.global.u32 	%r4062, [%rd1622+8];
	mul.wide.s32 	%rd1627, %r4062, 4;
	add.s64 	%rd1628, %rd4, %rd1627;
	ld.global.u32 	%r4063, [%rd1628];
	setp.eq.s32 	%p962, %r4063, -1;
	selp.u32 	%r4064, 1, 0, %p962;
	add.s32 	%r4065, %r4061, %r4064;
	ld.global.u32 	%r4066, [%rd1622+12];
	mul.wide.s32 	%rd1629, %r4066, 4;
	add.s64 	%rd1630, %rd4, %rd1629;
	ld.global.u32 	%r4067, [%rd1630];
	setp.eq.s32 	%p963, %r4067, -1;
	selp.u32 	%r4068, 1, 0, %p963;
	add.s32 	%r6135, %r4065, %r4068;
	add.s32 	%r6127, %r6127, 4;
$L__BB26_390:
	setp.eq.s32 	%p964, %r766, 0;
	@%p964 bra 	$L__BB26_394;
	mul.wide.s32 	%rd1631, %r6127, 4;
	add.s64 	%rd33, %rd3, %rd1631;
	ld.global.u32 	%r4069, [%rd33];
	mul.wide.s32 	%rd1632, %r4069, 4;
	add.s64 	%rd1633, %rd4, %rd1632;
	ld.global.u32 	%r4070, [%rd1633];
	setp.eq.s32 	%p965, %r4070, -1;
	selp.u32 	%r4071, 1, 0, %p965;
	add.s32 	%r6135, %r6135, %r4071;
	setp.eq.s32 	%p966, %r766, 1;
	@%p966 bra 	$L__BB26_394;
	ld.global.u32 	%r4072, [%rd33+4];
	mul.wide.s32 	%rd1634, %r4072, 4;
	add.s64 	%rd1635, %rd4, %rd1634;
	ld.global.u32 	%r4073, [%rd1635];
	setp.eq.s32 	%p967, %r4073, -1;
	selp.u32 	%r4074, 1, 0, %p967;
	add.s32 	%r6135, %r6135, %r4074;
	setp.eq.s32 	%p968, %r766, 2;
	@%p968 bra 	$L__BB26_394;
	ld.global.u32 	%r4075, [%rd33+8];
	mul.wide.s32 	%rd1636, %r4075, 4;
	add.s64 	%rd1637, %rd4, %rd1636;
	ld.global.u32 	%r4076, [%rd1637];
	setp.eq.s32 	%p969, %r4076, -1;
	selp.u32 	%r4077, 1, 0, %p969;
	add.s32 	%r6135, %r6135, %r4077;
$L__BB26_394:
	ld.global.u32 	%r4079, [%rd25+7168];
	setp.ne.s32 	%p970, %r4079, -1;
	mov.b32 	%r6148, 0;
	@%p970 bra 	$L__BB26_409;
	ld.global.u32 	%r6140, [%rd26+7168];
	ld.global.u32 	%r777, [%rd26+7172];
	setp.ge.s32 	%p971, %r6140, %r777;
	@%p971 bra 	$L__BB26_409;
	add.s32 	%r4083, %r6140, 1;
	max.s32 	%r4084, %r777, %r4083;
	sub.s32 	%r778, %r4084, %r6140;
	and.b32  	%r779, %r778, 15;
	sub.s32 	%r4085, %r6140, %r4084;
	setp.gt.u32 	%p972, %r4085, -16;
	mov.b32 	%r6148, 0;
	@%p972 bra 	$L__BB26_399;
	and.b32  	%r780, %r778, -16;
	mov.b32 	%r6148, 0;
	mov.u32 	%r6138, %r6148;
$L__BB26_398:
	.pragma "nounroll";
	mul.wide.s32 	%rd1638, %r6140, 4;
	add.s64 	%rd1639, %rd3, %rd1638;
	ld.global.u32 	%r4087, [%rd1639];
	mul.wide.s32 	%rd1640, %r4087, 4;
	add.s64 	%rd1641, %rd4, %rd1640;
	ld.global.u32 	%r4088, [%rd1641];
	setp.eq.s32 	%p973, %r4088, -1;
	selp.u32 	%r4089, 1, 0, %p973;
	add.s32 	%r4090, %r6148, %r4089;
	ld.global.u32 	%r4091, [%rd1639+4];
	mul.wide.s32 	%rd1642, %r4091, 4;
	add.s64 	%rd1643, %rd4, %rd1642;
	ld.global.u32 	%r4092, [%rd1643];
	setp.eq.s32 	%p974, %r4092, -1;
	selp.u32 	%r4093, 1, 0, %p974;
	add.s32 	%r4094, %r4090, %r4093;
	ld.global.u32 	%r4095, [%rd1639+8];
	mul.wide.s32 	%rd1644, %r4095, 4;
	add.s64 	%rd1645, %rd4, %rd1644;
	ld.global.u32 	%r4096, [%rd1645];
	setp.eq.s32 	%p975, %r4096, -1;
	selp.u32 	%r4097, 1, 0, %p975;
	add.s32 	%r4098, %r4094, %r4097;
	ld.global.u32 	%r4099, [%rd1639+12];
	mul.wide.s32 	%rd1646, %r4099, 4;
	add.s64 	%rd1647, %rd4, %rd1646;
	ld.global.u32 	%r4100, [%rd1647];
	setp.eq.s32 	%p976, %r4100, -1;
	selp.u32 	%r4101, 1, 0, %p976;
	add.s32 	%r4102, %r4098, %r4101;
	ld.global.u32 	%r4103, [%rd1639+16];
	mul.wide.s32 	%rd1648, %r4103, 4;
	add.s64 	%rd1649, %rd4, %rd1648;
	ld.global.u32 	%r4104, [%rd1649];
	setp.eq.s32 	%p977, %r4104, -1;
	selp.u32 	%r4105, 1, 0, %p977;
	add.s32 	%r4106, %r4102, %r4105;
	ld.global.u32 	%r4107, [%rd1639+20];
	mul.wide.s32 	%rd1650, %r4107, 4;
	add.s64 	%rd1651, %rd4, %rd1650;
	ld.global.u32 	%r4108, [%rd1651];
	setp.eq.s32 	%p978, %r4108, -1;
	selp.u32 	%r4109, 1, 0, %p978;
	add.s32 	%r4110, %r4106, %r4109;
	ld.global.u32 	%r4111, [%rd1639+24];
	mul.wide.s32 	%rd1652, %r4111, 4;
	add.s64 	%rd1653, %rd4, %rd1652;
	ld.global.u32 	%r4112, [%rd1653];
	setp.eq.s32 	%p979, %r4112, -1;
	selp.u32 	%r4113, 1, 0, %p979;
	add.s32 	%r4114, %r4110, %r4113;
	ld.global.u32 	%r4115, [%rd1639+28];
	mul.wide.s32 	%rd1654, %r4115, 4;
	add.s64 	%rd1655, %rd4, %rd1654;
	ld.global.u32 	%r4116, [%rd1655];
	setp.eq.s32 	%p980, %r4116, -1;
	selp.u32 	%r4117, 1, 0, %p980;
	add.s32 	%r4118, %r4114, %r4117;
	ld.global.u32 	%r4119, [%rd1639+32];
	mul.wide.s32 	%rd1656, %r4119, 4;
	add.s64 	%rd1657, %rd4, %rd1656;
	ld.global.u32 	%r4120, [%rd1657];
	setp.eq.s32 	%p981, %r4120, -1;
	selp.u32 	%r4121, 1, 0, %p981;
	add.s32 	%r4122, %r4118, %r4121;
	ld.global.u32 	%r4123, [%rd1639+36];
	mul.wide.s32 	%rd1658, %r4123, 4;
	add.s64 	%rd1659, %rd4, %rd1658;
	ld.global.u32 	%r4124, [%rd1659];
	setp.eq.s32 	%p982, %r4124, -1;
	selp.u32 	%r4125, 1, 0, %p982;
	add.s32 	%r4126, %r4122, %r4125;
	ld.global.u32 	%r4127, [%rd1639+40];
	mul.wide.s32 	%rd1660, %r4127, 4;
	add.s64 	%rd1661, %rd4, %rd1660;
	ld.global.u32 	%r4128, [%rd1661];
	setp.eq.s32 	%p983, %r4128, -1;
	selp.u32 	%r4129, 1, 0, %p983;
	add.s32 	%r4130, %r4126, %r4129;
	ld.global.u32 	%r4131, [%rd1639+44];
	mul.wide.s32 	%rd1662, %r4131, 4;
	add.s64 	%rd1663, %rd4, %rd1662;
	ld.global.u32 	%r4132, [%rd1663];
	setp.eq.s32 	%p984, %r4132, -1;
	selp.u32 	%r4133, 1, 0, %p984;
	add.s32 	%r4134, %r4130, %r4133;
	ld.global.u32 	%r4135, [%rd1639+48];
	mul.wide.s32 	%rd1664, %r4135, 4;
	add.s64 	%rd1665, %rd4, %rd1664;
	ld.global.u32 	%r4136, [%rd1665];
	setp.eq.s32 	%p985, %r4136, -1;
	selp.u32 	%r4137, 1, 0, %p985;
	add.s32 	%r4138, %r4134, %r4137;
	ld.global.u32 	%r4139, [%rd1639+52];
	mul.wide.s32 	%rd1666, %r4139, 4;
	add.s64 	%rd1667, %rd4, %rd1666;
	ld.global.u32 	%r4140, [%rd1667];
	setp.eq.s32 	%p986, %r4140, -1;
	selp.u32 	%r4141, 1, 0, %p986;
	add.s32 	%r4142, %r4138, %r4141;
	ld.global.u32 	%r4143, [%rd1639+56];
	mul.wide.s32 	%rd1668, %r4143, 4;
	add.s64 	%rd1669, %rd4, %rd1668;
	ld.global.u32 	%r4144, [%rd1669];
	setp.eq.s32 	%p987, %r4144, -1;
	selp.u32 	%r4145, 1, 0, %p987;
	add.s32 	%r4146, %r4142, %r4145;
	ld.global.u32 	%r4147, [%rd1639+60];
	mul.wide.s32 	%rd1670, %r4147, 4;
	add.s64 	%rd1671, %rd4, %rd1670;
	ld.global.u32 	%r4148, [%rd1671];
	setp.eq.s32 	%p988, %r4148, -1;
	selp.u32 	%r4149, 1, 0, %p988;
	add.s32 	%r6148, %r4146, %r4149;
	add.s32 	%r6140, %r6140, 16;
	add.s32 	%r6138, %r6138, 16;
	setp.ne.s32 	%p989, %r6138, %r780;
	@%p989 bra 	$L__BB26_398;
$L__BB26_399:
	setp.eq.s32 	%p990, %r779, 0;
	@%p990 bra 	$L__BB26_409;
	and.b32  	%r790, %r778, 7;
	setp.lt.u32 	%p991, %r779, 8;
	@%p991 bra 	$L__BB26_402;
	mul.wide.s32 	%rd1672, %r6140, 4;
	add.s64 	%rd1673, %rd3, %rd1672;
	ld.global.u32 	%r4151, [%rd1673];
	mul.wide.s32 	%rd1674, %r4151, 4;
	add.s64 	%rd1675, %rd4, %rd1674;
	ld.global.u32 	%r4152, [%rd1675];
	setp.eq.s32 	%p992, %r4152, -1;
	selp.u32 	%r4153, 1, 0, %p992;
	add.s32 	%r4154, %r6148, %r4153;
	ld.global.u32 	%r4155, [%rd1673+4];
	mul.wide.s32 	%rd1676, %r4155, 4;
	add.s64 	%rd1677, %rd4, %rd1676;
	ld.global.u32 	%r4156, [%rd1677];
	setp.eq.s32 	%p993, %r4156, -1;
	selp.u32 	%r4157, 1, 0, %p993;
	add.s32 	%r4158, %r4154, %r4157;
	ld.global.u32 	%r4159, [%rd1673+8];
	mul.wide.s32 	%rd1678, %r4159, 4;
	add.s64 	%rd1679, %rd4, %rd1678;
	ld.global.u32 	%r4160, [%rd1679];
	setp.eq.s32 	%p994, %r4160, -1;
	selp.u32 	%r4161, 1, 0, %p994;
	add.s32 	%r4162, %r4158, %r4161;
	ld.global.u32 	%r4163, [%rd1673+12];
	mul.wide.s32 	%rd1680, %r4163, 4;
	add.s64 	%rd1681, %rd4, %rd1680;
	ld.global.u32 	%r4164, [%rd1681];
	setp.eq.s32 	%p995, %r4164, -1;
	selp.u32 	%r4165, 1, 0, %p995;
	add.s32 	%r4166, %r4162, %r4165;
	ld.global.u32 	%r4167, [%rd1673+16];
	mul.wide.s32 	%rd1682, %r4167, 4;
	add.s64 	%rd1683, %rd4, %rd1682;
	ld.global.u32 	%r4168, [%rd1683];
	setp.eq.s32 	%p996, %r4168, -1;
	selp.u32 	%r4169, 1, 0, %p996;
	add.s32 	%r4170, %r4166, %r4169;
	ld.global.u32 	%r4171, [%rd1673+20];
	mul.wide.s32 	%rd1684, %r4171, 4;
	add.s64 	%rd1685, %rd4, %rd1684;
	ld.global.u32 	%r4172, [%rd1685];
	setp.eq.s32 	%p997, %r4172, -1;
	selp.u32 	%r4173, 1, 0, %p997;
	add.s32 	%r4174, %r4170, %r4173;
	ld.global.u32 	%r4175, [%rd1673+24];
	mul.wide.s32 	%rd1686, %r4175, 4;
	add.s64 	%rd1687, %rd4, %rd1686;
	ld.global.u32 	%r4176, [%rd1687];
	setp.eq.s32 	%p998, %r4176, -1;
	selp.u32 	%r4177, 1, 0, %p998;
	add.s32 	%r4178, %r4174, %r4177;
	ld.global.u32 	%r4179, [%rd1673+28];
	mul.wide.s32 	%rd1688, %r4179, 4;
	add.s64 	%rd1689, %rd4, %rd1688;
	ld.global.u32 	%r4180, [%rd1689];
	setp.eq.s32 	%p999, %r4180, -1;
	selp.u32 	%r4181, 1, 0, %p999;
	add.s32 	%r6148, %r4178, %r4181;
	add.s32 	%r6140, %r6140, 8;
$L__BB26_402:
	setp.eq.s32 	%p1000, %r790, 0;
	@%p1000 bra 	$L__BB26_409;
	and.b32  	%r796, %r778, 3;
	setp.lt.u32 	%p1001, %r790, 4;
	@%p1001 bra 	$L__BB26_405;
	mul.wide.s32 	%rd1690, %r6140, 4;
	add.s64 	%rd1691, %rd3, %rd1690;
	ld.global.u32 	%r4183, [%rd1691];
	mul.wide.s32 	%rd1692, %r4183, 4;
	add.s64 	%rd1693, %rd4, %rd1692;
	ld.global.u32 	%r4184, [%rd1693];
	setp.eq.s32 	%p1002, %r4184, -1;
	selp.u32 	%r4185, 1, 0, %p1002;
	add.s32 	%r4186, %r6148, %r4185;
	ld.global.u32 	%r4187, [%rd1691+4];
	mul.wide.s32 	%rd1694, %r4187, 4;
	add.s64 	%rd1695, %rd4, %rd1694;
	ld.global.u32 	%r4188, [%rd1695];
	setp.eq.s32 	%p1003, %r4188, -1;
	selp.u32 	%r4189, 1, 0, %p1003;
	add.s32 	%r4190, %r4186, %r4189;
	ld.global.u32 	%r4191, [%rd1691+8];
	mul.wide.s32 	%rd1696, %r4191, 4;
	add.s64 	%rd1697, %rd4, %rd1696;
	ld.global.u32 	%r4192, [%rd1697];
	setp.eq.s32 	%p1004, %r4192, -1;
	selp.u32 	%r4193, 1, 0, %p1004;
	add.s32 	%r4194, %r4190, %r4193;
	ld.global.u32 	%r4195, [%rd1691+12];
	mul.wide.s32 	%rd1698, %r4195, 4;
	add.s64 	%rd1699, %rd4, %rd1698;
	ld.global.u32 	%r4196, [%rd1699];
	setp.eq.s32 	%p1005, %r4196, -1;
	selp.u32 	%r4197, 1, 0, %p1005;
	add.s32 	%r6148, %r4194, %r4197;
	add.s32 	%r6140, %r6140, 4;
$L__BB26_405:
	setp.eq.s32 	%p1006, %r796, 0;
	@%p1006 bra 	$L__BB26_409;
	mul.wide.s32 	%rd1700, %r6140, 4;
	add.s64 	%rd34, %rd3, %rd1700;
	ld.global.u32 	%r4198, [%rd34];
	mul.wide.s32 	%rd1701, %r4198, 4;
	add.s64 	%rd1702, %rd4, %rd1701;
	ld.global.u32 	%r4199, [%rd1702];
	setp.eq.s32 	%p1007, %r4199, -1;
	selp.u32 	%r4200, 1, 0, %p1007;
	add.s32 	%r6148, %r6148, %r4200;
	setp.eq.s32 	%p1008, %r796, 1;
	@%p1008 bra 	$L__BB26_409;
	ld.global.u32 	%r4201, [%rd34+4];
	mul.wide.s32 	%rd1703, %r4201, 4;
	add.s64 	%rd1704, %rd4, %rd1703;
	ld.global.u32 	%r4202, [%rd1704];
	setp.eq.s32 	%p1009, %r4202, -1;
	selp.u32 	%r4203, 1, 0, %p1009;
	add.s32 	%r6148, %r6148, %r4203;
	setp.eq.s32 	%p1010, %r796, 2;
	@%p1010 bra 	$L__BB26_409;
	ld.global.u32 	%r4204, [%rd34+8];
	mul.wide.s32 	%rd1705, %r4204, 4;
	add.s64 	%rd1706, %rd4, %rd1705;
	ld.global.u32 	%r4205, [%rd1706];
	setp.eq.s32 	%p1011, %r4205, -1;
	selp.u32 	%r4206, 1, 0, %p1011;
	add.s32 	%r6148, %r6148, %r4206;
$L__BB26_409:
	ld.global.u32 	%r4208, [%rd25+8192];
	setp.ne.s32 	%p1012, %r4208, -1;
	mov.b32 	%r6161, 0;
	@%p1012 bra 	$L__BB26_424;
	ld.global.u32 	%r6153, [%rd26+8192];
	ld.global.u32 	%r807, [%rd26+8196];
	setp.ge.s32 	%p1013, %r6153, %r807;
	@%p1013 bra 	$L__BB26_424;
	add.s32 	%r4212, %r6153, 1;
	max.s32 	%r4213, %r807, %r4212;
	sub.s32 	%r808, %r4213, %r6153;
	and.b32  	%r809, %r808, 15;
	sub.s32 	%r4214, %r6153, %r4213;
	setp.gt.u32 	%p1014, %r4214, -16;
	mov.b32 	%r6161, 0;
	@%p1014 bra 	$L__BB26_414;
	and.b32  	%r810, %r808, -16;
	mov.b32 	%r6161, 0;
	mov.u32 	%r6151, %r6161;
$L__BB26_413:
	.pragma "nounroll";
	mul.wide.s32 	%rd1707, %r6153, 4;
	add.s64 	%rd1708, %rd3, %rd1707;
	ld.global.u32 	%r4216, [%rd1708];
	mul.wide.s32 	%rd1709, %r4216, 4;
	add.s64 	%rd1710, %rd4, %rd1709;
	ld.global.u32 	%r4217, [%rd1710];
	setp.eq.s32 	%p1015, %r4217, -1;
	selp.u32 	%r4218, 1, 0, %p1015;
	add.s32 	%r4219, %r6161, %r4218;
	ld.global.u32 	%r4220, [%rd1708+4];
	mul.wide.s32 	%rd1711, %r4220, 4;
	add.s64 	%rd1712, %rd4, %rd1711;
	ld.global.u32 	%r4221, [%rd1712];
	setp.eq.s32 	%p1016, %r4221, -1;
	selp.u32 	%r4222, 1, 0, %p1016;
	add.s32 	%r4223, %r4219, %r4222;
	ld.global.u32 	%r4224, [%rd1708+8];
	mul.wide.s32 	%rd1713, %r4224, 4;
	add.s64 	%rd1714, %rd4, %rd1713;
	ld.global.u32 	%r4225, [%rd1714];
	setp.eq.s32 	%p1017, %r4225, -1;
	selp.u32 	%r4226, 1, 0, %p1017;
	add.s32 	%r4227, %r4223, %r4226;
	ld.global.u32 	%r4228, [%rd1708+12];
	mul.wide.s32 	%rd1715, %r4228, 4;
	add.s64 	%rd1716, %rd4, %rd1715;
	ld.global.u32 	%r4229, [%rd1716];
	setp.eq.s32 	%p1018, %r4229, -1;
	selp.u32 	%r4230, 1, 0, %p1018;
	add.s32 	%r4231, %r4227, %r4230;
	ld.global.u32 	%r4232, [%rd1708+16];
	mul.wide.s32 	%rd1717, %r4232, 4;
	add.s64 	%rd1718, %rd4, %rd1717;
	ld.global.u32 	%r4233, [%rd1718];
	setp.eq.s32 	%p1019, %r4233, -1;
	selp.u32 	%r4234, 1, 0, %p1019;
	add.s32 	%r4235, %r4231, %r4234;
	ld.global.u32 	%r4236, [%rd1708+20];
	mul.wide.s32 	%rd1719, %r4236, 4;
	add.s64 	%rd1720, %rd4, %rd1719;
	ld.global.u32 	%r4237, [%rd1720];
	setp.eq.s32 	%p1020, %r4237, -1;
	selp.u32 	%r4238, 1, 0, %p1020;
	add.s32 	%r4239, %r4235, %r4238;
	ld.global.u32 	%r4240, [%rd1708+24];
	mul.wide.s32 	%rd1721, %r4240, 4;
	add.s64 	%rd1722, %rd4, %rd1721;
	ld.global.u32 	%r4241, [%rd1722];
	setp.eq.s32 	%p1021, %r4241, -1;
	selp.u32 	%r4242, 1, 0, %p1021;
	add.s32 	%r4243, %r4239, %r4242;
	ld.global.u32 	%r4244, [%rd1708+28];
	mul.wide.s32 	%rd1723, %r4244, 4;
	add.s64 	%rd1724, %rd4, %rd1723;
	ld.global.u32 	%r4245, [%rd1724];
	setp.eq.s32 	%p1022, %r4245, -1;
	selp.u32 	%r4246, 1, 0, %p1022;
	add.s32 	%r4247, %r4243, %r4246;
	ld.global.u32 	%r4248, [%rd1708+32];
	mul.wide.s32 	%rd1725, %r4248, 4;
	add.s64 	%rd1726, %rd4, %rd1725;
	ld.global.u32 	%r4249, [%rd1726];
	setp.eq.s32 	%p1023, %r4249, -1;
	selp.u32 	%r4250, 1, 0, %p1023;
	add.s32 	%r4251, %r4247, %r4250;
	ld.global.u32 	%r4252, [%rd1708+36];
	mul.wide.s32 	%rd1727, %r4252, 4;
	add.s64 	%rd1728, %rd4, %rd1727;
	ld.global.u32 	%r4253, [%rd1728];
	setp.eq.s32 	%p1024, %r4253, -1;
	selp.u32 	%r4254, 1, 0, %p1024;
	add.s32 	%r4255, %r4251, %r4254;
	ld.global.u32 	%r4256, [%rd1708+40];
	mul.wide.s32 	%rd1729, %r4256, 4;
	add.s64 	%rd1730, %rd4, %rd1729;
	ld.global.u32 	%r4257, [%rd1730];
	setp.eq.s32 	%p1025, %r4257, -1;
	selp.u32 	%r4258, 1, 0, %p1025;
	add.s32 	%r4259, %r4255, %r4258;
	ld.global.u32 	%r4260, [%rd1708+44];
	mul.wide.s32 	%rd1731, %r4260, 4;
	add.s64 	%rd1732, %rd4, %rd1731;
	ld.global.u32 	%r4261, [%rd1732];
	setp.eq.s32 	%p1026, %r4261, -1;
	selp.u32 	%r4262, 1, 0, %p1026;
	add.s32 	%r4263, %r4259, %r4262;
	ld.global.u32 	%r4264, [%rd1708+48];
	mul.wide.s32 	%rd1733, %r4264, 4;
	add.s64 	%rd1734, %rd4, %rd1733;
	ld.global.u32 	%r4265, [%rd1734];
	setp.eq.s32 	%p1027, %r4265, -1;
	selp.u32 	%r4266, 1, 0, %p1027;
	add.s32 	%r4267, %r4263, %r4266;
	ld.global.u32 	%r4268, [%rd1708+52];
	mul.wide.s32 	%rd1735, %r4268, 4;
	add.s64 	%rd1736, %rd4, %rd1735;
	ld.global.u32 	%r4269, [%rd1736];
	setp.eq.s32 	%p1028, %r4269, -1;
	selp.u32 	%r4270, 1, 0, %p1028;
	add.s32 	%r4271, %r4267, %r4270;
	ld.global.u32 	%r4272, [%rd1708+56];
	mul.wide.s32 	%rd1737, %r4272, 4;
	add.s64 	%rd1738, %rd4, %rd1737;
	ld.global.u32 	%r4273, [%rd1738];
	setp.eq.s32 	%p1029, %r4273, -1;
	selp.u32 	%r4274, 1, 0, %p1029;
	add.s32 	%r4275, %r4271, %r4274;
	ld.global.u32 	%r4276, [%rd1708+60];
	mul.wide.s32 	%rd1739, %r4276, 4;
	add.s64 	%rd1740, %rd4, %rd1739;
	ld.global.u32 	%r4277, [%rd1740];
	setp.eq.s32 	%p1030, %r4277, -1;
	selp.u32 	%r4278, 1, 0, %p1030;
	add.s32 	%r6161, %r4275, %r4278;
	add.s32 	%r6153, %r6153, 16;
	add.s32 	%r6151, %r6151, 16;
	setp.ne.s32 	%p1031, %r6151, %r810;
	@%p1031 bra 	$L__BB26_413;
$L__BB26_414:
	setp.eq.s32 	%p1032, %r809, 0;
	@%p1032 bra 	$L__BB26_424;
	and.b32  	%r820, %r808, 7;
	setp.lt.u32 	%p1033, %r809, 8;
	@%p1033 bra 	$L__BB26_417;
	mul.wide.s32 	%rd1741, %r6153, 4;
	add.s64 	%rd1742, %rd3, %rd1741;
	ld.global.u32 	%r4280, [%rd1742];
	mul.wide.s32 	%rd1743, %r4280, 4;
	add.s64 	%rd1744, %rd4, %rd1743;
	ld.global.u32 	%r4281, [%rd1744];
	setp.eq.s32 	%p1034, %r4281, -1;
	selp.u32 	%r4282, 1, 0, %p1034;
	add.s32 	%r4283, %r6161, %r4282;
	ld.global.u32 	%r4284, [%rd1742+4];
	mul.wide.s32 	%rd1745, %r4284, 4;
	add.s64 	%rd1746, %rd4, %rd1745;
	ld.global.u32 	%r4285, [%rd1746];
	setp.eq.s32 	%p1035, %r4285, -1;
	selp.u32 	%r4286, 1, 0, %p1035;
	add.s32 	%r4287, %r4283, %r4286;
	ld.global.u32 	%r4288, [%rd1742+8];
	mul.wide.s32 	%rd1747, %r4288, 4;
	add.s64 	%rd1748, %rd4, %rd1747;
	ld.global.u32 	%r4289, [%rd1748];
	setp.eq.s32 	%p1036, %r4289, -1;
	selp.u32 	%r4290, 1, 0, %p1036;
	add.s32 	%r4291, %r4287, %r4290;
	ld.global.u32 	%r4292, [%rd1742+12];
	mul.wide.s32 	%rd1749, %r4292, 4;
	add.s64 	%rd1750, %rd4, %rd1749;
	ld.global.u32 	%r4293, [%rd1750];
	setp.eq.s32 	%p1037, %r4293, -1;
	selp.u32 	%r4294, 1, 0, %p1037;
	add.s32 	%r4295, %r4291, %r4294;
	ld.global.u32 	%r4296, [%rd1742+16];
	mul.wide.s32 	%rd1751, %r4296, 4;
	add.s64 	%rd1752, %rd4, %rd1751;
	ld.global.u32 	%r4297, [%rd1752];
	setp.eq.s32 	%p1038, %r4297, -1;
	selp.u32 	%r4298, 1, 0, %p1038;
	add.s32 	%r4299, %r4295, %r4298;
	ld.global.u32 	%r4300, [%rd1742+20];
	mul.wide.s32 	%rd1753, %r4300, 4;
	add.s64 	%rd1754, %rd4, %rd1753;
	ld.global.u32 	%r4301, [%rd1754];
	setp.eq.s32 	%p1039, %r4301, -1;
	selp.u32 	%r4302, 1, 0, %p1039;
	add.s32 	%r4303, %r4299, %r4302;
	ld.global.u32 	%r4304, [%rd1742+24];
	mul.wide.s32 	%rd1755, %r4304, 4;
	add.s64 	%rd1756, %rd4, %rd1755;
	ld.global.u32 	%r4305, [%rd1756];
	setp.eq.s32 	%p1040, %r4305, -1;
	selp.u32 	%r4306, 1, 0, %p1040;
	add.s32 	%r4307, %r4303, %r4306;
	ld.global.u32 	%r4308, [%rd1742+28];
	mul.wide.s32 	%rd1757, %r4308, 4;
	add.s64 	%rd1758, %rd4, %rd1757;
	ld.global.u32 	%r4309, [%rd1758];
	setp.eq.s32 	%p1041, %r4309, -1;
	selp.u32 	%r4310, 1, 0, %p1041;
	add.s32 	%r6161, %r4307, %r4310;
	add.s32 	%r6153, %r6153, 8;
$L__BB26_417:
	setp.eq.s32 	%p1042, %r820, 0;
	@%p1042 bra 	$L__BB26_424;
	and.b32  	%r826, %r808, 3;
	setp.lt.u32 	%p1043, %r820, 4;
	@%p1043 bra 	$L__BB26_420;
	mul.wide.s32 	%rd1759, %r6153, 4;
	add.s64 	%rd1760, %rd3, %rd1759;
	ld.global.u32 	%r4312, [%rd1760];
	mul.wide.s32 	%rd1761, %r4312, 4;
	add.s64 	%rd1762, %rd4, %rd1761;
	ld.global.u32 	%r4313, [%rd1762];
	setp.eq.s32 	%p1044, %r4313, -1;
	selp.u32 	%r4314, 1, 0, %p1044;
	add.s32 	%r4315, %r6161, %r4314;
	ld.global.u32 	%r4316, [%rd1760+4];
	mul.wide.s32 	%rd1763, %r4316, 4;
	add.s64 	%rd1764, %rd4, %rd1763;
	ld.global.u32 	%r4317, [%rd1764];
	setp.eq.s32 	%p1045, %r4317, -1;
	selp.u32 	%r4318, 1, 0, %p1045;
	add.s32 	%r4319, %r4315, %r4318;
	ld.global.u32 	%r4320, [%rd1760+8];
	mul.wide.s32 	%rd1765, %r4320, 4;
	add.s64 	%rd1766, %rd4, %rd1765;
	ld.global.u32 	%r4321, [%rd1766];
	setp.eq.s32 	%p1046, %r4321, -1;
	selp.u32 	%r4322, 1, 0, %p1046;
	add.s32 	%r4323, %r4319, %r4322;
	ld.global.u32 	%r4324, [%rd1760+12];
	mul.wide.s32 	%rd1767, %r4324, 4;
	add.s64 	%rd1768, %rd4, %rd1767;
	ld.global.u32 	%r4325, [%rd1768];
	setp.eq.s32 	%p1047, %r4325, -1;
	selp.u32 	%r4326, 1, 0, %p1047;
	add.s32 	%r6161, %r4323, %r4326;
	add.s32 	%r6153, %r6153, 4;
$L__BB26_420:
	setp.eq.s32 	%p1048, %r826, 0;
	@%p1048 bra 	$L__BB26_424;
	mul.wide.s32 	%rd1769, %r6153, 4;
	add.s64 	%rd35, %rd3, %rd1769;
	ld.global.u32 	%r4327, [%rd35];
	mul.wide.s32 	%rd1770, %r4327, 4;
	add.s64 	%rd1771, %rd4, %rd1770;
	ld.global.u32 	%r4328, [%rd1771];
	setp.eq.s32 	%p1049, %r4328, -1;
	selp.u32 	%r4329, 1, 0, %p1049;
	add.s32 	%r6161, %r6161, %r4329;
	setp.eq.s32 	%p1050, %r826, 1;
	@%p1050 bra 	$L__BB26_424;
	ld.global.u32 	%r4330, [%rd35+4];
	mul.wide.s32 	%rd1772, %r4330, 4;
	add.s64 	%rd1773, %rd4, %rd1772;
	ld.global.u32 	%r4331, [%rd1773];
	setp.eq.s32 	%p1051, %r4331, -1;
	selp.u32 	%r4332, 1, 0, %p1051;
	add.s32 	%r6161, %r6161, %r4332;
	setp.eq.s32 	%p1052, %r826, 2;
	@%p1052 bra 	$L__BB26_424;
	ld.global.u32 	%r4333, [%rd35+8];
	mul.wide.s32 	%rd1774, %r4333, 4;
	add.s64 	%rd1775, %rd4, %rd1774;
	ld.global.u32 	%r4334, [%rd1775];
	setp.eq.s32 	%p1053, %r4334, -1;
	selp.u32 	%r4335, 1, 0, %p1053;
	add.s32 	%r6161, %r6161, %r4335;
$L__BB26_424:
	ld.global.u32 	%r4337, [%rd25+9216];
	setp.ne.s32 	%p1054, %r4337, -1;
	mov.b32 	%r6174, 0;
	@%p1054 bra 	$L__BB26_439;
	ld.global.u32 	%r6166, [%rd26+9216];
	ld.global.u32 	%r837, [%rd26+9220];
	setp.ge.s32 	%p1055, %r6166, %r837;
	@%p1055 bra 	$L__BB26_439;
	add.s32 	%r4341, %r6166, 1;
	max.s32 	%r4342, %r837, %r4341;
	sub.s32 	%r838, %r4342, %r6166;
	and.b32  	%r839, %r838, 15;
	sub.s32 	%r4343, %r6166, %r4342;
	setp.gt.u32 	%p1056, %r4343, -16;
	mov.b32 	%r6174, 0;
	@%p1056 bra 	$L__BB26_429;
	and.b32  	%r840, %r838, -16;
	mov.b32 	%r6174, 0;
	mov.u32 	%r6164, %r6174;
$L__BB26_428:
	.pragma "nounroll";
	mul.wide.s32 	%rd1776, %r6166, 4;
	add.s64 	%rd1777, %rd3, %rd1776;
	ld.global.u32 	%r4345, [%rd1777];
	mul.wide.s32 	%rd1778, %r4345, 4;
	add.s64 	%rd1779, %rd4, %rd1778;
	ld.global.u32 	%r4346, [%rd1779];
	setp.eq.s32 	%p1057, %r4346, -1;
	selp.u32 	%r4347, 1, 0, %p1057;
	add.s32 	%r4348, %r6174, %r4347;
	ld.global.u32 	%r4349, [%rd1777+4];
	mul.wide.s32 	%rd1780, %r4349, 4;
	add.s64 	%rd1781, %rd4, %rd1780;
	ld.global.u32 	%r4350, [%rd1781];
	setp.eq.s32 	%p1058, %r4350, -1;
	selp.u32 	%r4351, 1, 0, %p1058;
	add.s32 	%r4352, %r4348, %r4351;
	ld.global.u32 	%r4353, [%rd1777+8];
	mul.wide.s32 	%rd1782, %r4353, 4;
	add.s64 	%rd1783, %rd4, %rd1782;
	ld.global.u32 	%r4354, [%rd1783];
	setp.eq.s32 	%p1059, %r4354, -1;
	selp.u32 	%r4355, 1, 0, %p1059;
	add.s32 	%r4356, %r4352, %r4355;
	ld.global.u32 	%r4357, [%rd1777+12];
	mul.wide.s32 	%rd1784, %r4357, 4;
	add.s64 	%rd1785, %rd4, %rd1784;
	ld.global.u32 	%r4358, [%rd1785];
	setp.eq.s32 	%p1060, %r4358, -1;
	selp.u32 	%r4359, 1, 0, %p1060;
	add.s32 	%r4360, %r4356, %r4359;
	ld.global.u32 	%r4361, [%rd1777+16];
	mul.wide.s32 	%rd1786, %r4361, 4;
	add.s64 	%rd1787, %rd4, %rd1786;
	ld.global.u32 	%r4362, [%rd1787];
	setp.eq.s32 	%p1061, %r4362, -1;
	selp.u32 	%r4363, 1, 0, %p1061;
	add.s32 	%r4364, %r4360, %r4363;
	ld.global.u32 	%r4365, [%rd1777+20];
	mul.wide.s32 	%rd1788, %r4365, 4;
	add.s64 	%rd1789, %rd4, %rd1788;
	ld.global.u32 	%r4366, [%rd1789];
	setp.eq.s32 	%p1062, %r4366, -1;
	selp.u32 	%r4367, 1, 0, %p1062;
	add.s32 	%r4368, %r4364, %r4367;
	ld.global.u32 	%r4369, [%rd1777+24];
	mul.wide.s32 	%rd1790, %r4369, 4;
	add.s64 	%rd1791, %rd4, %rd1790;
	ld.global.u32 	%r4370, [%rd1791];
	setp.eq.s32 	%p1063, %r4370, -1;
	selp.u32 	%r4371, 1, 0, %p1063;
	add.s32 	%r4372, %r4368, %r4371;
	ld.global.u32 	%r4373, [%rd1777+28];
	mul.wide.s32 	%rd1792, %r4373, 4;
	add.s64 	%rd1793, %rd4, %rd1792;
	ld.global.u32 	%r4374, [%rd1793];
	setp.eq.s32 	%p1064, %r4374, -1;
	selp.u32 	%r4375, 1, 0, %p1064;
	add.s32 	%r4376, %r4372, %r4375;
	ld.global.u32 	%r4377, [%rd1777+32];
	mul.wide.s32 	%rd1794, %r4377, 4;
	add.s64 	%rd1795, %rd4, %rd1794;
	ld.global.u32 	%r4378, [%rd1795];
	setp.eq.s32 	%p1065, %r4378, -1;
	selp.u32 	%r4379, 1, 0, %p1065;
	add.s32 	%r4380, %r4376, %r4379;
	ld.global.u32 	%r4381, [%rd1777+36];
	mul.wide.s32 	%rd1796, %r4381, 4;
	add.s64 	%rd1797, %rd4, %rd1796;
	ld.global.u32 	%r4382, [%rd1797];
	setp.eq.s32 	%p1066, %r4382, -1;
	selp.u32 	%r4383, 1, 0, %p1066;
	add.s32 	%r4384, %r4380, %r4383;
	ld.global.u32 	%r4385, [%rd1777+40];
	mul.wide.s32 	%rd1798, %r4385, 4;
	add.s64 	%rd1799, %rd4, %rd1798;
	ld.global.u32 	%r4386, [%rd1799];
	setp.eq.s32 	%p1067, %r4386, -1;
	selp.u32 	%r4387, 1, 0, %p1067;
	add.s32 	%r4388, %r4384, %r4387;
	ld.global.u32 	%r4389, [%rd1777+44];
	mul.wide.s32 	%rd1800, %r4389, 4;
	add.s64 	%rd1801, %rd4, %rd1800;
	ld.global.u32 	%r4390, [%rd1801];
	setp.eq.s32 	%p1068, %r4390, -1;
	selp.u32 	%r4391, 1, 0, %p1068;
	add.s32 	%r4392, %r4388, %r4391;
	ld.global.u32 	%r4393, [%rd1777+48];
	mul.wide.s32 	%rd1802, %r4393, 4;
	add.s64 	%rd1803, %rd4, %rd1802;
	ld.global.u32 	%r4394, [%rd1803];
	setp.eq.s32 	%p1069, %r4394, -1;
	selp.u32 	%r4395, 1, 0, %p1069;
	add.s32 	%r4396, %r4392, %r4395;
	ld.global.u32 	%r4397, [%rd1777+52];
	mul.wide.s32 	%rd1804, %r4397, 4;
	add.s64 	%rd1805, %rd4, %rd1804;
	ld.global.u32 	%r4398, [%rd1805];
	setp.eq.s32 	%p1070, %r4398, -1;
	selp.u32 	%r4399, 1, 0, %p1070;
	add.s32 	%r4400, %r4396, %r4399;
	ld.global.u32 	%r4401, [%rd1777+56];
	mul.wide.s32 	%rd1806, %r4401, 4;
	add.s64 	%rd1807, %rd4, %rd1806;
	ld.global.u32 	%r4402, [%rd1807];
	setp.eq.s32 	%p1071, %r4402, -1;
	selp.u32 	%r4403, 1, 0, %p1071;
	add.s32 	%r4404, %r4400, %r4403;
	ld.global.u32 	%r4405, [%rd1777+60];
	mul.wide.s32 	%rd1808, %r4405, 4;
	add.s64 	%rd1809, %rd4, %rd1808;
	ld.global.u32 	%r4406, [%rd1809];
	setp.eq.s32 	%p1072, %r4406, -1;
	selp.u32 	%r4407, 1, 0, %p1072;
	add.s32 	%r6174, %r4404, %r4407;
	add.s32 	%r6166, %r6166, 16;
	add.s32 	%r6164, %r6164, 16;
	setp.ne.s32 	%p1073, %r6164, %r840;
	@%p1073 bra 	$L__BB26_428;
$L__BB26_429:
	setp.eq.s32 	%p1074, %r839, 0;
	@%p1074 bra 	$L__BB26_439;
	and.b32  	%r850, %r838, 7;
	setp.lt.u32 	%p1075, %r839, 8;
	@%p1075 bra 	$L__BB26_432;
	mul.wide.s32 	%rd1810, %r6166, 4;
	add.s64 	%rd1811, %rd3, %rd1810;
	ld.global.u32 	%r4409, [%rd1811];
	mul.wide.s32 	%rd1812, %r4409, 4;
	add.s64 	%rd1813, %rd4, %rd1812;
	ld.global.u32 	%r4410, [%rd1813];
	setp.eq.s32 	%p1076, %r4410, -1;
	selp.u32 	%r4411, 1, 0, %p1076;
	add.s32 	%r4412, %r6174, %r4411;
	ld.global.u32 	%r4413, [%rd1811+4];
	mul.wide.s32 	%rd1814, %r4413, 4;
	add.s64 	%rd1815, %rd4, %rd1814;
	ld.global.u32 	%r4414, [%rd1815];
	setp.eq.s32 	%p1077, %r4414, -1;
	selp.u32 	%r4415, 1, 0, %p1077;
	add.s32 	%r4416, %r4412, %r4415;
	ld.global.u32 	%r4417, [%rd1811+8];
	mul.wide.s32 	%rd1816, %r4417, 4;
	add.s64 	%rd1817, %rd4, %rd1816;
	ld.global.u32 	%r4418, [%rd1817];
	setp.eq.s32 	%p1078, %r4418, -1;
	selp.u32 	%r4419, 1, 0, %p1078;
	add.s32 	%r4420, %r4416, %r4419;
	ld.global.u32 	%r4421, [%rd1811+12];
	mul.wide.s32 	%rd1818, %r4421, 4;
	add.s64 	%rd1819, %rd4, %rd1818;
	ld.global.u32 	%r4422, [%rd1819];
	setp.eq.s32 	%p1079, %r4422, -1;
	selp.u32 	%r4423, 1, 0, %p1079;
	add.s32 	%r4424, %r4420, %r4423;
	ld.global.u32 	%r4425, [%rd1811+16];
	mul.wide.s32 	%rd1820, %r4425, 4;
	add.s64 	%rd1821, %rd4, %rd1820;
	ld.global.u32 	%r4426, [%rd1821];
	setp.eq.s32 	%p1080, %r4426, -1;
	selp.u32 	%r4427, 1, 0, %p1080;
	add.s32 	%r4428, %r4424, %r4427;
	ld.global.u32 	%r4429, [%rd1811+20];
	mul.wide.s32 	%rd1822, %r4429, 4;
	add.s64 	%rd1823, %rd4, %rd1822;
	ld.global.u32 	%r4430, [%rd1823];
	setp.eq.s32 	%p1081, %r4430, -1;
	selp.u32 	%r4431, 1, 0, %p1081;
	add.s32 	%r4432, %r4428, %r4431;
	ld.global.u32 	%r4433, [%rd1811+24];
	mul.wide.s32 	%rd1824, %r4433, 4;
	add.s64 	%rd1825, %rd4, %rd1824;
	ld.global.u32 	%r4434, [%rd1825];
	setp.eq.s32 	%p1082, %r4434, -1;
	selp.u32 	%r4435, 1, 0, %p1082;
	add.s32 	%r4436, %r4432, %r4435;
	ld.global.u32 	%r4437, [%rd1811+28];
	mul.wide.s32 	%rd1826, %r4437, 4;
	add.s64 	%rd1827, %rd4, %rd1826;
	ld.global.u32 	%r4438, [%rd1827];
	setp.eq.s32 	%p1083, %r4438, -1;
	selp.u32 	%r4439, 1, 0, %p1083;
	add.s32 	%r6174, %r4436, %r4439;
	add.s32 	%r6166, %r6166, 8;
$L__BB26_432:
	setp.eq.s32 	%p1084, %r850, 0;
	@%p1084 bra 	$L__BB26_439;
	and.b32  	%r856, %r838, 3;
	setp.lt.u32 	%p1085, %r850, 4;
	@%p1085 bra 	$L__BB26_435;
	mul.wide.s32 	%rd1828, %r6166, 4;
	add.s64 	%rd1829, %rd3, %rd1828;
	ld.global.u32 	%r4441, [%rd1829];
	mul.wide.s32 	%rd1830, %r4441, 4;
	add.s64 	%rd1831, %rd4, %rd1830;
	ld.global.u32 	%r4442, [%rd1831];
	setp.eq.s32 	%p1086, %r4442, -1;
	selp.u32 	%r4443, 1, 0, %p1086;
	add.s32 	%r4444, %r6174, %r4443;
	ld.global.u32 	%r4445, [%rd1829+4];
	mul.wide.s32 	%rd1832, %r4445, 4;
	add.s64 	%rd1833, %rd4, %rd1832;
	ld.global.u32 	%r4446, [%rd1833];
	setp.eq.s32 	%p1087, %r4446, -1;
	selp.u32 	%r4447, 1, 0, %p1087;
	add.s32 	%r4448, %r4444, %r4447;
	ld.global.u32 	%r4449, [%rd1829+8];
	mul.wide.s32 	%rd1834, %r4449, 4;
	add.s64 	%rd1835, %rd4, %rd1834;
	ld.global.u32 	%r4450, [%rd1835];
	setp.eq.s32 	%p1088, %r4450, -1;
	selp.u32 	%r4451, 1, 0, %p1088;
	add.s32 	%r4452, %r4448, %r4451;
	ld.global.u32 	%r4453, [%rd1829+12];
	mul.wide.s32 	%rd1836, %r4453, 4;
	add.s64 	%rd1837, %rd4, %rd1836;
	ld.global.u32 	%r4454, [%rd1837];
	setp.eq.s32 	%p1089, %r4454, -1;
	selp.u32 	%r4455, 1, 0, %p1089;
	add.s32 	%r6174, %r4452, %r4455;
	add.s32 	%r6166, %r6166, 4;
$L__BB26_435:
	setp.eq.s32 	%p1090, %r856, 0;
	@%p1090 bra 	$L__BB26_439;
	mul.wide.s32 	%rd1838, %r6166, 4;
	add.s64 	%rd36, %rd3, %rd1838;
	ld.global.u32 	%r4456, [%rd36];
	mul.wide.s32 	%rd1839, %r4456, 4;
	add.s64 	%rd1840, %rd4, %rd1839;
	ld.global.u32 	%r4457, [%rd1840];
	setp.eq.s32 	%p1091, %r4457, -1;
	selp.u32 	%r4458, 1, 0, %p1091;
	add.s32 	%r6174, %r6174, %r4458;
	setp.eq.s32 	%p1092, %r856, 1;
	@%p1092 bra 	$L__BB26_439;
	ld.global.u32 	%r4459, [%rd36+4];
	mul.wide.s32 	%rd1841, %r4459, 4;
	add.s64 	%rd1842, %rd4, %rd1841;
	ld.global.u32 	%r4460, [%rd1842];
	setp.eq.s32 	%p1093, %r4460, -1;
	selp.u32 	%r4461, 1, 0, %p1093;
	add.s32 	%r6174, %r6174, %r4461;
	setp.eq.s32 	%p1094, %r856, 2;
	@%p1094 bra 	$L__BB26_439;
	ld.global.u32 	%r4462, [%rd36+8];
	mul.wide.s32 	%rd1843, %r4462, 4;
	add.s64 	%rd1844, %rd4, %rd1843;
	ld.global.u32 	%r4463, [%rd1844];
	setp.eq.s32 	%p1095, %r4463, -1;
	selp.u32 	%r4464, 1, 0, %p1095;
	add.s32 	%r6174, %r6174, %r4464;
$L__BB26_439:
	ld.global.u32 	%r4466, [%rd25+10240];
	setp.ne.s32 	%p1096, %r4466, -1;
	mov.b32 	%r6187, 0;
	@%p1096 bra 	$L__BB26_454;
	ld.global.u32 	%r6179, [%rd26+10240];
	ld.global.u32 	%r867, [%rd26+10244];
	setp.ge.s32 	%p1097, %r6179, %r867;
	@%p1097 bra 	$L__BB26_454;
	add.s32 	%r4470, %r6179, 1;
	max.s32 	%r4471, %r867, %r4470;
	sub.s32 	%r868, %r4471, %r6179;
	and.b32  	%r869, %r868, 15;
	sub.s32 	%r4472, %r6179, %r4471;
	setp.gt.u32 	%p1098, %r4472, -16;
	mov.b32 	%r6187, 0;
	@%p1098 bra 	$L__BB26_444;
	and.b32  	%r870, %r868, -16;
	mov.b32 	%r6187, 0;
	mov.u32 	%r6177, %r6187;
$L__BB26_443:
	.pragma "nounroll";
	mul.wide.s32 	%rd1845, %r6179, 4;
	add.s64 	%rd1846, %rd3, %rd1845;
	ld.global.u32 	%r4474, [%rd1846];
	mul.wide.s32 	%rd1847, %r4474, 4;
	add.s64 	%rd1848, %rd4, %rd1847;
	ld.global.u32 	%r4475, [%rd1848];
	setp.eq.s32 	%p1099, %r4475, -1;
	selp.u32 	%r4476, 1, 0, %p1099;
	add.s32 	%r4477, %r6187, %r4476;
	ld.global.u32 	%r4478, [%rd1846+4];
	mul.wide.s32 	%rd1849, %r4478, 4;
	add.s64 	%rd1850, %rd4, %rd1849;
	ld.global.u32 	%r4479, [%rd1850];
	setp.eq.s32 	%p1100, %r4479, -1;
	selp.u32 	%r4480, 1, 0, %p1100;
	add.s32 	%r4481, %r4477, %r4480;
	ld.global.u32 	%r4482, [%rd1846+8];
	mul.wide.s32 	%rd1851, %r4482, 4;
	add.s64 	%rd1852, %rd4, %rd1851;
	ld.global.u32 	%r4483, [%rd1852];
	setp.eq.s32 	%p1101, %r4483, -1;
	selp.u32 	%r4484, 1, 0, %p1101;
	add.s32 	%r4485, %r4481, %r4484;
	ld.global.u32 	%r4486, [%rd1846+12];
	mul.wide.s32 	%rd1853, %r4486, 4;
	add.s64 	%rd1854, %rd4, %rd1853;
	ld.global.u32 	%r4487, [%rd1854];
	setp.eq.s32 	%p1102, %r4487, -1;
	selp.u32 	%r4488, 1, 0, %p1102;
	add.s32 	%r4489, %r4485, %r4488;
	ld.global.u32 	%r4490, [%rd1846+16];
	mul.wide.s32 	%rd1855, %r4490, 4;
	add.s64 	%rd1856, %rd4, %rd1855;
	ld.global.u32 	%r4491, [%rd1856];
	setp.eq.s32 	%p1103, %r4491, -1;
	selp.u32 	%r4492, 1, 0, %p1103;
	add.s32 	%r4493, %r4489, %r4492;
	ld.global.u32 	%r4494, [%rd1846+20];
	mul.wide.s32 	%rd1857, %r4494, 4;
	add.s64 	%rd1858, %rd4, %rd1857;
	ld.global.u32 	%r4495, [%rd1858];
	setp.eq.s32 	%p1104, %r4495, -1;
	selp.u32 	%r4496, 1, 0, %p1104;
	add.s32 	%r4497, %r4493, %r4496;
	ld.global.u32 	%r4498, [%rd1846+24];
	mul.wide.s32 	%rd1859, %r4498, 4;
	add.s64 	%rd1860, %rd4, %rd1859;
	ld.global.u32 	%r4499, [%rd1860];
	setp.eq.s32 	%p1105, %r4499, -1;
	selp.u32 	%r4500, 1, 0, %p1105;
	add.s32 	%r4501, %r4497, %r4500;
	ld.global.u32 	%r4502, [%rd1846+28];
	mul.wide.s32 	%rd1861, %r4502, 4;
	add.s64 	%rd1862, %rd4, %rd1861;
	ld.global.u32 	%r4503, [%rd1862];
	setp.eq.s32 	%p1106, %r4503, -1;
	selp.u32 	%r4504, 1, 0, %p1106;
	add.s32 	%r4505, %r4501, %r4504;
	ld.global.u32 	%r4506, [%rd1846+32];
	mul.wide.s32 	%rd1863, %r4506, 4;
	add.s64 	%rd1864, %rd4, %rd1863;
	ld.global.u32 	%r4507, [%rd1864];
	setp.eq.s32 	%p1107, %r4507, -1;
	selp.u32 	%r4508, 1, 0, %p1107;
	add.s32 	%r4509, %r4505, %r4508;
	ld.global.u32 	%r4510, [%rd1846+36];
	mul.wide.s32 	%rd1865, %r4510, 4;
	add.s64 	%rd1866, %rd4, %rd1865;
	ld.global.u32 	%r4511, [%rd1866];
	setp.eq.s32 	%p1108, %r4511, -1;
	selp.u32 	%r4512, 1, 0, %p1108;
	add.s32 	%r4513, %r4509, %r4512;
	ld.global.u32 	%r4514, [%rd1846+40];
	mul.wide.s32 	%rd1867, %r4514, 4;
	add.s64 	%rd1868, %rd4, %rd1867;
	ld.global.u32 	%r4515, [%rd1868];
	setp.eq.s32 	%p1109, %r4515, -1;
	selp.u32 	%r4516, 1, 0, %p1109;
	add.s32 	%r4517, %r4513, %r4516;
	ld.global.u32 	%r4518, [%rd1846+44];
	mul.wide.s32 	%rd1869, %r4518, 4;
	add.s64 	%rd1870, %rd4, %rd1869;
	ld.global.u32 	%r4519, [%rd1870];
	setp.eq.s32 	%p1110, %r4519, -1;
	selp.u32 	%r4520, 1, 0, %p1110;
	add.s32 	%r4521, %r4517, %r4520;
	ld.global.u32 	%r4522, [%rd1846+48];
	mul.wide.s32 	%rd1871, %r4522, 4;
	add.s64 	%rd1872, %rd4, %rd1871;
	ld.global.u32 	%r4523, [%rd1872];
	setp.eq.s32 	%p1111, %r4523, -1;
	selp.u32 	%r4524, 1, 0, %p1111;
	add.s32 	%r4525, %r4521, %r4524;
	ld.global.u32 	%r4526, [%rd1846+52];
	mul.wide.s32 	%rd1873, %r4526, 4;
	add.s64 	%rd1874, %rd4, %rd1873;
	ld.global.u32 	%r4527, [%rd1874];
	setp.eq.s32 	%p1112, %r4527, -1;
	selp.u32 	%r4528, 1, 0, %p1112;
	add.s32 	%r4529, %r4525, %r4528;
	ld.global.u32 	%r4530, [%rd1846+56];
	mul.wide.s32 	%rd1875, %r4530, 4;
	add.s64 	%rd1876, %rd4, %rd1875;
	ld.global.u32 	%r4531, [%rd1876];
	setp.eq.s32 	%p1113, %r4531, -1;
	selp.u32 	%r4532, 1, 0, %p1113;
	add.s32 	%r4533, %r4529, %r4532;
	ld.global.u32 	%r4534, [%rd1846+60];
	mul.wide.s32 	%rd1877, %r4534, 4;
	add.s64 	%rd1878, %rd4, %rd1877;
	ld.global.u32 	%r4535, [%rd1878];
	setp.eq.s32 	%p1114, %r4535, -1;
	selp.u32 	%r4536, 1, 0, %p1114;
	add.s32 	%r6187, %r4533, %r4536;
	add.s32 	%r6179, %r6179, 16;
	add.s32 	%r6177, %r6177, 16;
	setp.ne.s32 	%p1115, %r6177, %r870;
	@%p1115 bra 	$L__BB26_443;
$L__BB26_444:
	setp.eq.s32 	%p1116, %r869, 0;
	@%p1116 bra 	$L__BB26_454;
	and.b32  	%r880, %r868, 7;
	setp.lt.u32 	%p1117, %r869, 8;
	@%p1117 bra 	$L__BB26_447;
	mul.wide.s32 	%rd1879, %r6179, 4;
	add.s64 	%rd1880, %rd3, %rd1879;
	ld.global.u32 	%r4538, [%rd1880];
	mul.wide.s32 	%rd1881, %r4538, 4;
	add.s64 	%rd1882, %rd4, %rd1881;
	ld.global.u32 	%r4539, [%rd1882];
	setp.eq.s32 	%p1118, %r4539, -1;
	selp.u32 	%r4540, 1, 0, %p1118;
	add.s32 	%r4541, %r6187, %r4540;
	ld.global.u32 	%r4542, [%rd1880+4];
	mul.wide.s32 	%rd1883, %r4542, 4;
	add.s64 	%rd1884, %rd4, %rd1883;
	ld.global.u32 	%r4543, [%rd1884];
	setp.eq.s32 	%p1119, %r4543, -1;
	selp.u32 	%r4544, 1, 0, %p1119;
	add.s32 	%r4545, %r4541, %r4544;
	ld.global.u32 	%r4546, [%rd1880+8];
	mul.wide.s32 	%rd1885, %r4546, 4;
	add.s64 	%rd1886, %rd4, %rd1885;
	ld.global.u32 	%r4547, [%rd1886];
	setp.eq.s32 	%p1120, %r4547, -1;
	selp.u32 	%r4548, 1, 0, %p1120;
	add.s32 	%r4549, %r4545, %r4548;
	ld.global.u32 	%r4550, [%rd1880+12];
	mul.wide.s32 	%rd1887, %r4550, 4;
	add.s64 	%rd1888, %rd4, %rd1887;
	ld.global.u32 	%r4551, [%rd1888];
	setp.eq.s32 	%p1121, %r4551, -1;
	selp.u32 	%r4552, 1, 0, %p1121;
	add.s32 	%r4553, %r4549, %r4552;
	ld.global.u32 	%r4554, [%rd1880+16];
	mul.wide.s32 	%rd1889, %r4554, 4;
	add.s64 	%rd1890, %rd4, %rd1889;
	ld.global.u32 	%r4555, [%rd1890];
	setp.eq.s32 	%p1122, %r4555, -1;
	selp.u32 	%r4556, 1, 0, %p1122;
	add.s32 	%r4557, %r4553, %r4556;
	ld.global.u32 	%r4558, [%rd1880+20];
	mul.wide.s32 	%rd1891, %r4558, 4;
	add.s64 	%rd1892, %rd4, %rd1891;
	ld.global.u32 	%r4559, [%rd1892];
	setp.eq.s32 	%p1123, %r4559, -1;
	selp.u32 	%r4560, 1, 0, %p1123;
	add.s32 	%r4561, %r4557, %r4560;
	ld.global.u32 	%r4562, [%rd1880+24];
	mul.wide.s32 	%rd1893, %r4562, 4;
	add.s64 	%rd1894, %rd4, %rd1893;
	ld.global.u32 	%r4563, [%rd1894];
	setp.eq.s32 	%p1124, %r4563, -1;
	selp.u32 	%r4564, 1, 0, %p1124;
	add.s32 	%r4565, %r4561, %r4564;
	ld.global.u32 	%r4566, [%rd1880+28];
	mul.wide.s32 	%rd1895, %r4566, 4;
	add.s64 	%rd1896, %rd4, %rd1895;
	ld.global.u32 	%r4567, [%rd1896];
	setp.eq.s32 	%p1125, %r4567, -1;
	selp.u32 	%r4568, 1, 0, %p1125;
	add.s32 	%r6187, %r4565, %r4568;
	add.s32 	%r6179, %r6179, 8;
$L__BB26_447:
	setp.eq.s32 	%p1126, %r880, 0;
	@%p1126 bra 	$L__BB26_454;
	and.b32  	%r886, %r868, 3;
	setp.lt.u32 	%p1127, %r880, 4;
	@%p1127 bra 	$L__BB26_450;
	mul.wide.s32 	%rd1897, %r6179, 4;
	add.s64 	%rd1898, %rd3, %rd1897;
	ld.global.u32 	%r4570, [%rd1898];
	mul.wide.s32 	%rd1899, %r4570, 4;
	add.s64 	%rd1900, %rd4, %rd1899;
	ld.global.u32 	%r4571, [%rd1900];
	setp.eq.s32 	%p1128, %r4571, -1;
	selp.u32 	%r4572, 1, 0, %p1128;
	add.s32 	%r4573, %r6187, %r4572;
	ld.global.u32 	%r4574, [%rd1898+4];
	mul.wide.s32 	%rd1901, %r4574, 4;
	add.s64 	%rd1902, %rd4, %rd1901;
	ld.global.u32 	%r4575, [%rd1902];
	setp.eq.s32 	%p1129, %r4575, -1;
	selp.u32 	%r4576, 1, 0, %p1129;
	add.s32 	%r4577, %r4573, %r4576;
	ld.global.u32 	%r4578, [%rd1898+8];
	mul.wide.s32 	%rd1903, %r4578, 4;
	add.s64 	%rd1904, %rd4, %rd1903;
	ld.global.u32 	%r4579, [%rd1904];
	setp.eq.s32 	%p1130, %r4579, -1;
	selp.u32 	%r4580, 1, 0, %p1130;
	add.s32 	%r4581, %r4577, %r4580;
	ld.global.u32 	%r4582, [%rd1898+12];
	mul.wide.s32 	%rd1905, %r4582, 4;
	add.s64 	%rd1906, %rd4, %rd1905;
	ld.global.u32 	%r4583, [%rd1906];
	setp.eq.s32 	%p1131, %r4583, -1;
	selp.u32 	%r4584, 1, 0, %p1131;
	add.s32 	%r6187, %r4581, %r4584;
	add.s32 	%r6179, %r6179, 4;
$L__BB26_450:
	setp.eq.s32 	%p1132, %r886, 0;
	@%p1132 bra 	$L__BB26_454;
	mul.wide.s32 	%rd1907, %r6179, 4;
	add.s64 	%rd37, %rd3, %rd1907;
	ld.global.u32 	%r4585, [%rd37];
	mul.wide.s32 	%rd1908, %r4585, 4;
	add.s64 	%rd1909, %rd4, %rd1908;
	ld.global.u32 	%r4586, [%rd1909];
	setp.eq.s32 	%p1133, %r4586, -1;
	selp.u32 	%r4587, 1, 0, %p1133;
	add.s32 	%r6187, %r6187, %r4587;
	setp.eq.s32 	%p1134, %r886, 1;
	@%p1134 bra 	$L__BB26_454;
	ld.global.u32 	%r4588, [%rd37+4];
	mul.wide.s32 	%rd1910, %r4588, 4;
	add.s64 	%rd1911, %rd4, %rd1910;
	ld.global.u32 	%r4589, [%rd1911];
	setp.eq.s32 	%p1135, %r4589, -1;
	selp.u32 	%r4590, 1, 0, %p1135;
	add.s32 	%r6187, %r6187, %r4590;
	setp.eq.s32 	%p1136, %r886, 2;
	@%p1136 bra 	$L__BB26_454;
	ld.global.u32 	%r4591, [%rd37+8];
	mul.wide.s32 	%rd1912, %r4591, 4;
	add.s64 	%rd1913, %rd4, %rd1912;
	ld.global.u32 	%r4592, [%rd1913];
	setp.eq.s32 	%p1137, %r4592, -1;
	selp.u32 	%r4593, 1, 0, %p1137;
	add.s32 	%r6187, %r6187, %r4593;
$L__BB26_454:
	ld.global.u32 	%r4595, [%rd25+11264];
	setp.ne.s32 	%p1138, %r4595, -1;
	mov.b32 	%r6200, 0;
	@%p1138 bra 	$L__BB26_469;
	ld.global.u32 	%r6192, [%rd26+11264];
	ld.global.u32 	%r897, [%rd26+11268];
	setp.ge.s32 	%p1139, %r6192, %r897;
	@%p1139 bra 	$L__BB26_469;
	add.s32 	%r4599, %r6192, 1;
	max.s32 	%r4600, %r897, %r4599;
	sub.s32 	%r898, %r4600, %r6192;
	and.b32  	%r899, %r898, 15;
	sub.s32 	%r4601, %r6192, %r4600;
	setp.gt.u32 	%p1140, %r4601, -16;
	mov.b32 	%r6200, 0;
	@%p1140 bra 	$L__BB26_459;
	and.b32  	%r900, %r898, -16;
	mov.b32 	%r6200, 0;
	mov.u32 	%r6190, %r6200;
$L__BB26_458:
	.pragma "nounroll";
	mul.wide.s32 	%rd1914, %r6192, 4;
	add.s64 	%rd1915, %rd3, %rd1914;
	ld.global.u32 	%r4603, [%rd1915];
	mul.wide.s32 	%rd1916, %r4603, 4;
	add.s64 	%rd1917, %rd4, %rd1916;
	ld.global.u32 	%r4604, [%rd1917];
	setp.eq.s32 	%p1141, %r4604, -1;
	selp.u32 	%r4605, 1, 0, %p1141;
	add.s32 	%r4606, %r6200, %r4605;
	ld.global.u32 	%r4607, [%rd1915+4];
	mul.wide.s32 	%rd1918, %r4607, 4;
	add.s64 	%rd1919, %rd4, %rd1918;
	ld.global.u32 	%r4608, [%rd1919];
	setp.eq.s32 	%p1142, %r4608, -1;
	selp.u32 	%r4609, 1, 0, %p1142;
	add.s32 	%r4610, %r4606, %r4609;
	ld.global.u32 	%r4611, [%rd1915+8];
	mul.wide.s32 	%rd1920, %r4611, 4;
	add.s64 	%rd1921, %rd4, %rd1920;
	ld.global.u32 	%r4612, [%rd1921];
	setp.eq.s32 	%p1143, %r4612, -1;
	selp.u32 	%r4613, 1, 0, %p1143;
	add.s32 	%r4614, %r4610, %r4613;
	ld.global.u32 	%r4615, [%rd1915+12];
	mul.wide.s32 	%rd1922, %r4615, 4;
	add.s64 	%rd1923, %rd4, %rd1922;
	ld.global.u32 	%r4616, [%rd1923];
	setp.eq.s32 	%p1144, %r4616, -1;
	selp.u32 	%r4617, 1, 0, %p1144;
	add.s32 	%r4618, %r4614, %r4617;
	ld.global.u32 	%r4619, [%rd1915+16];
	mul.wide.s32 	%rd1924, %r4619, 4;
	add.s64 	%rd1925, %rd4, %rd1924;
	ld.global.u32 	%r4620, [%rd1925];
	setp.eq.s32 	%p1145, %r4620, -1;
	selp.u32 	%r4621, 1, 0, %p1145;
	add.s32 	%r4622, %r4618, %r4621;
	ld.global.u32 	%r4623, [%rd1915+20];
	mul.wide.s32 	%rd1926, %r4623, 4;
	add.s64 	%rd1927, %rd4, %rd1926;
	ld.global.u32 	%r4624, [%rd1927];
	setp.eq.s32 	%p1146, %r4624, -1;
	selp.u32 	%r4625, 1, 0, %p1146;
	add.s32 	%r4626, %r4622, %r4625;
	ld.global.u32 	%r4627, [%rd1915+24];
	mul.wide.s32 	%rd1928, %r4627, 4;
	add.s64 	%rd1929, %rd4, %rd1928;
	ld.global.u32 	%r4628, [%rd1929];
	setp.eq.s32 	%p1147, %r4628, -1;
	selp.u32 	%r4629, 1, 0, %p1147;
	add.s32 	%r4630, %r4626, %r4629;
	ld.global.u32 	%r4631, [%rd1915+28];
	mul.wide.s32 	%rd1930, %r4631, 4;
	add.s64 	%rd1931, %rd4, %rd1930;
	ld.global.u32 	%r4632, [%rd1931];
	setp.eq.s32 	%p1148, %r4632, -1;
	selp.u32 	%r4633, 1, 0, %p1148;
	add.s32 	%r4634, %r4630, %r4633;
	ld.global.u32 	%r4635, [%rd1915+32];
	mul.wide.s32 	%rd1932, %r4635, 4;
	add.s64 	%rd1933, %rd4, %rd1932;
	ld.global.u32 	%r4636, [%rd1933];
	setp.eq.s32 	%p1149, %r4636, -1;
	selp.u32 	%r4637, 1, 0, %p1149;
	add.s32 	%r4638, %r4634, %r4637;
	ld.global.u32 	%r4639, [%rd1915+36];
	mul.wide.s32 	%rd1934, %r4639, 4;
	add.s64 	%rd1935, %rd4, %rd1934;
	ld.global.u32 	%r4640, [%rd1935];
	setp.eq.s32 	%p1150, %r4640, -1;
	selp.u32 	%r4641, 1, 0, %p1150;
	add.s32 	%r4642, %r4638, %r4641;
	ld.global.u32 	%r4643, [%rd1915+40];
	mul.wide.s32 	%rd1936, %r4643, 4;
	add.s64 	%rd1937, %rd4, %rd1936;
	ld.global.u32 	%r4644, [%rd1937];
	setp.eq.s32 	%p1151, %r4644, -1;
	selp.u32 	%r4645, 1, 0, %p1151;
	add.s32 	%r4646, %r4642, %r4645;
	ld.global.u32 	%r4647, [%rd1915+44];
	mul.wide.s32 	%rd1938, %r4647, 4;
	add.s64 	%rd1939, %rd4, %rd1938;
	ld.global.u32 	%r4648, [%rd1939];
	setp.eq.s32 	%p1152, %r4648, -1;
	selp.u32 	%r4649, 1, 0, %p1152;
	add.s32 	%r4650, %r4646, %r4649;
	ld.global.u32 	%r4651, [%rd1915+48];
	mul.wide.s32 	%rd1940, %r4651, 4;
	add.s64 	%rd1941, %rd4, %rd1940;
	ld.global.u32 	%r4652, [%rd1941];
	setp.eq.s32 	%p1153, %r4652, -1;
	selp.u32 	%r4653, 1, 0, %p1153;
	add.s32 	%r4654, %r4650, %r4653;
	ld.global.u32 	%r4655, [%rd1915+52];
	mul.wide.s32 	%rd1942, %r4655, 4;
	add.s64 	%rd1943, %rd4, %rd1942;
	ld.global.u32 	%r4656, [%rd1943];
	setp.eq.s32 	%p1154, %r4656, -1;
	selp.u32 	%r4657, 1, 0, %p1154;
	add.s32 	%r4658, %r4654, %r4657;
	ld.global.u32 	%r4659, [%rd1915+56];
	mul.wide.s32 	%rd1944, %r4659, 4;
	add.s64 	%rd1945, %rd4, %rd1944;
	ld.global.u32 	%r4660, [%rd1945];
	setp.eq.s32 	%p1155, %r4660, -1;
	selp.u32 	%r4661, 1, 0, %p1155;
	add.s32 	%r4662, %r4658, %r4661;
	ld.global.u32 	%r4663, [%rd1915+60];
	mul.wide.s32 	%rd1946, %r4663, 4;
	add.s64 	%rd1947, %rd4, %rd1946;
	ld.global.u32 	%r4664, [%rd1947];
	setp.eq.s32 	%p1156, %r4664, -1;
	selp.u32 	%r4665, 1, 0, %p1156;
	add.s32 	%r6200, %r4662, %r4665;
	add.s32 	%r6192, %r6192, 16;
	add.s32 	%r6190, %r6190, 16;
	setp.ne.s32 	%p1157, %r6190, %r900;
	@%p1157 bra 	$L__BB26_458;
$L__BB26_459:
	setp.eq.s32 	%p1158, %r899, 0;
	@%p1158 bra 	$L__BB26_469;
	and.b32  	%r910, %r898, 7;
	setp.lt.u32 	%p1159, %r899, 8;
	@%p1159 bra 	$L__BB26_462;
	mul.wide.s32 	%rd1948, %r6192, 4;
	add.s64 	%rd1949, %rd3, %rd1948;
	ld.global.u32 	%r4667, [%rd1949];
	mul.wide.s32 	%rd1950, %r4667, 4;
	add.s64 	%rd1951, %rd4, %rd1950;
	ld.global.u32 	%r4668, [%rd1951];
	setp.eq.s32 	%p1160, %r4668, -1;
	selp.u32 	%r4669, 1, 0, %p1160;
	add.s32 	%r4670, %r6200, %r4669;
	ld.global.u32 	%r4671, [%rd1949+4];
	mul.wide.s32 	%rd1952, %r4671, 4;
	add.s64 	%rd1953, %rd4, %rd1952;
	ld.global.u32 	%r4672, [%rd1953];
	setp.eq.s32 	%p1161, %r4672, -1;
	selp.u32 	%r4673, 1, 0, %p1161;
	add.s32 	%r4674, %r4670, %r4673;
	ld.global.u32 	%r4675, [%rd1949+8];
	mul.wide.s32 	%rd1954, %r4675, 4;
	add.s64 	%rd1955, %rd4, %rd1954;
	ld.global.u32 	%r4676, [%rd1955];
	setp.eq.s32 	%p1162, %r4676, -1;
	selp.u32 	%r4677, 1, 0, %p1162;
	add.s32 	%r4678, %r4674, %r4677;
	ld.global.u32 	%r4679, [%rd1949+12];
	mul.wide.s32 	%rd1956, %r4679, 4;
	add.s64 	%rd1957, %rd4, %rd1956;
	ld.global.u32 	%r4680, [%rd1957];
	setp.eq.s32 	%p1163, %r4680, -1;
	selp.u32 	%r4681, 1, 0, %p1163;
	add.s32 	%r4682, %r4678, %r4681;
	ld.global.u32 	%r4683, [%rd1949+16];
	mul.wide.s32 	%rd1958, %r4683, 4;
	add.s64 	%rd1959, %rd4, %rd1958;
	ld.global.u32 	%r4684, [%rd1959];
	setp.eq.s32 	%p1164, %r4684, -1;
	selp.u32 	%r4685, 1, 0, %p1164;
	add.s32 	%r4686, %r4682, %r4685;
	ld.global.u32 	%r4687, [%rd1949+20];
	mul.wide.s32 	%rd1960, %r4687, 4;
	add.s64 	%rd1961, %rd4, %rd1960;
	ld.global.u32 	%r4688, [%rd1961];
	setp.eq.s32 	%p1165, %r4688, -1;
	selp.u32 	%r4689, 1, 0, %p1165;
	add.s32 	%r4690, %r4686, %r4689;
	ld.global.u32 	%r4691, [%rd1949+24];
	mul.wide.s32 	%rd1962, %r4691, 4;
	add.s64 	%rd1963, %rd4, %rd1962;
	ld.global.u32 	%r4692, [%rd1963];
	setp.eq.s32 	%p1166, %r4692, -1;
	selp.u32 	%r4693, 1, 0, %p1166;
	add.s32 	%r4694, %r4690, %r4693;
	ld.global.u32 	%r4695, [%rd1949+28];
	mul.wide.s32 	%rd1964, %r4695, 4;
	add.s64 	%rd1965, %rd4, %rd1964;
	ld.global.u32 	%r4696, [%rd1965];
	setp.eq.s32 	%p1167, %r4696, -1;
	selp.u32 	%r4697, 1, 0, %p1167;
	add.s32 	%r6200, %r4694, %r4697;
	add.s32 	%r6192, %r6192, 8;
$L__BB26_462:
	setp.eq.s32 	%p1168, %r910, 0;
	@%p1168 bra 	$L__BB26_469;
	and.b32  	%r916, %r898, 3;
	setp.lt.u32 	%p1169, %r910, 4;
	@%p1169 bra 	$L__BB26_465;
	mul.wide.s32 	%rd1966, %r6192, 4;
	add.s64 	%rd1967, %rd3, %rd1966;
	ld.global.u32 	%r4699, [%rd1967];
	mul.wide.s32 	%rd1968, %r4699, 4;
	add.s64 	%rd1969, %rd4, %rd1968;
	ld.global.u32 	%r4700, [%rd1969];
	setp.eq.s32 	%p1170, %r4700, -1;
	selp.u32 	%r4701, 1, 0, %p1170;
	add.s32 	%r4702, %r6200, %r4701;
	ld.global.u32 	%r4703, [%rd1967+4];
	mul.wide.s32 	%rd1970, %r4703, 4;
	add.s64 	%rd1971, %rd4, %rd1970;
	ld.global.u32 	%r4704, [%rd1971];
	setp.eq.s32 	%p1171, %r4704, -1;
	selp.u32 	%r4705, 1, 0, %p1171;
	add.s32 	%r4706, %r4702, %r4705;
	ld.global.u32 	%r4707, [%rd1967+8];
	mul.wide.s32 	%rd1972, %r4707, 4;
	add.s64 	%rd1973, %rd4, %rd1972;
	ld.global.u32 	%r4708, [%rd1973];
	setp.eq.s32 	%p1172, %r4708, -1;
	selp.u32 	%r4709, 1, 0, %p1172;
	add.s32 	%r4710, %r4706, %r4709;
	ld.global.u32 	%r4711, [%rd1967+12];
	mul.wide.s32 	%rd1974, %r4711, 4;
	add.s64 	%rd1975, %rd4, %rd1974;
	ld.global.u32 	%r4712, [%rd1975];
	setp.eq.s32 	%p1173, %r4712, -1;
	selp.u32 	%r4713, 1, 0, %p1173;
	add.s32 	%r6200, %r4710, %r4713;
	add.s32 	%r6192, %r6192, 4;
$L__BB26_465:
	setp.eq.s32 	%p1174, %r916, 0;
	@%p1174 bra 	$L__BB26_469;
	mul.wide.s32 	%rd1976, %r6192, 4;
	add.s64 	%rd38, %rd3, %rd1976;
	ld.global.u32 	%r4714, [%rd38];
	mul.wide.s32 	%rd1977, %r4714, 4;
	add.s64 	%rd1978, %rd4, %rd1977;
	ld.global.u32 	%r4715, [%rd1978];
	setp.eq.s32 	%p1175, %r4715, -1;
	selp.u32 	%r4716, 1, 0, %p1175;
	add.s32 	%r6200, %r6200, %r4716;
	setp.eq.s32 	%p1176, %r916, 1;
	@%p1176 bra 	$L__BB26_469;
	ld.global.u32 	%r4717, [%rd38+4];
	mul.wide.s32 	%rd1979, %r4717, 4;
	add.s64 	%rd1980, %rd4, %rd1979;
	ld.global.u32 	%r4718, [%rd1980];
	setp.eq.s32 	%p1177, %r4718, -1;
	selp.u32 	%r4719, 1, 0, %p1177;
	add.s32 	%r6200, %r6200, %r4719;
	setp.eq.s32 	%p1178, %r916, 2;
	@%p1178 bra 	$L__BB26_469;
	ld.global.u32 	%r4720, [%rd38+8];
	mul.wide.s32 	%rd1981, %r4720, 4;
	add.s64 	%rd1982, %rd4, %rd1981;
	ld.global.u32 	%r4721, [%rd1982];
	setp.eq.s32 	%p1179, %r4721, -1;
	selp.u32 	%r4722, 1, 0, %p1179;
	add.s32 	%r6200, %r6200, %r4722;
$L__BB26_469:
	ld.global.u32 	%r4724, [%rd25+12288];
	setp.ne.s32 	%p1180, %r4724, -1;
	mov.b32 	%r6213, 0;
	@%p1180 bra 	$L__BB26_484;
	ld.global.u32 	%r6205, [%rd26+12288];
	ld.global.u32 	%r927, [%rd26+12292];
	setp.ge.s32 	%p1181, %r6205, %r927;
	@%p1181 bra 	$L__BB26_484;
	add.s32 	%r4728, %r6205, 1;
	max.s32 	%r4729, %r927, %r4728;
	sub.s32 	%r928, %r4729, %r6205;
	and.b32  	%r929, %r928, 15;
	sub.s32 	%r4730, %r6205, %r4729;
	setp.gt.u32 	%p1182, %r4730, -16;
	mov.b32 	%r6213, 0;
	@%p1182 bra 	$L__BB26_474;
	and.b32  	%r930, %r928, -16;
	mov.b32 	%r6213, 0;
	mov.u32 	%r6203, %r6213;
$L__BB26_473:
	.pragma "nounroll";
	mul.wide.s32 	%rd1983, %r6205, 4;
	add.s64 	%rd1984, %rd3, %rd1983;
	ld.global.u32 	%r4732, [%rd1984];
	mul.wide.s32 	%rd1985, %r4732, 4;
	add.s64 	%rd1986, %rd4, %rd1985;
	ld.global.u32 	%r4733, [%rd1986];
	setp.eq.s32 	%p1183, %r4733, -1;
	selp.u32 	%r4734, 1, 0, %p1183;
	add.s32 	%r4735, %r6213, %r4734;
	ld.global.u32 	%r4736, [%rd1984+4];
	mul.wide.s32 	%rd1987, %r4736, 4;
	add.s64 	%rd1988, %rd4, %rd1987;
	ld.global.u32 	%r4737, [%rd1988];
	setp.eq.s32 	%p1184, %r4737, -1;
	selp.u32 	%r4738, 1, 0, %p1184;
	add.s32 	%r4739, %r4735, %r4738;
	ld.global.u32 	%r4740, [%rd1984+8];
	mul.wide.s32 	%rd1989, %r4740, 4;
	add.s64 	%rd1990, %rd4, %rd1989;
	ld.global.u32 	%r4741, [%rd1990];
	setp.eq.s32 	%p1185, %r4741, -1;
	selp.u32 	%r4742, 1, 0, %p1185;
	add.s32 	%r4743, %r4739, %r4742;
	ld.global.u32 	%r4744, [%rd1984+12];
	mul.wide.s32 	%rd1991, %r4744, 4;
	add.s64 	%rd1992, %rd4, %rd1991;
	ld.global.u32 	%r4745, [%rd1992];
	setp.eq.s32 	%p1186, %r4745, -1;
	selp.u32 	%r4746, 1, 0, %p1186;
	add.s32 	%r4747, %r4743, %r4746;
	ld.global.u32 	%r4748, [%rd1984+16];
	mul.wide.s32 	%rd1993, %r4748, 4;
	add.s64 	%rd1994, %rd4, %rd1993;
	ld.global.u32 	%r4749, [%rd1994];
	setp.eq.s32 	%p1187, %r4749, -1;
	selp.u32 	%r4750, 1, 0, %p1187;
	add.s32 	%r4751, %r4747, %r4750;
	ld.global.u32 	%r4752, [%rd1984+20];
	mul.wide.s32 	%rd1995, %r4752, 4;
	add.s64 	%rd1996, %rd4, %rd1995;
	ld.global.u32 	%r4753, [%rd1996];
	setp.eq.s32 	%p1188, %r4753, -1;
	selp.u32 	%r4754, 1, 0, %p1188;
	add.s32 	%r4755, %r4751, %r4754;
	ld.global.u32 	%r4756, [%rd1984+24];
	mul.wide.s32 	%rd1997, %r4756, 4;
	add.s64 	%rd1998, %rd4, %rd1997;
	ld.global.u32 	%r4757, [%rd1998];
	setp.eq.s32 	%p1189, %r4757, -1;
	selp.u32 	%r4758, 1, 0, %p1189;
	add.s32 	%r4759, %r4755, %r4758;
	ld.global.u32 	%r4760, [%rd1984+28];
	mul.wide.s32 	%rd1999, %r4760, 4;
	add.s64 	%rd2000, %rd4, %rd1999;
	ld.global.u32 	%r4761, [%rd2000];
	setp.eq.s32 	%p1190, %r4761, -1;
	selp.u32 	%r4762, 1, 0, %p1190;
	add.s32 	%r4763, %r4759, %r4762;
	ld.global.u32 	%r4764, [%rd1984+32];
	mul.wide.s32 	%rd2001, %r4764, 4;
	add.s64 	%rd2002, %rd4, %rd2001;
	ld.global.u32 	%r4765, [%rd2002];
	setp.eq.s32 	%p1191, %r4765, -1;
	selp.u32 	%r4766, 1, 0, %p1191;
	add.s32 	%r4767, %r4763, %r4766;
	ld.global.u32 	%r4768, [%rd1984+36];
	mul.wide.s32 	%rd2003, %r4768, 4;
	add.s64 	%rd2004, %rd4, %rd2003;
	ld.global.u32 	%r4769, [%rd2004];
	setp.eq.s32 	%p1192, %r4769, -1;
	selp.u32 	%r4770, 1, 0, %p1192;
	add.s32 	%r4771, %r4767, %r4770;
	ld.global.u32 	%r4772, [%rd1984+40];
	mul.wide.s32 	%rd2005, %r4772, 4;
	add.s64 	%rd2006, %rd4, %rd2005;
	ld.global.u32 	%r4773, [%rd2006];
	setp.eq.s32 	%p1193, %r4773, -1;
	selp.u32 	%r4774, 1, 0, %p1193;
	add.s32 	%r4775, %r4771, %r4774;
	ld.global.u32 	%r4776, [%rd1984+44];
	mul.wide.s32 	%rd2007, %r4776, 4;
	add.s64 	%rd2008, %rd4, %rd2007;
	ld.global.u32 	%r4777, [%rd2008];
	setp.eq.s32 	%p1194, %r4777, -1;
	selp.u32 	%r4778, 1, 0, %p1194;
	add.s32 	%r4779, %r4775, %r4778;
	ld.global.u32 	%r4780, [%rd1984+48];
	mul.wide.s32 	%rd2009, %r4780, 4;
	add.s64 	%rd2010, %rd4, %rd2009;
	ld.global.u32 	%r4781, [%rd2010];
	setp.eq.s32 	%p1195, %r4781, -1;
	selp.u32 	%r4782, 1, 0, %p1195;
	add.s32 	%r4783, %r4779, %r4782;
	ld.global.u32 	%r4784, [%rd1984+52];
	mul.wide.s32 	%rd2011, %r4784, 4;
	add.s64 	%rd2012, %rd4, %rd2011;
	ld.global.u32 	%r4785, [%rd2012];
	setp.eq.s32 	%p1196, %r4785, -1;
	selp.u32 	%r4786, 1, 0, %p1196;
	add.s32 	%r4787, %r4783, %r4786;
	ld.global.u32 	%r4788, [%rd1984+56];
	mul.wide.s32 	%rd2013, %r4788, 4;
	add.s64 	%rd2014, %rd4, %rd2013;
	ld.global.u32 	%r4789, [%rd2014];
	setp.eq.s32 	%p1197, %r4789, -1;
	selp.u32 	%r4790, 1, 0, %p1197;
	add.s32 	%r4791, %r4787, %r4790;
	ld.global.u32 	%r4792, [%rd1984+60];
	mul.wide.s32 	%rd2015, %r4792, 4;
	add.s64 	%rd2016, %rd4, %rd2015;
	ld.global.u32 	%r4793, [%rd2016];
	setp.eq.s32 	%p1198, %r4793, -1;
	selp.u32 	%r4794, 1, 0, %p1198;
	add.s32 	%r6213, %r4791, %r4794;
	add.s32 	%r6205, %r6205, 16;
	add.s32 	%r6203, %r6203, 16;
	setp.ne.s32 	%p1199, %r6203, %r930;
	@%p1199 bra 	$L__BB26_473;
$L__BB26_474:
	setp.eq.s32 	%p1200, %r929, 0;
	@%p1200 bra 	$L__BB26_484;
	and.b32  	%r940, %r928, 7;
	setp.lt.u32 	%p1201, %r929, 8;
	@%p1201 bra 	$L__BB26_477;
	mul.wide.s32 	%rd2017, %r6205, 4;
	add.s64 	%rd2018, %rd3, %rd2017;
	ld.global.u32 	%r4796, [%rd2018];
	mul.wide.s32 	%rd2019, %r4796, 4;
	add.s64 	%rd2020, %rd4, %rd2019;
	ld.global.u32 	%r4797, [%rd2020];
	setp.eq.s32 	%p1202, %r4797, -1;
	selp.u32 	%r4798, 1, 0, %p1202;
	add.s32 	%r4799, %r6213, %r4798;
	ld.global.u32 	%r4800, [%rd2018+4];
	mul.wide.s32 	%rd2021, %r4800, 4;
	add.s64 	%rd2022, %rd4, %rd2021;
	ld.global.u32 	%r4801, [%rd2022];
	setp.eq.s32 	%p1203, %r4801, -1;
	selp.u32 	%r4802, 1, 0, %p1203;
	add.s32 	%r4803, %r4799, %r4802;
	ld.global.u32 	%r4804, [%rd2018+8];
	mul.wide.s32 	%rd2023, %r4804, 4;
	add.s64 	%rd2024, %rd4, %rd2023;
	ld.global.u32 	%r4805, [%rd2024];
	setp.eq.s32 	%p1204, %r4805, -1;
	selp.u32 	%r4806, 1, 0, %p1204;
	add.s32 	%r4807, %r4803, %r4806;
	ld.global.u32 	%r4808, [%rd2018+12];
	mul.wide.s32 	%rd2025, %r4808, 4;
	add.s64 	%rd2026, %rd4, %rd2025;
	ld.global.u32 	%r4809, [%rd2026];
	setp.eq.s32 	%p1205, %r4809, -1;
	selp.u32 	%r4810, 1, 0, %p1205;
	add.s32 	%r4811, %r4807, %r4810;
	ld.global.u32 	%r4812, [%rd2018+16];
	mul.wide.s32 	%rd2027, %r4812, 4;
	add.s64 	%rd2028, %rd4, %rd2027;
	ld.global.u32 	%r4813, [%rd2028];
	setp.eq.s32 	%p1206, %r4813, -1;
	selp.u32 	%r4814, 1, 0, %p1206;
	add.s32 	%r4815, %r4811, %r4814;
	ld.global.u32 	%r4816, [%rd2018+20];
	mul.wide.s32 	%rd2029, %r4816, 4;
	add.s64 	%rd2030, %rd4, %rd2029;
	ld.global.u32 	%r4817, [%rd2030];
	setp.eq.s32 	%p1207, %r4817, -1;
	selp.u32 	%r4818, 1, 0, %p1207;
	add.s32 	%r4819, %r4815, %r4818;
	ld.global.u32 	%r4820, [%rd2018+24];
	mul.wide.s32 	%rd2031, %r4820, 4;
	add.s64 	%rd2032, %rd4, %rd2031;
	ld.global.u32 	%r4821, [%rd2032];
	setp.eq.s32 	%p1208, %r4821, -1;
	selp.u32 	%r4822, 1, 0, %p1208;
	add.s32 	%r4823, %r4819, %r4822;
	ld.global.u32 	%r4824, [%rd2018+28];
	mul.wide.s32 	%rd2033, %r4824, 4;
	add.s64 	%rd2034, %rd4, %rd2033;
	ld.global.u32 	%r4825, [%rd2034];
	setp.eq.s32 	%p1209, %r4825, -1;
	selp.u32 	%r4826, 1, 0, %p1209;
	add.s32 	%r6213, %r4823, %r4826;
	add.s32 	%r6205, %r6205, 8;
$L__BB26_477:
	setp.eq.s32 	%p1210, %r940, 0;
	@%p1210 bra 	$L__BB26_484;
	and.b32  	%r946, %r928, 3;
	setp.lt.u32 	%p1211, %r940, 4;
	@%p1211 bra 	$L__BB26_480;
	mul.wide.s32 	%rd2035, %r6205, 4;
	add.s64 	%rd2036, %rd3, %rd2035;
	ld.global.u32 	%r4828, [%rd2036];
	mul.wide.s32 	%rd2037, %r4828, 4;
	add.s64 	%rd2038, %rd4, %rd2037;
	ld.global.u32 	%r4829, [%rd2038];
	setp.eq.s32 	%p1212, %r4829, -1;
	selp.u32 	%r4830, 1, 0, %p1212;
	add.s32 	%r4831, %r6213, %r4830;
	ld.global.u32 	%r4832, [%rd2036+4];
	mul.wide.s32 	%rd2039, %r4832, 4;
	add.s64 	%rd2040, %rd4, %rd2039;
	ld.global.u32 	%r4833, [%rd2040];
	setp.eq.s32 	%p1213, %r4833, -1;
	selp.u32 	%r4834, 1, 0, %p1213;
	add.s32 	%r4835, %r4831, %r4834;
	ld.global.u32 	%r4836, [%rd2036+8];
	mul.wide.s32 	%rd2041, %r4836, 4;
	add.s64 	%rd2042, %rd4, %rd2041;
	ld.global.u32 	%r4837, [%rd2042];
	setp.eq.s32 	%p1214, %r4837, -1;
	selp.u32 	%r4838, 1, 0, %p1214;
	add.s32 	%r4839, %r4835, %r4838;
	ld.global.u32 	%r4840, [%rd2036+12];
	mul.wide.s32 	%rd2043, %r4840, 4;
	add.s64 	%rd2044, %rd4, %rd2043;
	ld.global.u32 	%r4841, [%rd2044];
	setp.eq.s32 	%p1215, %r4841, -1;
	selp.u32 	%r4842, 1, 0, %p1215;
	add.s32 	%r6213, %r4839, %r4842;
	add.s32 	%r6205, %r6205, 4;
$L__BB26_480:
	setp.eq.s32 	%p1216, %r946, 0;
	@%p1216 bra 	$L__BB26_484;
	mul.wide.s32 	%rd2045, %r6205, 4;
	add.s64 	%rd39, %rd3, %rd2045;
	ld.global.u32 	%r4843, [%rd39];
	mul.wide.s32 	%rd2046, %r4843, 4;
	add.s64 	%rd2047, %rd4, %rd2046;
	ld.global.u32 	%r4844, [%rd2047];
	setp.eq.s32 	%p1217, %r4844, -1;
	selp.u32 	%r4845, 1, 0, %p1217;
	add.s32 	%r6213, %r6213, %r4845;
	setp.eq.s32 	%p1218, %r946, 1;
	@%p1218 bra 	$L__BB26_484;
	ld.global.u32 	%r4846, [%rd39+4];
	mul.wide.s32 	%rd2048, %r4846, 4;
	add.s64 	%rd2049, %rd4, %rd2048;
	ld.global.u32 	%r4847, [%rd2049];
	setp.eq.s32 	%p1219, %r4847, -1;
	selp.u32 	%r4848, 1, 0, %p1219;
	add.s32 	%r6213, %r6213, %r4848;
	setp.eq.s32 	%p1220, %r946, 2;
	@%p1220 bra 	$L__BB26_484;
	ld.global.u32 	%r4849, [%rd39+8];
	mul.wide.s32 	%rd2050, %r4849, 4;
	add.s64 	%rd2051, %rd4, %rd2050;
	ld.global.u32 	%r4850, [%rd2051];
	setp.eq.s32 	%p1221, %r4850, -1;
	selp.u32 	%r4851, 1, 0, %p1221;
	add.s32 	%r6213, %r6213, %r4851;
$L__BB26_484:
	ld.global.u32 	%r4853, [%rd25+13312];
	setp.ne.s32 	%p1222, %r4853, -1;
	mov.b32 	%r6226, 0;
	@%p1222 bra 	$L__BB26_499;
	ld.global.u32 	%r6218, [%rd26+13312];
	ld.global.u32 	%r957, [%rd26+13316];
	setp.ge.s32 	%p1223, %r6218, %r957;
	@%p1223 bra 	$L__BB26_499;
	add.s32 	%r4857, %r6218, 1;
	max.s32 	%r4858, %r957, %r4857;
	sub.s32 	%r958, %r4858, %r6218;
	and.b32  	%r959, %r958, 15;
	sub.s32 	%r4859, %r6218, %r4858;
	setp.gt.u32 	%p1224, %r4859, -16;
	mov.b32 	%r6226, 0;
	@%p1224 bra 	$L__BB26_489;
	and.b32  	%r960, %r958, -16;
	mov.b32 	%r6226, 0;
	mov.u32 	%r6216, %r6226;
$L__BB26_488:
	.pragma "nounroll";
	mul.wide.s32 	%rd2052, %r6218, 4;
	add.s64 	%rd2053, %rd3, %rd2052;
	ld.global.u32 	%r4861, [%rd2053];
	mul.wide.s32 	%rd2054, %r4861, 4;
	add.s64 	%rd2055, %rd4, %rd2054;
	ld.global.u32 	%r4862, [%rd2055];
	setp.eq.s32 	%p1225, %r4862, -1;
	selp.u32 	%r4863, 1, 0, %p1225;
	add.s32 	%r4864, %r6226, %r4863;
	ld.global.u32 	%r4865, [%rd2053+4];
	mul.wide.s32 	%rd2056, %r4865, 4;
	add.s64 	%rd2057, %rd4, %rd2056;
	ld.global.u32 	%r4866, [%rd2057];
	setp.eq.s32 	%p1226, %r4866, -1;
	selp.u32 	%r4867, 1, 0, %p1226;
	add.s32 	%r4868, %r4864, %r4867;
	ld.global.u32 	%r4869, [%rd2053+8];
	mul.wide.s32 	%rd2058, %r4869, 4;
	add.s64 	%rd2059, %rd4, %rd2058;
	ld.global.u32 	%r4870, [%rd2059];
	setp.eq.s32 	%p1227, %r4870, -1;
	selp.u32 	%r4871, 1, 0, %p1227;
	add.s32 	%r4872, %r4868, %r4871;
	ld.global.u32 	%r4873, [%rd2053+12];
	mul.wide.s32 	%rd2060, %r4873, 4;
	add.s64 	%rd2061, %rd4, %rd2060;
	ld.global.u32 	%r4874, [%rd2061];
	setp.eq.s32 	%p1228, %r4874, -1;
	selp.u32 	%r4875, 1, 0, %p1228;
	add.s32 	%r4876, %r4872, %r4875;
	ld.global.u32 	%r4877, [%rd2053+16];
	mul.wide.s32 	%rd2062, %r4877, 4;
	add.s64 	%rd2063, %rd4, %rd2062;
	ld.global.u32 	%r4878, [%rd2063];
	setp.eq.s32 	%p1229, %r4878, -1;
	selp.u32 	%r4879, 1, 0, %p1229;
	add.s32 	%r4880, %r4876, %r4879;
	ld.global.u32 	%r4881, [%rd2053+20];
	mul.wide.s32 	%rd2064, %r4881, 4;
	add.s64 	%rd2065, %rd4, %rd2064;
	ld.global.u32 	%r4882, [%rd2065];
	setp.eq.s32 	%p1230, %r4882, -1;
	selp.u32 	%r4883, 1, 0, %p1230;
	add.s32 	%r4884, %r4880, %r4883;
	ld.global.u32 	%r4885, [%rd2053+24];
	mul.wide.s32 	%rd2066, %r4885, 4;
	add.s64 	%rd2067, %rd4, %rd2066;
	ld.global.u32 	%r4886, [%rd2067];
	setp.eq.s32 	%p1231, %r4886, -1;
	selp.u32 	%r4887, 1, 0, %p1231;
	add.s32 	%r4888, %r4884, %r4887;
	ld.global.u32 	%r4889, [%rd2053+28];
	mul.wide.s32 	%rd2068, %r4889, 4;
	add.s64 	%rd2069, %rd4, %rd2068;
	ld.global.u32 	%r4890, [%rd2069];
	setp.eq.s32 	%p1232, %r4890, -1;
	selp.u32 	%r4891, 1, 0, %p1232;
	add.s32 	%r4892, %r4888, %r4891;
	ld.global.u32 	%r4893, [%rd2053+32];
	mul.wide.s32 	%rd2070, %r4893, 4;
	add.s64 	%rd2071, %rd4, %rd2070;
	ld.global.u32 	%r4894, [%rd2071];
	setp.eq.s32 	%p1233, %r4894, -1;
	selp.u32 	%r4895, 1, 0, %p1233;
	add.s32 	%r4896, %r4892, %r4895;
	ld.global.u32 	%r4897, [%rd2053+36];
	mul.wide.s32 	%rd2072, %r4897, 4;
	add.s64 	%rd2073, %rd4, %rd2072;
	ld.global.u32 	%r4898, [%rd2073];
	setp.eq.s32 	%p1234, %r4898, -1;
	selp.u32 	%r4899, 1, 0, %p1234;
	add.s32 	%r4900, %r4896, %r4899;
	ld.global.u32 	%r4901, [%rd2053+40];
	mul.wide.s32 	%rd2074, %r4901, 4;
	add.s64 	%rd2075, %rd4, %rd2074;
	ld.global.u32 	%r4902, [%rd2075];
	setp.eq.s32 	%p1235, %r4902, -1;
	selp.u32 	%r4903, 1, 0, %p1235;
	add.s32 	%r4904, %r4900, %r4903;
	ld.global.u32 	%r4905, [%rd2053+44];
	mul.wide.s32 	%rd2076, %r4905, 4;
	add.s64 	%rd2077, %rd4, %rd2076;
	ld.global.u32 	%r4906, [%rd2077];
	setp.eq.s32 	%p1236, %r4906, -1;
	selp.u32 	%r4907, 1, 0, %p1236;
	add.s32 	%r4908, %r4904, %r4907;
	ld.global.u32 	%r4909, [%rd2053+48];
	mul.wide.s32 	%rd2078, %r4909, 4;
	add.s64 	%rd2079, %rd4, %rd2078;
	ld.global.u32 	%r4910, [%rd2079];
	setp.eq.s32 	%p1237, %r4910, -1;
	selp.u32 	%r4911, 1, 0, %p1237;
	add.s32 	%r4912, %r4908, %r4911;
	ld.global.u32 	%r4913, [%rd2053+52];
	mul.wide.s32 	%rd2080, %r4913, 4;
	add.s64 	%rd2081, %rd4, %rd2080;
	ld.global.u32 	%r4914, [%rd2081];
	setp.eq.s32 	%p1238, %r4914, -1;
	selp.u32 	%r4915, 1, 0, %p1238;
	add.s32 	%r4916, %r4912, %r4915;
	ld.global.u32 	%r4917, [%rd2053+56];
	mul.wide.s32 	%rd2082, %r4917, 4;
	add.s64 	%rd2083, %rd4, %rd2082;
	ld.global.u32 	%r4918, [%rd2083];
	setp.eq.s32 	%p1239, %r4918, -1;
	selp.u32 	%r4919, 1, 0, %p1239;
	add.s32 	%r4920, %r4916, %r4919;
	ld.global.u32 	%r4921, [%rd2053+60];
	mul.wide.s32 	%rd2084, %r4921, 4;
	add.s64 	%rd2085, %rd4, %rd2084;
	ld.global.u32 	%r4922, [%rd2085];
	setp.eq.s32 	%p1240, %r4922, -1;
	selp.u32 	%r4923, 1, 0, %p1240;
	add.s32 	%r6226, %r4920, %r4923;
	add.s32 	%r6218, %r6218, 16;
	add.s32 	%r6216, %r6216, 16;
	setp.ne.s32 	%p1241, %r6216, %r960;
	@%p1241 bra 	$L__BB26_488;
$L__BB26_489:
	setp.eq.s32 	%p1242, %r959, 0;
	@%p1242 bra 	$L__BB26_499;
	and.b32  	%r970, %r958, 7;
	setp.lt.u32 	%p1243, %r959, 8;
	@%p1243 bra 	$L__BB26_492;
	mul.wide.s32 	%rd2086, %r6218, 4;
	add.s64 	%rd2087, %rd3, %rd2086;
	ld.global.u32 	%r4925, [%rd2087];
	mul.wide.s32 	%rd2088, %r4925, 4;
	add.s64 	%rd2089, %rd4, %rd2088;
	ld.global.u32 	%r4926, [%rd2089];
	setp.eq.s32 	%p1244, %r4926, -1;
	selp.u32 	%r4927, 1, 0, %p1244;
	add.s32 	%r4928, %r6226, %r4927;
	ld.global.u32 	%r4929, [%rd2087+4];
	mul.wide.s32 	%rd2090, %r4929, 4;
	add.s64 	%rd2091, %rd4, %rd2090;
	ld.global.u32 	%r4930, [%rd2091];
	setp.eq.s32 	%p1245, %r4930, -1;
	selp.u32 	%r4931, 1, 0, %p1245;
	add.s32 	%r4932, %r4928, %r4931;
	ld.global.u32 	%r4933, [%rd2087+8];
	mul.wide.s32 	%rd2092, %r4933, 4;
	add.s64 	%rd2093, %rd4, %rd2092;
	ld.global.u32 	%r4934, [%rd2093];
	setp.eq.s32 	%p1246, %r4934, -1;
	selp.u32 	%r4935, 1, 0, %p1246;
	add.s32 	%r4936, %r4932, %r4935;
	ld.global.u32 	%r4937, [%rd2087+12];
	mul.wide.s32 	%rd2094, %r4937, 4;
	add.s64 	%rd2095, %rd4, %rd2094;
	ld.global.u32 	%r4938, [%rd2095];
	setp.eq.s32 	%p1247, %r4938, -1;
	selp.u32 	%r4939, 1, 0, %p1247;
	add.s32 	%r4940, %r4936, %r4939;
	ld.global.u32 	%r4941, [%rd2087+16];
	mul.wide.s32 	%rd2096, %r4941, 4;
	add.s64 	%rd2097, %rd4, %rd2096;
	ld.global.u32 	%r4942, [%rd2097];
	setp.eq.s32 	%p1248, %r4942, -1;
	selp.u32 	%r4943, 1, 0, %p1248;
	add.s32 	%r4944, %r4940, %r4943;
	ld.global.u32 	%r4945, [%rd2087+20];
	mul.wide.s32 	%rd2098, %r4945, 4;
	add.s64 	%rd2099, %rd4, %rd2098;
	ld.global.u32 	%r4946, [%rd2099];
	setp.eq.s32 	%p1249, %r4946, -1;
	selp.u32 	%r4947, 1, 0, %p1249;
	add.s32 	%r4948, %r4944, %r4947;
	ld.global.u32 	%r4949, [%rd2087+24];
	mul.wide.s32 	%rd2100, %r4949, 4;
	add.s64 	%rd2101, %rd4, %rd2100;
	ld.global.u32 	%r4950, [%rd2101];
	setp.eq.s32 	%p1250, %r4950, -1;
	selp.u32 	%r4951, 1, 0, %p1250;
	add.s32 	%r4952, %r4948, %r4951;
	ld.global.u32 	%r4953, [%rd2087+28];
	mul.wide.s32 	%rd2102, %r4953, 4;
	add.s64 	%rd2103, %rd4, %rd2102;
	ld.global.u32 	%r4954, [%rd2103];
	setp.eq.s32 	%p1251, %r4954, -1;
	selp.u32 	%r4955, 1, 0, %p1251;
	add.s32 	%r6226, %r4952, %r4955;
	add.s32 	%r6218, %r6218, 8;
$L__BB26_492:
	setp.eq.s32 	%p1252, %r970, 0;
	@%p1252 bra 	$L__BB26_499;
	and.b32  	%r976, %r958, 3;
	setp.lt.u32 	%p1253, %r970, 4;
	@%p1253 bra 	$L__BB26_495;
	mul.wide.s32 	%rd2104, %r6218, 4;
	add.s64 	%rd2105, %rd3, %rd2104;
	ld.global.u32 	%r4957, [%rd2105];
	mul.wide.s32 	%rd2106, %r4957, 4;
	add.s64 	%rd2107, %rd4, %rd2106;
	ld.global.u32 	%r4958, [%rd2107];
	setp.eq.s32 	%p1254, %r4958, -1;
	selp.u32 	%r4959, 1, 0, %p1254;
	add.s32 	%r4960, %r6226, %r4959;
	ld.global.u32 	%r4961, [%rd2105+4];
	mul.wide.s32 	%rd2108, %r4961, 4;
	add.s64 	%rd2109, %rd4, %rd2108;
	ld.global.u32 	%r4962, [%rd2109];
	setp.eq.s32 	%p1255, %r4962, -1;
	selp.u32 	%r4963, 1, 0, %p1255;
	add.s32 	%r4964, %r4960, %r4963;
	ld.global.u32 	%r4965, [%rd2105+8];
	mul.wide.s32 	%rd2110, %r4965, 4;
	add.s64 	%rd2111, %rd4, %rd2110;
	ld.global.u32 	%r4966, [%rd2111];
	setp.eq.s32 	%p1256, %r4966, -1;
	selp.u32 	%r4967, 1, 0, %p1256;
	add.s32 	%r4968, %r4964, %r4967;
	ld.global.u32 	%r4969, [%rd2105+12];
	mul.wide.s32 	%rd2112, %r4969, 4;
	add.s64 	%rd2113, %rd4, %rd2112;
	ld.global.u32 	%r4970, [%rd2113];
	setp.eq.s32 	%p1257, %r4970, -1;
	selp.u32 	%r4971, 1, 0, %p1257;
	add.s32 	%r6226, %r4968, %r4971;
	add.s32 	%r6218, %r6218, 4;
$L__BB26_495:
	setp.eq.s32 	%p1258, %r976, 0;
	@%p1258 bra 	$L__BB26_499;
	mul.wide.s32 	%rd2114, %r6218, 4;
	add.s64 	%rd40, %rd3, %rd2114;
	ld.global.u32 	%r4972, [%rd40];
	mul.wide.s32 	%rd2115, %r4972, 4;
	add.s64 	%rd2116, %rd4, %rd2115;
	ld.global.u32 	%r4973, [%rd2116];
	setp.eq.s32 	%p1259, %r4973, -1;
	selp.u32 	%r4974, 1, 0, %p1259;
	add.s32 	%r6226, %r6226, %r4974;
	setp.eq.s32 	%p1260, %r976, 1;
	@%p1260 bra 	$L__BB26_499;
	ld.global.u32 	%r4975, [%rd40+4];
	mul.wide.s32 	%rd2117, %r4975, 4;
	add.s64 	%rd2118, %rd4, %rd2117;
	ld.global.u32 	%r4976, [%rd2118];
	setp.eq.s32 	%p1261, %r4976, -1;
	selp.u32 	%r4977, 1, 0, %p1261;
	add.s32 	%r6226, %r6226, %r4977;
	setp.eq.s32 	%p1262, %r976, 2;
	@%p1262 bra 	$L__BB26_499;
	ld.global.u32 	%r4978, [%rd40+8];
	mul.wide.s32 	%rd2119, %r4978, 4;
	add.s64 	%rd2120, %rd4, %rd2119;
	ld.global.u32 	%r4979, [%rd2120];
	setp.eq.s32 	%p1263, %r4979, -1;
	selp.u32 	%r4980, 1, 0, %p1263;
	add.s32 	%r6226, %r6226, %r4980;
$L__BB26_499:
	ld.global.u32 	%r4982, [%rd25+14336];
	setp.ne.s32 	%p1264, %r4982, -1;
	mov.b32 	%r6239, 0;
	@%p1264 bra 	$L__BB26_514;
	ld.global.u32 	%r6231, [%rd26+14336];
	ld.global.u32 	%r987, [%rd26+14340];
	setp.ge.s32 	%p1265, %r6231, %r987;
	@%p1265 bra 	$L__BB26_514;
	add.s32 	%r4986, %r6231, 1;
	max.s32 	%r4987, %r987, %r4986;
	sub.s32 	%r988, %r4987, %r6231;
	and.b32  	%r989, %r988, 15;
	sub.s32 	%r4988, %r6231, %r4987;
	setp.gt.u32 	%p1266, %r4988, -16;
	mov.b32 	%r6239, 0;
	@%p1266 bra 	$L__BB26_504;
	and.b32  	%r990, %r988, -16;
	mov.b32 	%r6239, 0;
	mov.u32 	%r6229, %r6239;
$L__BB26_503:
	.pragma "nounroll";
	mul.wide.s32 	%rd2121, %r6231, 4;
	add.s64 	%rd2122, %rd3, %rd2121;
	ld.global.u32 	%r4990, [%rd2122];
	mul.wide.s32 	%rd2123, %r4990, 4;
	add.s64 	%rd2124, %rd4, %rd2123;
	ld.global.u32 	%r4991, [%rd2124];
	setp.eq.s32 	%p1267, %r4991, -1;
	selp.u32 	%r4992, 1, 0, %p1267;
	add.s32 	%r4993, %r6239, %r4992;
	ld.global.u32 	%r4994, [%rd2122+4];
	mul.wide.s32 	%rd2125, %r4994, 4;
	add.s64 	%rd2126, %rd4, %rd2125;
	ld.global.u32 	%r4995, [%rd2126];
	setp.eq.s32 	%p1268, %r4995, -1;
	selp.u32 	%r4996, 1, 0, %p1268;
	add.s32 	%r4997, %r4993, %r4996;
	ld.global.u32 	%r4998, [%rd2122+8];
	mul.wide.s32 	%rd2127, %r4998, 4;
	add.s64 	%rd2128, %rd4, %rd2127;
	ld.global.u32 	%r4999, [%rd2128];
	setp.eq.s32 	%p1269, %r4999, -1;
	selp.u32 	%r5000, 1, 0, %p1269;
	add.s32 	%r5001, %r4997, %r5000;
	ld.global.u32 	%r5002, [%rd2122+12];
	mul.wide.s32 	%rd2129, %r5002, 4;
	add.s64 	%rd2130, %rd4, %rd2129;
	ld.global.u32 	%r5003, [%rd2130];
	setp.eq.s32 	%p1270, %r5003, -1;
	selp.u32 	%r5004, 1, 0, %p1270;
	add.s32 	%r5005, %r5001, %r5004;
	ld.global.u32 	%r5006, [%rd2122+16];
	mul.wide.s32 	%rd2131, %r5006, 4;
	add.s64 	%rd2132, %rd4, %rd2131;
	ld.global.u32 	%r5007, [%rd2132];
	setp.eq.s32 	%p1271, %r5007, -1;
	selp.u32 	%r5008, 1, 0, %p1271;
	add.s32 	%r5009, %r5005, %r5008;
	ld.global.u32 	%r5010, [%rd2122+20];
	mul.wide.s32 	%rd2133, %r5010, 4;
	add.s64 	%rd2134, %rd4, %rd2133;
	ld.global.u32 	%r5011, [%rd2134];
	setp.eq.s32 	%p1272, %r5011, -1;
	selp.u32 	%r5012, 1, 0, %p1272;
	add.s32 	%r5013, %r5009, %r5012;
	ld.global.u32 	%r5014, [%rd2122+24];
	mul.wide.s32 	%rd2135, %r5014, 4;
	add.s64 	%rd2136, %rd4, %rd2135;
	ld.global.u32 	%r5015, [%rd2136];
	setp.eq.s32 	%p1273, %r5015, -1;
	selp.u32 	%r5016, 1, 0, %p1273;
	add.s32 	%r5017, %r5013, %r5016;
	ld.global.u32 	%r5018, [%rd2122+28];
	mul.wide.s32 	%rd2137, %r5018, 4;
	add.s64 	%rd2138, %rd4, %rd2137;
	ld.global.u32 	%r5019, [%rd2138];
	setp.eq.s32 	%p1274, %r5019, -1;
	selp.u32 	%r5020, 1, 0, %p1274;
	add.s32 	%r5021, %r5017, %r5020;
	ld.global.u32 	%r5022, [%rd2122+32];
	mul.wide.s32 	%rd2139, %r5022, 4;
	add.s64 	%rd2140, %rd4, %rd2139;
	ld.global.u32 	%r5023, [%rd2140];
	setp.eq.s32 	%p1275, %r5023, -1;
	selp.u32 	%r5024, 1, 0, %p1275;
	add.s32 	%r5025, %r5021, %r5024;
	ld.global.u32 	%r5026, [%rd2122+36];
	mul.wide.s32 	%rd2141, %r5026, 4;
	add.s64 	%rd2142, %rd4, %rd2141;
	ld.global.u32 	%r5027, [%rd2142];
	setp.eq.s32 	%p1276, %r5027, -1;
	selp.u32 	%r5028, 1, 0, %p1276;
	add.s32 	%r5029, %r5025, %r5028;
	ld.global.u32 	%r5030, [%rd2122+40];
	mul.wide.s32 	%rd2143, %r5030, 4;
	add.s64 	%rd2144, %rd4, %rd2143;
	ld.global.u32 	%r5031, [%rd2144];
	setp.eq.s32 	%p1277, %r5031, -1;
	selp.u32 	%r5032, 1, 0, %p1277;
	add.s32 	%r5033, %r5029, %r5032;
	ld.global.u32 	%r5034, [%rd2122+44];
	mul.wide.s32 	%rd2145, %r5034, 4;
	add.s64 	%rd2146, %rd4, %rd2145;
	ld.global.u32 	%r5035, [%rd2146];
	setp.eq.s32 	%p1278, %r5035, -1;
	selp.u32 	%r5036, 1, 0, %p1278;
	add.s32 	%r5037, %r5033, %r5036;
	ld.global.u32 	%r5038, [%rd2122+48];
	mul.wide.s32 	%rd2147, %r5038, 4;
	add.s64 	%rd2148, %rd4, %rd2147;
	ld.global.u32 	%r5039, [%rd2148];
	setp.eq.s32 	%p1279, %r5039, -1;
	selp.u32 	%r5040, 1, 0, %p1279;
	add.s32 	%r5041, %r5037, %r5040;
	ld.global.u32 	%r5042, [%rd2122+52];
	mul.wide.s32 	%rd2149, %r5042, 4;
	add.s64 	%rd2150, %rd4, %rd2149;
	ld.global.u32 	%r5043, [%rd2150];
	setp.eq.s32 	%p1280, %r5043, -1;
	selp.u32 	%r5044, 1, 0, %p1280;
	add.s32 	%r5045, %r5041, %r5044;
	ld.global.u32 	%r5046, [%rd2122+56];
	mul.wide.s32 	%rd2151, %r5046, 4;
	add.s64 	%rd2152, %rd4, %rd2151;
	ld.global.u32 	%r5047, [%rd2152];
	setp.eq.s32 	%p1281, %r5047, -1;
	selp.u32 	%r5048, 1, 0, %p1281;
	add.s32 	%r5049, %r5045, %r5048;
	ld.global.u32 	%r5050, [%rd2122+60];
	mul.wide.s32 	%rd2153, %r5050, 4;
	add.s64 	%rd2154, %rd4, %rd2153;
	ld.global.u32 	%r5051, [%rd2154];
	setp.eq.s32 	%p1282, %r5051, -1;
	selp.u32 	%r5052, 1, 0, %p1282;
	add.s32 	%r6239, %r5049, %r5052;
	add.s32 	%r6231, %r6231, 16;
	add.s32 	%r6229, %r6229, 16;
	setp.ne.s32 	%p1283, %r6229, %r990;
	@%p1283 bra 	$L__BB26_503;
$L__BB26_504:
	setp.eq.s32 	%p1284, %r989, 0;
	@%p1284 bra 	$L__BB26_514;
	and.b32  	%r1000, %r988, 7;
	setp.lt.u32 	%p1285, %r989, 8;
	@%p1285 bra 	$L__BB26_507;
	mul.wide.s32 	%rd2155, %r6231, 4;
	add.s64 	%rd2156, %rd3, %rd2155;
	ld.global.u32 	%r5054, [%rd2156];
	mul.wide.s32 	%rd2157, %r5054, 4;
	add.s64 	%rd2158, %rd4, %rd2157;
	ld.global.u32 	%r5055, [%rd2158];
	setp.eq.s32 	%p1286, %r5055, -1;
	selp.u32 	%r5056, 1, 0, %p1286;
	add.s32 	%r5057, %r6239, %r5056;
	ld.global.u32 	%r5058, [%rd2156+4];
	mul.wide.s32 	%rd2159, %r5058, 4;
	add.s64 	%rd2160, %rd4, %rd2159;
	ld.global.u32 	%r5059, [%rd2160];
	setp.eq.s32 	%p1287, %r5059, -1;
	selp.u32 	%r5060, 1, 0, %p1287;
	add.s32 	%r5061, %r5057, %r5060;
	ld.global.u32 	%r5062, [%rd2156+8];
	mul.wide.s32 	%rd2161, %r5062, 4;
	add.s64 	%rd2162, %rd4, %rd2161;
	ld.global.u32 	%r5063, [%rd2162];
	setp.eq.s32 	%p1288, %r5063, -1;
	selp.u32 	%r5064, 1, 0, %p1288;
	add.s32 	%r5065, %r5061, %r5064;
	ld.global.u32 	%r5066, [%rd2156+12];
	mul.wide.s32 	%rd2163, %r5066, 4;
	add.s64 	%rd2164, %rd4, %rd2163;
	ld.global.u32 	%r5067, [%rd2164];
	setp.eq.s32 	%p1289, %r5067, -1;
	selp.u32 	%r5068, 1, 0, %p1289;
	add.s32 	%r5069, %r5065, %r5068;
	ld.global.u32 	%r5070, [%rd2156+16];
	mul.wide.s32 	%rd2165, %r5070, 4;
	add.s64 	%rd2166, %rd4, %rd2165;
	ld.global.u32 	%r5071, [%rd2166];
	setp.eq.s32 	%p1290, %r5071, -1;
	selp.u32 	%r5072, 1, 0, %p1290;
	add.s32 	%r5073, %r5069, %r5072;
	ld.global.u32 	%r5074, [%rd2156+20];
	mul.wide.s32 	%rd2167, %r5074, 4;
	add.s64 	%rd2168, %rd4, %rd2167;
	ld.global.u32 	%r5075, [%rd2168];
	setp.eq.s32 	%p1291, %r5075, -1;
	selp.u32 	%r5076, 1, 0, %p1291;
	add.s32 	%r5077, %r5073, %r5076;
	ld.global.u32 	%r5078, [%rd2156+24];
	mul.wide.s32 	%rd2169, %r5078, 4;
	add.s64 	%rd2170, %rd4, %rd2169;
	ld.global.u32 	%r5079, [%rd2170];
	setp.eq.s32 	%p1292, %r5079, -1;
	selp.u32 	%r5080, 1, 0, %p1292;
	add.s32 	%r5081, %r5077, %r5080;
	ld.global.u32 	%r5082, [%rd2156+28];
	mul.wide.s32 	%rd2171, %r5082, 4;
	add.s64 	%rd2172, %rd4, %rd2171;
	ld.global.u32 	%r5083, [%rd2172];
	setp.eq.s32 	%p1293, %r5083, -1;
	selp.u32 	%r5084, 1, 0, %p1293;
	add.s32 	%r6239, %r5081, %r5084;
	add.s32 	%r6231, %r6231, 8;
$L__BB26_507:
	setp.eq.s32 	%p1294, %r1000, 0;
	@%p1294 bra 	$L__BB26_514;
	and.b32  	%r1006, %r988, 3;
	setp.lt.u32 	%p1295, %r1000, 4;
	@%p1295 bra 	$L__BB26_510;
	mul.wide.s32 	%rd2173, %r6231, 4;
	add.s64 	%rd2174, %rd3, %rd2173;
	ld.global.u32 	%r5086, [%rd2174];
	mul.wide.s32 	%rd2175, %r5086, 4;
	add.s64 	%rd2176, %rd4, %rd2175;
	ld.global.u32 	%r5087, [%rd2176];
	setp.eq.s32 	%p1296, %r5087, -1;
	selp.u32 	%r5088, 1, 0, %p1296;
	add.s32 	%r5089, %r6239, %r5088;
	ld.global.u32 	%r5090, [%rd2174+4];
	mul.wide.s32 	%rd2177, %r5090, 4;
	add.s64 	%rd2178, %rd4, %rd2177;
	ld.global.u32 	%r5091, [%rd2178];
	setp.eq.s32 	%p1297, %r5091, -1;
	selp.u32 	%r5092, 1, 0, %p1297;
	add.s32 	%r5093, %r5089, %r5092;
	ld.global.u32 	%r5094, [%rd2174+8];
	mul.wide.s32 	%rd2179, %r5094, 4;
	add.s64 	%rd2180, %rd4, %rd2179;
	ld.global.u32 	%r5095, [%rd2180];
	setp.eq.s32 	%p1298, %r5095, -1;
	selp.u32 	%r5096, 1, 0, %p1298;
	add.s32 	%r5097, %r5093, %r5096;
	ld.global.u32 	%r5098, [%rd2174+12];
	mul.wide.s32 	%rd2181, %r5098, 4;
	add.s64 	%rd2182, %rd4, %rd2181;
	ld.global.u32 	%r5099, [%rd2182];
	setp.eq.s32 	%p1299, %r5099, -1;
	selp.u32 	%r5100, 1, 0, %p1299;
	add.s32 	%r6239, %r5097, %r5100;
	add.s32 	%r6231, %r6231, 4;
$L__BB26_510:
	setp.eq.s32 	%p1300, %r1006, 0;
	@%p1300 bra 	$L__BB26_514;
	mul.wide.s32 	%rd2183, %r6231, 4;
	add.s64 	%rd41, %rd3, %rd2183;
	ld.global.u32 	%r5101, [%rd41];
	mul.wide.s32 	%rd2184, %r5101, 4;
	add.s64 	%rd2185, %rd4, %rd2184;
	ld.global.u32 	%r5102, [%rd2185];
	setp.eq.s32 	%p1301, %r5102, -1;
	selp.u32 	%r5103, 1, 0, %p1301;
	add.s32 	%r6239, %r6239, %r5103;
	setp.eq.s32 	%p1302, %r1006, 1;
	@%p1302 bra 	$L__BB26_514;
	ld.global.u32 	%r5104, [%rd41+4];
	mul.wide.s32 	%rd2186, %r5104, 4;
	add.s64 	%rd2187, %rd4, %rd2186;
	ld.global.u32 	%r5105, [%rd2187];
	setp.eq.s32 	%p1303, %r5105, -1;
	selp.u32 	%r5106, 1, 0, %p1303;
	add.s32 	%r6239, %r6239, %r5106;
	setp.eq.s32 	%p1304, %r1006, 2;
	@%p1304 bra 	$L__BB26_514;
	ld.global.u32 	%r5107, [%rd41+8];
	mul.wide.s32 	%rd2188, %r5107, 4;
	add.s64 	%rd2189, %rd4, %rd2188;
	ld.global.u32 	%r5108, [%rd2189];
	setp.eq.s32 	%p1305, %r5108, -1;
	selp.u32 	%r5109, 1, 0, %p1305;
	add.s32 	%r6239, %r6239, %r5109;
$L__BB26_514:
	ld.global.u32 	%r5111, [%rd25+15360];
	setp.ne.s32 	%p1306, %r5111, -1;
	mov.b32 	%r6252, 0;
	@%p1306 bra 	$L__BB26_529;
	ld.global.u32 	%r6244, [%rd26+15360];
	ld.global.u32 	%r1017, [%rd26+15364];
	setp.ge.s32 	%p1307, %r6244, %r1017;
	@%p1307 bra 	$L__BB26_529;
	add.s32 	%r5115, %r6244, 1;
	max.s32 	%r5116, %r1017, %r5115;
	sub.s32 	%r1018, %r5116, %r6244;
	and.b32  	%r1019, %r1018, 15;
	sub.s32 	%r5117, %r6244, %r5116;
	setp.gt.u32 	%p1308, %r5117, -16;
	mov.b32 	%r6252, 0;
	@%p1308 bra 	$L__BB26_519;
	and.b32  	%r1020, %r1018, -16;
	mov.b32 	%r6252, 0;
	mov.u32 	%r6242, %r6252;
$L__BB26_518:
	.pragma "nounroll";
	mul.wide.s32 	%rd2190, %r6244, 4;
	add.s64 	%rd2191, %rd3, %rd2190;
	ld.global.u32 	%r5119, [%rd2191];
	mul.wide.s32 	%rd2192, %r5119, 4;
	add.s64 	%rd2193, %rd4, %rd2192;
	ld.global.u32 	%r5120, [%rd2193];
	setp.eq.s32 	%p1309, %r5120, -1;
	selp.u32 	%r5121, 1, 0, %p1309;
	add.s32 	%r5122, %r6252, %r5121;
	ld.global.u32 	%r5123, [%rd2191+4];
	mul.wide.s32 	%rd2194, %r5123, 4;
	add.s64 	%rd2195, %rd4, %rd2194;
	ld.global.u32 	%r5124, [%rd2195];
	setp.eq.s32 	%p1310, %r5124, -1;
	selp.u32 	%r5125, 1, 0, %p1310;
	add.s32 	%r5126, %r5122, %r5125;
	ld.global.u32 	%r5127, [%rd2191+8];
	mul.wide.s32 	%rd2196, %r5127, 4;
	add.s64 	%rd2197, %rd4, %rd2196;
	ld.global.u32 	%r5128, [%rd2197];
	setp.eq.s32 	%p1311, %r5128, -1;
	selp.u32 	%r5129, 1, 0, %p1311;
	add.s32 	%r5130, %r5126, %r5129;
	ld.global.u32 	%r5131, [%rd2191+12];
	mul.wide.s32 	%rd2198, %r5131, 4;
	add.s64 	%rd2199, %rd4, %rd2198;
	ld.global.u32 	%r5132, [%rd2199];
	setp.eq.s32 	%p1312, %r5132, -1;
	selp.u32 	%r5133, 1, 0, %p1312;
	add.s32 	%r5134, %r5130, %r5133;
	ld.global.u32 	%r5135, [%rd2191+16];
	mul.wide.s32 	%rd2200, %r5135, 4;
	add.s64 	%rd2201, %rd4, %rd2200;
	ld.global.u32 	%r5136, [%rd2201];
	setp.eq.s32 	%p1313, %r5136, -1;
	selp.u32 	%r5137, 1, 0, %p1313;
	add.s32 	%r5138, %r5134, %r5137;
	ld.global.u32 	%r5139, [%rd2191+20];
	mul.wide.s32 	%rd2202, %r5139, 4;
	add.s64 	%rd2203, %rd4, %rd2202;
	ld.global.u32 	%r5140, [%rd2203];
	setp.eq.s32 	%p1314, %r5140, -1;
	selp.u32 	%r5141, 1, 0, %p1314;
	add.s32 	%r5142, %r5138, %r5141;
	ld.global.u32 	%r5143, [%rd2191+24];
	mul.wide.s32 	%rd2204, %r5143, 4;
	add.s64 	%rd2205, %rd4, %rd2204;
	ld.global.u32 	%r5144, [%rd2205];
	setp.eq.s32 	%p1315, %r5144, -1;
	selp.u32 	%r5145, 1, 0, %p1315;
	add.s32 	%r5146, %r5142, %r5145;
	ld.global.u32 	%r5147, [%rd2191+28];
	mul.wide.s32 	%rd2206, %r5147, 4;
	add.s64 	%rd2207, %rd4, %rd2206;
	ld.global.u32 	%r5148, [%rd2207];
	setp.eq.s32 	%p1316, %r5148, -1;
	selp.u32 	%r5149, 1, 0, %p1316;
	add.s32 	%r5150, %r5146, %r5149;
	ld.global.u32 	%r5151, [%rd2191+32];
	mul.wide.s32 	%rd2208, %r5151, 4;
	add.s64 	%rd2209, %rd4, %rd2208;
	ld.global.u32 	%r5152, [%rd2209];
	setp.eq.s32 	%p1317, %r5152, -1;
	selp.u32 	%r5153, 1, 0, %p1317;
	add.s32 	%r5154, %r5150, %r5153;
	ld.global.u32 	%r5155, [%rd2191+36];
	mul.wide.s32 	%rd2210, %r5155, 4;
	add.s64 	%rd2211, %rd4, %rd2210;
	ld.global.u32 	%r5156, [%rd2211];
	setp.eq.s32 	%p1318, %r5156, -1;
	selp.u32 	%r5157, 1, 0, %p1318;
	add.s32 	%r5158, %r5154, %r5157;
	ld.global.u32 	%r5159, [%rd2191+40];
	mul.wide.s32 	%rd2212, %r5159, 4;
	add.s64 	%rd2213, %rd4, %rd2212;
	ld.global.u32 	%r5160, [%rd2213];
	setp.eq.s32 	%p1319, %r5160, -1;
	selp.u32 	%r5161, 1, 0, %p1319;
	add.s32 	%r5162, %r5158, %r5161;
	ld.global.u32 	%r5163, [%rd2191+44];
	mul.wide.s32 	%rd2214, %r5163, 4;
	add.s64 	%rd2215, %rd4, %rd2214;
	ld.global.u32 	%r5164, [%rd2215];
	setp.eq.s32 	%p1320, %r5164, -1;
	selp.u32 	%r5165, 1, 0, %p1320;
	add.s32 	%r5166, %r5162, %r5165;
	ld.global.u32 	%r5167, [%rd2191+48];
	mul.wide.s32 	%rd2216, %r5167, 4;
	add.s64 	%rd2217, %rd4, %rd2216;
	ld.global.u32 	%r5168, [%rd2217];
	setp.eq.s32 	%p1321, %r5168, -1;
	selp.u32 	%r5169, 1, 0, %p1321;
	add.s32 	%r5170, %r5166, %r5169;
	ld.global.u32 	%r5171, [%rd2191+52];
	mul.wide.s32 	%rd2218, %r5171, 4;
	add.s64 	%rd2219, %rd4, %rd2218;
	ld.global.u32 	%r5172, [%rd2219];
	setp.eq.s32 	%p1322, %r5172, -1;
	selp.u32 	%r5173, 1, 0, %p1322;
	add.s32 	%r5174, %r5170, %r5173;
	ld.global.u32 	%r5175, [%rd2191+56];
	mul.wide.s32 	%rd2220, %r5175, 4;
	add.s64 	%rd2221, %rd4, %rd2220;
	ld.global.u32 	%r5176, [%rd2221];
	setp.eq.s32 	%p1323, %r5176, -1;
	selp.u32 	%r5177, 1, 0, %p1323;
	add.s32 	%r5178, %r5174, %r5177;
	ld.global.u32 	%r5179, [%rd2191+60];
	mul.wide.s32 	%rd2222, %r5179, 4;
	add.s64 	%rd2223, %rd4, %rd2222;
	ld.global.u32 	%r5180, [%rd2223];
	setp.eq.s32 	%p1324, %r5180, -1;
	selp.u32 	%r5181, 1, 0, %p1324;
	add.s32 	%r6252, %r5178, %r5181;
	add.s32 	%r6244, %r6244, 16;
	add.s32 	%r6242, %r6242, 16;
	setp.ne.s32 	%p1325, %r6242, %r1020;
	@%p1325 bra 	$L__BB26_518;
$L__BB26_519:
	setp.eq.s32 	%p1326, %r1019, 0;
	@%p1326 bra 	$L__BB26_529;
	and.b32  	%r1030, %r1018, 7;
	setp.lt.u32 	%p1327, %r1019, 8;
	@%p1327 bra 	$L__BB26_522;
	mul.wide.s32 	%rd2224, %r6244, 4;
	add.s64 	%rd2225, %rd3, %rd2224;
	ld.global.u32 	%r5183, [%rd2225];
	mul.wide.s32 	%rd2226, %r5183, 4;
	add.s64 	%rd2227, %rd4, %rd2226;
	ld.global.u32 	%r5184, [%rd2227];
	setp.eq.s32 	%p1328, %r5184, -1;
	selp.u32 	%r5185, 1, 0, %p1328;
	add.s32 	%r5186, %r6252, %r5185;
	ld.global.u32 	%r5187, [%rd2225+4];
	mul.wide.s32 	%rd2228, %r5187, 4;
	add.s64 	%rd2229, %rd4, %rd2228;
	ld.global.u32 	%r5188, [%rd2229];
	setp.eq.s32 	%p1329, %r5188, -1;
	selp.u32 	%r5189, 1, 0, %p1329;
	add.s32 	%r5190, %r5186, %r5189;
	ld.global.u32 	%r5191, [%rd2225+8];
	mul.wide.s32 	%rd2230, %r5191, 4;
	add.s64 	%rd2231, %rd4, %rd2230;
	ld.global.u32 	%r5192, [%rd2231];
	setp.eq.s32 	%p1330, %r5192, -1;
	selp.u32 	%r5193, 1, 0, %p1330;
	add.s32 	%r5194, %r5190, %r5193;
	ld.global.u32 	%r5195, [%rd2225+12];
	mul.wide.s32 	%rd2232, %r5195, 4;
	add.s64 	%rd2233, %rd4, %rd2232;
	ld.global.u32 	%r5196, [%rd2233];
	setp.eq.s32 	%p1331, %r5196, -1;
	selp.u32 	%r5197, 1, 0, %p1331;
	add.s32 	%r5198, %r5194, %r5197;
	ld.global.u32 	%r5199, [%rd2225+16];
	mul.wide.s32 	%rd2234, %r5199, 4;
	add.s64 	%rd2235, %rd4, %rd2234;
	ld.global.u32 	%r5200, [%rd2235];
	setp.eq.s32 	%p1332, %r5200, -1;
	selp.u32 	%r5201, 1, 0, %p1332;
	add.s32 	%r5202, %r5198, %r5201;
	ld.global.u32 	%r5203, [%rd2225+20];
	mul.wide.s32 	%rd2236, %r5203, 4;
	add.s64 	%rd2237, %rd4, %rd2236;
	ld.global.u32 	%r5204, [%rd2237];
	setp.eq.s32 	%p1333, %r5204, -1;
	selp.u32 	%r5205, 1, 0, %p1333;
	add.s32 	%r5206, %r5202, %r5205;
	ld.global.u32 	%r5207, [%rd2225+24];
	mul.wide.s32 	%rd2238, %r5207, 4;
	add.s64 	%rd2239, %rd4, %rd2238;
	ld.global.u32 	%r5208, [%rd2239];
	setp.eq.s32 	%p1334, %r5208, -1;
	selp.u32 	%r5209, 1, 0, %p1334;
	add.s32 	%r5210, %r5206, %r5209;
	ld.global.u32 	%r5211, [%rd2225+28];
	mul.wide.s32 	%rd2240, %r5211, 4;
	add.s64 	%rd2241, %rd4, %rd2240;
	ld.global.u32 	%r5212, [%rd2241];
	setp.eq.s32 	%p1335, %r5212, -1;
	selp.u32 	%r5213, 1, 0, %p1335;
	add.s32 	%r6252, %r5210, %r5213;
	add.s32 	%r6244, %r6244, 8;
$L__BB26_522:
	setp.eq.s32 	%p1336, %r1030, 0;
	@%p1336 bra 	$L__BB26_529;
	and.b32  	%r1036, %r1018, 3;
	setp.lt.u32 	%p1337, %r1030, 4;
	@%p1337 bra 	$L__BB26_525;
	mul.wide.s32 	%rd2242, %r6244, 4;
	add.s64 	%rd2243, %rd3, %rd2242;
	ld.global.u32 	%r5215, [%rd2243];
	mul.wide.s32 	%rd2244, %r5215, 4;
	add.s64 	%rd2245, %rd4, %rd2244;
	ld.global.u32 	%r5216, [%rd2245];
	setp.eq.s32 	%p1338, %r5216, -1;
	selp.u32 	%r5217, 1, 0, %p1338;
	add.s32 	%r5218, %r6252, %r5217;
	ld.global.u32 	%r5219, [%rd2243+4];
	mul.wide.s32 	%rd2246, %r5219, 4;
	add.s64 	%rd2247, %rd4, %rd2246;
	ld.global.u32 	%r5220, [%rd2247];
	setp.eq.s32 	%p1339, %r5220, -1;
	selp.u32 	%r5221, 1, 0, %p1339;
	add.s32 	%r5222, %r5218, %r5221;
	ld.global.u32 	%r5223, [%rd2243+8];
	mul.wide.s32 	%rd2248, %r5223, 4;
	add.s64 	%rd2249, %rd4, %rd2248;
	ld.global.u32 	%r5224, [%rd2249];
	setp.eq.s32 	%p1340, %r5224, -1;
	selp.u32 	%r5225, 1, 0, %p1340;
	add.s32 	%r5226, %r5222, %r5225;
	ld.global.u32 	%r5227, [%rd2243+12];
	mul.wide.s32 	%rd2250, %r5227, 4;
	add.s64 	%rd2251, %rd4, %rd2250;
	ld.global.u32 	%r5228, [%rd2251];
	setp.eq.s32 	%p1341, %r5228, -1;
	selp.u32 	%r5229, 1, 0, %p1341;
	add.s32 	%r6252, %r5226, %r5229;
	add.s32 	%r6244, %r6244, 4;
$L__BB26_525:
	setp.eq.s32 	%p1342, %r1036, 0;
	@%p1342 bra 	$L__BB26_529;
	mul.wide.s32 	%rd2252, %r6244, 4;
	add.s64 	%rd42, %rd3, %rd2252;
	ld.global.u32 	%r5230, [%rd42];
	mul.wide.s32 	%rd2253, %r5230, 4;
	add.s64 	%rd2254, %rd4, %rd2253;
	ld.global.u32 	%r5231, [%rd2254];
	setp.eq.s32 	%p1343, %r5231, -1;
	selp.u32 	%r5232, 1, 0, %p1343;
	add.s32 	%r6252, %r6252, %r5232;
	setp.eq.s32 	%p1344, %r1036, 1;
	@%p1344 bra 	$L__BB26_529;
	ld.global.u32 	%r5233, [%rd42+4];
	mul.wide.s32 	%rd2255, %r5233, 4;
	add.s64 	%rd2256, %rd4, %rd2255;
	ld.global.u32 	%r5234, [%rd2256];
	setp.eq.s32 	%p1345, %r5234, -1;
	selp.u32 	%r5235, 1, 0, %p1345;
	add.s32 	%r6252, %r6252, %r5235;
	setp.eq.s32 	%p1346, %r1036, 2;
	@%p1346 bra 	$L__BB26_529;
	ld.global.u32 	%r5236, [%rd42+8];
	mul.wide.s32 	%rd2257, %r5236, 4;
	add.s64 	%rd2258, %rd4, %rd2257;
	ld.global.u32 	%r5237, [%rd2258];
	setp.eq.s32 	%p1347, %r5237, -1;
	selp.u32 	%r5238, 1, 0, %p1347;
	add.s32 	%r6252, %r6252, %r5238;
$L__BB26_529:
	add.s32 	%r5239, %r6057, %r6270;
	add.s32 	%r5240, %r6070, %r5239;
	add.s32 	%r5241, %r6083, %r5240;
	add.s32 	%r5242, %r6096, %r5241;
	add.s32 	%r5243, %r6109, %r5242;
	add.s32 	%r5244, %r6122, %r5243;
	add.s32 	%r5245, %r6135, %r5244;
	add.s32 	%r5246, %r6148, %r5245;
	add.s32 	%r5247, %r6161, %r5246;
	add.s32 	%r5248, %r6174, %r5247;
	add.s32 	%r5249, %r6187, %r5248;
	add.s32 	%r5250, %r6200, %r5249;
	add.s32 	%r5251, %r6213, %r5250;
	add.s32 	%r5252, %r6226, %r5251;
	add.s32 	%r5253, %r6239, %r5252;
	add.s32 	%r6270, %r6252, %r5253;
	sub.s32 	%r5254, %r1092, %r6254;
	setp.lt.u32 	%p1348, %r5254, 4096;
	@%p1348 bra 	$L__BB26_550;
	add.s32 	%r6254, %r6254, 4096;
	setp.le.u32 	%p1349, %r6254, %r563;
	@%p1349 bra 	$L__BB26_289;
$L__BB26_531:
	setp.le.u32 	%p1350, %r1092, %r6254;
	@%p1350 bra 	$L__BB26_550;
	sub.s32 	%r1050, %r1092, %r6254;
	setp.ge.s32 	%p1351, %r80, %r1050;
	@%p1351 bra 	$L__BB26_550;
	add.s32 	%r1051, %r6254, %r1091;
	mov.u32 	%r6255, %r80;
$L__BB26_534:
	add.s32 	%r1054, %r1051, %r6255;
	mul.wide.s32 	%rd2259, %r1054, 4;
	add.s64 	%rd2260, %rd4, %rd2259;
	ld.global.u32 	%r5256, [%rd2260];
	setp.ne.s32 	%p1352, %r5256, -1;
	mov.b32 	%r6269, 0;
	@%p1352 bra 	$L__BB26_549;
	add.s64 	%rd2262, %rd2, %rd2259;
	ld.global.u32 	%r6261, [%rd2262];
	ld.global.u32 	%r1056, [%rd2262+4];
	setp.ge.s32 	%p1353, %r6261, %r1056;
	@%p1353 bra 	$L__BB26_549;
	add.s32 	%r5260, %r6261, 1;
	max.s32 	%r5261, %r1056, %r5260;
	sub.s32 	%r1057, %r5261, %r6261;
	and.b32  	%r1058, %r1057, 15;
	sub.s32 	%r5262, %r6261, %r5261;
	setp.gt.u32 	%p1354, %r5262, -16;
	mov.b32 	%r6269, 0;
	@%p1354 bra 	$L__BB26_539;
	and.b32  	%r1059, %r1057, -16;
	mov.b32 	%r6269, 0;
	mov.u32 	%r6259, %r6269;
$L__BB26_538:
	.pragma "nounroll";
	mul.wide.s32 	%rd2263, %r6261, 4;
	add.s64 	%rd2264, %rd3, %rd2263;
	ld.global.u32 	%r5264, [%rd2264];
	mul.wide.s32 	%rd2265, %r5264, 4;
	add.s64 	%rd2266, %rd4, %rd2265;
	ld.global.u32 	%r5265, [%rd2266];
	setp.eq.s32 	%p1355, %r5265, -1;
	selp.u32 	%r5266, 1, 0, %p1355;
	add.s32 	%r5267, %r6269, %r5266;
	ld.global.u32 	%r5268, [%rd2264+4];
	mul.wide.s32 	%rd2267, %r5268, 4;
	add.s64 	%rd2268, %rd4, %rd2267;
	ld.global.u32 	%r5269, [%rd2268];
	setp.eq.s32 	%p1356, %r5269, -1;
	selp.u32 	%r5270, 1, 0, %p1356;
	add.s32 	%r5271, %r5267, %r5270;
	ld.global.u32 	%r5272, [%rd2264+8];
	mul.wide.s32 	%rd2269, %r5272, 4;
	add.s64 	%rd2270, %rd4, %rd2269;
	ld.global.u32 	%r5273, [%rd2270];
	setp.eq.s32 	%p1357, %r5273, -1;
	selp.u32 	%r5274, 1, 0, %p1357;
	add.s32 	%r5275, %r5271, %r5274;
	ld.global.u32 	%r5276, [%rd2264+12];
	mul.wide.s32 	%rd2271, %r5276, 4;
	add.s64 	%rd2272, %rd4, %rd2271;
	ld.global.u32 	%r5277, [%rd2272];
	setp.eq.s32 	%p1358, %r5277, -1;
	selp.u32 	%r5278, 1, 0, %p1358;
	add.s32 	%r5279, %r5275, %r5278;
	ld.global.u32 	%r5280, [%rd2264+16];
	mul.wide.s32 	%rd2273, %r5280, 4;
	add.s64 	%rd2274, %rd4, %rd2273;
	ld.global.u32 	%r5281, [%rd2274];
	setp.eq.s32 	%p1359, %r5281, -1;
	selp.u32 	%r5282, 1, 0, %p1359;
	add.s32 	%r5283, %r5279, %r5282;
	ld.global.u32 	%r5284, [%rd2264+20];
	mul.wide.s32 	%rd2275, %r5284, 4;
	add.s64 	%rd2276, %rd4, %rd2275;
	ld.global.u32 	%r5285, [%rd2276];
	setp.eq.s32 	%p1360, %r5285, -1;
	selp.u32 	%r5286, 1, 0, %p1360;
	add.s32 	%r5287, %r5283, %r5286;
	ld.global.u32 	%r5288, [%rd2264+24];
	mul.wide.s32 	%rd2277, %r5288, 4;
	add.s64 	%rd2278, %rd4, %rd2277;
	ld.global.u32 	%r5289, [%rd2278];
	setp.eq.s32 	%p1361, %r5289, -1;
	selp.u32 	%r5290, 1, 0, %p1361;
	add.s32 	%r5291, %r5287, %r5290;
	ld.global.u32 	%r5292, [%rd2264+28];
	mul.wide.s32 	%rd2279, %r5292, 4;
	add.s64 	%rd2280, %rd4, %rd2279;
	ld.global.u32 	%r5293, [%rd2280];
	setp.eq.s32 	%p1362, %r5293, -1;
	selp.u32 	%r5294, 1, 0, %p1362;
	add.s32 	%r5295, %r5291, %r5294;
	ld.global.u32 	%r5296, [%rd2264+32];
	mul.wide.s32 	%rd2281, %r5296, 4;
	add.s64 	%rd2282, %rd4, %rd2281;
	ld.global.u32 	%r5297, [%rd2282];
	setp.eq.s32 	%p1363, %r5297, -1;
	selp.u32 	%r5298, 1, 0, %p1363;
	add.s32 	%r5299, %r5295, %r5298;
	ld.global.u32 	%r5300, [%rd2264+36];
	mul.wide.s32 	%rd2283, %r5300, 4;
	add.s64 	%rd2284, %rd4, %rd2283;
	ld.global.u32 	%r5301, [%rd2284];
	setp.eq.s32 	%p1364, %r5301, -1;
	selp.u32 	%r5302, 1, 0, %p1364;
	add.s32 	%r5303, %r5299, %r5302;
	ld.global.u32 	%r5304, [%rd2264+40];
	mul.wide.s32 	%rd2285, %r5304, 4;
	add.s64 	%rd2286, %rd4, %rd2285;
	ld.global.u32 	%r5305, [%rd2286];
	setp.eq.s32 	%p1365, %r5305, -1;
	selp.u32 	%r5306, 1, 0, %p1365;
	add.s32 	%r5307, %r5303, %r5306;
	ld.global.u32 	%r5308, [%rd2264+44];
	mul.wide.s32 	%rd2287, %r5308, 4;
	add.s64 	%rd2288, %rd4, %rd2287;
	ld.global.u32 	%r5309, [%rd2288];
	setp.eq.s32 	%p1366, %r5309, -1;
	selp.u32 	%r5310, 1, 0, %p1366;
	add.s32 	%r5311, %r5307, %r5310;
	ld.global.u32 	%r5312, [%rd2264+48];
	mul.wide.s32 	%rd2289, %r5312, 4;
	add.s64 	%rd2290, %rd4, %rd2289;
	ld.global.u32 	%r5313, [%rd2290];
	setp.eq.s32 	%p1367, %r5313, -1;
	selp.u32 	%r5314, 1, 0, %p1367;
	add.s32 	%r5315, %r5311, %r5314;
	ld.global.u32 	%r5316, [%rd2264+52];
	mul.wide.s32 	%rd2291, %r5316, 4;
	add.s64 	%rd2292, %rd4, %rd2291;
	ld.global.u32 	%r5317, [%rd2292];
	setp.eq.s32 	%p1368, %r5317, -1;
	selp.u32 	%r5318, 1, 0, %p1368;
	add.s32 	%r5319, %r5315, %r5318;
	ld.global.u32 	%r5320, [%rd2264+56];
	mul.wide.s32 	%rd2293, %r5320, 4;
	add.s64 	%rd2294, %rd4, %rd2293;
	ld.global.u32 	%r5321, [%rd2294];
	setp.eq.s32 	%p1369, %r5321, -1;
	selp.u32 	%r5322, 1, 0, %p1369;
	add.s32 	%r5323, %r5319, %r5322;
	ld.global.u32 	%r5324, [%rd2264+60];
	mul.wide.s32 	%rd2295, %r5324, 4;
	add.s64 	%rd2296, %rd4, %rd2295;
	ld.global.u32 	%r5325, [%rd2296];
	setp.eq.s32 	%p1370, %r5325, -1;
	selp.u32 	%r5326, 1, 0, %p1370;
	add.s32 	%r6269, %r5323, %r5326;
	add.s32 	%r6261, %r6261, 16;
	add.s32 	%r6259, %r6259, 16;
	setp.ne.s32 	%p1371, %r6259, %r1059;
	@%p1371 bra 	$L__BB26_538;
$L__BB26_539:
	setp.eq.s32 	%p1372, %r1058, 0;
	@%p1372 bra 	$L__BB26_549;
	and.b32  	%r1069, %r1057, 7;
	setp.lt.u32 	%p1373, %r1058, 8;
	@%p1373 bra 	$L__BB26_542;
	mul.wide.s32 	%rd2297, %r6261, 4;
	add.s64 	%rd2298, %rd3, %rd2297;
	ld.global.u32 	%r5328, [%rd2298];
	mul.wide.s32 	%rd2299, %r5328, 4;
	add.s64 	%rd2300, %rd4, %rd2299;
	ld.global.u32 	%r5329, [%rd2300];
	setp.eq.s32 	%p1374, %r5329, -1;
	selp.u32 	%r5330, 1, 0, %p1374;
	add.s32 	%r5331, %r6269, %r5330;
	ld.global.u32 	%r5332, [%rd2298+4];
	mul.wide.s32 	%rd2301, %r5332, 4;
	add.s64 	%rd2302, %rd4, %rd2301;
	ld.global.u32 	%r5333, [%rd2302];
	setp.eq.s32 	%p1375, %r5333, -1;
	selp.u32 	%r5334, 1, 0, %p1375;
	add.s32 	%r5335, %r5331, %r5334;
	ld.global.u32 	%r5336, [%rd2298+8];
	mul.wide.s32 	%rd2303, %r5336, 4;
	add.s64 	%rd2304, %rd4, %rd2303;
	ld.global.u32 	%r5337, [%rd2304];
	setp.eq.s32 	%p1376, %r5337, -1;
	selp.u32 	%r5338, 1, 0, %p1376;
	add.s32 	%r5339, %r5335, %r5338;
	ld.global.u32 	%r5340, [%rd2298+12];
	mul.wide.s32 	%rd2305, %r5340, 4;
	add.s64 	%rd2306, %rd4, %rd2305;
	ld.global.u32 	%r5341, [%rd2306];
	setp.eq.s32 	%p1377, %r5341, -1;
	selp.u32 	%r5342, 1, 0, %p1377;
	add.s32 	%r5343, %r5339, %r5342;
	ld.global.u32 	%r5344, [%rd2298+16];
	mul.wide.s32 	%rd2307, %r5344, 4;
	add.s64 	%rd2308, %rd4, %rd2307;
	ld.global.u32 	%r5345, [%rd2308];
	setp.eq.s32 	%p1378, %r5345, -1;
	selp.u32 	%r5346, 1, 0, %p1378;
	add.s32 	%r5347, %r5343, %r5346;
	ld.global.u32 	%r5348, [%rd2298+20];
	mul.wide.s32 	%rd2309, %r5348, 4;
	add.s64 	%rd2310, %rd4, %rd2309;
	ld.global.u32 	%r5349, [%rd2310];
	setp.eq.s32 	%p1379, %r5349, -1;
	selp.u32 	%r5350, 1, 0, %p1379;
	add.s32 	%r5351, %r5347, %r5350;
	ld.global.u32 	%r5352, [%rd2298+24];
	mul.wide.s32 	%rd2311, %r5352, 4;
	add.s64 	%rd2312, %rd4, %rd2311;
	ld.global.u32 	%r5353, [%rd2312];
	setp.eq.s32 	%p1380, %r5353, -1;
	selp.u32 	%r5354, 1, 0, %p1380;
	add.s32 	%r5355, %r5351, %r5354;
	ld.global.u32 	%r5356, [%rd2298+28];
	mul.wide.s32 	%rd2313, %r5356, 4;
	add.s64 	%rd2314, %rd4, %rd2313;
	ld.global.u32 	%r5357, [%rd2314];
	setp.eq.s32 	%p1381, %r5357, -1;
	selp.u32 	%r5358, 1, 0, %p1381;
	add.s32 	%r6269, %r5355, %r5358;
	add.s32 	%r6261, %r6261, 8;
$L__BB26_542:
	setp.eq.s32 	%p1382, %r1069, 0;
	@%p1382 bra 	$L__BB26_549;
	and.b32  	%r1075, %r1057, 3;
	setp.lt.u32 	%p1383, %r1069, 4;
	@%p1383 bra 	$L__BB26_545;
	mul.wide.s32 	%rd2315, %r6261, 4;
	add.s64 	%rd2316, %rd3, %rd2315;
	ld.global.u32 	%r5360, [%rd2316];
	mul.wide.s32 	%rd2317, %r5360, 4;
	add.s64 	%rd2318, %rd4, %rd2317;
	ld.global.u32 	%r5361, [%rd2318];
	setp.eq.s32 	%p1384, %r5361, -1;
	selp.u32 	%r5362, 1, 0, %p1384;
	add.s32 	%r5363, %r6269, %r5362;
	ld.global.u32 	%r5364, [%rd2316+4];
	mul.wide.s32 	%rd2319, %r5364, 4;
	add.s64 	%rd2320, %rd4, %rd2319;
	ld.global.u32 	%r5365, [%rd2320];
	setp.eq.s32 	%p1385, %r5365, -1;
	selp.u32 	%r5366, 1, 0, %p1385;
	add.s32 	%r5367, %r5363, %r5366;
	ld.global.u32 	%r5368, [%rd2316+8];
	mul.wide.s32 	%rd2321, %r5368, 4;
	add.s64 	%rd2322, %rd4, %rd2321;
	ld.global.u32 	%r5369, [%rd2322];
	setp.eq.s32 	%p1386, %r5369, -1;
	selp.u32 	%r5370, 1, 0, %p1386;
	add.s32 	%r5371, %r5367, %r5370;
	ld.global.u32 	%r5372, [%rd2316+12];
	mul.wide.s32 	%rd2323, %r5372, 4;
	add.s64 	%rd2324, %rd4, %rd2323;
	ld.global.u32 	%r5373, [%rd2324];
	setp.eq.s32 	%p1387, %r5373, -1;
	selp.u32 	%r5374, 1, 0, %p1387;
	add.s32 	%r6269, %r5371, %r5374;
	add.s32 	%r6261, %r6261, 4;
$L__BB26_545:
	setp.eq.s32 	%p1388, %r1075, 0;
	@%p1388 bra 	$L__BB26_549;
	mul.wide.s32 	%rd2325, %r6261, 4;
	add.s64 	%rd43, %rd3, %rd2325;
	ld.global.u32 	%r5375, [%rd43];
	mul.wide.s32 	%rd2326, %r5375, 4;
	add.s64 	%rd2327, %rd4, %rd2326;
	ld.global.u32 	%r5376, [%rd2327];
	setp.eq.s32 	%p1389, %r5376, -1;
	selp.u32 	%r5377, 1, 0, %p1389;
	add.s32 	%r6269, %r6269, %r5377;
	setp.eq.s32 	%p1390, %r1075, 1;
	@%p1390 bra 	$L__BB26_549;
	ld.global.u32 	%r5378, [%rd43+4];
	mul.wide.s32 	%rd2328, %r5378, 4;
	add.s64 	%rd2329, %rd4, %rd2328;
	ld.global.u32 	%r5379, [%rd2329];
	setp.eq.s32 	%p1391, %r5379, -1;
	selp.u32 	%r5380, 1, 0, %p1391;
	add.s32 	%r6269, %r6269, %r5380;
	setp.eq.s32 	%p1392, %r1075, 2;
	@%p1392 bra 	$L__BB26_549;
	ld.global.u32 	%r5381, [%rd43+8];
	mul.wide.s32 	%rd2330, %r5381, 4;
	add.s64 	%rd2331, %rd4, %rd2330;
	ld.global.u32 	%r5382, [%rd2331];
	setp.eq.s32 	%p1393, %r5382, -1;
	selp.u32 	%r5383, 1, 0, %p1393;
	add.s32 	%r6269, %r6269, %r5383;
$L__BB26_549:
	add.s32 	%r6270, %r6269, %r6270;
	add.s32 	%r6255, %r6255, 256;
	setp.lt.s32 	%p1394, %r6255, %r1050;
	@%p1394 bra 	$L__BB26_534;
$L__BB26_550:
	// begin inline asm
	mov.u32 %r5384, %laneid;
	// end inline asm
	mov.b32 	%r5387, 1;
	mov.b32 	%r5408, 31;
	mov.b32 	%r5409, -1;
	// begin inline asm
	shfl.sync.down.b32 %r5385, %r6270, %r5387, %r5408, %r5409;
	// end inline asm
	setp.gt.s32 	%p1395, %r5384, 30;
	selp.b32 	%r5410, 0, %r5385, %p1395;
	add.s32 	%r5391, %r5410, %r6270;
	mov.b32 	%r5392, 2;
	// begin inline asm
	shfl.sync.down.b32 %r5390, %r5391, %r5392, %r5408, %r5409;
	// end inline asm
	setp.gt.s32 	%p1396, %r5384, 29;
	selp.b32 	%r5411, 0, %r5390, %p1396;
	add.s32 	%r5396, %r5391, %r5411;
	mov.b32 	%r5397, 4;
	// begin inline asm
	shfl.sync.down.b32 %r5395, %r5396, %r5397, %r5408, %r5409;
	// end inline asm
	setp.gt.s32 	%p1397, %r5384, 27;
	selp.b32 	%r5412, 0, %r5395, %p1397;
	add.s32 	%r5401, %r5396, %r5412;
	mov.b32 	%r5402, 8;
	// begin inline asm
	shfl.sync.down.b32 %r5400, %r5401, %r5402, %r5408, %r5409;
	// end inline asm
	setp.gt.s32 	%p1398, %r5384, 23;
	selp.b32 	%r5413, 0, %r5400, %p1398;
	add.s32 	%r5406, %r5401, %r5413;
	mov.b32 	%r5407, 16;
	// begin inline asm
	shfl.sync.down.b32 %r5405, %r5406, %r5407, %r5408, %r5409;
	// end inline asm
	setp.gt.s32 	%p1399, %r5384, 15;
	selp.b32 	%r5414, 0, %r5405, %p1399;
	add.s32 	%r6271, %r5406, %r5414;
	setp.ne.s32 	%p1400, %r5384, 0;
	@%p1400 bra 	$L__BB26_552;
	shr.u32 	%r5415, %r80, 3;
	and.b32  	%r5416, %r5415, 124;
	mov.u32 	%r5417, _ZZN3cub18CUB_300001_SM_10006detail6reduce28DeviceReduceSingleTileKernelINS2_10policy_hubIijN4cuda3std3__44plusIiEEE10Policy1000EN6thrust24THRUST_300001_SM_1000_NS17counting_iteratorIiNSD_11use_defaultESF_SF_EEPijS9_ii19active_edge_counterEEvT0_T1_T2_T3_T4_T6_E12temp_storage;
	add.s32 	%r5418, %r5417, %r5416;
	st.shared.u32 	[%r5418+8], %r6271;
$L__BB26_552:
	bar.sync 	0;
	setp.ne.s32 	%p1401, %r80, 0;
	@%p1401 bra 	$L__BB26_554;
	ld.shared.u32 	%r5419, [_ZZN3cub18CUB_300001_SM_10006detail6reduce28DeviceReduceSingleTileKernelINS2_10policy_hubIijN4cuda3std3__44plusIiEEE10Policy1000EN6thrust24THRUST_300001_SM_1000_NS17counting_iteratorIiNSD_11use_defaultESF_SF_EEPijS9_ii19active_edge_counterEEvT0_T1_T2_T3_T4_T6_E12temp_storage+12];
	add.s32 	%r5420, %r5419, %r6271;
	ld.shared.u32 	%r5421, [_ZZN3cub18CUB_300001_SM_10006detail6reduce28DeviceReduceSingleTileKernelINS2_10policy_hubIijN4cuda3std3__44plusIiEEE10Policy1000EN6thrust24THRUST_300001_SM_1000_NS17counting_iteratorIiNSD_11use_defaultESF_SF_EEPijS9_ii19active_edge_counterEEvT0_T1_T2_T3_T4_T6_E12temp_storage+16];
	add.s32 	%r5422, %r5420, %r5421;
	ld.shared.u32 	%r5423, [_ZZN3cub18CUB_300001_SM_10006detail6reduce28DeviceReduceSingleTileKernelINS2_10policy_hubIijN4cuda3std3__44plusIiEEE10Policy1000EN6thrust24THRUST_300001_SM_1000_NS17counting_iteratorIiNSD_11use_defaultESF_SF_EEPijS9_ii19active_edge_counterEEvT0_T1_T2_T3_T4_T6_E12temp_storage+20];
	add.s32 	%r5424, %r5422, %r5423;
	ld.shared.u32 	%r5425, [_ZZN3cub18CUB_300001_SM_10006detail6reduce28DeviceReduceSingleTileKernelINS2_10policy_hubIijN4cuda3std3__44plusIiEEE10Policy1000EN6thrust24THRUST_300001_SM_1000_NS17counting_iteratorIiNSD_11use_defaultESF_SF_EEPijS9_ii19active_edge_counterEEvT0_T1_T2_T3_T4_T6_E12temp_storage+24];
	add.s32 	%r5426, %r5424, %r5425;
	ld.shared.u32 	%r5427, [_ZZN3cub18CUB_300001_SM_10006detail6reduce28DeviceReduceSingleTileKernelINS2_10policy_hubIijN4cuda3std3__44plusIiEEE10Policy1000EN6thrust24THRUST_300001_SM_1000_NS17counting_iteratorIiNSD_11use_defaultESF_SF_EEPijS9_ii19active_edge_counterEEvT0_T1_T2_T3_T4_T6_E12temp_storage+28];
	add.s32 	%r5428, %r5426, %r5427;
	ld.shared.u32 	%r5429, [_ZZN3cub18CUB_300001_SM_10006detail6reduce28DeviceReduceSingleTileKernelINS2_10policy_hubIijN4cuda3std3__44plusIiEEE10Policy1000EN6thrust24THRUST_300001_SM_1000_NS17counting_iteratorIiNSD_11use_defaultESF_SF_EEPijS9_ii19active_edge_counterEEvT0_T1_T2_T3_T4_T6_E12temp_storage+32];
	add.s32 	%r5430, %r5428, %r5429;
	ld.shared.u32 	%r5431, [_ZZN3cub18CUB_300001_SM_10006detail6reduce28DeviceReduceSingleTileKernelINS2_10policy_hubIijN4cuda3std3__44plusIiEEE10Policy1000EN6thrust24THRUST_300001_SM_1000_NS17counting_iteratorIiNSD_11use_defaultESF_SF_EEPijS9_ii19active_edge_counterEEvT0_T1_T2_T3_T4_T6_E12temp_storage+36];
	add.s32 	%r6271, %r5430, %r5431;
$L__BB26_554:
	mov.u32 	%r5798, %tid.x;
	setp.ne.s32 	%p1509, %r5798, 0;
	@%p1509 bra 	$L__BB26_556;
	add.s32 	%r5799, %r6271, %r1093;
	st.global.u32 	[%rd1], %r5799;
$L__BB26_556:
	ret;

}
	// .globl	_ZN3cub18CUB_300001_SM_10006detail6reduce18DeviceReduceKernelINS2_10policy_hubIijN4cuda3std3__44plusIiEEE10Policy1000EN6thrust24THRUST_300001_SM_1000_NS17counting_iteratorIiNSD_11use_defaultESF_SF_EEjS9_i19active_edge_counterEEvT0_PT3_T1_NS0_13GridEvenShareISL_EET2_T4_
.visible .entry _ZN3cub18CUB_300001_SM_10006detail6reduce18DeviceReduceKernelINS2_10policy_hubIijN4cuda3std3__44plusIiEEE10Policy1000EN6thrust24THRUST_300001_SM_1000_NS17counting_iteratorIiNSD_11use_defaultESF_SF_EEjS9_i19active_edge_counterEEvT0_PT3_T1_NS0_13GridEvenShareISL_EET2_T4_(
	.param .align 4 .b8 _ZN3cub18CUB_300001_SM_10006detail6reduce18DeviceReduceKernelINS2_10policy_hubIijN4cuda3std3__44plusIiEEE10Policy1000EN6thrust24THRUST_300001_SM_1000_NS17counting_iteratorIiNSD_11use_defaultESF_SF_EEjS9_i19active_edge_counterEEvT0_PT3_T1_NS0_13GridEvenShareISL_EET2_T4__param_0[4],
	.param .u64 .ptr .align 1 _ZN3cub18CUB_300001_SM_10006detail6reduce18DeviceReduceKernelINS2_10policy_hubIijN4cuda3std3__44plusIiEEE10Policy1000EN6thrust24THRUST_300001_SM_1000_NS17counting_iteratorIiNSD_11use_defaultESF_SF_EEjS9_i19active_edge_counterEEvT0_PT3_T1_NS0_13GridEvenShareISL_EET2_T4__param_1,
	.param .u32 _ZN3cub18CUB_300001_SM_10006detail6reduce18DeviceReduceKernelINS2_10policy_hubIijN4cuda3std3__44plusIiEEE10Policy1000EN6thrust24THRUST_300001_SM_1000_NS17counting_iteratorIiNSD_11use_defaultESF_SF_EEjS9_i19active_edge_counterEEvT0_PT3_T1_NS0_13GridEvenShareISL_EET2_T4__param_2,
	.param .align 4 .b8 _ZN3cub18CUB_300001_SM_10006detail6reduce18DeviceReduceKernelINS2_10policy_hubIijN4cuda3std3__44plusIiEEE10Policy1000EN6thrust24THRUST_300001_SM_1000_NS17counting_iteratorIiNSD_11use_defaultESF_SF_EEjS9_i19active_edge_counterEEvT0_PT3_T1_NS0_13GridEvenShareISL_EET2_T4__param_3[40],
	.param .align 1 .b8 _ZN3cub18CUB_300001_SM_10006detail6reduce18DeviceReduceKernelINS2_10policy_hubIijN4cuda3std3__44plusIiEEE10Policy1000EN6thrust24THRUST_300001_SM_1000_NS17counting_iteratorIiNSD_11use_defaultESF_SF_EEjS9_i19active_edge_counterEEvT0_PT3_T1_NS0_13GridEvenShareISL_EET2_T4__param_4[1],
	.param .align 8 .b8 _ZN3cub18CUB_300001_SM_10006detail6reduce18DeviceReduceKernelINS2_10policy_hubIijN4cuda3std3__44plusIiEEE10Policy1000EN6thrust24THRUST_300001_SM_1000_NS17counting_iteratorIiNSD_11use_defaultESF_SF_EEjS9_i19active_edge_counterEEvT0_PT3_T1_NS0_13GridEvenShareISL_EET2_T4__param_5[24]
)
.maxntid 256
{
	.reg .pred 	%p<1509>;
	.reg .b32 	%r<6286>;
	.reg .b64 	%rd<2477>;
	// demoted variable
	.shared .align 4 .b8 _ZZN3cub18CUB_300001_SM_10006detail6reduce18DeviceReduceKernelINS2_10policy_hubIijN4cuda3std3__44plusIiEEE10Policy1000EN6thrust24THRUST_300001_SM_1000_NS17counting_iteratorIiNSD_11use_defaultESF_SF_EEjS9_i19active_edge_counterEEvT0_PT3_T1_NS0_13GridEvenShareISL_EET2_T4_E12temp_storage[44];
	ld.param.u32 	%r1080, [_ZN3cub18CUB_300001_SM_10006detail6reduce18DeviceReduceKernelINS2_10policy_hubIijN4cuda3std3__44plusIiEEE10Policy1000EN6thrust24THRUST_300001_SM_1000_NS17counting_iteratorIiNSD_11use_defaultESF_SF_EEjS9_i19active_edge_counterEEvT0_PT3_T1_NS0_13GridEvenShareISL_EET2_T4__param_3+24];
	ld.param.u32 	%r2, [_ZN3cub18CUB_300001_SM_10006detail6reduce18DeviceReduceKernelINS2_10policy_hubIijN4cuda3std3__44plusIiEEE10Policy1000EN6thrust24THRUST_300001_SM_1000_NS17counting_iteratorIiNSD_11use_defaultESF_SF_EEjS9_i19active_edge_counterEEvT0_PT3_T1_NS0_13GridEvenShareISL_EET2_T4__param_0];
	ld.param.u32 	%r1079, [_ZN3cub18CUB_300001_SM_10006detail6reduce18DeviceReduceKernelINS2_10policy_hubIijN4cuda3std3__44plusIiEEE10Policy1000EN6thrust24THRUST_300001_SM_1000_NS17counting_iteratorIiNSD_11use_defaultESF_SF_EEjS9_i19active_edge_counterEEvT0_PT3_T1_NS0_13GridEvenShareISL_EET2_T4__param_3+20];
	ld.param.u64 	%rd44, [_ZN3cub18CUB_300001_SM_10006detail6reduce18DeviceReduceKernelINS2_10policy_hubIijN4cuda3std3__44plusIiEEE10Policy1000EN6thrust24THRUST_300001_SM_1000_NS17counting_iteratorIiNSD_11use_defaultESF_SF_EEjS9_i19active_edge_counterEEvT0_PT3_T1_NS0_13GridEvenShareISL_EET2_T4__param_5+16];
	ld.param.u64 	%rd45, [_ZN3cub18CUB_300001_SM_10006detail6reduce18DeviceReduceKernelINS2_10policy_hubIijN4cuda3std3__44plusIiEEE10Policy1000EN6thrust24THRUST_300001_SM_1000_NS17counting_iteratorIiNSD_11use_defaultESF_SF_EEjS9_i19active_edge_counterEEvT0_PT3_T1_NS0_13GridEvenShareISL_EET2_T4__param_5+8];
	ld.param.u64 	%rd46, [_ZN3cub18CUB_300001_SM_10006detail6reduce18DeviceReduceKernelINS2_10policy_hubIijN4cuda3std3__44plusIiEEE10Policy1000EN6thrust24THRUST_300001_SM_1000_NS17counting_iteratorIiNSD_11use_defaultESF_SF_EEjS9_i19active_edge_counterEEvT0_PT3_T1_NS0_13GridEvenShareISL_EET2_T4__param_5];
	cvta.to.global.u64 	%rd1, %rd46;
	cvta.to.global.u64 	%rd2, %rd45;
	cvta.to.global.u64 	%rd3, %rd44;
	mov.u32 	%r3, %ctaid.x;
	shl.b32 	%r6060, %r3, 12;
	sub.s32 	%r5, %r1079, %r6060;
	setp.gt.u32 	%p1, %r5, 4095;
	@%p1 bra 	$L__BB27_44;
	mov.u32 	%r6, %tid.x;
	setp.ge.u32 	%p1401, %r6, %r5;
	mov.b32 	%r5832, 0;
	mov.u32 	%r5835, %r6;
	@%p1401 bra 	$L__BB27_17;
	add.s32 	%r5451, %r6060, %r6;
	add.s32 	%r7, %r5451, %r2;
	mul.wide.s32 	%rd2330, %r7, 4;
	add.s64 	%rd2331, %rd3, %rd2330;
	ld.global.u32 	%r5452, [%rd2331];
	setp.ne.s32 	%p1402, %r5452, -1;
	mov.b32 	%r5832, 0;
	@%p1402 bra 	$L__BB27_16;
	add.s64 	%rd2333, %rd1, %rd2330;
	ld.global.u32 	%r5821, [%rd2333];
	ld.global.u32 	%r9, [%rd2333+4];
	setp.ge.s32 	%p1403, %r5821, %r9;
	@%p1403 bra 	$L__BB27_16;
	add.s32 	%r5456, %r5821, 1;
	max.s32 	%r5457, %r9, %r5456;
	sub.s32 	%r10, %r5457, %r5821;
	and.b32  	%r11, %r10, 15;
	sub.s32 	%r5458, %r5821, %r5457;
	setp.gt.u32 	%p1404, %r5458, -16;
	mov.b32 	%r5832, 0;
	@%p1404 bra 	$L__BB27_7;
	and.b32  	%r12, %r10, -16;
	mov.b32 	%r5832, 0;
	mov.u32 	%r5819, %r5832;
$L__BB27_6:
	.pragma "nounroll";
	mul.wide.s32 	%rd2334, %r5821, 4;
	add.s64 	%rd2335, %rd2, %rd2334;
	ld.global.u32 	%r5460, [%rd2335];
	mul.wide.s32 	%rd2336, %r5460, 4;
	add.s64 	%rd2337, %rd3, %rd2336;
	ld.global.u32 	%r5461, [%rd2337];
	setp.eq.s32 	%p1405, %r5461, -1;
	selp.u32 	%r5462, 1, 0, %p1405;
	add.s32 	%r5463, %r5832, %r5462;
	ld.global.u32 	%r5464, [%rd2335+4];
	mul.wide.s32 	%rd2338, %r5464, 4;
	add.s64 	%rd2339, %rd3, %rd2338;
	ld.global.u32 	%r5465, [%rd2339];
	setp.eq.s32 	%p1406, %r5465, -1;
	selp.u32 	%r5466, 1, 0, %p1406;
	add.s32 	%r5467, %r5463, %r5466;
	ld.global.u32 	%r5468, [%rd2335+8];
	mul.wide.s32 	%rd2340, %r5468, 4;
	add.s64 	%rd2341, %rd3, %rd2340;
	ld.global.u32 	%r5469, [%rd2341];
	setp.eq.s32 	%p1407, %r5469, -1;
	selp.u32 	%r5470, 1, 0, %p1407;
	add.s32 	%r5471, %r5467, %r5470;
	ld.global.u32 	%r5472, [%rd2335+12];
	mul.wide.s32 	%rd2342, %r5472, 4;
	add.s64 	%rd2343, %rd3, %rd2342;
	ld.global.u32 	%r5473, [%rd2343];
	setp.eq.s32 	%p1408, %r5473, -1;
	selp.u32 	%r5474, 1, 0, %p1408;
	add.s32 	%r5475, %r5471, %r5474;
	ld.global.u32 	%r5476, [%rd2335+16];
	mul.wide.s32 	%rd2344, %r5476, 4;
	add.s64 	%rd2345, %rd3, %rd2344;
	ld.global.u32 	%r5477, [%rd2345];
	setp.eq.s32 	%p1409, %r5477, -1;
	selp.u32 	%r5478, 1, 0, %p1409;
	add.s32 	%r5479, %r5475, %r5478;
	ld.global.u32 	%r5480, [%rd2335+20];
	mul.wide.s32 	%rd2346, %r5480, 4;
	add.s64 	%rd2347, %rd3, %rd2346;
	ld.global.u32 	%r5481, [%rd2347];
	setp.eq.s32 	%p1410, %r5481, -1;
	selp.u32 	%r5482, 1, 0, %p1410;
	add.s32 	%r5483, %r5479, %r5482;
	ld.global.u32 	%r5484, [%rd2335+24];
	mul.wide.s32 	%rd2348, %r5484, 4;
	add.s64 	%rd2349, %rd3, %rd2348;
	ld.global.u32 	%r5485, [%rd2349];
	setp.eq.s32 	%p1411, %r5485, -1;
	selp.u32 	%r5486, 1, 0, %p1411;
	add.s32 	%r5487, %r5483, %r5486;
	ld.global.u32 	%r5488, [%rd2335+28];
	mul.wide.s32 	%rd2350, %r5488, 4;
	add.s64 	%rd2351, %rd3, %rd2350;
	ld.global.u32 	%r5489, [%rd2351];
	setp.eq.s32 	%p1412, %r5489, -1;
	selp.u32 	%r5490, 1, 0, %p1412;
	add.s32 	%r5491, %r5487, %r5490;
	ld.global.u32 	%r5492, [%rd2335+32];
	mul.wide.s32 	%rd2352, %r5492, 4;
	add.s64 	%rd2353, %rd3, %rd2352;
	ld.global.u32 	%r5493, [%rd2353];
	setp.eq.s32 	%p1413, %r5493, -1;
	selp.u32 	%r5494, 1, 0, %p1413;
	add.s32 	%r5495, %r5491, %r5494;
	ld.global.u32 	%r5496, [%rd2335+36];
	mul.wide.s32 	%rd2354, %r5496, 4;
	add.s64 	%rd2355, %rd3, %rd2354;
	ld.global.u32 	%r5497, [%rd2355];
	setp.eq.s32 	%p1414, %r5497, -1;
	selp.u32 	%r5498, 1, 0, %p1414;
	add.s32 	%r5499, %r5495, %r5498;
	ld.global.u32 	%r5500, [%rd2335+40];
	mul.wide.s32 	%rd2356, %r5500, 4;
	add.s64 	%rd2357, %rd3, %rd2356;
	ld.global.u32 	%r5501, [%rd2357];
	setp.eq.s32 	%p1415, %r5501, -1;
	selp.u32 	%r5502, 1, 0, %p1415;
	add.s32 	%r5503, %r5499, %r5502;
	ld.global.u32 	%r5504, [%rd2335+44];
	mul.wide.s32 	%rd2358, %r5504, 4;
	add.s64 	%rd2359, %rd3, %rd2358;
	ld.global.u32 	%r5505, [%rd2359];
	setp.eq.s32 	%p1416, %r5505, -1;
	selp.u32 	%r5506, 1, 0, %p1416;
	add.s32 	%r5507, %r5503, %r5506;
	ld.global.u32 	%r5508, [%rd2335+48];
	mul.wide.s32 	%rd2360, %r5508, 4;
	add.s64 	%rd2361, %rd3, %rd2360;
	ld.global.u32 	%r5509, [%rd2361];
	setp.eq.s32 	%p1417, %r5509, -1;
	selp.u32 	%r5510, 1, 0, %p1417;
	add.s32 	%r5511, %r5507, %r5510;
	ld.global.u32 	%r5512, [%rd2335+52];
	mul.wide.s32 	%rd2362, %r5512, 4;
	add.s64 	%rd2363, %rd3, %rd2362;
	ld.global.u32 	%r5513, [%rd2363];
	setp.eq.s32 	%p1418, %r5513, -1;
	selp.u32 	%r5514, 1, 0, %p1418;
	add.s32 	%r5515, %r5511, %r5514;
	ld.global.u32 	%r5516, [%rd2335+56];
	mul.wide.s32 	%rd2364, %r5516, 4;
	add.s64 	%rd2365, %rd3, %rd2364;
	ld.global.u32 	%r5517, [%rd2365];
	setp.eq.s32 	%p1419, %r5517, -1;
	selp.u32 	%r5518, 1, 0, %p1419;
	add.s32 	%r5519, %r5515, %r5518;
	ld.global.u32 	%r5520, [%rd2335+60];
	mul.wide.s32 	%rd2366, %r5520, 4;
	add.s64 	%rd2367, %rd3, %rd2366;
	ld.global.u32 	%r5521, [%rd2367];
	setp.eq.s32 	%p1420, %r5521, -1;
	selp.u32 	%r5522, 1, 0, %p1420;
	add.s32 	%r5832, %r5519, %r5522;
	add.s32 	%r5821, %r5821, 16;
	add.s32 	%r5819, %r5819, 16;
	setp.ne.s32 	%p1421, %r5819, %r12;
	@%p1421 bra 	$L__BB27_6;
$L__BB27_7:
	setp.eq.s32 	%p1422, %r11, 0;
	@%p1422 bra 	$L__BB27_16;
	and.b32  	%r22, %r10, 7;
	setp.lt.u32 	%p1423, %r11, 8;
	@%p1423 bra 	$L__BB27_10;
	mul.wide.s32 	%rd2368, %r5821, 4;
	add.s64 	%rd2369, %rd2, %rd2368;
	ld.global.u32 	%r5524, [%rd2369];
	mul.wide.s32 	%rd2370, %r5524, 4;
	add.s64 	%rd2371, %rd3, %rd2370;
	ld.global.u32 	%r5525, [%rd2371];
	setp.eq.s32 	%p1424, %r5525, -1;
	selp.u32 	%r5526, 1, 0, %p1424;
	add.s32 	%r5527, %r5832, %r5526;
	ld.global.u32 	%r5528, [%rd2369+4];
	mul.wide.s32 	%rd2372, %r5528, 4;
	add.s64 	%rd2373, %rd3, %rd2372;
	ld.global.u32 	%r5529, [%rd2373];
	setp.eq.s32 	%p1425, %r5529, -1;
	selp.u32 	%r5530, 1, 0, %p1425;
	add.s32 	%r5531, %r5527, %r5530;
	ld.global.u32 	%r5532, [%rd2369+8];
	mul.wide.s32 	%rd2374, %r5532, 4;
	add.s64 	%rd2375, %rd3, %rd2374;
	ld.global.u32 	%r5533, [%rd2375];
	setp.eq.s32 	%p1426, %r5533, -1;
	selp.u32 	%r5534, 1, 0, %p1426;
	add.s32 	%r5535, %r5531, %r5534;
	ld.global.u32 	%r5536, [%rd2369+12];
	mul.wide.s32 	%rd2376, %r5536, 4;
	add.s64 	%rd2377, %rd3, %rd2376;
	ld.global.u32 	%r5537, [%rd2377];
	setp.eq.s32 	%p1427, %r5537, -1;
	selp.u32 	%r5538, 1, 0, %p1427;
	add.s32 	%r5539, %r5535, %r5538;
	ld.global.u32 	%r5540, [%rd2369+16];
	mul.wide.s32 	%rd2378, %r5540, 4;
	add.s64 	%rd2379, %rd3, %rd2378;
	ld.global.u32 	%r5541, [%rd2379];
	setp.eq.s32 	%p1428, %r5541, -1;
	selp.u32 	%r5542, 1, 0, %p1428;
	add.s32 	%r5543, %r5539, %r5542;
	ld.global.u32 	%r5544, [%rd2369+20];
	mul.wide.s32 	%rd2380, %r5544, 4;
	add.s64 	%rd2381, %rd3, %rd2380;
	ld.global.u32 	%r5545, [%rd2381];
	setp.eq.s32 	%p1429, %r5545, -1;
	selp.u32 	%r5546, 1, 0, %p1429;
	add.s32 	%r5547, %r5543, %r5546;
	ld.global.u32 	%r5548, [%rd2369+24];
	mul.wide.s32 	%rd2382, %r5548, 4;
	add.s64 	%rd2383, %rd3, %rd2382;
	ld.global.u32 	%r5549, [%rd2383];
	setp.eq.s32 	%p1430, %r5549, -1;
	selp.u32 	%r5550, 1, 0, %p1430;
	add.s32 	%r5551, %r5547, %r5550;
	ld.global.u32 	%r5552, [%rd2369+28];
	mul.wide.s32 	%rd2384, %r5552, 4;
	add.s64 	%rd2385, %rd3, %rd2384;
	ld.global.u32 	%r5553, [%rd2385];
	setp.eq.s32 	%p1431, %r5553, -1;
	selp.u32 	%r5554, 1, 0, %p1431;
	add.s32 	%r5832, %r5551, %r5554;
	add.s32 	%r5821, %r5821, 8;
$L__BB27_10:
	setp.eq.s32 	%p1432, %r22, 0;
	@%p1432 bra 	$L__BB27_16;
	and.b32  	%r28, %r10, 3;
	setp.lt.u32 	%p1433, %r22, 4;
	@%p1433 bra 	$L__BB27_13;
	mul.wide.s32 	%rd2386, %r5821, 4;
	add.s64 	%rd2387, %rd2, %rd2386;
	ld.global.u32 	%r5556, [%rd2387];
	mul.wide.s32 	%rd2388, %r5556, 4;
	add.s64 	%rd2389, %rd3, %rd2388;
	ld.global.u32 	%r5557, [%rd2389];
	setp.eq.s32 	%p1434, %r5557, -1;
	selp.u32 	%r5558, 1, 0, %p1434;
	add.s32 	%r5559, %r5832, %r5558;
	ld.global.u32 	%r5560, [%rd2387+4];
	mul.wide.s32 	%rd2390, %r5560, 4;
	add.s64 	%rd2391, %rd3, %rd2390;
	ld.global.u32 	%r5561, [%rd2391];
	setp.eq.s32 	%p1435, %r5561, -1;
	selp.u32 	%r5562, 1, 0, %p1435;
	add.s32 	%r5563, %r5559, %r5562;
	ld.global.u32 	%r5564, [%rd2387+8];
	mul.wide.s32 	%rd2392, %r5564, 4;
	add.s64 	%rd2393, %rd3, %rd2392;
	ld.global.u32 	%r5565, [%rd2393];
	setp.eq.s32 	%p1436, %r5565, -1;
	selp.u32 	%r5566, 1, 0, %p1436;
	add.s32 	%r5567, %r5563, %r5566;
	ld.global.u32 	%r5568, [%rd2387+12];
	mul.wide.s32 	%rd2394, %r5568, 4;
	add.s64 	%rd2395, %rd3, %rd2394;
	ld.global.u32 	%r5569, [%rd2395];
	setp.eq.s32 	%p1437, %r5569, -1;
	selp.u32 	%r5570, 1, 0, %p1437;
	add.s32 	%r5832, %r5567, %r5570;
	add.s32 	%r5821, %r5821, 4;
$L__BB27_13:
	setp.eq.s32 	%p1438, %r28, 0;
	@%p1438 bra 	$L__BB27_16;
	mov.b32 	%r5831, 0;
$L__BB27_15:
	.pragma "nounroll";
	mul.wide.s32 	%rd2396, %r5821, 4;
	add.s64 	%rd2397, %rd2, %rd2396;
	ld.global.u32 	%r5572, [%rd2397];
	mul.wide.s32 	%rd2398, %r5572, 4;
	add.s64 	%rd2399, %rd3, %rd2398;
	ld.global.u32 	%r5573, [%rd2399];
	setp.eq.s32 	%p1439, %r5573, -1;
	selp.u32 	%r5574, 1, 0, %p1439;
	add.s32 	%r5832, %r5832, %r5574;
	add.s32 	%r5821, %r5821, 1;
	add.s32 	%r5831, %r5831, 1;
	setp.ne.s32 	%p1440, %r5831, %r28;
	@%p1440 bra 	$L__BB27_15;
$L__BB27_16:
	add.s32 	%r5835, %r6, 256;
$L__BB27_17:
	setp.ge.u32 	%p1441, %r5835, %r5;
	@%p1441 bra 	$L__BB27_35;
	add.s32 	%r44, %r2, %r6060;
	add.s64 	%rd4, %rd2, 32;
$L__BB27_19:
	add.s32 	%r47, %r44, %r5835;
	mul.wide.s32 	%rd2400, %r47, 4;
	add.s64 	%rd2401, %rd3, %rd2400;
	ld.global.u32 	%r5576, [%rd2401];
	setp.ne.s32 	%p1442, %r5576, -1;
	mov.b32 	%r5849, 0;
	@%p1442 bra 	$L__BB27_34;
	add.s64 	%rd2403, %rd1, %rd2400;
	ld.global.u32 	%r5841, [%rd2403];
	ld.global.u32 	%r49, [%rd2403+4];
	setp.ge.s32 	%p1443, %r5841, %r49;
	@%p1443 bra 	$L__BB27_34;
	add.s32 	%r5580, %r5841, 1;
	max.s32 	%r5581, %r49, %r5580;
	sub.s32 	%r50, %r5581, %r5841;
	and.b32  	%r51, %r50, 15;
	sub.s32 	%r5582, %r5841, %r5581;
	setp.gt.u32 	%p1444, %r5582, -16;
	mov.b32 	%r5849, 0;
	@%p1444 bra 	$L__BB27_24;
	and.b32  	%r5584, %r50, -16;
	neg.s32 	%r5837, %r5584;
	mov.b32 	%r5849, 0;
$L__BB27_23:
	.pragma "nounroll";
	mul.wide.s32 	%rd2404, %r5841, 4;
	add.s64 	%rd2405, %rd4, %rd2404;
	ld.global.u32 	%r5585, [%rd2405+-32];
	mul.wide.s32 	%rd2406, %r5585, 4;
	add.s64 	%rd2407, %rd3, %rd2406;
	ld.global.u32 	%r5586, [%rd2407];
	setp.eq.s32 	%p1445, %r5586, -1;
	selp.u32 	%r5587, 1, 0, %p1445;
	add.s32 	%r5588, %r5849, %r5587;
	ld.global.u32 	%r5589, [%rd2405+-28];
	mul.wide.s32 	%rd2408, %r5589, 4;
	add.s64 	%rd2409, %rd3, %rd2408;
	ld.global.u32 	%r5590, [%rd2409];
	setp.eq.s32 	%p1446, %r5590, -1;
	selp.u32 	%r5591, 1, 0, %p1446;
	add.s32 	%r5592, %r5588, %r5591;
	ld.global.u32 	%r5593, [%rd2405+-24];
	mul.wide.s32 	%rd2410, %r5593, 4;
	add.s64 	%rd2411, %rd3, %rd2410;
	ld.global.u32 	%r5594, [%rd2411];
	setp.eq.s32 	%p1447, %r5594, -1;
	selp.u32 	%r5595, 1, 0, %p1447;
	add.s32 	%r5596, %r5592, %r5595;
	ld.global.u32 	%r5597, [%rd2405+-20];
	mul.wide.s32 	%rd2412, %r5597, 4;
	add.s64 	%rd2413, %rd3, %rd2412;
	ld.global.u32 	%r5598, [%rd2413];
	setp.eq.s32 	%p1448, %r5598, -1;
	selp.u32 	%r5599, 1, 0, %p1448;
	add.s32 	%r5600, %r5596, %r5599;
	ld.global.u32 	%r5601, [%rd2405+-16];
	mul.wide.s32 	%rd2414, %r5601, 4;
	add.s64 	%rd2415, %rd3, %rd2414;
	ld.global.u32 	%r5602, [%rd2415];
	setp.eq.s32 	%p1449, %r5602, -1;
	selp.u32 	%r5603, 1, 0, %p1449;
	add.s32 	%r5604, %r5600, %r5603;
	ld.global.u32 	%r5605, [%rd2405+-12];
	mul.wide.s32 	%rd2416, %r5605, 4;
	add.s64 	%rd2417, %rd3, %rd2416;
	ld.global.u32 	%r5606, [%rd2417];
	setp.eq.s32 	%p1450, %r5606, -1;
	selp.u32 	%r5607, 1, 0, %p1450;
	add.s32 	%r5608, %r5604, %r5607;
	ld.global.u32 	%r5609, [%rd2405+-8];
	mul.wide.s32 	%rd2418, %r5609, 4;
	add.s64 	%rd2419, %rd3, %rd2418;
	ld.global.u32 	%r5610, [%rd2419];
	setp.eq.s32 	%p1451, %r5610, -1;
	selp.u32 	%r5611, 1, 0, %p1451;
	add.s32 	%r5612, %r5608, %r5611;
	ld.global.u32 	%r5613, [%rd2405+-4];
	mul.wide.s32 	%rd2420, %r5613, 4;
	add.s64 	%rd2421, %rd3, %rd2420;
	ld.global.u32 	%r5614, [%rd2421];
	setp.eq.s32 	%p1452, %r5614, -1;
	selp.u32 	%r5615, 1, 0, %p1452;
	add.s32 	%r5616, %r5612, %r5615;
	ld.global.u32 	%r5617, [%rd2405];
	mul.wide.s32 	%rd2422, %r5617, 4;
	add.s64 	%rd2423, %rd3, %rd2422;
	ld.global.u32 	%r5618, [%rd2423];
	setp.eq.s32 	%p1453, %r5618, -1;
	selp.u32 	%r5619, 1, 0, %p1453;
	add.s32 	%r5620, %r5616, %r5619;
	ld.global.u32 	%r5621, [%rd2405+4];
	mul.wide.s32 	%rd2424, %r5621, 4;
	add.s64 	%rd2425, %rd3, %rd2424;
	ld.global.u32 	%r5622, [%rd2425];
	setp.eq.s32 	%p1454, %r5622, -1;
	selp.u32 	%r5623, 1, 0, %p1454;
	add.s32 	%r5624, %r5620, %r5623;
	ld.global.u32 	%r5625, [%rd2405+8];
	mul.wide.s32 	%rd2426, %r5625, 4;
	add.s64 	%rd2427, %rd3, %rd2426;
	ld.global.u32 	%r5626, [%rd2427];
	setp.eq.s32 	%p1455, %r5626, -1;
	selp.u32 	%r5627, 1, 0, %p1455;
	add.s32 	%r5628, %r5624, %r5627;
	ld.global.u32 	%r5629, [%rd2405+12];
	mul.wide.s32 	%rd2428, %r5629, 4;
	add.s64 	%rd2429, %rd3, %rd2428;
	ld.global.u32 	%r5630, [%rd2429];
	setp.eq.s32 	%p1456, %r5630, -1;
	selp.u32 	%r5631, 1, 0, %p1456;
	add.s32 	%r5632, %r5628, %r5631;
	ld.global.u32 	%r5633, [%rd2405+16];
	mul.wide.s32 	%rd2430, %r5633, 4;
	add.s64 	%rd2431, %rd3, %rd2430;
	ld.global.u32 	%r5634, [%rd2431];
	setp.eq.s32 	%p1457, %r5634, -1;
	selp.u32 	%r5635, 1, 0, %p1457;
	add.s32 	%r5636, %r5632, %r5635;
	ld.global.u32 	%r5637, [%rd2405+20];
	mul.wide.s32 	%rd2432, %r5637, 4;
	add.s64 	%rd2433, %rd3, %rd2432;
	ld.global.u32 	%r5638, [%rd2433];
	setp.eq.s32 	%p1458, %r5638, -1;
	selp.u32 	%r5639, 1, 0, %p1458;
	add.s32 	%r5640, %r5636, %r5639;
	ld.global.u32 	%r5641, [%rd2405+24];
	mul.wide.s32 	%rd2434, %r5641, 4;
	add.s64 	%rd2435, %rd3, %rd2434;
	ld.global.u32 	%r5642, [%rd2435];
	setp.eq.s32 	%p1459, %r5642, -1;
	selp.u32 	%r5643, 1, 0, %p1459;
	add.s32 	%r5644, %r5640, %r5643;
	ld.global.u32 	%r5645, [%rd2405+28];
	mul.wide.s32 	%rd2436, %r5645, 4;
	add.s64 	%rd2437, %rd3, %rd2436;
	ld.global.u32 	%r5646, [%rd2437];
	setp.eq.s32 	%p1460, %r5646, -1;
	selp.u32 	%r5647, 1, 0, %p1460;
	add.s32 	%r5849, %r5644, %r5647;
	add.s32 	%r5841, %r5841, 16;
	add.s32 	%r5837, %r5837, 16;
	setp.ne.s32 	%p1461, %r5837, 0;
	@%p1461 bra 	$L__BB27_23;
$L__BB27_24:
	setp.eq.s32 	%p1462, %r51, 0;
	@%p1462 bra 	$L__BB27_34;
	and.b32  	%r62, %r50, 7;
	setp.lt.u32 	%p1463, %r51, 8;
	@%p1463 bra 	$L__BB27_27;
	mul.wide.s32 	%rd2438, %r5841, 4;
	add.s64 	%rd2439, %rd2, %rd2438;
	ld.global.u32 	%r5649, [%rd2439];
	mul.wide.s32 	%rd2440, %r5649, 4;
	add.s64 	%rd2441, %rd3, %rd2440;
	ld.global.u32 	%r5650, [%rd2441];
	setp.eq.s32 	%p1464, %r5650, -1;
	selp.u32 	%r5651, 1, 0, %p1464;
	add.s32 	%r5652, %r5849, %r5651;
	ld.global.u32 	%r5653, [%rd2439+4];
	mul.wide.s32 	%rd2442, %r5653, 4;
	add.s64 	%rd2443, %rd3, %rd2442;
	ld.global.u32 	%r5654, [%rd2443];
	setp.eq.s32 	%p1465, %r5654, -1;
	selp.u32 	%r5655, 1, 0, %p1465;
	add.s32 	%r5656, %r5652, %r5655;
	ld.global.u32 	%r5657, [%rd2439+8];
	mul.wide.s32 	%rd2444, %r5657, 4;
	add.s64 	%rd2445, %rd3, %rd2444;
	ld.global.u32 	%r5658, [%rd2445];
	setp.eq.s32 	%p1466, %r5658, -1;
	selp.u32 	%r5659, 1, 0, %p1466;
	add.s32 	%r5660, %r5656, %r5659;
	ld.global.u32 	%r5661, [%rd2439+12];
	mul.wide.s32 	%rd2446, %r5661, 4;
	add.s64 	%rd2447, %rd3, %rd2446;
	ld.global.u32 	%r5662, [%rd2447];
	setp.eq.s32 	%p1467, %r5662, -1;
	selp.u32 	%r5663, 1, 0, %p1467;
	add.s32 	%r5664, %r5660, %r5663;
	ld.global.u32 	%r5665, [%rd2439+16];
	mul.wide.s32 	%rd2448, %r5665, 4;
	add.s64 	%rd2449, %rd3, %rd2448;
	ld.global.u32 	%r5666, [%rd2449];
	setp.eq.s32 	%p1468, %r5666, -1;
	selp.u32 	%r5667, 1, 0, %p1468;
	add.s32 	%r5668, %r5664, %r5667;
	ld.global.u32 	%r5669, [%rd2439+20];
	mul.wide.s32 	%rd2450, %r5669, 4;
	add.s64 	%rd2451, %rd3, %rd2450;
	ld.global.u32 	%r5670, [%rd2451];
	setp.eq.s32 	%p1469, %r5670, -1;
	selp.u32 	%r5671, 1, 0, %p1469;
	add.s32 	%r5672, %r5668, %r5671;
	ld.global.u32 	%r5673, [%rd2439+24];
	mul.wide.s32 	%rd2452, %r5673, 4;
	add.s64 	%rd2453, %rd3, %rd2452;
	ld.global.u32 	%r5674, [%rd2453];
	setp.eq.s32 	%p1470, %r5674, -1;
	selp.u32 	%r5675, 1, 0, %p1470;
	add.s32 	%r5676, %r5672, %r5675;
	ld.global.u32 	%r5677, [%rd2439+28];
	mul.wide.s32 	%rd2454, %r5677, 4;
	add.s64 	%rd2455, %rd3, %rd2454;
	ld.global.u32 	%r5678, [%rd2455];
	setp.eq.s32 	%p1471, %r5678, -1;
	selp.u32 	%r5679, 1, 0, %p1471;
	add.s32 	%r5849, %r5676, %r5679;
	add.s32 	%r5841, %r5841, 8;
$L__BB27_27:
	setp.eq.s32 	%p1472, %r62, 0;
	@%p1472 bra 	$L__BB27_34;
	and.b32  	%r68, %r50, 3;
	setp.lt.u32 	%p1473, %r62, 4;
	@%p1473 bra 	$L__BB27_30;
	mul.wide.s32 	%rd2456, %r5841, 4;
	add.s64 	%rd2457, %rd2, %rd2456;
	ld.global.u32 	%r5681, [%rd2457];
	mul.wide.s32 	%rd2458, %r5681, 4;
	add.s64 	%rd2459, %rd3, %rd2458;
	ld.global.u32 	%r5682, [%rd2459];
	setp.eq.s32 	%p1474, %r5682, -1;
	selp.u32 	%r5683, 1, 0, %p1474;
	add.s32 	%r5684, %r5849, %r5683;
	ld.global.u32 	%r5685, [%rd2457+4];
	mul.wide.s32 	%rd2460, %r5685, 4;
	add.s64 	%rd2461, %rd3, %rd2460;
	ld.global.u32 	%r5686, [%rd2461];
	setp.eq.s32 	%p1475, %r5686, -1;
	selp.u32 	%r5687, 1, 0, %p1475;
	add.s32 	%r5688, %r5684, %r5687;
	ld.global.u32 	%r5689, [%rd2457+8];
	mul.wide.s32 	%rd2462, %r5689, 4;
	add.s64 	%rd2463, %rd3, %rd2462;
	ld.global.u32 	%r5690, [%rd2463];
	setp.eq.s32 	%p1476, %r5690, -1;
	selp.u32 	%r5691, 1, 0, %p1476;
	add.s32 	%r5692, %r5688, %r5691;
	ld.global.u32 	%r5693, [%rd2457+12];
	mul.wide.s32 	%rd2464, %r5693, 4;
	add.s64 	%rd2465, %rd3, %rd2464;
	ld.global.u32 	%r5694, [%rd2465];
	setp.eq.s32 	%p1477, %r5694, -1;
	selp.u32 	%r5695, 1, 0, %p1477;
	add.s32 	%r5849, %r5692, %r5695;
	add.s32 	%r5841, %r5841, 4;
$L__BB27_30:
	setp.eq.s32 	%p1478, %r68, 0;
	@%p1478 bra 	$L__BB27_34;
	mul.wide.s32 	%rd2466, %r5841, 4;
	add.s64 	%rd5, %rd2, %rd2466;
	ld.global.u32 	%r5696, [%rd5];
	mul.wide.s32 	%rd2467, %r5696, 4;
	add.s64 	%rd2468, %rd3, %rd2467;
	ld.global.u32 	%r5697, [%rd2468];
	setp.eq.s32 	%p1479, %r5697, -1;
	selp.u32 	%r5698, 1, 0, %p1479;
	add.s32 	%r5849, %r5849, %r5698;
	setp.eq.s32 	%p1480, %r68, 1;
	@%p1480 bra 	$L__BB27_34;
	ld.global.u32 	%r5699, [%rd5+4];
	mul.wide.s32 	%rd2469, %r5699, 4;
	add.s64 	%rd2470, %rd3, %rd2469;
	ld.global.u32 	%r5700, [%rd2470];
	setp.eq.s32 	%p1481, %r5700, -1;
	selp.u32 	%r5701, 1, 0, %p1481;
	add.s32 	%r5849, %r5849, %r5701;
	setp.eq.s32 	%p1482, %r68, 2;
	@%p1482 bra 	$L__BB27_34;
	ld.global.u32 	%r5702, [%rd5+8];
	mul.wide.s32 	%rd2471, %r5702, 4;
	add.s64 	%rd2472, %rd3, %rd2471;
	ld.global.u32 	%r5703, [%rd2472];
	setp.eq.s32 	%p1483, %r5703, -1;
	selp.u32 	%r5704, 1, 0, %p1483;
	add.s32 	%r5849, %r5849, %r5704;
$L__BB27_34:
	add.s32 	%r5832, %r5849, %r5832;
	add.s32 	%r5835, %r5835, 256;
	setp.lt.s32 	%p1484, %r5835, %r5;
	@%p1484 bra 	$L__BB27_19;
$L__BB27_35:
	setp.lt.s32 	%p1485, %r5, 256;
	@%p1485 bra 	$L__BB27_40;
	// begin inline asm
	mov.u32 %r5768, %laneid;
	// end inline asm
	mov.b32 	%r5771, 1;
	mov.b32 	%r5792, 31;
	mov.b32 	%r5793, -1;
	// begin inline asm
	shfl.sync.down.b32 %r5769, %r5832, %r5771, %r5792, %r5793;
	// end inline asm
	setp.gt.s32 	%p1501, %r5768, 30;
	selp.b32 	%r5794, 0, %r5769, %p1501;
	add.s32 	%r5775, %r5794, %r5832;
	mov.b32 	%r5776, 2;
	// begin inline asm
	shfl.sync.down.b32 %r5774, %r5775, %r5776, %r5792, %r5793;
	// end inline asm
	setp.gt.s32 	%p1502, %r5768, 29;
	selp.b32 	%r5795, 0, %r5774, %p1502;
	add.s32 	%r5780, %r5775, %r5795;
	mov.b32 	%r5781, 4;
	// begin inline asm
	shfl.sync.down.b32 %r5779, %r5780, %r5781, %r5792, %r5793;
	// end inline asm
	setp.gt.s32 	%p1503, %r5768, 27;
	selp.b32 	%r5796, 0, %r5779, %p1503;
	add.s32 	%r5785, %r5780, %r5796;
	mov.b32 	%r5786, 8;
	// begin inline asm
	shfl.sync.down.b32 %r5784, %r5785, %r5786, %r5792, %r5793;
	// end inline asm
	setp.gt.s32 	%p1504, %r5768, 23;
	selp.b32 	%r5797, 0, %r5784, %p1504;
	add.s32 	%r5790, %r5785, %r5797;
	mov.b32 	%r5791, 16;
	// begin inline asm
	shfl.sync.down.b32 %r5789, %r5790, %r5791, %r5792, %r5793;
	// end inline asm
	setp.gt.s32 	%p1505, %r5768, 15;
	selp.b32 	%r5798, 0, %r5789, %p1505;
	add.s32 	%r6285, %r5790, %r5798;
	setp.ne.s32 	%p1506, %r5768, 0;
	@%p1506 bra 	$L__BB27_38;
	shr.u32 	%r5799, %r6, 3;
	and.b32  	%r5800, %r5799, 124;
	mov.u32 	%r5801, _ZZN3cub18CUB_300001_SM_10006detail6reduce18DeviceReduceKernelINS2_10policy_hubIijN4cuda3std3__44plusIiEEE10Policy1000EN6thrust24THRUST_300001_SM_1000_NS17counting_iteratorIiNSD_11use_defaultESF_SF_EEjS9_i19active_edge_counterEEvT0_PT3_T1_NS0_13GridEvenShareISL_EET2_T4_E12temp_storage;
	add.s32 	%r5802, %r5801, %r5800;
	st.shared.u32 	[%r5802+8], %r6285;
$L__BB27_38:
	bar.sync 	0;
	setp.ne.s32 	%p1507, %r6, 0;
	@%p1507 bra 	$L__BB27_551;
	ld.shared.u32 	%r5803, [_ZZN3cub18CUB_300001_SM_10006detail6reduce18DeviceReduceKernelINS2_10policy_hubIijN4cuda3std3__44plusIiEEE10Policy1000EN6thrust24THRUST_300001_SM_1000_NS17counting_iteratorIiNSD_11use_defaultESF_SF_EEjS9_i19active_edge_counterEEvT0_PT3_T1_NS0_13GridEvenShareISL_EET2_T4_E12temp_storage+12];
	add.s32 	%r5804, %r5803, %r6285;
	ld.shared.u32 	%r5805, [_ZZN3cub18CUB_300001_SM_10006detail6reduce18DeviceReduceKernelINS2_10policy_hubIijN4cuda3std3__44plusIiEEE10Policy1000EN6thrust24THRUST_300001_SM_1000_NS17counting_iteratorIiNSD_11use_defaultESF_SF_EEjS9_i19active_edge_counterEEvT0_PT3_T1_NS0_13GridEvenShareISL_EET2_T4_E12temp_storage+16];
	add.s32 	%r5806, %r5804, %r5805;
	ld.shared.u32 	%r5807, [_ZZN3cub18CUB_300001_SM_10006detail6reduce18DeviceReduceKernelINS2_10policy_hubIijN4cuda3std3__44plusIiEEE10Policy1000EN6thrust24THRUST_300001_SM_1000_NS17counting_iteratorIiNSD_11use_defaultESF_SF_EEjS9_i19active_edge_counterEEvT0_PT3_T1_NS0_13GridEvenShareISL_EET2_T4_E12temp_storage+20];
	add.s32 	%r5808, %r5806, %r5807;
	ld.shared.u32 	%r5809, [_ZZN3cub18CUB_300001_SM_10006detail6reduce18DeviceReduceKernelINS2_10policy_hubIijN4cuda3std3__44plusIiEEE10Policy1000EN6thrust24THRUST_300001_SM_1000_NS17counting_iteratorIiNSD_11use_defaultESF_SF_EEjS9_i19active_edge_counterEEvT0_PT3_T1_NS0_13GridEvenShareISL_EET2_T4_E12temp_storage+24];
	add.s32 	%r5810, %r5808, %r5809;
	ld.shared.u32 	%r5811, [_ZZN3cub18CUB_300001_SM_10006detail6reduce18DeviceReduceKernelINS2_10policy_hubIijN4cuda3std3__44plusIiEEE10Policy1000EN6thrust24THRUST_300001_SM_1000_NS17counting_iteratorIiNSD_11use_defaultESF_SF_EEjS9_i19active_edge_counterEEvT0_PT3_T1_NS0_13GridEvenShareISL_EET2_T4_E12temp_storage+28];
	add.s32 	%r5812, %r5810, %r5811;
	ld.shared.u32 	%r5813, [_ZZN3cub18CUB_300001_SM_10006detail6reduce18DeviceReduceKernelINS2_10policy_hubIijN4cuda3std3__44plusIiEEE10Policy1000EN6thrust24THRUST_300001_SM_1000_NS17counting_iteratorIiNSD_11use_defaultESF_SF_EEjS9_i19active_edge_counterEEvT0_PT3_T1_NS0_13GridEvenShareISL_EET2_T4_E12temp_storage+32];
	add.s32 	%r5814, %r5812, %r5813;
	ld.shared.u32 	%r5815, [_ZZN3cub18CUB_300001_SM_10006detail6reduce18DeviceReduceKernelINS2_10policy_hubIijN4cuda3std3__44plusIiEEE10Policy1000EN6thrust24THRUST_300001_SM_1000_NS17counting_iteratorIiNSD_11use_defaultESF_SF_EEjS9_i19active_edge_counterEEvT0_PT3_T1_NS0_13GridEvenShareISL_EET2_T4_E12temp_storage+36];
	add.s32 	%r6285, %r5814, %r5815;
	bra.uni 	$L__BB27_551;
$L__BB27_40:
	// begin inline asm
	mov.u32 %r5705, %laneid;
	// end inline asm
	and.b32  	%r5731, %r6, 992;
	add.s32 	%r5732, %r5731, 32;
	setp.gt.s32 	%p1486, %r5732, %r5;
	not.b32 	%r5733, %r5731;
	add.s32 	%r5734, %r5, %r5733;
	selp.b32 	%r5729, %r5734, 31, %p1486;
	mov.b32 	%r5708, 1;
	mov.b32 	%r5730, -1;
	// begin inline asm
	shfl.sync.down.b32 %r5706, %r5832, %r5708, %r5729, %r5730;
	// end inline asm
	setp.lt.s32 	%p1487, %r5705, %r5729;
	selp.b32 	%r5735, %r5706, 0, %p1487;
	add.s32 	%r5712, %r5735, %r5832;
	mov.b32 	%r5713, 2;
	// begin inline asm
	shfl.sync.down.b32 %r5711, %r5712, %r5713, %r5729, %r5730;
	// end inline asm
	add.s32 	%r5736, %r5705, 2;
	setp.gt.s32 	%p1488, %r5736, %r5729;
	selp.b32 	%r5737, 0, %r5711, %p1488;
	add.s32 	%r5717, %r5712, %r5737;
	mov.b32 	%r5718, 4;
	// begin inline asm
	shfl.sync.down.b32 %r5716, %r5717, %r5718, %r5729, %r5730;
	// end inline asm
	add.s32 	%r5738, %r5705, 4;
	setp.gt.s32 	%p1489, %r5738, %r5729;
	selp.b32 	%r5739, 0, %r5716, %p1489;
	add.s32 	%r5722, %r5717, %r5739;
	mov.b32 	%r5723, 8;
	// begin inline asm
	shfl.sync.down.b32 %r5721, %r5722, %r5723, %r5729, %r5730;
	// end inline asm
	add.s32 	%r5740, %r5705, 8;
	setp.gt.s32 	%p1490, %r5740, %r5729;
	selp.b32 	%r5741, 0, %r5721, %p1490;
	add.s32 	%r5727, %r5722, %r5741;
	mov.b32 	%r5728, 16;
	// begin inline asm
	shfl.sync.down.b32 %r5726, %r5727, %r5728, %r5729, %r5730;
	// end inline asm
	add.s32 	%r5742, %r5705, 16;
	setp.gt.s32 	%p1491, %r5742, %r5729;
	selp.b32 	%r5743, 0, %r5726, %p1491;
	add.s32 	%r6285, %r5727, %r5743;
	setp.ne.s32 	%p1492, %r5705, 0;
	@%p1492 bra 	$L__BB27_42;
	shr.u32 	%r5744, %r6, 3;
	and.b32  	%r5745, %r5744, 124;
	mov.u32 	%r5746, _ZZN3cub18CUB_300001_SM_10006detail6reduce18DeviceReduceKernelINS2_10policy_hubIijN4cuda3std3__44plusIiEEE10Policy1000EN6thrust24THRUST_300001_SM_1000_NS17counting_iteratorIiNSD_11use_defaultESF_SF_EEjS9_i19active_edge_counterEEvT0_PT3_T1_NS0_13GridEvenShareISL_EET2_T4_E12temp_storage;
	add.s32 	%r5747, %r5746, %r5745;
	st.shared.u32 	[%r5747+8], %r6285;
$L__BB27_42:
	bar.sync 	0;
	setp.ne.s32 	%p1493, %r6, 0;
	@%p1493 bra 	$L__BB27_551;
	setp.gt.s32 	%p1494, %r5, 32;
	ld.shared.u32 	%r5748, [_ZZN3cub18CUB_300001_SM_10006detail6reduce18DeviceReduceKernelINS2_10policy_hubIijN4cuda3std3__44plusIiEEE10Policy1000EN6thrust24THRUST_300001_SM_1000_NS17counting_iteratorIiNSD_11use_defaultESF_SF_EEjS9_i19active_edge_counterEEvT0_PT3_T1_NS0_13GridEvenShareISL_EET2_T4_E12temp_storage+12];
	selp.b32 	%r5749, %r5748, 0, %p1494;
	add.s32 	%r5750, %r5749, %r6285;
	setp.gt.s32 	%p1495, %r5, 64;
	ld.shared.u32 	%r5751, [_ZZN3cub18CUB_300001_SM_10006detail6reduce18DeviceReduceKernelINS2_10policy_hubIijN4cuda3std3__44plusIiEEE10Policy1000EN6thrust24THRUST_300001_SM_1000_NS17counting_iteratorIiNSD_11use_defaultESF_SF_EEjS9_i19active_edge_counterEEvT0_PT3_T1_NS0_13GridEvenShareISL_EET2_T4_E12temp_storage+16];
	selp.b32 	%r5752, %r5751, 0, %p1495;
	add.s32 	%r5753, %r5750, %r5752;
	setp.gt.s32 	%p1496, %r5, 96;
	ld.shared.u32 	%r5754, [_ZZN3cub18CUB_300001_SM_10006detail6reduce18DeviceReduceKernelINS2_10policy_hubIijN4cuda3std3__44plusIiEEE10Policy1000EN6thrust24THRUST_300001_SM_1000_NS17counting_iteratorIiNSD_11use_defaultESF_SF_EEjS9_i19active_edge_counterEEvT0_PT3_T1_NS0_13GridEvenShareISL_EET2_T4_E12temp_storage+20];
	selp.b32 	%r5755, %r5754, 0, %p1496;
	add.s32 	%r5756, %r5753, %r5755;
	setp.gt.s32 	%p1497, %r5, 128;
	ld.shared.u32 	%r5757, [_ZZN3cub18CUB_300001_SM_10006detail6reduce18DeviceReduceKernelINS2_10policy_hubIijN4cuda3std3__44plusIiEEE10Policy1000EN6thrust24THRUST_300001_SM_1000_NS17counting_iteratorIiNSD_11use_defaultESF_SF_EEjS9_i19active_edge_counterEEvT0_PT3_T1_NS0_13GridEvenShareISL_EET2_T4_E12temp_storage+24];
	selp.b32 	%r5758, %r5757, 0, %p1497;
	add.s32 	%r5759, %r5756, %r5758;
	setp.gt.s32 	%p1498, %r5, 160;
	ld.shared.u32 	%r5760, [_ZZN3cub18CUB_300001_SM_10006detail6reduce18DeviceReduceKernelINS2_10policy_hubIijN4cuda3std3__44plusIiEEE10Policy1000EN6thrust24THRUST_300001_SM_1000_NS17counting_iteratorIiNSD_11use_defaultESF_SF_EEjS9_i19active_edge_counterEEvT0_PT3_T1_NS0_13GridEvenShareISL_EET2_T4_E12temp_storage+28];
	selp.b32 	%r5761, %r5760, 0, %p1498;
	add.s32 	%r5762, %r5759, %r5761;
	setp.gt.s32 	%p1499, %r5, 192;
	ld.shared.u32 	%r5763, [_ZZN3cub18CUB_300001_SM_10006detail6reduce18DeviceReduceKernelINS2_10policy_hubIijN4cuda3std3__44plusIiEEE10Policy1000EN6thrust24THRUST_300001_SM_1000_NS17counting_iteratorIiNSD_11use_defaultESF_SF_EEjS9_i19active_edge_counterEEvT0_PT3_T1_NS0_13GridEvenShareISL_EET2_T4_E12temp_storage+32];
	selp.b32 	%r5764, %r5763, 0, %p1499;
	add.s32 	%r5765, %r5762, %r5764;
	setp.gt.s32 	%p1500, %r5, 224;
	ld.shared.u32 	%r5766, [_ZZN3cub18CUB_300001_SM_10006detail6reduce18DeviceReduceKernelINS2_10policy_hubIijN4cuda3std3__44plusIiEEE10Policy1000EN6thrust24THRUST_300001_SM_1000_NS17counting_iteratorIiNSD_11use_defaultESF_SF_EEjS9_i19active_edge_counterEEvT0_PT3_T1_NS0_13GridEvenShareISL_EET2_T4_E12temp_storage+36];
	selp.b32 	%r5767, %r5766, 0, %p1500;
	add.s32 	%r6285, %r5765, %r5767;
	bra.uni 	$L__BB27_551;
$L__BB27_44:
	mov.u32 	%r85, %tid.x;
	add.s32 	%r1085, %r6060, %r85;
	add.s32 	%r1086, %r1085, %r2;
	mul.wide.s32 	%rd47, %r1086, 4;
	add.s64 	%rd6, %rd3, %rd47;
	ld.global.u32 	%r1087, [%rd6];
	setp.ne.s32 	%p2, %r1087, -1;
	add.s64 	%rd7, %rd1, %rd47;
	mov.b32 	%r5863, 0;
	@%p2 bra 	$L__BB27_59;
	ld.global.u32 	%r5855, [%rd7];
	ld.global.u32 	%r87, [%rd7+4];
	setp.ge.s32 	%p3, %r5855, %r87;
	@%p3 bra 	$L__BB27_59;
	add.s32 	%r1091, %r5855, 1;
	max.s32 	%r1092, %r87, %r1091;
	sub.s32 	%r88, %r1092, %r5855;
	and.b32  	%r89, %r88, 15;
	sub.s32 	%r1093, %r5855, %r1092;
	setp.gt.u32 	%p4, %r1093, -16;
	mov.b32 	%r5863, 0;
	@%p4 bra 	$L__BB27_49;
	and.b32  	%r90, %r88, -16;
	mov.b32 	%r5863, 0;
	mov.u32 	%r5853, %r5863;
$L__BB27_48:
	.pragma "nounroll";
	mul.wide.s32 	%rd48, %r5855, 4;
	add.s64 	%rd49, %rd2, %rd48;
	ld.global.u32 	%r1095, [%rd49];
	mul.wide.s32 	%rd50, %r1095, 4;
	add.s64 	%rd51, %rd3, %rd50;
	ld.global.u32 	%r1096, [%rd51];
	setp.eq.s32 	%p5, %r1096, -1;
	selp.u32 	%r1097, 1, 0, %p5;
	add.s32 	%r1098, %r5863, %r1097;
	ld.global.u32 	%r1099, [%rd49+4];
	mul.wide.s32 	%rd52, %r1099, 4;
	add.s64 	%rd53, %rd3, %rd52;
	ld.global.u32 	%r1100, [%rd53];
	setp.eq.s32 	%p6, %r1100, -1;
	selp.u32 	%r1101, 1, 0, %p6;
	add.s32 	%r1102, %r1098, %r1101;
	ld.global.u32 	%r1103, [%rd49+8];
	mul.wide.s32 	%rd54, %r1103, 4;
	add.s64 	%rd55, %rd3, %rd54;
	ld.global.u32 	%r1104, [%rd55];
	setp.eq.s32 	%p7, %r1104, -1;
	selp.u32 	%r1105, 1, 0, %p7;
	add.s32 	%r1106, %r1102, %r1105;
	ld.global.u32 	%r1107, [%rd49+12];
	mul.wide.s32 	%rd56, %r1107, 4;
	add.s64 	%rd57, %rd3, %rd56;
	ld.global.u32 	%r1108, [%rd57];
	setp.eq.s32 	%p8, %r1108, -1;
	selp.u32 	%r1109, 1, 0, %p8;
	add.s32 	%r1110, %r1106, %r1109;
	ld.global.u32 	%r1111, [%rd49+16];
	mul.wide.s32 	%rd58, %r1111, 4;
	add.s64 	%rd59, %rd3, %rd58;
	ld.global.u32 	%r1112, [%rd59];
	setp.eq.s32 	%p9, %r1112, -1;
	selp.u32 	%r1113, 1, 0, %p9;
	add.s32 	%r1114, %r1110, %r1113;
	ld.global.u32 	%r1115, [%rd49+20];
	mul.wide.s32 	%rd60, %r1115, 4;
	add.s64 	%rd61, %rd3, %rd60;
	ld.global.u32 	%r1116, [%rd61];
	setp.eq.s32 	%p10, %r1116, -1;
	selp.u32 	%r1117, 1, 0, %p10;
	add.s32 	%r1118, %r1114, %r1117;
	ld.global.u32 	%r1119, [%rd49+24];
	mul.wide.s32 	%rd62, %r1119, 4;
	add.s64 	%rd63, %rd3, %rd62;
	ld.global.u32 	%r1120, [%rd63];
	setp.eq.s32 	%p11, %r1120, -1;
	selp.u32 	%r1121, 1, 0, %p11;
	add.s32 	%r1122, %r1118, %r1121;
	ld.global.u32 	%r1123, [%rd49+28];
	mul.wide.s32 	%rd64, %r1123, 4;
	add.s64 	%rd65, %rd3, %rd64;
	ld.global.u32 	%r1124, [%rd65];
	setp.eq.s32 	%p12, %r1124, -1;
	selp.u32 	%r1125, 1, 0, %p12;
	add.s32 	%r1126, %r1122, %r1125;
	ld.global.u32 	%r1127, [%rd49+32];
	mul.wide.s32 	%rd66, %r1127, 4;
	add.s64 	%rd67, %rd3, %rd66;
	ld.global.u32 	%r1128, [%rd67];
	setp.eq.s32 	%p13, %r1128, -1;
	selp.u32 	%r1129, 1, 0, %p13;
	add.s32 	%r1130, %r1126, %r1129;
	ld.global.u32 	%r1131, [%rd49+36];
	mul.wide.s32 	%rd68, %r1131, 4;
	add.s64 	%rd69, %rd3, %rd68;
	ld.global.u32 	%r1132, [%rd69];
	setp.eq.s32 	%p14, %r1132, -1;
	selp.u32 	%r1133, 1, 0, %p14;
	add.s32 	%r1134, %r1130, %r1133;
	ld.global.u32 	%r1135, [%rd49+40];
	mul.wide.s32 	%rd70, %r1135, 4;
	add.s64 	%rd71, %rd3, %rd70;
	ld.global.u32 	%r1136, [%rd71];
	setp.eq.s32 	%p15, %r1136, -1;
	selp.u32 	%r1137, 1, 0, %p15;
	add.s32 	%r1138, %r1134, %r1137;
	ld.global.u32 	%r1139, [%rd49+44];
	mul.wide.s32 	%rd72, %r1139, 4;
	add.s64 	%rd73, %rd3, %rd72;
	ld.global.u32 	%r1140, [%rd73];
	setp.eq.s32 	%p16, %r1140, -1;
	selp.u32 	%r1141, 1, 0, %p16;
	add.s32 	%r1142, %r1138, %r1141;
	ld.global.u32 	%r1143, [%rd49+48];
	mul.wide.s32 	%rd74, %r1143, 4;
	add.s64 	%rd75, %rd3, %rd74;
	ld.global.u32 	%r1144, [%rd75];
	setp.eq.s32 	%p17, %r1144, -1;
	selp.u32 	%r1145, 1, 0, %p17;
	add.s32 	%r1146, %r1142, %r1145;
	ld.global.u32 	%r1147, [%rd49+52];
	mul.wide.s32 	%rd76, %r1147, 4;
	add.s64 	%rd77, %rd3, %rd76;
	ld.global.u32 	%r1148, [%rd77];
	setp.eq.s32 	%p18, %r1148, -1;
	selp.u32 	%r1149, 1, 0, %p18;
	add.s32 	%r1150, %r1146, %r1149;
	ld.global.u32 	%r1151, [%rd49+56];
	mul.wide.s32 	%rd78, %r1151, 4;
	add.s64 	%rd79, %rd3, %rd78;
	ld.global.u32 	%r1152, [%rd79];
	setp.eq.s32 	%p19, %r1152, -1;
	selp.u32 	%r1153, 1, 0, %p19;
	add.s32 	%r1154, %r1150, %r1153;
	ld.global.u32 	%r1155, [%rd49+60];
	mul.wide.s32 	%rd80, %r1155, 4;
	add.s64 	%rd81, %rd3, %rd80;
	ld.global.u32 	%r1156, [%rd81];
	setp.eq.s32 	%p20, %r1156, -1;
	selp.u32 	%r1157, 1, 0, %p20;
	add.s32 	%r5863, %r1154, %r1157;
	add.s32 	%r5855, %r5855, 16;
	add.s32 	%r5853, %r5853, 16;
	setp.ne.s32 	%p21, %r5853, %r90;
	@%p21 bra 	$L__BB27_48;
$L__BB27_49:
	setp.eq.s32 	%p22, %r89, 0;
	@%p22 bra 	$L__BB27_59;
	and.b32  	%r100, %r88, 7;
	setp.lt.u32 	%p23, %r89, 8;
	@%p23 bra 	$L__BB27_52;
	mul.wide.s32 	%rd82, %r5855, 4;
	add.s64 	%rd83, %rd2, %rd82;
	ld.global.u32 	%r1159, [%rd83];
	mul.wide.s32 	%rd84, %r1159, 4;
	add.s64 	%rd85, %rd3, %rd84;
	ld.global.u32 	%r1160, [%rd85];
	setp.eq.s32 	%p24, %r1160, -1;
	selp.u32 	%r1161, 1, 0, %p24;
	add.s32 	%r1162, %r5863, %r1161;
	ld.global.u32 	%r1163, [%rd83+4];
	mul.wide.s32 	%rd86, %r1163, 4;
	add.s64 	%rd87, %rd3, %rd86;
	ld.global.u32 	%r1164, [%rd87];
	setp.eq.s32 	%p25, %r1164, -1;
	selp.u32 	%r1165, 1, 0, %p25;
	add.s32 	%r1166, %r1162, %r1165;
	ld.global.u32 	%r1167, [%rd83+8];
	mul.wide.s32 	%rd88, %r1167, 4;
	add.s64 	%rd89, %rd3, %rd88;
	ld.global.u32 	%r1168, [%rd89];
	setp.eq.s32 	%p26, %r1168, -1;
	selp.u32 	%r1169, 1, 0, %p26;
	add.s32 	%r1170, %r1166, %r1169;
	ld.global.u32 	%r1171, [%rd83+12];
	mul.wide.s32 	%rd90, %r1171, 4;
	add.s64 	%rd91, %rd3, %rd90;
	ld.global.u32 	%r1172, [%rd91];
	setp.eq.s32 	%p27, %r1172, -1;
	selp.u32 	%r1173, 1, 0, %p27;
	add.s32 	%r1174, %r1170, %r1173;
	ld.global.u32 	%r1175, [%rd83+16];
	mul.wide.s32 	%rd92, %r1175, 4;
	add.s64 	%rd93, %rd3, %rd92;
	ld.global.u32 	%r1176, [%rd93];
	setp.eq.s32 	%p28, %r1176, -1;
	selp.u32 	%r1177, 1, 0, %p28;
	add.s32 	%r1178, %r1174, %r1177;
	ld.global.u32 	%r1179, [%rd83+20];
	mul.wide.s32 	%rd94, %r1179, 4;
	add.s64 	%rd95, %rd3, %rd94;
	ld.global.u32 	%r1180, [%rd95];
	setp.eq.s32 	%p29, %r1180, -1;
	selp.u32 	%r1181, 1, 0, %p29;
	add.s32 	%r1182, %r1178, %r1181;
	ld.global.u32 	%r1183, [%rd83+24];
	mul.wide.s32 	%rd96, %r1183, 4;
	add.s64 	%rd97, %rd3, %rd96;
	ld.global.u32 	%r1184, [%rd97];
	setp.eq.s32 	%p30, %r1184, -1;
	selp.u32 	%r1185, 1, 0, %p30;
	add.s32 	%r1186, %r1182, %r1185;
	ld.global.u32 	%r1187, [%rd83+28];
	mul.wide.s32 	%rd98, %r1187, 4;
	add.s64 	%rd99, %rd3, %rd98;
	ld.global.u32 	%r1188, [%rd99];
	setp.eq.s32 	%p31, %r1188, -1;
	selp.u32 	%r1189, 1, 0, %p31;
	add.s32 	%r5863, %r1186, %r1189;
	add.s32 	%r5855, %r5855, 8;
$L__BB27_52:
	setp.eq.s32 	%p32, %r100, 0;
	@%p32 bra 	$L__BB27_59;
	and.b32  	%r106, %r88, 3;
	setp.lt.u32 	%p33, %r100, 4;
	@%p33 bra 	$L__BB27_55;
	mul.wide.s32 	%rd100, %r5855, 4;
	add.s64 	%rd101, %rd2, %rd100;
	ld.global.u32 	%r1191, [%rd101];
	mul.wide.s32 	%rd102, %r1191, 4;
	add.s64 	%rd103, %rd3, %rd102;
	ld.global.u32 	%r1192, [%rd103];
	setp.eq.s32 	%p34, %r1192, -1;
	selp.u32 	%r1193, 1, 0, %p34;
	add.s32 	%r1194, %r5863, %r1193;
	ld.global.u32 	%r1195, [%rd101+4];
	mul.wide.s32 	%rd104, %r1195, 4;
	add.s64 	%rd105, %rd3, %rd104;
	ld.global.u32 	%r1196, [%rd105];
	setp.eq.s32 	%p35, %r1196, -1;
	selp.u32 	%r1197, 1, 0, %p35;
	add.s32 	%r1198, %r1194, %r1197;
	ld.global.u32 	%r1199, [%rd101+8];
	mul.wide.s32 	%rd106, %r1199, 4;
	add.s64 	%rd107, %rd3, %rd106;
	ld.global.u32 	%r1200, [%rd107];
	setp.eq.s32 	%p36, %r1200, -1;
	selp.u32 	%r1201, 1, 0, %p36;
	add.s32 	%r1202, %r1198, %r1201;
	ld.global.u32 	%r1203, [%rd101+12];
	mul.wide.s32 	%rd108, %r1203, 4;
	add.s64 	%rd109, %rd3, %rd108;
	ld.global.u32 	%r1204, [%rd109];
	setp.eq.s32 	%p37, %r1204, -1;
	selp.u32 	%r1205, 1, 0, %p37;
	add.s32 	%r5863, %r1202, %r1205;
	add.s32 	%r5855, %r5855, 4;
$L__BB27_55:
	setp.eq.s32 	%p38, %r106, 0;
	@%p38 bra 	$L__BB27_59;
	mul.wide.s32 	%rd110, %r5855, 4;
	add.s64 	%rd8, %rd2, %rd110;
	ld.global.u32 	%r1206, [%rd8];
	mul.wide.s32 	%rd111, %r1206, 4;
	add.s64 	%rd112, %rd3, %rd111;
	ld.global.u32 	%r1207, [%rd112];
	setp.eq.s32 	%p39, %r1207, -1;
	selp.u32 	%r1208, 1, 0, %p39;
	add.s32 	%r5863, %r5863, %r1208;
	setp.eq.s32 	%p40, %r106, 1;
	@%p40 bra 	$L__BB27_59;
	ld.global.u32 	%r1209, [%rd8+4];
	mul.wide.s32 	%rd113, %r1209, 4;
	add.s64 	%rd114, %rd3, %rd113;
	ld.global.u32 	%r1210, [%rd114];
	setp.eq.s32 	%p41, %r1210, -1;
	selp.u32 	%r1211, 1, 0, %p41;
	add.s32 	%r5863, %r5863, %r1211;
	setp.eq.s32 	%p42, %r106, 2;
	@%p42 bra 	$L__BB27_59;
	ld.global.u32 	%r1212, [%rd8+8];
	mul.wide.s32 	%rd115, %r1212, 4;
	add.s64 	%rd116, %rd3, %rd115;
	ld.global.u32 	%r1213, [%rd116];
	setp.eq.s32 	%p43, %r1213, -1;
	selp.u32 	%r1214, 1, 0, %p43;
	add.s32 	%r5863, %r5863, %r1214;
$L__BB27_59:
	ld.global.u32 	%r1216, [%rd6+1024];
	setp.ne.s32 	%p44, %r1216, -1;
	mov.b32 	%r5876, 0;
	@%p44 bra 	$L__BB27_74;
	ld.global.u32 	%r5868, [%rd7+1024];
	ld.global.u32 	%r117, [%rd7+1028];
	setp.ge.s32 	%p45, %r5868, %r117;
	@%p45 bra 	$L__BB27_74;
	add.s32 	%r1220, %r5868, 1;
	max.s32 	%r1221, %r117, %r1220;
	sub.s32 	%r118, %r1221, %r5868;
	and.b32  	%r119, %r118, 15;
	sub.s32 	%r1222, %r5868, %r1221;
	setp.gt.u32 	%p46, %r1222, -16;
	mov.b32 	%r5876, 0;
	@%p46 bra 	$L__BB27_64;
	and.b32  	%r120, %r118, -16;
	mov.b32 	%r5876, 0;
	mov.u32 	%r5866, %r5876;
$L__BB27_63:
	.pragma "nounroll";
	mul.wide.s32 	%rd117, %r5868, 4;
	add.s64 	%rd118, %rd2, %rd117;
	ld.global.u32 	%r1224, [%rd118];
	mul.wide.s32 	%rd119, %r1224, 4;
	add.s64 	%rd120, %rd3, %rd119;
	ld.global.u32 	%r1225, [%rd120];
	setp.eq.s32 	%p47, %r1225, -1;
	selp.u32 	%r1226, 1, 0, %p47;
	add.s32 	%r1227, %r5876, %r1226;
	ld.global.u32 	%r1228, [%rd118+4];
	mul.wide.s32 	%rd121, %r1228, 4;
	add.s64 	%rd122, %rd3, %rd121;
	ld.global.u32 	%r1229, [%rd122];
	setp.eq.s32 	%p48, %r1229, -1;
	selp.u32 	%r1230, 1, 0, %p48;
	add.s32 	%r1231, %r1227, %r1230;
	ld.global.u32 	%r1232, [%rd118+8];
	mul.wide.s32 	%rd123, %r1232, 4;
	add.s64 	%rd124, %rd3, %rd123;
	ld.global.u32 	%r1233, [%rd124];
	setp.eq.s32 	%p49, %r1233, -1;
	selp.u32 	%r1234, 1, 0, %p49;
	add.s32 	%r1235, %r1231, %r1234;
	ld.global.u32 	%r1236, [%rd118+12];
	mul.wide.s32 	%rd125, %r1236, 4;
	add.s64 	%rd126, %rd3, %rd125;
	ld.global.u32 	%r1237, [%rd126];
	setp.eq.s32 	%p50, %r1237, -1;
	selp.u32 	%r1238, 1, 0, %p50;
	add.s32 	%r1239, %r1235, %r1238;
	ld.global.u32 	%r1240, [%rd118+16];
	mul.wide.s32 	%rd127, %r1240, 4;
	add.s64 	%rd128, %rd3, %rd127;
	ld.global.u32 	%r1241, [%rd128];
	setp.eq.s32 	%p51, %r1241, -1;
	selp.u32 	%r1242, 1, 0, %p51;
	add.s32 	%r1243, %r1239, %r1242;
	ld.global.u32 	%r1244, [%rd118+20];
	mul.wide.s32 	%rd129, %r1244, 4;
	add.s64 	%rd130, %rd3, %rd129;
	ld.global.u32 	%r1245, [%rd130];
	setp.eq.s32 	%p52, %r1245, -1;
	selp.u32 	%r1246, 1, 0, %p52;
	add.s32 	%r1247, %r1243, %r1246;
	ld.global.u32 	%r1248, [%rd118+24];
	mul.wide.s32 	%rd131, %r1248, 4;
	add.s64 	%rd132, %rd3, %rd131;
	ld.global.u32 	%r1249, [%rd132];
	setp.eq.s32 	%p53, %r1249, -1;
	selp.u32 	%r1250, 1, 0, %p53;
	add.s32 	%r1251, %r1247, %r1250;
	ld.global.u32 	%r1252, [%rd118+28];
	mul.wide.s32 	%rd133, %r1252, 4;
	add.s64 	%rd134, %rd3, %rd133;
	ld.global.u32 	%r1253, [%rd134];
	setp.eq.s32 	%p54, %r1253, -1;
	selp.u32 	%r1254, 1, 0, %p54;
	add.s32 	%r1255, %r1251, %r1254;
	ld.global.u32 	%r1256, [%rd118+32];
	mul.wide.s32 	%rd135, %r1256, 4;
	add.s64 	%rd136, %rd3, %rd135;
	ld.global.u32 	%r1257, [%rd136];
	setp.eq.s32 	%p55, %r1257, -1;
	selp.u32 	%r1258, 1, 0, %p55;
	add.s32 	%r1259, %r1255, %r1258;
	ld.global.u32 	%r1260, [%rd118+36];
	mul.wide.s32 	%rd137, %r1260, 4;
	add.s64 	%rd138, %rd3, %rd137;
	ld.global.u32 	%r1261, [%rd138];
	setp.eq.s32 	%p56, %r1261, -1;
	selp.u32 	%r1262, 1, 0, %p56;
	add.s32 	%r1263, %r1259, %r1262;
	ld.global.u32 	%r1264, [%rd118+40];
	mul.wide.s32 	%rd139, %r1264, 4;
	add.s64 	%rd140, %rd3, %rd139;
	ld.global.u32 	%r1265, [%rd140];
	setp.eq.s32 	%p57, %r1265, -1;
	selp.u32 	%r1266, 1, 0, %p57;
	add.s32 	%r1267, %r1263, %r1266;
	ld.global.u32 	%r1268, [%rd118+44];
	mul.wide.s32 	%rd141, %r1268, 4;
	add.s64 	%rd142, %rd3, %rd141;
	ld.global.u32 	%r1269, [%rd142];
	setp.eq.s32 	%p58, %r1269, -1;
	selp.u32 	%r1270, 1, 0, %p58;
	add.s32 	%r1271, %r1267, %r1270;
	ld.global.u32 	%r1272, [%rd118+48];
	mul.wide.s32 	%rd143, %r1272, 4;
	add.s64 	%rd144, %rd3, %rd143;
	ld.global.u32 	%r1273, [%rd144];
	setp.eq.s32 	%p59, %r1273, -1;
	selp.u32 	%r1274, 1, 0, %p59;
	add.s32 	%r1275, %r1271, %r1274;
	ld.global.u32 	%r1276, [%rd118+52];
	mul.wide.s32 	%rd145, %r1276, 4;
	add.s64 	%rd146, %rd3, %rd145;
	ld.global.u32 	%r1277, [%rd146];
	setp.eq.s32 	%p60, %r1277, -1;
	selp.u32 	%r1278, 1, 0, %p60;
	add.s32 	%r1279, %r1275, %r1278;
	ld.global.u32 	%r1280, [%rd118+56];
	mul.wide.s32 	%rd147, %r1280, 4;
	add.s64 	%rd148, %rd3, %rd147;
	ld.global.u32 	%r1281, [%rd148];
	setp.eq.s32 	%p61, %r1281, -1;
	selp.u32 	%r1282, 1, 0, %p61;
	add.s32 	%r1283, %r1279, %r1282;
	ld.global.u32 	%r1284, [%rd118+60];
	mul.wide.s32 	%rd149, %r1284, 4;
	add.s64 	%rd150, %rd3, %rd149;
	ld.global.u32 	%r1285, [%rd150];
	setp.eq.s32 	%p62, %r1285, -1;
	selp.u32 	%r1286, 1, 0, %p62;
	add.s32 	%r5876, %r1283, %r1286;
	add.s32 	%r5868, %r5868, 16;
	add.s32 	%r5866, %r5866, 16;
	setp.ne.s32 	%p63, %r5866, %r120;
	@%p63 bra 	$L__BB27_63;
$L__BB27_64:
	setp.eq.s32 	%p64, %r119, 0;
	@%p64 bra 	$L__BB27_74;
	and.b32  	%r130, %r118, 7;
	setp.lt.u32 	%p65, %r119, 8;
	@%p65 bra 	$L__BB27_67;
	mul.wide.s32 	%rd151, %r5868, 4;
	add.s64 	%rd152, %rd2, %rd151;
	ld.global.u32 	%r1288, [%rd152];
	mul.wide.s32 	%rd153, %r1288, 4;
	add.s64 	%rd154, %rd3, %rd153;
	ld.global.u32 	%r1289, [%rd154];
	setp.eq.s32 	%p66, %r1289, -1;
	selp.u32 	%r1290, 1, 0, %p66;
	add.s32 	%r1291, %r5876, %r1290;
	ld.global.u32 	%r1292, [%rd152+4];
	mul.wide.s32 	%rd155, %r1292, 4;
	add.s64 	%rd156, %rd3, %rd155;
	ld.global.u32 	%r1293, [%rd156];
	setp.eq.s32 	%p67, %r1293, -1;
	selp.u32 	%r1294, 1, 0, %p67;
	add.s32 	%r1295, %r1291, %r1294;
	ld.global.u32 	%r1296, [%rd152+8];
	mul.wide.s32 	%rd157, %r1296, 4;
	add.s64 	%rd158, %rd3, %rd157;
	ld.global.u32 	%r1297, [%rd158];
	setp.eq.s32 	%p68, %r1297, -1;
	selp.u32 	%r1298, 1, 0, %p68;
	add.s32 	%r1299, %r1295, %r1298;
	ld.global.u32 	%r1300, [%rd152+12];
	mul.wide.s32 	%rd159, %r1300, 4;
	add.s64 	%rd160, %rd3, %rd159;
	ld.global.u32 	%r1301, [%rd160];
	setp.eq.s32 	%p69, %r1301, -1;
	selp.u32 	%r1302, 1, 0, %p69;
	add.s32 	%r1303, %r1299, %r1302;
	ld.global.u32 	%r1304, [%rd152+16];
	mul.wide.s32 	%rd161, %r1304, 4;
	add.s64 	%rd162, %rd3, %rd161;
	ld.global.u32 	%r1305, [%rd162];
	setp.eq.s32 	%p70, %r1305, -1;
	selp.u32 	%r1306, 1, 0, %p70;
	add.s32 	%r1307, %r1303, %r1306;
	ld.global.u32 	%r1308, [%rd152+20];
	mul.wide.s32 	%rd163, %r1308, 4;
	add.s64 	%rd164, %rd3, %rd163;
	ld.global.u32 	%r1309, [%rd164];
	setp.eq.s32 	%p71, %r1309, -1;
	selp.u32 	%r1310, 1, 0, %p71;
	add.s32 	%r1311, %r1307, %r1310;
	ld.global.u32 	%r1312, [%rd152+24];
	mul.wide.s32 	%rd165, %r1312, 4;
	add.s64 	%rd166, %rd3, %rd165;
	ld.global.u32 	%r1313, [%rd166];
	setp.eq.s32 	%p72, %r1313, -1;
	selp.u32 	%r1314, 1, 0, %p72;
	add.s32 	%r1315, %r1311, %r1314;
	ld.global.u32 	%r1316, [%rd152+28];
	mul.wide.s32 	%rd167, %r1316, 4;
	add.s64 	%rd168, %rd3, %rd167;
	ld.global.u32 	%r1317, [%rd168];
	setp.eq.s32 	%p73, %r1317, -1;
	selp.u32 	%r1318, 1, 0, %p73;
	add.s32 	%r5876, %r1315, %r1318;
	add.s32 	%r5868, %r5868, 8;
$L__BB27_67:
	setp.eq.s32 	%p74, %r130, 0;
	@%p74 bra 	$L__BB27_74;
	and.b32  	%r136, %r118, 3;
	setp.lt.u32 	%p75, %r130, 4;
	@%p75 bra 	$L__BB27_70;
	mul.wide.s32 	%rd169, %r5868, 4;
	add.s64 	%rd170, %rd2, %rd169;
	ld.global.u32 	%r1320, [%rd170];
	mul.wide.s32 	%rd171, %r1320, 4;
	add.s64 	%rd172, %rd3, %rd171;
	ld.global.u32 	%r1321, [%rd172];
	setp.eq.s32 	%p76, %r1321, -1;
	selp.u32 	%r1322, 1, 0, %p76;
	add.s32 	%r1323, %r5876, %r1322;
	ld.global.u32 	%r1324, [%rd170+4];
	mul.wide.s32 	%rd173, %r1324, 4;
	add.s64 	%rd174, %rd3, %rd173;
	ld.global.u32 	%r1325, [%rd174];
	setp.eq.s32 	%p77, %r1325, -1;
	selp.u32 	%r1326, 1, 0, %p77;
	add.s32 	%r1327, %r1323, %r1326;
	ld.global.u32 	%r1328, [%rd170+8];
	mul.wide.s32 	%rd175, %r1328, 4;
	add.s64 	%rd176, %rd3, %rd175;
	ld.global.u32 	%r1329, [%rd176];
	setp.eq.s32 	%p78, %r1329, -1;
	selp.u32 	%r1330, 1, 0, %p78;
	add.s32 	%r1331, %r1327, %r1330;
	ld.global.u32 	%r1332, [%rd170+12];
	mul.wide.s32 	%rd177, %r1332, 4;
	add.s64 	%rd178, %rd3, %rd177;
	ld.global.u32 	%r1333, [%rd178];
	setp.eq.s32 	%p79, %r1333, -1;
	selp.u32 	%r1334, 1, 0, %p79;
	add.s32 	%r5876, %r1331, %r1334;
	add.s32 	%r5868, %r5868, 4;
$L__BB27_70:
	setp.eq.s32 	%p80, %r136, 0;
	@%p80 bra 	$L__BB27_74;
	mul.wide.s32 	%rd179, %r5868, 4;
	add.s64 	%rd9, %rd2, %rd179;
	ld.global.u32 	%r1335, [%rd9];
	mul.wide.s32 	%rd180, %r1335, 4;
	add.s64 	%rd181, %rd3, %rd180;
	ld.global.u32 	%r1336, [%rd181];
	setp.eq.s32 	%p81, %r1336, -1;
	selp.u32 	%r1337, 1, 0, %p81;
	add.s32 	%r5876, %r5876, %r1337;
	setp.eq.s32 	%p82, %r136, 1;
	@%p82 bra 	$L__BB27_74;
	ld.global.u32 	%r1338, [%rd9+4];
	mul.wide.s32 	%rd182, %r1338, 4;
	add.s64 	%rd183, %rd3, %rd182;
	ld.global.u32 	%r1339, [%rd183];
	setp.eq.s32 	%p83, %r1339, -1;
	selp.u32 	%r1340, 1, 0, %p83;
	add.s32 	%r5876, %r5876, %r1340;
	setp.eq.s32 	%p84, %r136, 2;
	@%p84 bra 	$L__BB27_74;
	ld.global.u32 	%r1341, [%rd9+8];
	mul.wide.s32 	%rd184, %r1341, 4;
	add.s64 	%rd185, %rd3, %rd184;
	ld.global.u32 	%r1342, [%rd185];
	setp.eq.s32 	%p85, %r1342, -1;
	selp.u32 	%r1343, 1, 0, %p85;
	add.s32 	%r5876, %r5876, %r1343;
$L__BB27_74:
	ld.global.u32 	%r1345, [%rd6+2048];
	setp.ne.s32 	%p86, %r1345, -1;
	mov.b32 	%r5889, 0;
	@%p86 bra 	$L__BB27_89;
	ld.global.u32 	%r5881, [%rd7+2048];
	ld.global.u32 	%r147, [%rd7+2052];
	setp.ge.s32 	%p87, %r5881, %r147;
	@%p87 bra 	$L__BB27_89;
	add.s32 	%r1349, %r5881, 1;
	max.s32 	%r1350, %r147, %r1349;
	sub.s32 	%r148, %r1350, %r5881;
	and.b32  	%r149, %r148, 15;
	sub.s32 	%r1351, %r5881, %r1350;
	setp.gt.u32 	%p88, %r1351, -16;
	mov.b32 	%r5889, 0;
	@%p88 bra 	$L__BB27_79;
	and.b32  	%r150, %r148, -16;
	mov.b32 	%r5889, 0;
	mov.u32 	%r5879, %r5889;
$L__BB27_78:
	.pragma "nounroll";
	mul.wide.s32 	%rd186, %r5881, 4;
	add.s64 	%rd187, %rd2, %rd186;
	ld.global.u32 	%r1353, [%rd187];
	mul.wide.s32 	%rd188, %r1353, 4;
	add.s64 	%rd189, %rd3, %rd188;
	ld.global.u32 	%r1354, [%rd189];
	setp.eq.s32 	%p89, %r1354, -1;
	selp.u32 	%r1355, 1, 0, %p89;
	add.s32 	%r1356, %r5889, %r1355;
	ld.global.u32 	%r1357, [%rd187+4];
	mul.wide.s32 	%rd190, %r1357, 4;
	add.s64 	%rd191, %rd3, %rd190;
	ld.global.u32 	%r1358, [%rd191];
	setp.eq.s32 	%p90, %r1358, -1;
	selp.u32 	%r1359, 1, 0, %p90;
	add.s32 	%r1360, %r1356, %r1359;
	ld.global.u32 	%r1361, [%rd187+8];
	mul.wide.s32 	%rd192, %r1361, 4;
	add.s64 	%rd193, %rd3, %rd192;
	ld.global.u32 	%r1362, [%rd193];
	setp.eq.s32 	%p91, %r1362, -1;
	selp.u32 	%r1363, 1, 0, %p91;
	add.s32 	%r1364, %r1360, %r1363;
	ld.global.u32 	%r1365, [%rd187+12];
	mul.wide.s32 	%rd194, %r1365, 4;
	add.s64 	%rd195, %rd3, %rd194;
	ld.global.u32 	%r1366, [%rd195];
	setp.eq.s32 	%p92, %r1366, -1;
	selp.u32 	%r1367, 1, 0, %p92;
	add.s32 	%r1368, %r1364, %r1367;
	ld.global.u32 	%r1369, [%rd187+16];
	mul.wide.s32 	%rd196, %r1369, 4;
	add.s64 	%rd197, %rd3, %rd196;
	ld.global.u32 	%r1370, [%rd197];
	setp.eq.s32 	%p93, %r1370, -1;
	selp.u32 	%r1371, 1, 0, %p93;
	add.s32 	%r1372, %r1368, %r1371;
	ld.global.u32 	%r1373, [%rd187+20];
	mul.wide.s32 	%rd198, %r1373, 4;
	add.s64 	%rd199, %rd3, %rd198;
	ld.global.u32 	%r1374, [%rd199];
	setp.eq.s32 	%p94, %r1374, -1;
	selp.u32 	%r1375, 1, 0, %p94;
	add.s32 	%r1376, %r1372, %r1375;
	ld.global.u32 	%r1377, [%rd187+24];
	mul.wide.s32 	%rd200, %r1377, 4;
	add.s64 	%rd201, %rd3, %rd200;
	ld.global.u32 	%r1378, [%rd201];
	setp.eq.s32 	%p95, %r1378, -1;
	selp.u32 	%r1379, 1, 0, %p95;
	add.s32 	%r1380, %r1376, %r1379;
	ld.global.u32 	%r1381, [%rd187+28];
	mul.wide.s32 	%rd202, %r1381, 4;
	add.s64 	%rd203, %rd3, %rd202;
	ld.global.u32 	%r1382, [%rd203];
	setp.eq.s32 	%p96, %r1382, -1;
	selp.u32 	%r1383, 1, 0, %p96;
	add.s32 	%r1384, %r1380, %r1383;
	ld.global.u32 	%r1385, [%rd187+32];
	mul.wide.s32 	%rd204, %r1385, 4;
	add.s64 	%rd205, %rd3, %rd204;
	ld.global.u32 	%r1386, [%rd205];
	setp.eq.s32 	%p97, %r1386, -1;
	selp.u32 	%r1387, 1, 0, %p97;
	add.s32 	%r1388, %r1384, %r1387;
	ld.global.u32 	%r1389, [%rd187+36];
	mul.wide.s32 	%rd206, %r1389, 4;
	add.s64 	%rd207, %rd3, %rd206;
	ld.global.u32 	%r1390, [%rd207];
	setp.eq.s32 	%p98, %r1390, -1;
	selp.u32 	%r1391, 1, 0, %p98;
	add.s32 	%r1392, %r1388, %r1391;
	ld.global.u32 	%r1393, [%rd187+40];
	mul.wide.s32 	%rd208, %r1393, 4;
	add.s64 	%rd209, %rd3, %rd208;
	ld.global.u32 	%r1394, [%rd209];
	setp.eq.s32 	%p99, %r1394, -1;
	selp.u32 	%r1395, 1, 0, %p99;
	add.s32 	%r1396, %r1392, %r1395;
	ld.global.u32 	%r1397, [%rd187+44];
	mul.wide.s32 	%rd210, %r1397, 4;
	add.s64 	%rd211, %rd3, %rd210;
	ld.global.u32 	%r1398, [%rd211];
	setp.eq.s32 	%p100, %r1398, -1;
	selp.u32 	%r1399, 1, 0, %p100;
	add.s32 	%r1400, %r1396, %r1399;
	ld.global.u32 	%r1401, [%rd187+48];
	mul.wide.s32 	%rd212, %r1401, 4;
	add.s64 	%rd213, %rd3, %rd212;
	ld.global.u32 	%r1402, [%rd213];
	setp.eq.s32 	%p101, %r1402, -1;
	selp.u32 	%r1403, 1, 0, %p101;
	add.s32 	%r1404, %r1400, %r1403;
	ld.global.u32 	%r1405, [%rd187+52];
	mul.wide.s32 	%rd214, %r1405, 4;
	add.s64 	%rd215, %rd3, %rd214;
	ld.global.u32 	%r1406, [%rd215];
	setp.eq.s32 	%p102, %r1406, -1;
	selp.u32 	%r1407, 1, 0, %p102;
	add.s32 	%r1408, %r1404, %r1407;
	ld.global.u32 	%r1409, [%rd187+56];
	mul.wide.s32 	%rd216, %r1409, 4;
	add.s64 	%rd217, %rd3, %rd216;
	ld.global.u32 	%r1410, [%rd217];
	setp.eq.s32 	%p103, %r1410, -1;
	selp.u32 	%r1411, 1, 0, %p103;
	add.s32 	%r1412, %r1408, %r1411;
	ld.global.u32 	%r1413, [%rd187+60];
	mul.wide.s32 	%rd218, %r1413, 4;
	add.s64 	%rd219, %rd3, %rd218;
	ld.global.u32 	%r1414, [%rd219];
	setp.eq.s32 	%p104, %r1414, -1;
	selp.u32 	%r1415, 1, 0, %p104;
	add.s32 	%r5889, %r1412, %r1415;
	add.s32 	%r5881, %r5881, 16;
	add.s32 	%r5879, %r5879, 16;
	setp.ne.s32 	%p105, %r5879, %r150;
	@%p105 bra 	$L__BB27_78;
$L__BB27_79:
	setp.eq.s32 	%p106, %r149, 0;
	@%p106 bra 	$L__BB27_89;
	and.b32  	%r160, %r148, 7;
	setp.lt.u32 	%p107, %r149, 8;
	@%p107 bra 	$L__BB27_82;
	mul.wide.s32 	%rd220, %r5881, 4;
	add.s64 	%rd221, %rd2, %rd220;
	ld.global.u32 	%r1417, [%rd221];
	mul.wide.s32 	%rd222, %r1417, 4;
	add.s64 	%rd223, %rd3, %rd222;
	ld.global.u32 	%r1418, [%rd223];
	setp.eq.s32 	%p108, %r1418, -1;
	selp.u32 	%r1419, 1, 0, %p108;
	add.s32 	%r1420, %r5889, %r1419;
	ld.global.u32 	%r1421, [%rd221+4];
	mul.wide.s32 	%rd224, %r1421, 4;
	add.s64 	%rd225, %rd3, %rd224;
	ld.global.u32 	%r1422, [%rd225];
	setp.eq.s32 	%p109, %r1422, -1;
	selp.u32 	%r1423, 1, 0, %p109;
	add.s32 	%r1424, %r1420, %r1423;
	ld.global.u32 	%r1425, [%rd221+8];
	mul.wide.s32 	%rd226, %r1425, 4;
	add.s64 	%rd227, %rd3, %rd226;
	ld.global.u32 	%r1426, [%rd227];
	setp.eq.s32 	%p110, %r1426, -1;
	selp.u32 	%r1427, 1, 0, %p110;
	add.s32 	%r1428, %r1424, %r1427;
	ld.global.u32 	%r1429, [%rd221+12];
	mul.wide.s32 	%rd228, %r1429, 4;
	add.s64 	%rd229, %rd3, %rd228;
	ld.global.u32 	%r1430, [%rd229];
	setp.eq.s32 	%p111, %r1430, -1;
	selp.u32 	%r1431, 1, 0, %p111;
	add.s32 	%r1432, %r1428, %r1431;
	ld.global.u32 	%r1433, [%rd221+16];
	mul.wide.s32 	%rd230, %r1433, 4;
	add.s64 	%rd231, %rd3, %rd230;
	ld.global.u32 	%r1434, [%rd231];
	setp.eq.s32 	%p112, %r1434, -1;
	selp.u32 	%r1435, 1, 0, %p112;
	add.s32 	%r1436, %r1432, %r1435;
	ld.global.u32 	%r1437, [%rd221+20];
	mul.wide.s32 	%rd232, %r1437, 4;
	add.s64 	%rd233, %rd3, %rd232;
	ld.global.u32 	%r1438, [%rd233];
	setp.eq.s32 	%p113, %r1438, -1;
	selp.u32 	%r1439, 1, 0, %p113;
	add.s32 	%r1440, %r1436, %r1439;
	ld.global.u32 	%r1441, [%rd221+24];
	mul.wide.s32 	%rd234, %r1441, 4;
	add.s64 	%rd235, %rd3, %rd234;
	ld.global.u32 	%r1442, [%rd235];
	setp.eq.s32 	%p114, %r1442, -1;
	selp.u32 	%r1443, 1, 0, %p114;
	add.s32 	%r1444, %r1440, %r1443;
	ld.global.u32 	%r1445, [%rd221+28];
	mul.wide.s32 	%rd236, %r1445, 4;
	add.s64 	%rd237, %rd3, %rd236;
	ld.global.u32 	%r1446, [%rd237];
	setp.eq.s32 	%p115, %r1446, -1;
	selp.u32 	%r1447, 1, 0, %p115;
	add.s32 	%r5889, %r1444, %r1447;
	add.s32 	%r5881, %r5881, 8;
$L__BB27_82:
	setp.eq.s32 	%p116, %r160, 0;
	@%p116 bra 	$L__BB27_89;
	and.b32  	%r166, %r148, 3;
	setp.lt.u32 	%p117, %r160, 4;
	@%p117 bra 	$L__BB27_85;
	mul.wide.s32 	%rd238, %r5881, 4;
	add.s64 	%rd239, %rd2, %rd238;
	ld.global.u32 	%r1449, [%rd239];
	mul.wide.s32 	%rd240, %r1449, 4;
	add.s64 	%rd241, %rd3, %rd240;
	ld.global.u32 	%r1450, [%rd241];
	setp.eq.s32 	%p118, %r1450, -1;
	selp.u32 	%r1451, 1, 0, %p118;
	add.s32 	%r1452, %r5889, %r1451;
	ld.global.u32 	%r1453, [%rd239+4];
	mul.wide.s32 	%rd242, %r1453, 4;
	add.s64 	%rd243, %rd3, %rd242;
	ld.global.u32 	%r1454, [%rd243];
	setp.eq.s32 	%p119, %r1454, -1;
	selp.u32 	%r1455, 1, 0, %p119;
	add.s32 	%r1456, %r1452, %r1455;
	ld.global.u32 	%r1457, [%rd239+8];
	mul.wide.s32 	%rd244, %r1457, 4;
	add.s64 	%rd245, %rd3, %rd244;
	ld.global.u32 	%r1458, [%rd245];
	setp.eq.s32 	%p120, %r1458, -1;
	selp.u32 	%r1459, 1, 0, %p120;
	add.s32 	%r1460, %r1456, %r1459;
	ld.global.u32 	%r1461, [%rd239+12];
	mul.wide.s32 	%rd246, %r1461, 4;
	add.s64 	%rd247, %rd3, %rd246;
	ld.global.u32 	%r1462, [%rd247];
	setp.eq.s32 	%p121, %r1462, -1;
	selp.u32 	%r1463, 1, 0, %p121;
	add.s32 	%r5889, %r1460, %r1463;
	add.s32 	%r5881, %r5881, 4;
$L__BB27_85:
	setp.eq.s32 	%p122, %r166, 0;
	@%p122 bra 	$L__BB27_89;
	mul.wide.s32 	%rd248, %r5881, 4;
	add.s64 	%rd10, %rd2, %rd248;
	ld.global.u32 	%r1464, [%rd10];
	mul.wide.s32 	%rd249, %r1464, 4;
	add.s64 	%rd250, %rd3, %rd249;
	ld.global.u32 	%r1465, [%rd250];
	setp.eq.s32 	%p123, %r1465, -1;
	selp.u32 	%r1466, 1, 0, %p123;
	add.s32 	%r5889, %r5889, %r1466;
	setp.eq.s32 	%p124, %r166, 1;
	@%p124 bra 	$L__BB27_89;
	ld.global.u32 	%r1467, [%rd10+4];
	mul.wide.s32 	%rd251, %r1467, 4;
	add.s64 	%rd252, %rd3, %rd251;
	ld.global.u32 	%r1468, [%rd252];
	setp.eq.s32 	%p125, %r1468, -1;
	selp.u32 	%r1469, 1, 0, %p125;
	add.s32 	%r5889, %r5889, %r1469;
	setp.eq.s32 	%p126, %r166, 2;
	@%p126 bra 	$L__BB27_89;
	ld.global.u32 	%r1470, [%rd10+8];
	mul.wide.s32 	%rd253, %r1470, 4;
	add.s64 	%rd254, %rd3, %rd253;
	ld.global.u32 	%r1471, [%rd254];
	setp.eq.s32 	%p127, %r1471, -1;
	selp.u32 	%r1472, 1, 0, %p127;
	add.s32 	%r5889, %r5889, %r1472;
$L__BB27_89:
	ld.global.u32 	%r1474, [%rd6+3072];
	setp.ne.s32 	%p128, %r1474, -1;
	mov.b32 	%r5902, 0;
	@%p128 bra 	$L__BB27_104;
	ld.global.u32 	%r5894, [%rd7+3072];
	ld.global.u32 	%r177, [%rd7+3076];
	setp.ge.s32 	%p129, %r5894, %r177;
	@%p129 bra 	$L__BB27_104;
	add.s32 	%r1478, %r5894, 1;
	max.s32 	%r1479, %r177, %r1478;
	sub.s32 	%r178, %r1479, %r5894;
	and.b32  	%r179, %r178, 15;
	sub.s32 	%r1480, %r5894, %r1479;
	setp.gt.u32 	%p130, %r1480, -16;
	mov.b32 	%r5902, 0;
	@%p130 bra 	$L__BB27_94;
	and.b32  	%r180, %r178, -16;
	mov.b32 	%r5902, 0;
	mov.u32 	%r5892, %r5902;
$L__BB27_93:
	.pragma "nounroll";
	mul.wide.s32 	%rd255, %r5894, 4;
	add.s64 	%rd256, %rd2, %rd255;
	ld.global.u32 	%r1482, [%rd256];
	mul.wide.s32 	%rd257, %r1482, 4;
	add.s64 	%rd258, %rd3, %rd257;
	ld.global.u32 	%r1483, [%rd258];
	setp.eq.s32 	%p131, %r1483, -1;
	selp.u32 	%r1484, 1, 0, %p131;
	add.s32 	%r1485, %r5902, %r1484;
	ld.global.u32 	%r1486, [%rd256+4];
	mul.wide.s32 	%rd259, %r1486, 4;
	add.s64 	%rd260, %rd3, %rd259;
	ld.global.u32 	%r1487, [%rd260];
	setp.eq.s32 	%p132, %r1487, -1;
	selp.u32 	%r1488, 1, 0, %p132;
	add.s32 	%r1489, %r1485, %r1488;
	ld.global.u32 	%r1490, [%rd256+8];
	mul.wide.s32 	%rd261, %r1490, 4;
	add.s64 	%rd262, %rd3, %rd261;
	ld.global.u32 	%r1491, [%rd262];
	setp.eq.s32 	%p133, %r1491, -1;
	selp.u32 	%r1492, 1, 0, %p133;
	add.s32 	%r1493, %r1489, %r1492;
	ld.global.u32 	%r1494, [%rd256+12];
	mul.wide.s32 	%rd263, %r1494, 4;
	add.s64 	%rd264, %rd3, %rd263;
	ld.global.u32 	%r1495, [%rd264];
	setp.eq.s32 	%p134, %r1495, -1;
	selp.u32 	%r1496, 1, 0, %p134;
	add.s32 	%r1497, %r1493, %r1496;
	ld.global.u32 	%r1498, [%rd256+16];
	mul.wide.s32 	%rd265, %r1498, 4;
	add.s64 	%rd266, %rd3, %rd265;
	ld.global.u32 	%r1499, [%rd266];
	setp.eq.s32 	%p135, %r1499, -1;
	selp.u32 	%r1500, 1, 0, %p135;
	add.s32 	%r1501, %r1497, %r1500;
	ld.global.u32 	%r1502, [%rd256+20];
	mul.wide.s32 	%rd267, %r1502, 4;
	add.s64 	%rd268, %rd3, %rd267;
	ld.global.u32 	%r1503, [%rd268];
	setp.eq.s32 	%p136, %r1503, -1;
	selp.u32 	%r1504, 1, 0, %p136;
	add.s32 	%r1505, %r1501, %r1504;
	ld.global.u32 	%r1506, [%rd256+24];
	mul.wide.s32 	%rd269, %r1506, 4;
	add.s64 	%rd270, %rd3, %rd269;
	ld.global.u32 	%r1507, [%rd270];
	setp.eq.s32 	%p137, %r1507, -1;
	selp.u32 	%r1508, 1, 0, %p137;
	add.s32 	%r1509, %r1505, %r1508;
	ld.global.u32 	%r1510, [%rd256+28];
	mul.wide.s32 	%rd271, %r1510, 4;
	add.s64 	%rd272, %rd3, %rd271;
	ld.global.u32 	%r1511, [%rd272];
	setp.eq.s32 	%p138, %r1511, -1;
	selp.u32 	%r1512, 1, 0, %p138;
	add.s32 	%r1513, %r1509, %r1512;
	ld.global.u32 	%r1514, [%rd256+32];
	mul.wide.s32 	%rd273, %r1514, 4;
	add.s64 	%rd274, %rd3, %rd273;
	ld.global.u32 	%r1515, [%rd274];
	setp.eq.s32 	%p139, %r1515, -1;
	selp.u32 	%r1516, 1, 0, %p139;
	add.s32 	%r1517, %r1513, %r1516;
	ld.global.u32 	%r1518, [%rd256+36];
	mul.wide.s32 	%rd275, %r1518, 4;
	add.s64 	%rd276, %rd3, %rd275;
	ld.global.u32 	%r1519, [%rd276];
	setp.eq.s32 	%p140, %r1519, -1;
	selp.u32 	%r1520, 1, 0, %p140;
	add.s32 	%r1521, %r1517, %r1520;
	ld.global.u32 	%r1522, [%rd256+40];
	mul.wide.s32 	%rd277, %r1522, 4;
	add.s64 	%rd278, %rd3, %rd277;
	ld.global.u32 	%r1523, [%rd278];
	setp.eq.s32 	%p141, %r1523, -1;
	selp.u32 	%r1524, 1, 0, %p141;
	add.s32 	%r1525, %r1521, %r1524;
	ld.global.u32 	%r1526, [%rd256+44];
	mul.wide.s32 	%rd279, %r1526, 4;
	add.s64 	%rd280, %rd3, %rd279;
	ld.global.u32 	%r1527, [%rd280];
	setp.eq.s32 	%p142, %r1527, -1;
	selp.u32 	%r1528, 1, 0, %p142;
	add.s32 	%r1529, %r1525, %r1528;
	ld.global.u32 	%r1530, [%rd256+48];
	mul.wide.s32 	%rd281, %r1530, 4;
	add.s64 	%rd282, %rd3, %rd281;
	ld.global.u32 	%r1531, [%rd282];
	setp.eq.s32 	%p143, %r1531, -1;
	selp.u32 	%r1532, 1, 0, %p143;
	add.s32 	%r1533, %r1529, %r1532;
	ld.global.u32 	%r1534, [%rd256+52];
	mul.wide.s32 	%rd283, %r1534, 4;
	add.s64 	%rd284, %rd3, %rd283;
	ld.global.u32 	%r1535, [%rd284];
	setp.eq.s32 	%p144, %r1535, -1;
	selp.u32 	%r1536, 1, 0, %p144;
	add.s32 	%r1537, %r1533, %r1536;
	ld.global.u32 	%r1538, [%rd256+56];
	mul.wide.s32 	%rd285, %r1538, 4;
	add.s64 	%rd286, %rd3, %rd285;
	ld.global.u32 	%r1539, [%rd286];
	setp.eq.s32 	%p145, %r1539, -1;
	selp.u32 	%r1540, 1, 0, %p145;
	add.s32 	%r1541, %r1537, %r1540;
	ld.global.u32 	%r1542, [%rd256+60];
	mul.wide.s32 	%rd287, %r1542, 4;
	add.s64 	%rd288, %rd3, %rd287;
	ld.global.u32 	%r1543, [%rd288];
	setp.eq.s32 	%p146, %r1543, -1;
	selp.u32 	%r1544, 1, 0, %p146;
	add.s32 	%r5902, %r1541, %r1544;
	add.s32 	%r5894, %r5894, 16;
	add.s32 	%r5892, %r5892, 16;
	setp.ne.s32 	%p147, %r5892, %r180;
	@%p147 bra 	$L__BB27_93;
$L__BB27_94:
	setp.eq.s32 	%p148, %r179, 0;
	@%p148 bra 	$L__BB27_104;
	and.b32  	%r190, %r178, 7;
	setp.lt.u32 	%p149, %r179, 8;
	@%p149 bra 	$L__BB27_97;
	mul.wide.s32 	%rd289, %r5894, 4;
	add.s64 	%rd290, %rd2, %rd289;
	ld.global.u32 	%r1546, [%rd290];
	mul.wide.s32 	%rd291, %r1546, 4;
	add.s64 	%rd292, %rd3, %rd291;
	ld.global.u32 	%r1547, [%rd292];
	setp.eq.s32 	%p150, %r1547, -1;
	selp.u32 	%r1548, 1, 0, %p150;
	add.s32 	%r1549, %r5902, %r1548;
	ld.global.u32 	%r1550, [%rd290+4];
	mul.wide.s32 	%rd293, %r1550, 4;
	add.s64 	%rd294, %rd3, %rd293;
	ld.global.u32 	%r1551, [%rd294];
	setp.eq.s32 	%p151, %r1551, -1;
	selp.u32 	%r1552, 1, 0, %p151;
	add.s32 	%r1553, %r1549, %r1552;
	ld.global.u32 	%r1554, [%rd290+8];
	mul.wide.s32 	%rd295, %r1554, 4;
	add.s64 	%rd296, %rd3, %rd295;
	ld.global.u32 	%r1555, [%rd296];
	setp.eq.s32 	%p152, %r1555, -1;
	selp.u32 	%r1556, 1, 0, %p152;
	add.s32 	%r1557, %r1553, %r1556;
	ld.global.u32 	%r1558, [%rd290+12];
	mul.wide.s32 	%rd297, %r1558, 4;
	add.s64 	%rd298, %rd3, %rd297;
	ld.global.u32 	%r1559, [%rd298];
	setp.eq.s32 	%p153, %r1559, -1;
	selp.u32 	%r1560, 1, 0, %p153;
	add.s32 	%r1561, %r1557, %r1560;
	ld.global.u32 	%r1562, [%rd290+16];
	mul.wide.s32 	%rd299, %r1562, 4;
	add.s64 	%rd300, %rd3, %rd299;
	ld.global.u32 	%r1563, [%rd300];
	setp.eq.s32 	%p154, %r1563, -1;
	selp.u32 	%r1564, 1, 0, %p154;
	add.s32 	%r1565, %r1561, %r1564;
	ld.global.u32 	%r1566, [%rd290+20];
	mul.wide.s32 	%rd301, %r1566, 4;
	add.s64 	%rd302, %rd3, %rd301;
	ld.global.u32 	%r1567, [%rd302];
	setp.eq.s32 	%p155, %r1567, -1;
	selp.u32 	%r1568, 1, 0, %p155;
	add.s32 	%r1569, %r1565, %r1568;
	ld.global.u32 	%r1570, [%rd290+24];
	mul.wide.s32 	%rd303, %r1570, 4;
	add.s64 	%rd304, %rd3, %rd303;
	ld.global.u32 	%r1571, [%rd304];
	setp.eq.s32 	%p156, %r1571, -1;
	selp.u32 	%r1572, 1, 0, %p156;
	add.s32 	%r1573, %r1569, %r1572;
	ld.global.u32 	%r1574, [%rd290+28];
	mul.wide.s32 	%rd305, %r1574, 4;
	add.s64 	%rd306, %rd3, %rd305;
	ld.global.u32 	%r1575, [%rd306];
	setp.eq.s32 	%p157, %r1575, -1;
	selp.u32 	%r1576, 1, 0, %p157;
	add.s32 	%r5902, %r1573, %r1576;
	add.s32 	%r5894, %r5894, 8;
$L__BB27_97:
	setp.eq.s32 	%p158, %r190, 0;
	@%p158 bra 	$L__BB27_104;
	and.b32  	%r196, %r178, 3;
	setp.lt.u32 	%p159, %r190, 4;
	@%p159 bra 	$L__BB27_100;
	mul.wide.s32 	%rd307, %r5894, 4;
	add.s64 	%rd308, %rd2, %rd307;
	ld.global.u32 	%r1578, [%rd308];
	mul.wide.s32 	%rd309, %r1578, 4;
	add.s64 	%rd310, %rd3, %rd309;
	ld.global.u32 	%r1579, [%rd310];
	setp.eq.s32 	%p160, %r1579, -1;
	selp.u32 	%r1580, 1, 0, %p160;
	add.s32 	%r1581, %r5902, %r1580;
	ld.global.u32 	%r1582, [%rd308+4];
	mul.wide.s32 	%rd311, %r1582, 4;
	add.s64 	%rd312, %rd3, %rd311;
	ld.global.u32 	%r1583, [%rd312];
	setp.eq.s32 	%p161, %r1583, -1;
	selp.u32 	%r1584, 1, 0, %p161;
	add.s32 	%r1585, %r1581, %r1584;
	ld.global.u32 	%r1586, [%rd308+8];
	mul.wide.s32 	%rd313, %r1586, 4;
	add.s64 	%rd314, %rd3, %rd313;
	ld.global.u32 	%r1587, [%rd314];
	setp.eq.s32 	%p162, %r1587, -1;
	selp.u32 	%r1588, 1, 0, %p162;
	add.s32 	%r1589, %r1585, %r1588;
	ld.global.u32 	%r1590, [%rd308+12];
	mul.wide.s32 	%rd315, %r1590, 4;
	add.s64 	%rd316, %rd3, %rd315;
	ld.global.u32 	%r1591, [%rd316];
	setp.eq.s32 	%p163, %r1591, -1;
	selp.u32 	%r1592, 1, 0, %p163;
	add.s32 	%r5902, %r1589, %r1592;
	add.s32 	%r5894, %r5894, 4;
$L__BB27_100:
	setp.eq.s32 	%p164, %r196, 0;
	@%p164 bra 	$L__BB27_104;
	mul.wide.s32 	%rd317, %r5894, 4;
	add.s64 	%rd11, %rd2, %rd317;
	ld.global.u32 	%r1593, [%rd11];
	mul.wide.s32 	%rd318, %r1593, 4;
	add.s64 	%rd319, %rd3, %rd318;
	ld.global.u32 	%r1594, [%rd319];
	setp.eq.s32 	%p165, %r1594, -1;
	selp.u32 	%r1595, 1, 0, %p165;
	add.s32 	%r5902, %r5902, %r1595;
	setp.eq.s32 	%p166, %r196, 1;
	@%p166 bra 	$L__BB27_104;
	ld.global.u32 	%r1596, [%rd11+4];
	mul.wide.s32 	%rd320, %r1596, 4;
	add.s64 	%rd321, %rd3, %rd320;
	ld.global.u32 	%r1597, [%rd321];
	setp.eq.s32 	%p167, %r1597, -1;
	selp.u32 	%r1598, 1, 0, %p167;
	add.s32 	%r5902, %r5902, %r1598;
	setp.eq.s32 	%p168, %r196, 2;
	@%p168 bra 	$L__BB27_104;
	ld.global.u32 	%r1599, [%rd11+8];
	mul.wide.s32 	%rd322, %r1599, 4;
	add.s64 	%rd323, %rd3, %rd322;
	ld.global.u32 	%r1600, [%rd323];
	setp.eq.s32 	%p169, %r1600, -1;
	selp.u32 	%r1601, 1, 0, %p169;
	add.s32 	%r5902, %r5902, %r1601;
$L__BB27_104:
	ld.global.u32 	%r1603, [%rd6+4096];
	setp.ne.s32 	%p170, %r1603, -1;
	mov.b32 	%r5915, 0;
	@%p170 bra 	$L__BB27_119;
	ld.global.u32 	%r5907, [%rd7+4096];
	ld.global.u32 	%r207, [%rd7+4100];
	setp.ge.s32 	%p171, %r5907, %r207;
	@%p171 bra 	$L__BB27_119;
	add.s32 	%r1607, %r5907, 1;
	max.s32 	%r1608, %r207, %r1607;
	sub.s32 	%r208, %r1608, %r5907;
	and.b32  	%r209, %r208, 15;
	sub.s32 	%r1609, %r5907, %r1608;
	setp.gt.u32 	%p172, %r1609, -16;
	mov.b32 	%r5915, 0;
	@%p172 bra 	$L__BB27_109;
	and.b32  	%r210, %r208, -16;
	mov.b32 	%r5915, 0;
	mov.u32 	%r5905, %r5915;
$L__BB27_108:
	.pragma "nounroll";
	mul.wide.s32 	%rd324, %r5907, 4;
	add.s64 	%rd325, %rd2, %rd324;
	ld.global.u32 	%r1611, [%rd325];
	mul.wide.s32 	%rd326, %r1611, 4;
	add.s64 	%rd327, %rd3, %rd326;
	ld.global.u32 	%r1612, [%rd327];
	setp.eq.s32 	%p173, %r1612, -1;
	selp.u32 	%r1613, 1, 0, %p173;
	add.s32 	%r1614, %r5915, %r1613;
	ld.global.u32 	%r1615, [%rd325+4];
	mul.wide.s32 	%rd328, %r1615, 4;
	add.s64 	%rd329, %rd3, %rd328;
	ld.global.u32 	%r1616, [%rd329];
	setp.eq.s32 	%p174, %r1616, -1;
	selp.u32 	%r1617, 1, 0, %p174;
	add.s32 	%r1618, %r1614, %r1617;
	ld.global.u32 	%r1619, [%rd325+8];
	mul.wide.s32 	%rd330, %r1619, 4;
	add.s64 	%rd331, %rd3, %rd330;
	ld.global.u32 	%r1620, [%rd331];
	setp.eq.s32 	%p175, %r1620, -1;
	selp.u32 	%r1621, 1, 0, %p175;
	add.s32 	%r1622, %r1618, %r1621;
	ld.global.u32 	%r1623, [%rd325+12];
	mul.wide.s32 	%rd332, %r1623, 4;
	add.s64 	%rd333, %rd3, %rd332;
	ld.global.u32 	%r1624, [%rd333];
	setp.eq.s32 	%p176, %r1624, -1;
	selp.u32 	%r1625, 1, 0, %p176;
	add.s32 	%r1626, %r1622, %r1625;
	ld.global.u32 	%r1627, [%rd325+16];
	mul.wide.s32 	%rd334, %r1627, 4;
	add.s64 	%rd335, %rd3, %rd334;
	ld.global.u32 	%r1628, [%rd335];
	setp.eq.s32 	%p177, %r1628, -1;
	selp.u32 	%r1629, 1, 0, %p177;
	add.s32 	%r1630, %r1626, %r1629;
	ld.global.u32 	%r1631, [%rd325+20];
	mul.wide.s32 	%rd336, %r1631, 4;
	add.s64 	%rd337, %rd3, %rd336;
	ld.global.u32 	%r1632, [%rd337];
	setp.eq.s32 	%p178, %r1632, -1;
	selp.u32 	%r1633, 1, 0, %p178;
	add.s32 	%r1634, %r1630, %r1633;
	ld.global.u32 	%r1635, [%rd325+24];
	mul.wide.s32 	%rd338, %r1635, 4;
	add.s64 	%rd339, %rd3, %rd338;
	ld.global.u32 	%r1636, [%rd339];
	setp.eq.s32 	%p179, %r1636, -1;
	selp.u32 	%r1637, 1, 0, %p179;
	add.s32 	%r1638, %r1634, %r1637;
	ld.global.u32 	%r1639, [%rd325+28];
	mul.wide.s32 	%rd340, %r1639, 4;
	add.s64 	%rd341, %rd3, %rd340;
	ld.global.u32 	%r1640, [%rd341];
	setp.eq.s32 	%p180, %r1640, -1;
	selp.u32 	%r1641, 1, 0, %p180;
	add.s32 	%r1642, %r1638, %r1641;
	ld.global.u32 	%r1643, [%rd325+32];
	mul.wide.s32 	%rd342, %r1643, 4;
	add.s64 	%rd343, %rd3, %rd342;
	ld.global.u32 	%r1644, [%rd343];
	setp.eq.s32 	%p181, %r1644, -1;
	selp.u32 	%r1645, 1, 0, %p181;
	add.s32 	%r1646, %r1642, %r1645;
	ld.global.u32 	%r1647, [%rd325+36];
	mul.wide.s32 	%rd344, %r1647, 4;
	add.s64 	%rd345, %rd3, %rd344;
	ld.global.u32 	%r1648, [%rd345];
	setp.eq.s32 	%p182, %r1648, -1;
	selp.u32 	%r1649, 1, 0, %p182;
	add.s32 	%r1650, %r1646, %r1649;
	ld.global.u32 	%r1651, [%rd325+40];
	mul.wide.s32 	%rd346, %r1651, 4;
	add.s64 	%rd347, %rd3, %rd346;
	ld.global.u32 	%r1652, [%rd347];
	setp.eq.s32 	%p183, %r1652, -1;
	selp.u32 	%r1653, 1, 0, %p183;
	add.s32 	%r1654, %r1650, %r1653;
	ld.global.u32 	%r1655, [%rd325+44];
	mul.wide.s32 	%rd348, %r1655, 4;
	add.s64 	%rd349, %rd3, %rd348;
	ld.global.u32 	%r1656, [%rd349];
	setp.eq.s32 	%p184, %r1656, -1;
	selp.u32 	%r1657, 1, 0, %p184;
	add.s32 	%r1658, %r1654, %r1657;
	ld.global.u32 	%r1659, [%rd325+48];
	mul.wide.s32 	%rd350, %r1659, 4;
	add.s64 	%rd351, %rd3, %rd350;
	ld.global.u32 	%r1660, [%rd351];
	setp.eq.s32 	%p185, %r1660, -1;
	selp.u32 	%r1661, 1, 0, %p185;
	add.s32 	%r1662, %r1658, %r1661;
	ld.global.u32 	%r1663, [%rd325+52];
	mul.wide.s32 	%rd352, %r1663, 4;
	add.s64 	%rd353, %rd3, %rd352;
	ld.global.u32 	%r1664, [%rd353];
	setp.eq.s32 	%p186, %r1664, -1;
	selp.u32 	%r1665, 1, 0, %p186;
	add.s32 	%r1666, %r1662, %r1665;
	ld.global.u32 	%r1667, [%rd325+56];
	mul.wide.s32 	%rd354, %r1667, 4;
	add.s64 	%rd355, %rd3, %rd354;
	ld.global.u32 	%r1668, [%rd355];
	setp.eq.s32 	%p187, %r1668, -1;
	selp.u32 	%r1669, 1, 0, %p187;
	add.s32 	%r1670, %r1666, %r1669;
	ld.global.u32 	%r1671, [%rd325+60];
	mul.wide.s32 	%rd356, %r1671, 4;
	add.s64 	%rd357, %rd3, %rd356;
	ld.global.u32 	%r1672, [%rd357];
	setp.eq.s32 	%p188, %r1672, -1;
	selp.u32 	%r1673, 1, 0, %p188;
	add.s32 	%r5915, %r1670, %r1673;
	add.s32 	%r5907, %r5907, 16;
	add.s32 	%r5905, %r5905, 16;
	setp.ne.s32 	%p189, %r5905, %r210;
	@%p189 bra 	$L__BB27_108;
$L__BB27_109:
	setp.eq.s32 	%p190, %r209, 0;
	@%p190 bra 	$L__BB27_119;
	and.b32  	%r220, %r208, 7;
	setp.lt.u32 	%p191, %r209, 8;
	@%p191 bra 	$L__BB27_112;
	mul.wide.s32 	%rd358, %r5907, 4;
	add.s64 	%rd359, %rd2, %rd358;
	ld.global.u32 	%r1675, [%rd359];
	mul.wide.s32 	%rd360, %r1675, 4;
	add.s64 	%rd361, %rd3, %rd360;
	ld.global.u32 	%r1676, [%rd361];
	setp.eq.s32 	%p192, %r1676, -1;
	selp.u32 	%r1677, 1, 0, %p192;
	add.s32 	%r1678, %r5915, %r1677;
	ld.global.u32 	%r1679, [%rd359+4];
	mul.wide.s32 	%rd362, %r1679, 4;
	add.s64 	%rd363, %rd3, %rd362;
	ld.global.u32 	%r1680, [%rd363];
	setp.eq.s32 	%p193, %r1680, -1;
	selp.u32 	%r1681, 1, 0, %p193;
	add.s32 	%r1682, %r1678, %r1681;
	ld.global.u32 	%r1683, [%rd359+8];
	mul.wide.s32 	%rd364, %r1683, 4;
	add.s64 	%rd365, %rd3, %rd364;
	ld.global.u32 	%r1684, [%rd365];
	setp.eq.s32 	%p194, %r1684, -1;
	selp.u32 	%r1685, 1, 0, %p194;
	add.s32 	%r1686, %r1682, %r1685;
	ld.global.u32 	%r1687, [%rd359+12];
	mul.wide.s32 	%rd366, %r1687, 4;
	add.s64 	%rd367, %rd3, %rd366;
	ld.global.u32 	%r1688, [%rd367];
	setp.eq.s32 	%p195, %r1688, -1;
	selp.u32 	%r1689, 1, 0, %p195;
	add.s32 	%r1690, %r1686, %r1689;
	ld.global.u32 	%r1691, [%rd359+16];
	mul.wide.s32 	%rd368, %r1691, 4;
	add.s64 	%rd369, %rd3, %rd368;
	ld.global.u32 	%r1692, [%rd369];
	setp.eq.s32 	%p196, %r1692, -1;
	selp.u32 	%r1693, 1, 0, %p196;
	add.s32 	%r1694, %r1690, %r1693;
	ld.global.u32 	%r1695, [%rd359+20];
	mul.wide.s32 	%rd370, %r1695, 4;
	add.s64 	%rd371, %rd3, %rd370;
	ld.global.u32 	%r1696, [%rd371];
	setp.eq.s32 	%p197, %r1696, -1;
	selp.u32 	%r1697, 1, 0, %p197;
	add.s32 	%r1698, %r1694, %r1697;
	ld.global.u32 	%r1699, [%rd359+24];
	mul.wide.s32 	%rd372, %r1699, 4;
	add.s64 	%rd373, %rd3, %rd372;
	ld.global.u32 	%r1700, [%rd373];
	setp.eq.s32 	%p198, %r1700, -1;
	selp.u32 	%r1701, 1, 0, %p198;
	add.s32 	%r1702, %r1698, %r1701;
	ld.global.u32 	%r1703, [%rd359+28];
	mul.wide.s32 	%rd374, %r1703, 4;
	add.s64 	%rd375, %rd3, %rd374;
	ld.global.u32 	%r1704, [%rd375];
	setp.eq.s32 	%p199, %r1704, -1;
	selp.u32 	%r1705, 1, 0, %p199;
	add.s32 	%r5915, %r1702, %r1705;
	add.s32 	%r5907, %r5907, 8;
$L__BB27_112:
	setp.eq.s32 	%p200, %r220, 0;
	@%p200 bra 	$L__BB27_119;
	and.b32  	%r226, %r208, 3;
	setp.lt.u32 	%p201, %r220, 4;
	@%p201 bra 	$L__BB27_115;
	mul.wide.s32 	%rd376, %r5907, 4;
	add.s64 	%rd377, %rd2, %rd376;
	ld.global.u32 	%r1707, [%rd377];
	mul.wide.s32 	%rd378, %r1707, 4;
	add.s64 	%rd379, %rd3, %rd378;
	ld.global.u32 	%r1708, [%rd379];
	setp.eq.s32 	%p202, %r1708, -1;
	selp.u32 	%r1709, 1, 0, %p202;
	add.s32 	%r1710, %r5915, %r1709;
	ld.global.u32 	%r1711, [%rd377+4];
	mul.wide.s32 	%rd380, %r1711, 4;
	add.s64 	%rd381, %rd3, %rd380;
	ld.global.u32 	%r1712, [%rd381];
	setp.eq.s32 	%p203, %r1712, -1;
	selp.u32 	%r1713, 1, 0, %p203;
	add.s32 	%r1714, %r1710, %r1713;
	ld.global.u32 	%r1715, [%rd377+8];
	mul.wide.s32 	%rd382, %r1715, 4;
	add.s64 	%rd383, %rd3, %rd382;
	ld.global.u32 	%r1716, [%rd383];
	setp.eq.s32 	%p204, %r1716, -1;
	selp.u32 	%r1717, 1, 0, %p204;
	add.s32 	%r1718, %r1714, %r1717;
	ld.global.u32 	%r1719, [%rd377+12];
	mul.wide.s32 	%rd384, %r1719, 4;
	add.s64 	%rd385, %rd3, %rd384;
	ld.global.u32 	%r1720, [%rd385];
	setp.eq.s32 	%p205, %r1720, -1;
	selp.u32 	%r1721, 1, 0, %p205;
	add.s32 	%r5915, %r1718, %r1721;
	add.s32 	%r5907, %r5907, 4;
$L__BB27_115:
	setp.eq.s32 	%p206, %r226, 0;
	@%p206 bra 	$L__BB27_119;
	mul.wide.s32 	%rd386, %r5907, 4;
	add.s64 	%rd12, %rd2, %rd386;
	ld.global.u32 	%r1722, [%rd12];
	mul.wide.s32 	%rd387, %r1722, 4;
	add.s64 	%rd388, %rd3, %rd387;
	ld.global.u32 	%r1723, [%rd388];
	setp.eq.s32 	%p207, %r1723, -1;
	selp.u32 	%r1724, 1, 0, %p207;
	add.s32 	%r5915, %r5915, %r1724;
	setp.eq.s32 	%p208, %r226, 1;
	@%p208 bra 	$L__BB27_119;
	ld.global.u32 	%r1725, [%rd12+4];
	mul.wide.s32 	%rd389, %r1725, 4;
	add.s64 	%rd390, %rd3, %rd389;
	ld.global.u32 	%r1726, [%rd390];
	setp.eq.s32 	%p209, %r1726, -1;
	selp.u32 	%r1727, 1, 0, %p209;
	add.s32 	%r5915, %r5915, %r1727;
	setp.eq.s32 	%p210, %r226, 2;
	@%p210 bra 	$L__BB27_119;
	ld.global.u32 	%r1728, [%rd12+8];
	mul.wide.s32 	%rd391, %r1728, 4;
	add.s64 	%rd392, %rd3, %rd391;
	ld.global.u32 	%r1729, [%rd392];
	setp.eq.s32 	%p211, %r1729, -1;
	selp.u32 	%r1730, 1, 0, %p211;
	add.s32 	%r5915, %r5915, %r1730;
$L__BB27_119:
	ld.global.u32 	%r1732, [%rd6+5120];
	setp.ne.s32 	%p212, %r1732, -1;
	mov.b32 	%r5928, 0;
	@%p212 bra 	$L__BB27_134;
	ld.global.u32 	%r5920, [%rd7+5120];
	ld.global.u32 	%r237, [%rd7+5124];
	setp.ge.s32 	%p213, %r5920, %r237;
	@%p213 bra 	$L__BB27_134;
	add.s32 	%r1736, %r5920, 1;
	max.s32 	%r1737, %r237, %r1736;
	sub.s32 	%r238, %r1737, %r5920;
	and.b32  	%r239, %r238, 15;
	sub.s32 	%r1738, %r5920, %r1737;
	setp.gt.u32 	%p214, %r1738, -16;
	mov.b32 	%r5928, 0;
	@%p214 bra 	$L__BB27_124;
	and.b32  	%r240, %r238, -16;
	mov.b32 	%r5928, 0;
	mov.u32 	%r5918, %r5928;
$L__BB27_123:
	.pragma "nounroll";
	mul.wide.s32 	%rd393, %r5920, 4;
	add.s64 	%rd394, %rd2, %rd393;
	ld.global.u32 	%r1740, [%rd394];
	mul.wide.s32 	%rd395, %r1740, 4;
	add.s64 	%rd396, %rd3, %rd395;
	ld.global.u32 	%r1741, [%rd396];
	setp.eq.s32 	%p215, %r1741, -1;
	selp.u32 	%r1742, 1, 0, %p215;
	add.s32 	%r1743, %r5928, %r1742;
	ld.global.u32 	%r1744, [%rd394+4];
	mul.wide.s32 	%rd397, %r1744, 4;
	add.s64 	%rd398, %rd3, %rd397;
	ld.global.u32 	%r1745, [%rd398];
	setp.eq.s32 	%p216, %r1745, -1;
	selp.u32 	%r1746, 1, 0, %p216;
	add.s32 	%r1747, %r1743, %r1746;
	ld.global.u32 	%r1748, [%rd394+8];
	mul.wide.s32 	%rd399, %r1748, 4;
	add.s64 	%rd400, %rd3, %rd399;
	ld.global.u32 	%r1749, [%rd400];
	setp.eq.s32 	%p217, %r1749, -1;
	selp.u32 	%r1750, 1, 0, %p217;
	add.s32 	%r1751, %r1747, %r1750;
	ld.global.u32 	%r1752, [%rd394+12];
	mul.wide.s32 	%rd401, %r1752, 4;
	add.s64 	%rd402, %rd3, %rd401;
	ld.global.u32 	%r1753, [%rd402];
	setp.eq.s32 	%p218, %r1753, -1;
	selp.u32 	%r1754, 1, 0, %p218;
	add.s32 	%r1755, %r1751, %r1754;
	ld.global.u32 	%r1756, [%rd394+16];
	mul.wide.s32 	%rd403, %r1756, 4;
	add.s64 	%rd404, %rd3, %rd403;
	ld.global.u32 	%r1757, [%rd404];
	setp.eq.s32 	%p219, %r1757, -1;
	selp.u32 	%r1758, 1, 0, %p219;
	add.s32 	%r1759, %r1755, %r1758;
	ld.global.u32 	%r1760, [%rd394+20];
	mul.wide.s32 	%rd405, %r1760, 4;
	add.s64 	%rd406, %rd3, %rd405;
	ld.global.u32 	%r1761, [%rd406];
	setp.eq.s32 	%p220, %r1761, -1;
	selp.u32 	%r1762, 1, 0, %p220;
	add.s32 	%r1763, %r1759, %r1762;
	ld.global.u32 	%r1764, [%rd394+24];
	mul.wide.s32 	%rd407, %r1764, 4;
	add.s64 	%rd408, %rd3, %rd407;
	ld.global.u32 	%r1765, [%rd408];
	setp.eq.s32 	%p221, %r1765, -1;
	selp.u32 	%r1766, 1, 0, %p221;
	add.s32 	%r1767, %r1763, %r1766;
	ld.global.u32 	%r1768, [%rd394+28];
	mul.wide.s32 	%rd409, %r1768, 4;
	add.s64 	%rd410, %rd3, %rd409;
	ld.global.u32 	%r1769, [%rd410];
	setp.eq.s32 	%p222, %r1769, -1;
	selp.u32 	%r1770, 1, 0, %p222;
	add.s32 	%r1771, %r1767, %r1770;
	ld.global.u32 	%r1772, [%rd394+32];
	mul.wide.s32 	%rd411, %r1772, 4;
	add.s64 	%rd412, %rd3, %rd411;
	ld.global.u32 	%r1773, [%rd412];
	setp.eq.s32 	%p223, %r1773, -1;
	selp.u32 	%r1774, 1, 0, %p223;
	add.s32 	%r1775, %r1771, %r1774;
	ld.global.u32 	%r1776, [%rd394+36];
	mul.wide.s32 	%rd413, %r1776, 4;
	add.s64 	%rd414, %rd3, %rd413;
	ld.global.u32 	%r1777, [%rd414];
	setp.eq.s32 	%p224, %r1777, -1;
	selp.u32 	%r1778, 1, 0, %p224;
	add.s32 	%r1779, %r1775, %r1778;
	ld.global.u32 	%r1780, [%rd394+40];
	mul.wide.s32 	%rd415, %r1780, 4;
	add.s64 	%rd416, %rd3, %rd415;
	ld.global.u32 	%r1781, [%rd416];
	setp.eq.s32 	%p225, %r1781, -1;
	selp.u32 	%r1782, 1, 0, %p225;
	add.s32 	%r1783, %r1779, %r1782;
	ld.global.u32 	%r1784, [%rd394+44];
	mul.wide.s32 	%rd417, %r1784, 4;
	add.s64 	%rd418, %rd3, %rd417;
	ld.global.u32 	%r1785, [%rd418];
	setp.eq.s32 	%p226, %r1785, -1;
	selp.u32 	%r1786, 1, 0, %p226;
	add.s32 	%r1787, %r1783, %r1786;
	ld.global.u32 	%r1788, [%rd394+48];
	mul.wide.s32 	%rd419, %r1788, 4;
	add.s64 	%rd420, %rd3, %rd419;
	ld.global.u32 	%r1789, [%rd420];
	setp.eq.s32 	%p227, %r1789, -1;
	selp.u32 	%r1790, 1, 0, %p227;
	add.s32 	%r1791, %r1787, %r1790;
	ld.global.u32 	%r1792, [%rd394+52];
	mul.wide.s32 	%rd421, %r1792, 4;
	add.s64 	%rd422, %rd3, %rd421;
	ld.global.u32 	%r1793, [%rd422];
	setp.eq.s32 	%p228, %r1793, -1;
	selp.u32 	%r1794, 1, 0, %p228;
	add.s32 	%r1795, %r1791, %r1794;
	ld.global.u32 	%r1796, [%rd394+56];
	mul.wide.s32 	%rd423, %r1796, 4;
	add.s64 	%rd424, %rd3, %rd423;
	ld.global.u32 	%r1797, [%rd424];
	setp.eq.s32 	%p229, %r1797, -1;
	selp.u32 	%r1798, 1, 0, %p229;
	add.s32 	%r1799, %r1795, %r1798;
	ld.global.u32 	%r1800, [%rd394+60];
	mul.wide.s32 	%rd425, %r1800, 4;
	add.s64 	%rd426, %rd3, %rd425;
	ld.global.u32 	%r1801, [%rd426];
	setp.eq.s32 	%p230, %r1801, -1;
	selp.u32 	%r1802, 1, 0, %p230;
	add.s32 	%r5928, %r1799, %r1802;
	add.s32 	%r5920, %r5920, 16;
	add.s32 	%r5918, %r5918, 16;
	setp.ne.s32 	%p231, %r5918, %r240;
	@%p231 bra 	$L__BB27_123;
$L__BB27_124:
	setp.eq.s32 	%p232, %r239, 0;
	@%p232 bra 	$L__BB27_134;
	and.b32  	%r250, %r238, 7;
	setp.lt.u32 	%p233, %r239, 8;
	@%p233 bra 	$L__BB27_127;
	mul.wide.s32 	%rd427, %r5920, 4;
	add.s64 	%rd428, %rd2, %rd427;
	ld.global.u32 	%r1804, [%rd428];
	mul.wide.s32 	%rd429, %r1804, 4;
	add.s64 	%rd430, %rd3, %rd429;
	ld.global.u32 	%r1805, [%rd430];
	setp.eq.s32 	%p234, %r1805, -1;
	selp.u32 	%r1806, 1, 0, %p234;
	add.s32 	%r1807, %r5928, %r1806;
	ld.global.u32 	%r1808, [%rd428+4];
	mul.wide.s32 	%rd431, %r1808, 4;
	add.s64 	%rd432, %rd3, %rd431;
	ld.global.u32 	%r1809, [%rd432];
	setp.eq.s32 	%p235, %r1809, -1;
	selp.u32 	%r1810, 1, 0, %p235;
	add.s32 	%r1811, %r1807, %r1810;
	ld.global.u32 	%r1812, [%rd428+8];
	mul.wide.s32 	%rd433, %r1812, 4;
	add.s64 	%rd434, %rd3, %rd433;
	ld.global.u32 	%r1813, [%rd434];
	setp.eq.s32 	%p236, %r1813, -1;
	selp.u32 	%r1814, 1, 0, %p236;
	add.s32 	%r1815, %r1811, %r1814;
	ld.global.u32 	%r1816, [%rd428+12];
	mul.wide.s32 	%rd435, %r1816, 4;
	add.s64 	%rd436, %rd3, %rd435;
	ld.global.u32 	%r1817, [%rd436];
	setp.eq.s32 	%p237, %r1817, -1;
	selp.u32 	%r1818, 1, 0, %p237;
	add.s32 	%r1819, %r1815, %r1818;
	ld.global.u32 	%r1820, [%rd428+16];
	mul.wide.s32 	%rd437, %r1820, 4;
	add.s64 	%rd438, %rd3, %rd437;
	ld.global.u32 	%r1821, [%rd438];
	setp.eq.s32 	%p238, %r1821, -1;
	selp.u32 	%r1822, 1, 0, %p238;
	add.s32 	%r1823, %r1819, %r1822;
	ld.global.u32 	%r1824, [%rd428+20];
	mul.wide.s32 	%rd439, %r1824, 4;
	add.s64 	%rd440, %rd3, %rd439;
	ld.global.u32 	%r1825, [%rd440];
	setp.eq.s32 	%p239, %r1825, -1;
	selp.u32 	%r1826, 1, 0, %p239;
	add.s32 	%r1827, %r1823, %r1826;
	ld.global.u32 	%r1828, [%rd428+24];
	mul.wide.s32 	%rd441, %r1828, 4;
	add.s64 	%rd442, %rd3, %rd441;
	ld.global.u32 	%r1829, [%rd442];
	setp.eq.s32 	%p240, %r1829, -1;
	selp.u32 	%r1830, 1, 0, %p240;
	add.s32 	%r1831, %r1827, %r1830;
	ld.global.u32 	%r1832, [%rd428+28];
	mul.wide.s32 	%rd443, %r1832, 4;
	add.s64 	%rd444, %rd3, %rd443;
	ld.global.u32 	%r1833, [%rd444];
	setp.eq.s32 	%p241, %r1833, -1;
	selp.u32 	%r1834, 1, 0, %p241;
	add.s32 	%r5928, %r1831, %r1834;
	add.s32 	%r5920, %r5920, 8;
$L__BB27_127:
	setp.eq.s32 	%p242, %r250, 0;
	@%p242 bra 	$L__BB27_134;
	and.b32  	%r256, %r238, 3;
	setp.lt.u32 	%p243, %r250, 4;
	@%p243 bra 	$L__BB27_130;
	mul.wide.s32 	%rd445, %r5920, 4;
	add.s64 	%rd446, %rd2, %rd445;
	ld.global.u32 	%r1836, [%rd446];
	mul.wide.s32 	%rd447, %r1836, 4;
	add.s64 	%rd448, %rd3, %rd447;
	ld.global.u32 	%r1837, [%rd448];
	setp.eq.s32 	%p244, %r1837, -1;
	selp.u32 	%r1838, 1, 0, %p244;
	add.s32 	%r1839, %r5928, %r1838;
	ld.global.u32 	%r1840, [%rd446+4];
	mul.wide.s32 	%rd449, %r1840, 4;
	add.s64 	%rd450, %rd3, %rd449;
	ld.global.u32 	%r1841, [%rd450];
	setp.eq.s32 	%p245, %r1841, -1;
	selp.u32 	%r1842, 1, 0, %p245;
	add.s32 	%r1843, %r1839, %r1842;
	ld.global.u32 	%r1844, [%rd446+8];
	mul.wide.s32 	%rd451, %r1844, 4;
	add.s64 	%rd452, %rd3, %rd451;
	ld.global.u32 	%r1845, [%rd452];
	setp.eq.s32 	%p246, %r1845, -1;
	selp.u32 	%r1846, 1, 0, %p246;
	add.s32 	%r1847, %r1843, %r1846;
	ld.global.u32 	%r1848, [%rd446+12];
	mul.wide.s32 	%rd453, %r1848, 4;
	add.s64 	%rd454, %rd3, %rd453;
	ld.global.u32 	%r1849, [%rd454];
	setp.eq.s32 	%p247, %r1849, -1;
	selp.u32 	%r1850, 1, 0, %p247;
	add.s32 	%r5928, %r1847, %r1850;
	add.s32 	%r5920, %r5920, 4;
$L__BB27_130:
	setp.eq.s32 	%p248, %r256, 0;
	@%p248 bra 	$L__BB27_134;
	mul.wide.s32 	%rd455, %r5920, 4;
	add.s64 	%rd13, %rd2, %rd455;
	ld.global.u32 	%r1851, [%rd13];
	mul.wide.s32 	%rd456, %r1851, 4;
	add.s64 	%rd457, %rd3, %rd456;
	ld.global.u32 	%r1852, [%rd457];
	setp.eq.s32 	%p249, %r1852, -1;
	selp.u32 	%r1853, 1, 0, %p249;
	add.s32 	%r5928, %r5928, %r1853;
	setp.eq.s32 	%p250, %r256, 1;
	@%p250 bra 	$L__BB27_134;
	ld.global.u32 	%r1854, [%rd13+4];
	mul.wide.s32 	%rd458, %r1854, 4;
	add.s64 	%rd459, %rd3, %rd458;
	ld.global.u32 	%r1855, [%rd459];
	setp.eq.s32 	%p251, %r1855, -1;
	selp.u32 	%r1856, 1, 0, %p251;
	add.s32 	%r5928, %r5928, %r1856;
	setp.eq.s32 	%p252, %r256, 2;
	@%p252 bra 	$L__BB27_134;
	ld.global.u32 	%r1857, [%rd13+8];
	mul.wide.s32 	%rd460, %r1857, 4;
	add.s64 	%rd461, %rd3, %rd460;
	ld.global.u32 	%r1858, [%rd461];
	setp.eq.s32 	%p253, %r1858, -1;
	selp.u32 	%r1859, 1, 0, %p253;
	add.s32 	%r5928, %r5928, %r1859;
$L__BB27_134:
	ld.global.u32 	%r1861, [%rd6+6144];
	setp.ne.s32 	%p254, %r1861, -1;
	mov.b32 	%r5941, 0;
	@%p254 bra 	$L__BB27_149;
	ld.global.u32 	%r5933, [%rd7+6144];
	ld.global.u32 	%r267, [%rd7+6148];
	setp.ge.s32 	%p255, %r5933, %r267;
	@%p255 bra 	$L__BB27_149;
	add.s32 	%r1865, %r5933, 1;
	max.s32 	%r1866, %r267, %r1865;
	sub.s32 	%r268, %r1866, %r5933;
	and.b32  	%r269, %r268, 15;
	sub.s32 	%r1867, %r5933, %r1866;
	setp.gt.u32 	%p256, %r1867, -16;
	mov.b32 	%r5941, 0;
	@%p256 bra 	$L__BB27_139;
	and.b32  	%r270, %r268, -16;
	mov.b32 	%r5941, 0;
	mov.u32 	%r5931, %r5941;
$L__BB27_138:
	.pragma "nounroll";
	mul.wide.s32 	%rd462, %r5933, 4;
	add.s64 	%rd463, %rd2, %rd462;
	ld.global.u32 	%r1869, [%rd463];
	mul.wide.s32 	%rd464, %r1869, 4;
	add.s64 	%rd465, %rd3, %rd464;
	ld.global.u32 	%r1870, [%rd465];
	setp.eq.s32 	%p257, %r1870, -1;
	selp.u32 	%r1871, 1, 0, %p257;
	add.s32 	%r1872, %r5941, %r1871;
	ld.global.u32 	%r1873, [%rd463+4];
	mul.wide.s32 	%rd466, %r1873, 4;
	add.s64 	%rd467, %rd3, %rd466;
	ld.global.u32 	%r1874, [%rd467];
	setp.eq.s32 	%p258, %r1874, -1;
	selp.u32 	%r1875, 1, 0, %p258;
	add.s32 	%r1876, %r1872, %r1875;
	ld.global.u32 	%r1877, [%rd463+8];
	mul.wide.s32 	%rd468, %r1877, 4;
	add.s64 	%rd469, %rd3, %rd468;
	ld.global.u32 	%r1878, [%rd469];
	setp.eq.s32 	%p259, %r1878, -1;
	selp.u32 	%r1879, 1, 0, %p259;
	add.s32 	%r1880, %r1876, %r1879;
	ld.global.u32 	%r1881, [%rd463+12];
	mul.wide.s32 	%rd470, %r1881, 4;
	add.s64 	%rd471, %rd3, %rd470;
	ld.global.u32 	%r1882, [%rd471];
	setp.eq.s32 	%p260, %r1882, -1;
	selp.u32 	%r1883, 1, 0, %p260;
	add.s32 	%r1884, %r1880, %r1883;
	ld.global.u32 	%r1885, [%rd463+16];
	mul.wide.s32 	%rd472, %r1885, 4;
	add.s64 	%rd473, %rd3, %rd472;
	ld.global.u32 	%r1886, [%rd473];
	setp.eq.s32 	%p261, %r1886, -1;
	selp.u32 	%r1887, 1, 0, %p261;
	add.s32 	%r1888, %r1884, %r1887;
	ld.global.u32 	%r1889, [%rd463+20];
	mul.wide.s32 	%rd474, %r1889, 4;
	add.s64 	%rd475, %rd3, %rd474;
	ld.global.u32 	%r1890, [%rd475];
	setp.eq.s32 	%p262, %r1890, -1;
	selp.u32 	%r1891, 1, 0, %p262;
	add.s32 	%r1892, %r1888, %r1891;
	ld.global.u32 	%r1893, [%rd463+24];
	mul.wide.s32 	%rd476, %r1893, 4;
	add.s64 	%rd477, %rd3, %rd476;
	ld.global.u32 	%r1894, [%rd477];
	setp.eq.s32 	%p263, %r1894, -1;
	selp.u32 	%r1895, 1, 0, %p263;
	add.s32 	%r1896, %r1892, %r1895;
	ld.global.u32 	%r1897, [%rd463+28];
	mul.wide.s32 	%rd478, %r1897, 4;
	add.s64 	%rd479, %rd3, %rd478;
	ld.global.u32 	%r1898, [%rd479];
	setp.eq.s32 	%p264, %r1898, -1;
	selp.u32 	%r1899, 1, 0, %p264;
	add.s32 	%r1900, %r1896, %r1899;
	ld.global.u32 	%r1901, [%rd463+32];
	mul.wide.s32 	%rd480, %r1901, 4;
	add.s64 	%rd481, %rd3, %rd480;
	ld.global.u32 	%r1902, [%rd481];
	setp.eq.s32 	%p265, %r1902, -1;
	selp.u32 	%r1903, 1, 0, %p265;
	add.s32 	%r1904, %r1900, %r1903;
	ld.global.u32 	%r1905, [%rd463+36];
	mul.wide.s32 	%rd482, %r1905, 4;
	add.s64 	%rd483, %rd3, %rd482;
	ld.global.u32 	%r1906, [%rd483];
	setp.eq.s32 	%p266, %r1906, -1;
	selp.u32 	%r1907, 1, 0, %p266;
	add.s32 	%r1908, %r1904, %r1907;
	ld.global.u32 	%r1909, [%rd463+40];
	mul.wide.s32 	%rd484, %r1909, 4;
	add.s64 	%rd485, %rd3, %rd484;
	ld.global.u32 	%r1910, [%rd485];
	setp.eq.s32 	%p267, %r1910, -1;
	selp.u32 	%r1911, 1, 0, %p267;
	add.s32 	%r1912, %r1908, %r1911;
	ld.global.u32 	%r1913, [%rd463+44];
	mul.wide.s32 	%rd486, %r1913, 4;
	add.s64 	%rd487, %rd3, %rd486;
	ld.global.u32 	%r1914, [%rd487];
	setp.eq.s32 	%p268, %r1914, -1;
	selp.u32 	%r1915, 1, 0, %p268;
	add.s32 	%r1916, %r1912, %r1915;
	ld.global.u32 	%r1917, [%rd463+48];
	mul.wide.s32 	%rd488, %r1917, 4;
	add.s64 	%rd489, %rd3, %rd488;
	ld.global.u32 	%r1918, [%rd489];
	setp.eq.s32 	%p269, %r1918, -1;
	selp.u32 	%r1919, 1, 0, %p269;
	add.s32 	%r1920, %r1916, %r1919;
	ld.global.u32 	%r1921, [%rd463+52];
	mul.wide.s32 	%rd490, %r1921, 4;
	add.s64 	%rd491, %rd3, %rd490;
	ld.global.u32 	%r1922, [%rd491];
	setp.eq.s32 	%p270, %r1922, -1;
	selp.u32 	%r1923, 1, 0, %p270;
	add.s32 	%r1924, %r1920, %r1923;
	ld.global.u32 	%r1925, [%rd463+56];
	mul.wide.s32 	%rd492, %r1925, 4;
	add.s64 	%rd493, %rd3, %rd492;
	ld.global.u32 	%r1926, [%rd493];
	setp.eq.s32 	%p271, %r1926, -1;
	selp.u32 	%r1927, 1, 0, %p271;
	add.s32 	%r1928, %r1924, %r1927;
	ld.global.u32 	%r1929, [%rd463+60];
	mul.wide.s32 	%rd494, %r1929, 4;
	add.s64 	%rd495, %rd3, %rd494;
	ld.global.u32 	%r1930, [%rd495];
	setp.eq.s32 	%p272, %r1930, -1;
	selp.u32 	%r1931, 1, 0, %p272;
	add.s32 	%r5941, %r1928, %r1931;
	add.s32 	%r5933, %r5933, 16;
	add.s32 	%r5931, %r5931, 16;
	setp.ne.s32 	%p273, %r5931, %r270;
	@%p273 bra 	$L__BB27_138;
$L__BB27_139:
	setp.eq.s32 	%p274, %r269, 0;
	@%p274 bra 	$L__BB27_149;
	and.b32  	%r280, %r268, 7;
	setp.lt.u32 	%p275, %r269, 8;
	@%p275 bra 	$L__BB27_142;
	mul.wide.s32 	%rd496, %r5933, 4;
	add.s64 	%rd497, %rd2, %rd496;
	ld.global.u32 	%r1933, [%rd497];
	mul.wide.s32 	%rd498, %r1933, 4;
	add.s64 	%rd499, %rd3, %rd498;
	ld.global.u32 	%r1934, [%rd499];
	setp.eq.s32 	%p276, %r1934, -1;
	selp.u32 	%r1935, 1, 0, %p276;
	add.s32 	%r1936, %r5941, %r1935;
	ld.global.u32 	%r1937, [%rd497+4];
	mul.wide.s32 	%rd500, %r1937, 4;
	add.s64 	%rd501, %rd3, %rd500;
	ld.global.u32 	%r1938, [%rd501];
	setp.eq.s32 	%p277, %r1938, -1;
	selp.u32 	%r1939, 1, 0, %p277;
	add.s32 	%r1940, %r1936, %r1939;
	ld.global.u32 	%r1941, [%rd497+8];
	mul.wide.s32 	%rd502, %r1941, 4;
	add.s64 	%rd503, %rd3, %rd502;
	ld.global.u32 	%r1942, [%rd503];
	setp.eq.s32 	%p278, %r1942, -1;
	selp.u32 	%r1943, 1, 0, %p278;
	add.s32 	%r1944, %r1940, %r1943;
	ld.global.u32 	%r1945, [%rd497+12];
	mul.wide.s32 	%rd504, %r1945, 4;
	add.s64 	%rd505, %rd3, %rd504;
	ld.global.u32 	%r1946, [%rd505];
	setp.eq.s32 	%p279, %r1946, -1;
	selp.u32 	%r1947, 1, 0, %p279;
	add.s32 	%r1948, %r1944, %r1947;
	ld.global.u32 	%r1949, [%rd497+16];
	mul.wide.s32 	%rd506, %r1949, 4;
	add.s64 	%rd507, %rd3, %rd506;
	ld.global.u32 	%r1950, [%rd507];
	setp.eq.s32 	%p280, %r1950, -1;
	selp.u32 	%r1951, 1, 0, %p280;
	add.s32 	%r1952, %r1948, %r1951;
	ld.global.u32 	%r1953, [%rd497+20];
	mul.wide.s32 	%rd508, %r1953, 4;
	add.s64 	%rd509, %rd3, %rd508;
	ld.global.u32 	%r1954, [%rd509];
	setp.eq.s32 	%p281, %r1954, -1;
	selp.u32 	%r1955, 1, 0, %p281;
	add.s32 	%r1956, %r1952, %r1955;
	ld.global.u32 	%r1957, [%rd497+24];
	mul.wide.s32 	%rd510, %r1957, 4;
	add.s64 	%rd511, %rd3, %rd510;
	ld.global.u32 	%r1958, [%rd511];
	setp.eq.s32 	%p282, %r1958, -1;
	selp.u32 	%r1959, 1, 0, %p282;
	add.s32 	%r1960, %r1956, %r1959;
	ld.global.u32 	%r1961, [%rd497+28];
	mul.wide.s32 	%rd512, %r1961, 4;
	add.s64 	%rd513, %rd3, %rd512;
	ld.global.u32 	%r1962, [%rd513];
	setp.eq.s32 	%p283, %r1962, -1;
	selp.u32 	%r1963, 1, 0, %p283;
	add.s32 	%r5941, %r1960, %r1963;
	add.s32 	%r5933, %r5933, 8;
$L__BB27_142:
	setp.eq.s32 	%p284, %r280, 0;
	@%p284 bra 	$L__BB27_149;
	and.b32  	%r286, %r268, 3;
	setp.lt.u32 	%p285, %r280, 4;
	@%p285 bra 	$L__BB27_145;
	mul.wide.s32 	%rd514, %r5933, 4;
	add.s64 	%rd515, %rd2, %rd514;
	ld.global.u32 	%r1965, [%rd515];
	mul.wide.s32 	%rd516, %r1965, 4;
	add.s64 	%rd517, %rd3, %rd516;
	ld.global.u32 	%r1966, [%rd517];
	setp.eq.s32 	%p286, %r1966, -1;
	selp.u32 	%r1967, 1, 0, %p286;
	add.s32 	%r1968, %r5941, %r1967;
	ld.global.u32 	%r1969, [%rd515+4];
	mul.wide.s32 	%rd518, %r1969, 4;
	add.s64 	%rd519, %rd3, %rd518;
	ld.global.u32 	%r1970, [%rd519];
	setp.eq.s32 	%p287, %r1970, -1;
	selp.u32 	%r1971, 1, 0, %p287;
	add.s32 	%r1972, %r1968, %r1971;
	ld.global.u32 	%r1973, [%rd515+8];
	mul.wide.s32 	%rd520, %r1973, 4;
	add.s64 	%rd521, %rd3, %rd520;
	ld.global.u32 	%r1974, [%rd521];
	setp.eq.s32 	%p288, %r1974, -1;
	selp.u32 	%r1975, 1, 0, %p288;
	add.s32 	%r1976, %r1972, %r1975;
	ld.global.u32 	%r1977, [%rd515+12];
	mul.wide.s32 	%rd522, %r1977, 4;
	add.s64 	%rd523, %rd3, %rd522;
	ld.global.u32 	%r1978, [%rd523];
	setp.eq.s32 	%p289, %r1978, -1;
	selp.u32 	%r1979, 1, 0, %p289;
	add.s32 	%r5941, %r1976, %r1979;
	add.s32 	%r5933, %r5933, 4;
$L__BB27_145:
	setp.eq.s32 	%p290, %r286, 0;
	@%p290 bra 	$L__BB27_149;
	mul.wide.s32 	%rd524, %r5933, 4;
	add.s64 	%rd14, %rd2, %rd524;
	ld.global.u32 	%r1980, [%rd14];
	mul.wide.s32 	%rd525, %r1980, 4;
	add.s64 	%rd526, %rd3, %rd525;
	ld.global.u32 	%r1981, [%rd526];
	setp.eq.s32 	%p291, %r1981, -1;
	selp.u32 	%r1982, 1, 0, %p291;
	add.s32 	%r5941, %r5941, %r1982;
	setp.eq.s32 	%p292, %r286, 1;
	@%p292 bra 	$L__BB27_149;
	ld.global.u32 	%r1983, [%rd14+4];
	mul.wide.s32 	%rd527, %r1983, 4;
	add.s64 	%rd528, %rd3, %rd527;
	ld.global.u32 	%r1984, [%rd528];
	setp.eq.s32 	%p293, %r1984, -1;
	selp.u32 	%r1985, 1, 0, %p293;
	add.s32 	%r5941, %r5941, %r1985;
	setp.eq.s32 	%p294, %r286, 2;
	@%p294 bra 	$L__BB27_149;
	ld.global.u32 	%r1986, [%rd14+8];
	mul.wide.s32 	%rd529, %r1986, 4;
	add.s64 	%rd530, %rd3, %rd529;
	ld.global.u32 	%r1987, [%rd530];
	setp.eq.s32 	%p295, %r1987, -1;
	selp.u32 	%r1988, 1, 0, %p295;
	add.s32 	%r5941, %r5941, %r1988;
$L__BB27_149:
	ld.global.u32 	%r1990, [%rd6+7168];
	setp.ne.s32 	%p296, %r1990, -1;
	mov.b32 	%r5954, 0;
	@%p296 bra 	$L__BB27_164;
	ld.global.u32 	%r5946, [%rd7+7168];
	ld.global.u32 	%r297, [%rd7+7172];
	setp.ge.s32 	%p297, %r5946, %r297;
	@%p297 bra 	$L__BB27_164;
	add.s32 	%r1994, %r5946, 1;
	max.s32 	%r1995, %r297, %r1994;
	sub.s32 	%r298, %r1995, %r5946;
	and.b32  	%r299, %r298, 15;
	sub.s32 	%r1996, %r5946, %r1995;
	setp.gt.u32 	%p298, %r1996, -16;
	mov.b32 	%r5954, 0;
	@%p298 bra 	$L__BB27_154;
	and.b32  	%r300, %r298, -16;
	mov.b32 	%r5954, 0;
	mov.u32 	%r5944, %r5954;
$L__BB27_153:
	.pragma "nounroll";
	mul.wide.s32 	%rd531, %r5946, 4;
	add.s64 	%rd532, %rd2, %rd531;
	ld.global.u32 	%r1998, [%rd532];
	mul.wide.s32 	%rd533, %r1998, 4;
	add.s64 	%rd534, %rd3, %rd533;
	ld.global.u32 	%r1999, [%rd534];
	setp.eq.s32 	%p299, %r1999, -1;
	selp.u32 	%r2000, 1, 0, %p299;
	add.s32 	%r2001, %r5954, %r2000;
	ld.global.u32 	%r2002, [%rd532+4];
	mul.wide.s32 	%rd535, %r2002, 4;
	add.s64 	%rd536, %rd3, %rd535;
	ld.global.u32 	%r2003, [%rd536];
	setp.eq.s32 	%p300, %r2003, -1;
	selp.u32 	%r2004, 1, 0, %p300;
	add.s32 	%r2005, %r2001, %r2004;
	ld.global.u32 	%r2006, [%rd532+8];
	mul.wide.s32 	%rd537, %r2006, 4;
	add.s64 	%rd538, %rd3, %rd537;
	ld.global.u32 	%r2007, [%rd538];
	setp.eq.s32 	%p301, %r2007, -1;
	selp.u32 	%r2008, 1, 0, %p301;
	add.s32 	%r2009, %r2005, %r2008;
	ld.global.u32 	%r2010, [%rd532+12];
	mul.wide.s32 	%rd539, %r2010, 4;
	add.s64 	%rd540, %rd3, %rd539;
	ld.global.u32 	%r2011, [%rd540];
	setp.eq.s32 	%p302, %r2011, -1;
	selp.u32 	%r2012, 1, 0, %p302;
	add.s32 	%r2013, %r2009, %r2012;
	ld.global.u32 	%r2014, [%rd532+16];
	mul.wide.s32 	%rd541, %r2014, 4;
	add.s64 	%rd542, %rd3, %rd541;
	ld.global.u32 	%r2015, [%rd542];
	setp.eq.s32 	%p303, %r2015, -1;
	selp.u32 	%r2016, 1, 0, %p303;
	add.s32 	%r2017, %r2013, %r2016;
	ld.global.u32 	%r2018, [%rd532+20];
	mul.wide.s32 	%rd543, %r2018, 4;
	add.s64 	%rd544, %rd3, %rd543;
	ld.global.u32 	%r2019, [%rd544];
	setp.eq.s32 	%p304, %r2019, -1;
	selp.u32 	%r2020, 1, 0, %p304;
	add.s32 	%r2021, %r2017, %r2020;
	ld.global.u32 	%r2022, [%rd532+24];
	mul.wide.s32 	%rd545, %r2022, 4;
	add.s64 	%rd546, %rd3, %rd545;
	ld.global.u32 	%r2023, [%rd546];
	setp.eq.s32 	%p305, %r2023, -1;
	selp.u32 	%r2024, 1, 0, %p305;
	add.s32 	%r2025, %r2021, %r2024;
	ld.global.u32 	%r2026, [%rd532+28];
	mul.wide.s32 	%rd547, %r2026, 4;
	add.s64 	%rd548, %rd3, %rd547;
	ld.global.u32 	%r2027, [%rd548];
	setp.eq.s32 	%p306, %r2027, -1;
	selp.u32 	%r2028, 1, 0, %p306;
	add.s32 	%r2029, %r2025, %r2028;
	ld.global.u32 	%r2030, [%rd532+32];
	mul.wide.s32 	%rd549, %r2030, 4;
	add.s64 	%rd550, %rd3, %rd549;
	ld.global.u32 	%r2031, [%rd550];
	setp.eq.s32 	%p307, %r2031, -1;
	selp.u32 	%r2032, 1, 0, %p307;
	add.s32 	%r2033, %r2029, %r2032;
	ld.global.u32 	%r2034, [%rd532+36];
	mul.wide.s32 	%rd551, %r2034, 4;
	add.s64 	%rd552, %rd3, %rd551;
	ld.global.u32 	%r2035, [%rd552];
	setp.eq.s32 	%p308, %r2035, -1;
	selp.u32 	%r2036, 1, 0, %p308;
	add.s32 	%r2037, %r2033, %r2036;
	ld.global.u32 	%r2038, [%rd532+40];
	mul.wide.s32 	%rd553, %r2038, 4;
	add.s64 	%rd554, %rd3, %rd553;
	ld.global.u32 	%r2039, [%rd554];
	setp.eq.s32 	%p309, %r2039, -1;
	selp.u32 	%r2040, 1, 0, %p309;
	add.s32 	%r2041, %r2037, %r2040;
	ld.global.u32 	%r2042, [%rd532+44];
	mul.wide.s32 	%rd555, %r2042, 4;
	add.s64 	%rd556, %rd3, %rd555;
	ld.global.u32 	%r2043, [%rd556];
	setp.eq.s32 	%p310, %r2043, -1;
	selp.u32 	%r2044, 1, 0, %p310;
	add.s32 	%r2045, %r2041, %r2044;
	ld.global.u32 	%r2046, [%rd532+48];
	mul.wide.s32 	%rd557, %r2046, 4;
	add.s64 	%rd558, %rd3, %rd557;
	ld.global.u32 	%r2047, [%rd558];
	setp.eq.s32 	%p311, %r2047, -1;
	selp.u32 	%r2048, 1, 0, %p311;
	add.s32 	%r2049, %r2045, %r2048;
	ld.global.u32 	%r2050, [%rd532+52];
	mul.wide.s32 	%rd559, %r2050, 4;
	add.s64 	%rd560, %rd3, %rd559;
	ld.global.u32 	%r2051, [%rd560];
	setp.eq.s32 	%p312, %r2051, -1;
	selp.u32 	%r2052, 1, 0, %p312;
	add.s32 	%r2053, %r2049, %r2052;
	ld.global.u32 	%r2054, [%rd532+56];
	mul.wide.s32 	%rd561, %r2054, 4;
	add.s64 	%rd562, %rd3, %rd561;
	ld.global.u32 	%r2055, [%rd562];
	setp.eq.s32 	%p313, %r2055, -1;
	selp.u32 	%r2056, 1, 0, %p313;
	add.s32 	%r2057, %r2053, %r2056;
	ld.global.u32 	%r2058, [%rd532+60];
	mul.wide.s32 	%rd563, %r2058, 4;
	add.s64 	%rd564, %rd3, %rd563;
	ld.global.u32 	%r2059, [%rd564];
	setp.eq.s32 	%p314, %r2059, -1;
	selp.u32 	%r2060, 1, 0, %p314;
	add.s32 	%r5954, %r2057, %r2060;
	add.s32 	%r5946, %r5946, 16;
	add.s32 	%r5944, %r5944, 16;
	setp.ne.s32 	%p315, %r5944, %r300;
	@%p315 bra 	$L__BB27_153;
$L__BB27_154:
	setp.eq.s32 	%p316, %r299, 0;
	@%p316 bra 	$L__BB27_164;
	and.b32  	%r310, %r298, 7;
	setp.lt.u32 	%p317, %r299, 8;
	@%p317 bra 	$L__BB27_157;
	mul.wide.s32 	%rd565, %r5946, 4;
	add.s64 	%rd566, %rd2, %rd565;
	ld.global.u32 	%r2062, [%rd566];
	mul.wide.s32 	%rd567, %r2062, 4;
	add.s64 	%rd568, %rd3, %rd567;
	ld.global.u32 	%r2063, [%rd568];
	setp.eq.s32 	%p318, %r2063, -1;
	selp.u32 	%r2064, 1, 0, %p318;
	add.s32 	%r2065, %r5954, %r2064;
	ld.global.u32 	%r2066, [%rd566+4];
	mul.wide.s32 	%rd569, %r2066, 4;
	add.s64 	%rd570, %rd3, %rd569;
	ld.global.u32 	%r2067, [%rd570];
	setp.eq.s32 	%p319, %r2067, -1;
	selp.u32 	%r2068, 1, 0, %p319;
	add.s32 	%r2069, %r2065, %r2068;
	ld.global.u32 	%r2070, [%rd566+8];
	mul.wide.s32 	%rd571, %r2070, 4;
	add.s64 	%rd572, %rd3, %rd571;
	ld.global.u32 	%r2071, [%rd572];
	setp.eq.s32 	%p320, %r2071, -1;
	selp.u32 	%r2072, 1, 0, %p320;
	add.s32 	%r2073, %r2069, %r2072;
	ld.global.u32 	%r2074, [%rd566+12];
	mul.wide.s32 	%rd573, %r2074, 4;
	add.s64 	%rd574, %rd3, %rd573;
	ld.global.u32 	%r2075, [%rd574];
	setp.eq.s32 	%p321, %r2075, -1;
	selp.u32 	%r2076, 1, 0, %p321;
	add.s32 	%r2077, %r2073, %r2076;
	ld.global.u32 	%r2078, [%rd566+16];
	mul.wide.s32 	%rd575, %r2078, 4;
	add.s64 	%rd576, %rd3, %rd575;
	ld.global.u32 	%r2079, [%rd576];
	setp.eq.s32 	%p322, %r2079, -1;
	selp.u32 	%r2080, 1, 0, %p322;
	add.s32 	%r2081, %r2077, %r2080;
	ld.global.u32 	%r2082, [%rd566+20];
	mul.wide.s32 	%rd577, %r2082, 4;
	add.s64 	%rd578, %rd3, %rd577;
	ld.global.u32 	%r2083, [%rd578];
	setp.eq.s32 	%p323, %r2083, -1;
	selp.u32 	%r2084, 1, 0, %p323;
	add.s32 	%r2085, %r2081, %r2084;
	ld.global.u32 	%r2086, [%rd566+24];
	mul.wide.s32 	%rd579, %r2086, 4;
	add.s64 	%rd580, %rd3, %rd579;
	ld.global.u32 	%r2087, [%rd580];
	setp.eq.s32 	%p324, %r2087, -1;
	selp.u32 	%r2088, 1, 0, %p324;
	add.s32 	%r2089, %r2085, %r2088;
	ld.global.u32 	%r2090, [%rd566+28];
	mul.wide.s32 	%rd581, %r2090, 4;
	add.s64 	%rd582, %rd3, %rd581;
	ld.global.u32 	%r2091, [%rd582];
	setp.eq.s32 	%p325, %r2091, -1;
	selp.u32 	%r2092, 1, 0, %p325;
	add.s32 	%r5954, %r2089, %r2092;
	add.s32 	%r5946, %r5946, 8;
$L__BB27_157:
	setp.eq.s32 	%p326, %r310, 0;
	@%p326 bra 	$L__BB27_164;
	and.b32  	%r316, %r298, 3;
	setp.lt.u32 	%p327, %r310, 4;
	@%p327 bra 	$L__BB27_160;
	mul.wide.s32 	%rd583, %r5946, 4;
	add.s64 	%rd584, %rd2, %rd583;
	ld.global.u32 	%r2094, [%rd584];
	mul.wide.s32 	%rd585, %r2094, 4;
	add.s64 	%rd586, %rd3, %rd585;
	ld.global.u32 	%r2095, [%rd586];
	setp.eq.s32 	%p328, %r2095, -1;
	selp.u32 	%r2096, 1, 0, %p328;
	add.s32 	%r2097, %r5954, %r2096;
	ld.global.u32 	%r2098, [%rd584+4];
	mul.wide.s32 	%rd587, %r2098, 4;
	add.s64 	%rd588, %rd3, %rd587;
	ld.global.u32 	%r2099, [%rd588];
	setp.eq.s32 	%p329, %r2099, -1;
	selp.u32 	%r2100, 1, 0, %p329;
	add.s32 	%r2101, %r2097, %r2100;
	ld.global.u32 	%r2102, [%rd584+8];
	mul.wide.s32 	%rd589, %r2102, 4;
	add.s64 	%rd590, %rd3, %rd589;
	ld.global.u32 	%r2103, [%rd590];
	setp.eq.s32 	%p330, %r2103, -1;
	selp.u32 	%r2104, 1, 0, %p330;
	add.s32 	%r2105, %r2101, %r2104;
	ld.global.u32 	%r2106, [%rd584+12];
	mul.wide.s32 	%rd591, %r2106, 4;
	add.s64 	%rd592, %rd3, %rd591;
	ld.global.u32 	%r2107, [%rd592];
	setp.eq.s32 	%p331, %r2107, -1;
	selp.u32 	%r2108, 1, 0, %p331;
	add.s32 	%r5954, %r2105, %r2108;
	add.s32 	%r5946, %r5946, 4;
$L__BB27_160:
	setp.eq.s32 	%p332, %r316, 0;
	@%p332 bra 	$L__BB27_164;
	mul.wide.s32 	%rd593, %r5946, 4;
	add.s64 	%rd15, %rd2, %rd593;
	ld.global.u32 	%r2109, [%rd15];
	mul.wide.s32 	%rd594, %r2109, 4;
	add.s64 	%rd595, %rd3, %rd594;
	ld.global.u32 	%r2110, [%rd595];
	setp.eq.s32 	%p333, %r2110, -1;
	selp.u32 	%r2111, 1, 0, %p333;
	add.s32 	%r5954, %r5954, %r2111;
	setp.eq.s32 	%p334, %r316, 1;
	@%p334 bra 	$L__BB27_164;
	ld.global.u32 	%r2112, [%rd15+4];
	mul.wide.s32 	%rd596, %r2112, 4;
	add.s64 	%rd597, %rd3, %rd596;
	ld.global.u32 	%r2113, [%rd597];
	setp.eq.s32 	%p335, %r2113, -1;
	selp.u32 	%r2114, 1, 0, %p335;
	add.s32 	%r5954, %r5954, %r2114;
	setp.eq.s32 	%p336, %r316, 2;
	@%p336 bra 	$L__BB27_164;
	ld.global.u32 	%r2115, [%rd15+8];
	mul.wide.s32 	%rd598, %r2115, 4;
	add.s64 	%rd599, %rd3, %rd598;
	ld.global.u32 	%r2116, [%rd599];
	setp.eq.s32 	%p337, %r2116, -1;
	selp.u32 	%r2117, 1, 0, %p337;
	add.s32 	%r5954, %r5954, %r2117;
$L__BB27_164:
	ld.global.u32 	%r2119, [%rd6+8192];
	setp.ne.s32 	%p338, %r2119, -1;
	mov.b32 	%r5967, 0;
	@%p338 bra 	$L__BB27_179;
	ld.global.u32 	%r5959, [%rd7+8192];
	ld.global.u32 	%r327, [%rd7+8196];
	setp.ge.s32 	%p339, %r5959, %r327;
	@%p339 bra 	$L__BB27_179;
	add.s32 	%r2123, %r5959, 1;
	max.s32 	%r2124, %r327, %r2123;
	sub.s32 	%r328, %r2124, %r5959;
	and.b32  	%r329, %r328, 15;
	sub.s32 	%r2125, %r5959, %r2124;
	setp.gt.u32 	%p340, %r2125, -16;
	mov.b32 	%r5967, 0;
	@%p340 bra 	$L__BB27_169;
	and.b32  	%r330, %r328, -16;
	mov.b32 	%r5967, 0;
	mov.u32 	%r5957, %r5967;
$L__BB27_168:
	.pragma "nounroll";
	mul.wide.s32 	%rd600, %r5959, 4;
	add.s64 	%rd601, %rd2, %rd600;
	ld.global.u32 	%r2127, [%rd601];
	mul.wide.s32 	%rd602, %r2127, 4;
	add.s64 	%rd603, %rd3, %rd602;
	ld.global.u32 	%r2128, [%rd603];
	setp.eq.s32 	%p341, %r2128, -1;
	selp.u32 	%r2129, 1, 0, %p341;
	add.s32 	%r2130, %r5967, %r2129;
	ld.global.u32 	%r2131, [%rd601+4];
	mul.wide.s32 	%rd604, %r2131, 4;
	add.s64 	%rd605, %rd3, %rd604;
	ld.global.u32 	%r2132, [%rd605];
	setp.eq.s32 	%p342, %r2132, -1;
	selp.u32 	%r2133, 1, 0, %p342;
	add.s32 	%r2134, %r2130, %r2133;
	ld.global.u32 	%r2135, [%rd601+8];
	mul.wide.s32 	%rd606, %r2135, 4;
	add.s64 	%rd607, %rd3, %rd606;
	ld.global.u32 	%r2136, [%rd607];
	setp.eq.s32 	%p343, %r2136, -1;
	selp.u32 	%r2137, 1, 0, %p343;
	add.s32 	%r2138, %r2134, %r2137;
	ld.global.u32 	%r2139, [%rd601+12];
	mul.wide.s32 	%rd608, %r2139, 4;
	add.s64 	%rd609, %rd3, %rd608;
	ld.global.u32 	%r2140, [%rd609];
	setp.eq.s32 	%p344, %r2140, -1;
	selp.u32 	%r2141, 1, 0, %p344;
	add.s32 	%r2142, %r2138, %r2141;
	ld.global.u32 	%r2143, [%rd601+16];
	mul.wide.s32 	%rd610, %r2143, 4;
	add.s64 	%rd611, %rd3, %rd610;
	ld.global.u32 	%r2144, [%rd611];
	setp.eq.s32 	%p345, %r2144, -1;
	selp.u32 	%r2145, 1, 0, %p345;
	add.s32 	%r2146, %r2142, %r2145;
	ld.global.u32 	%r2147, [%rd601+20];
	mul.wide.s32 	%rd612, %r2147, 4;
	add.s64 	%rd613, %rd3, %rd612;
	ld.global.u32 	%r2148, [%rd613];
	setp.eq.s32 	%p346, %r2148, -1;
	selp.u32 	%r2149, 1, 0, %p346;
	add.s32 	%r2150, %r2146, %r2149;
	ld.global.u32 	%r2151, [%rd601+24];
	mul.wide.s32 	%rd614, %r2151, 4;
	add.s64 	%rd615, %rd3, %rd614;
	ld.global.u32 	%r2152, [%rd615];
	setp.eq.s32 	%p347, %r2152, -1;
	selp.u32 	%r2153, 1, 0, %p347;
	add.s32 	%r2154, %r2150, %r2153;
	ld.global.u32 	%r2155, [%rd601+28];
	mul.wide.s32 	%rd616, %r2155, 4;
	add.s64 	%rd617, %rd3, %rd616;
	ld.global.u32 	%r2156, [%rd617];
	setp.eq.s32 	%p348, %r2156, -1;
	selp.u32 	%r2157, 1, 0, %p348;
	add.s32 	%r2158, %r2154, %r2157;
	ld.global.u32 	%r2159, [%rd601+32];
	mul.wide.s32 	%rd618, %r2159, 4;
	add.s64 	%rd619, %rd3, %rd618;
	ld.global.u32 	%r2160, [%rd619];
	setp.eq.s32 	%p349, %r2160, -1;
	selp.u32 	%r2161, 1, 0, %p349;
	add.s32 	%r2162, %r2158, %r2161;
	ld.global.u32 	%r2163, [%rd601+36];
	mul.wide.s32 	%rd620, %r2163, 4;
	add.s64 	%rd621, %rd3, %rd620;
	ld.global.u32 	%r2164, [%rd621];
	setp.eq.s32 	%p350, %r2164, -1;
	selp.u32 	%r2165, 1, 0, %p350;
	add.s32 	%r2166, %r2162, %r2165;
	ld.global.u32 	%r2167, [%rd601+40];
	mul.wide.s32 	%rd622, %r2167, 4;
	add.s64 	%rd623, %rd3, %rd622;
	ld.global.u32 	%r2168, [%rd623];
	setp.eq.s32 	%p351, %r2168, -1;
	selp.u32 	%r2169, 1, 0, %p351;
	add.s32 	%r2170, %r2166, %r2169;
	ld.global.u32 	%r2171, [%rd601+44];
	mul.wide.s32 	%rd624, %r2171, 4;
	add.s64 	%rd625, %rd3, %rd624;
	ld.global.u32 	%r2172, [%rd625];
	setp.eq.s32 	%p352, %r2172, -1;
	selp.u32 	%r2173, 1, 0, %p352;
	add.s32 	%r2174, %r2170, %r2173;
	ld.global.u32 	%r2175, [%rd601+48];
	mul.wide.s32 	%rd626, %r2175, 4;
	add.s64 	%rd627, %rd3, %rd626;
	ld.global.u32 	%r2176, [%rd627];
	setp.eq.s32 	%p353, %r2176, -1;
	selp.u32 	%r2177, 1, 0, %p353;
	add.s32 	%r2178, %r2174, %r2177;
	ld.global.u32 	%r2179, [%rd601+52];
	mul.wide.s32 	%rd628, %r2179, 4;
	add.s64 	%rd629, %rd3, %rd628;
	ld.global.u32 	%r2180, [%rd629];
	setp.eq.s32 	%p354, %r2180, -1;
	selp.u32 	%r2181, 1, 0, %p354;
	add.s32 	%r2182, %r2178, %r2181;
	ld.global.u32 	%r2183, [%rd601+56];
	mul.wide.s32 	%rd630, %r2183, 4;
	add.s64 	%rd631, %rd3, %rd630;
	ld.global.u32 	%r2184, [%rd631];
	setp.eq.s32 	%p355, %r2184, -1;
	selp.u32 	%r2185, 1, 0, %p355;
	add.s32 	%r2186, %r2182, %r2185;
	ld.global.u32 	%r2187, [%rd601+60];
	mul.wide.s32 	%rd632, %r2187, 4;
	add.s64 	%rd633, %rd3, %rd632;
	ld.global.u32 	%r2188, [%rd633];
	setp.eq.s32 	%p356, %r2188, -1;
	selp.u32 	%r2189, 1, 0, %p356;
	add.s32 	%r5967, %r2186, %r2189;
	add.s32 	%r5959, %r5959, 16;
	add.s32 	%r5957, %r5957, 16;
	setp.ne.s32 	%p357, %r5957, %r330;
	@%p357 bra 	$L__BB27_168;
$L__BB27_169:
	setp.eq.s32 	%p358, %r329, 0;
	@%p358 bra 	$L__BB27_179;
	and.b32  	%r340, %r328, 7;
	setp.lt.u32 	%p359, %r329, 8;
	@%p359 bra 	$L__BB27_172;
	mul.wide.s32 	%rd634, %r5959, 4;
	add.s64 	%rd635, %rd2, %rd634;
	ld.global.u32 	%r2191, [%rd635];
	mul.wide.s32 	%rd636, %r2191, 4;
	add.s64 	%rd637, %rd3, %rd636;
	ld.global.u32 	%r2192, [%rd637];
	setp.eq.s32 	%p360, %r2192, -1;
	selp.u32 	%r2193, 1, 0, %p360;
	add.s32 	%r2194, %r5967, %r2193;
	ld.global.u32 	%r2195, [%rd635+4];
	mul.wide.s32 	%rd638, %r2195, 4;
	add.s64 	%rd639, %rd3, %rd638;
	ld.global.u32 	%r2196, [%rd639];
	setp.eq.s32 	%p361, %r2196, -1;
	selp.u32 	%r2197, 1, 0, %p361;
	add.s32 	%r2198, %r2194, %r2197;
	ld.global.u32 	%r2199, [%rd635+8];
	mul.wide.s32 	%rd640, %r2199, 4;
	add.s64 	%rd641, %rd3, %rd640;
	ld.global.u32 	%r2200, [%rd641];
	setp.eq.s32 	%p362, %r2200, -1;
	selp.u32 	%r2201, 1, 0, %p362;
	add.s32 	%r2202, %r2198, %r2201;
	ld.global.u32 	%r2203, [%rd635+12];
	mul.wide.s32 	%rd642, %r2203, 4;
	add.s64 	%rd643, %rd3, %rd642;
	ld.global.u32 	%r2204, [%rd643];
	setp.eq.s32 	%p363, %r2204, -1;
	selp.u32 	%r2205, 1, 0, %p363;
	add.s32 	%r2206, %r2202, %r2205;
	ld.global.u32 	%r2207, [%rd635+16];
	mul.wide.s32 	%rd644, %r2207, 4;
	add.s64 	%rd645, %rd3, %rd644;
	ld.global.u32 	%r2208, [%rd645];
	setp.eq.s32 	%p364, %r2208, -1;
	selp.u32 	%r2209, 1, 0, %p364;
	add.s32 	%r2210, %r2206, %r2209;
	ld.global.u32 	%r2211, [%rd635+20];
	mul.wide.s32 	%rd646, %r2211, 4;
	add.s64 	%rd647, %rd3, %rd646;
	ld.global.u32 	%r2212, [%rd647];
	setp.eq.s32 	%p365, %r2212, -1;
	selp.u32 	%r2213, 1, 0, %p365;
	add.s32 	%r2214, %r2210, %r2213;
	ld.global.u32 	%r2215, [%rd635+24];
	mul.wide.s32 	%rd648, %r2215, 4;
	add.s64 	%rd649, %rd3, %rd648;
	ld.global.u32 	%r2216, [%rd649];
	setp.eq.s32 	%p366, %r2216, -1;
	selp.u32 	%r2217, 1, 0, %p366;
	add.s32 	%r2218, %r2214, %r2217;
	ld.global.u32 	%r2219, [%rd635+28];
	mul.wide.s32 	%rd650, %r2219, 4;
	add.s64 	%rd651, %rd3, %rd650;
	ld.global.u32 	%r2220, [%rd651];
	setp.eq.s32 	%p367, %r2220, -1;
	selp.u32 	%r2221, 1, 0, %p367;
	add.s32 	%r5967, %r2218, %r2221;
	add.s32 	%r5959, %r5959, 8;
$L__BB27_172:
	setp.eq.s32 	%p368, %r340, 0;
	@%p368 bra 	$L__BB27_179;
	and.b32  	%r346, %r328, 3;
	setp.lt.u32 	%p369, %r340, 4;
	@%p369 bra 	$L__BB27_175;
	mul.wide.s32 	%rd652, %r5959, 4;
	add.s64 	%rd653, %rd2, %rd652;
	ld.global.u32 	%r2223, [%rd653];
	mul.wide.s32 	%rd654, %r2223, 4;
	add.s64 	%rd655, %rd3, %rd654;
	ld.global.u32 	%r2224, [%rd655];
	setp.eq.s32 	%p370, %r2224, -1;
	selp.u32 	%r2225, 1, 0, %p370;
	add.s32 	%r2226, %r5967, %r2225;
	ld.global.u32 	%r2227, [%rd653+4];
	mul.wide.s32 	%rd656, %r2227, 4;
	add.s64 	%rd657, %rd3, %rd656;
	ld.global.u32 	%r2228, [%rd657];
	setp.eq.s32 	%p371, %r2228, -1;
	selp.u32 	%r2229, 1, 0, %p371;
	add.s32 	%r2230, %r2226, %r2229;
	ld.global.u32 	%r2231, [%rd653+8];
	mul.wide.s32 	%rd658, %r2231, 4;
	add.s64 	%rd659, %rd3, %rd658;
	ld.global.u32 	%r2232, [%rd659];
	setp.eq.s32 	%p372, %r2232, -1;
	selp.u32 	%r2233, 1, 0, %p372;
	add.s32 	%r2234, %r2230, %r2233;
	ld.global.u32 	%r2235, [%rd653+12];
	mul.wide.s32 	%rd660, %r2235, 4;
	add.s64 	%rd661, %rd3, %rd660;
	ld.global.u32 	%r2236, [%rd661];
	setp.eq.s32 	%p373, %r2236, -1;
	selp.u32 	%r2237, 1, 0, %p373;
	add.s32 	%r5967, %r2234, %r2237;
	add.s32 	%r5959, %r5959, 4;
$L__BB27_175:
	setp.eq.s32 	%p374, %r346, 0;
	@%p374 bra 	$L__BB27_179;
	mul.wide.s32 	%rd662, %r5959, 4;
	add.s64 	%rd16, %rd2, %rd662;
	ld.global.u32 	%r2238, [%rd16];
	mul.wide.s32 	%rd663, %r2238, 4;
	add.s64 	%rd664, %rd3, %rd663;
	ld.global.u32 	%r2239, [%rd664];
	setp.eq.s32 	%p375, %r2239, -1;
	selp.u32 	%r2240, 1, 0, %p375;
	add.s32 	%r5967, %r5967, %r2240;
	setp.eq.s32 	%p376, %r346, 1;
	@%p376 bra 	$L__BB27_179;
	ld.global.u32 	%r2241, [%rd16+4];
	mul.wide.s32 	%rd665, %r2241, 4;
	add.s64 	%rd666, %rd3, %rd665;
	ld.global.u32 	%r2242, [%rd666];
	setp.eq.s32 	%p377, %r2242, -1;
	selp.u32 	%r2243, 1, 0, %p377;
	add.s32 	%r5967, %r5967, %r2243;
	setp.eq.s32 	%p378, %r346, 2;
	@%p378 bra 	$L__BB27_179;
	ld.global.u32 	%r2244, [%rd16+8];
	mul.wide.s32 	%rd667, %r2244, 4;
	add.s64 	%rd668, %rd3, %rd667;
	ld.global.u32 	%r2245, [%rd668];
	setp.eq.s32 	%p379, %r2245, -1;
	selp.u32 	%r2246, 1, 0, %p379;
	add.s32 	%r5967, %r5967, %r2246;
$L__BB27_179:
	ld.global.u32 	%r2248, [%rd6+9216];
	setp.ne.s32 	%p380, %r2248, -1;
	mov.b32 	%r5980, 0;
	@%p380 bra 	$L__BB27_194;
	ld.global.u32 	%r5972, [%rd7+9216];
	ld.global.u32 	%r357, [%rd7+9220];
	setp.ge.s32 	%p381, %r5972, %r357;
	@%p381 bra 	$L__BB27_194;
	add.s32 	%r2252, %r5972, 1;
	max.s32 	%r2253, %r357, %r2252;
	sub.s32 	%r358, %r2253, %r5972;
	and.b32  	%r359, %r358, 15;
	sub.s32 	%r2254, %r5972, %r2253;
	setp.gt.u32 	%p382, %r2254, -16;
	mov.b32 	%r5980, 0;
	@%p382 bra 	$L__BB27_184;
	and.b32  	%r360, %r358, -16;
	mov.b32 	%r5980, 0;
	mov.u32 	%r5970, %r5980;
$L__BB27_183:
	.pragma "nounroll";
	mul.wide.s32 	%rd669, %r5972, 4;
	add.s64 	%rd670, %rd2, %rd669;
	ld.global.u32 	%r2256, [%rd670];
	mul.wide.s32 	%rd671, %r2256, 4;
	add.s64 	%rd672, %rd3, %rd671;
	ld.global.u32 	%r2257, [%rd672];
	setp.eq.s32 	%p383, %r2257, -1;
	selp.u32 	%r2258, 1, 0, %p383;
	add.s32 	%r2259, %r5980, %r2258;
	ld.global.u32 	%r2260, [%rd670+4];
	mul.wide.s32 	%rd673, %r2260, 4;
	add.s64 	%rd674, %rd3, %rd673;
	ld.global.u32 	%r2261, [%rd674];
	setp.eq.s32 	%p384, %r2261, -1;
	selp.u32 	%r2262, 1, 0, %p384;
	add.s32 	%r2263, %r2259, %r2262;
	ld.global.u32 	%r2264, [%rd670+8];
	mul.wide.s32 	%rd675, %r2264, 4;
	add.s64 	%rd676, %rd3, %rd675;
	ld.global.u32 	%r2265, [%rd676];
	setp.eq.s32 	%p385, %r2265, -1;
	selp.u32 	%r2266, 1, 0, %p385;
	add.s32 	%r2267, %r2263, %r2266;
	ld.global.u32 	%r2268, [%rd670+12];
	mul.wide.s32 	%rd677, %r2268, 4;
	add.s64 	%rd678, %rd3, %rd677;
	ld.global.u32 	%r2269, [%rd678];
	setp.eq.s32 	%p386, %r2269, -1;
	selp.u32 	%r2270, 1, 0, %p386;
	add.s32 	%r2271, %r2267, %r2270;
	ld.global.u32 	%r2272, [%rd670+16];
	mul.wide.s32 	%rd679, %r2272, 4;
	add.s64 	%rd680, %rd3, %rd679;
	ld.global.u32 	%r2273, [%rd680];
	setp.eq.s32 	%p387, %r2273, -1;
	selp.u32 	%r2274, 1, 0, %p387;
	add.s32 	%r2275, %r2271, %r2274;
	ld.global.u32 	%r2276, [%rd670+20];
	mul.wide.s32 	%rd681, %r2276, 4;
	add.s64 	%rd682, %rd3, %rd681;
	ld.global.u32 	%r2277, [%rd682];
	setp.eq.s32 	%p388, %r2277, -1;
	selp.u32 	%r2278, 1, 0, %p388;
	add.s32 	%r2279, %r2275, %r2278;
	ld.global.u32 	%r2280, [%rd670+24];
	mul.wide.s32 	%rd683, %r2280, 4;
	add.s64 	%rd684, %rd3, %rd683;
	ld.global.u32 	%r2281, [%rd684];
	setp.eq.s32 	%p389, %r2281, -1;
	selp.u32 	%r2282, 1, 0, %p389;
	add.s32 	%r2283, %r2279, %r2282;
	ld.global.u32 	%r2284, [%rd670+28];
	mul.wide.s32 	%rd685, %r2284, 4;
	add.s64 	%rd686, %rd3, %rd685;
	ld.global.u32 	%r2285, [%rd686];
	setp.eq.s32 	%p390, %r2285, -1;
	selp.u32 	%r2286, 1, 0, %p390;
	add.s32 	%r2287, %r2283, %r2286;
	ld.global.u32 	%r2288, [%rd670+32];
	mul.wide.s32 	%rd687, %r2288, 4;
	add.s64 	%rd688, %rd3, %rd687;
	ld.global.u32 	%r2289, [%rd688];
	setp.eq.s32 	%p391, %r2289, -1;
	selp.u32 	%r2290, 1, 0, %p391;
	add.s32 	%r2291, %r2287, %r2290;
	ld.global.u32 	%r2292, [%rd670+36];
	mul.wide.s32 	%rd689, %r2292, 4;
	add.s64 	%rd690, %rd3, %rd689;
	ld.global.u32 	%r2293, [%rd690];
	setp.eq.s32 	%p392, %r2293, -1;
	selp.u32 	%r2294, 1, 0, %p392;
	add.s32 	%r2295, %r2291, %r2294;
	ld.global.u32 	%r2296, [%rd670+40];
	mul.wide.s32 	%rd691, %r2296, 4;
	add.s64 	%rd692, %rd3, %rd691;
	ld.global.u32 	%r2297, [%rd692];
	setp.eq.s32 	%p393, %r2297, -1;
	selp.u32 	%r2298, 1, 0, %p393;
	add.s32 	%r2299, %r2295, %r2298;
	ld.global.u32 	%r2300, [%rd670+44];
	mul.wide.s32 	%rd693, %r2300, 4;
	add.s64 	%rd694, %rd3, %rd693;
	ld.global.u32 	%r2301, [%rd694];
	setp.eq.s32 	%p394, %r2301, -1;
	selp.u32 	%r2302, 1, 0, %p394;
	add.s32 	%r2303, %r2299, %r2302;
	ld.global.u32 	%r2304, [%rd670+48];
	mul.wide.s32 	%rd695, %r2304, 4;
	add.s64 	%rd696, %rd3, %rd695;
	ld.global.u32 	%r2305, [%rd696];
	setp.eq.s32 	%p395, %r2305, -1;
	selp.u32 	%r2306, 1, 0, %p395;
	add.s32 	%r2307, %r2303, %r2306;
	ld.global.u32 	%r2308, [%rd670+52];
	mul.wide.s32 	%rd697, %r2308, 4;
	add.s64 	%rd698, %rd3, %rd697;
	ld.global.u32 	%r2309, [%rd698];
	setp.eq.s32 	%p396, %r2309, -1;
	selp.u32 	%r2310, 1, 0, %p396;
	add.s32 	%r2311, %r2307, %r2310;
	ld.global.u32 	%r2312, [%rd670+56];
	mul.wide.s32 	%rd699, %r2312, 4;
	add.s64 	%rd700, %rd3, %rd699;
	ld.global.u32 	%r2313, [%rd700];
	setp.eq.s32 	%p397, %r2313, -1;
	selp.u32 	%r2314, 1, 0, %p397;
	add.s32 	%r2315, %r2311, %r2314;
	ld.global.u32 	%r2316, [%rd670+60];
	mul.wide.s32 	%rd701, %r2316, 4;
	add.s64 	%rd702, %rd3, %rd701;
	ld.global.u32 	%r2317, [%rd702];
	setp.eq.s32 	%p398, %r2317, -1;
	selp.u32 	%r2318, 1, 0, %p398;
	add.s32 	%r5980, %r2315, %r2318;
	add.s32 	%r5972, %r5972, 16;
	add.s32 	%r5970, %r5970, 16;
	setp.ne.s32 	%p399, %r5970, %r360;
	@%p399 bra 	$L__BB27_183;
$L__BB27_184:
	setp.eq.s32 	%p400, %r359, 0;
	@%p400 bra 	$L__BB27_194;
	and.b32  	%r370, %r358, 7;
	setp.lt.u32 	%p401, %r359, 8;
	@%p401 bra 	$L__BB27_187;
	mul.wide.s32 	%rd703, %r5972, 4;
	add.s64 	%rd704, %rd2, %rd703;
	ld.global.u32 	%r2320, [%rd704];
	mul.wide.s32 	%rd705, %r2320, 4;
	add.s64 	%rd706, %rd3, %rd705;
	ld.global.u32 	%r2321, [%rd706];
	setp.eq.s32 	%p402, %r2321, -1;
	selp.u32 	%r2322, 1, 0, %p402;
	add.s32 	%r2323, %r5980, %r2322;
	ld.global.u32 	%r2324, [%rd704+4];
	mul.wide.s32 	%rd707, %r2324, 4;
	add.s64 	%rd708, %rd3, %rd707;
	ld.global.u32 	%r2325, [%rd708];
	setp.eq.s32 	%p403, %r2325, -1;
	selp.u32 	%r2326, 1, 0, %p403;
	add.s32 	%r2327, %r2323, %r2326;
	ld.global.u32 	%r2328, [%rd704+8];
	mul.wide.s32 	%rd709, %r2328, 4;
	add.s64 	%rd710, %rd3, %rd709;
	ld.global.u32 	%r2329, [%rd710];
	setp.eq.s32 	%p404, %r2329, -1;
	selp.u32 	%r2330, 1, 0, %p404;
	add.s32 	%r2331, %r2327, %r2330;
	ld.global.u32 	%r2332, [%rd704+12];
	mul.wide.s32 	%rd711, %r2332, 4;
	add.s64 	%rd712, %rd3, %rd711;
	ld.global.u32 	%r2333, [%rd712];
	setp.eq.s32 	%p405, %r2333, -1;
	selp.u32 	%r2334, 1, 0, %p405;
	add.s32 	%r2335, %r2331, %r2334;
	ld.global.u32 	%r2336, [%rd704+16];
	mul.wide.s32 	%rd713, %r2336, 4;
	add.s64 	%rd714, %rd3, %rd713;
	ld.global.u32 	%r2337, [%rd714];
	setp.eq.s32 	%p406, %r2337, -1;
	selp.u32 	%r2338, 1, 0, %p406;
	add.s32 	%r2339, %r2335, %r2338;
	ld.global.u32 	%r2340, [%rd704+20];
	mul.wide.s32 	%rd715, %r2340, 4;
	add.s64 	%rd716, %rd3, %rd715;
	ld.global.u32 	%r2341, [%rd716];
	setp.eq.s32 	%p407, %r2341, -1;
	selp.u32 	%r2342, 1, 0, %p407;
	add.s32 	%r2343, %r2339, %r2342;
	ld.global.u32 	%r2344, [%rd704+24];
	mul.wide.s32 	%rd717, %r2344, 4;
	add.s64 	%rd718, %rd3, %rd717;
	ld.global.u32 	%r2345, [%rd718];
	setp.eq.s32 	%p408, %r2345, -1;
	selp.u32 	%r2346, 1, 0, %p408;
	add.s32 	%r2347, %r2343, %r2346;
	ld.global.u32 	%r2348, [%rd704+28];
	mul.wide.s32 	%rd719, %r2348, 4;
	add.s64 	%rd720, %rd3, %rd719;
	ld.global.u32 	%r2349, [%rd720];
	setp.eq.s32 	%p409, %r2349, -1;
	selp.u32 	%r2350, 1, 0, %p409;
	add.s32 	%r5980, %r2347, %r2350;
	add.s32 	%r5972, %r5972, 8;
$L__BB27_187:
	setp.eq.s32 	%p410, %r370, 0;
	@%p410 bra 	$L__BB27_194;
	and.b32  	%r376, %r358, 3;
	setp.lt.u32 	%p411, %r370, 4;
	@%p411 bra 	$L__BB27_190;
	mul.wide.s32 	%rd721, %r5972, 4;
	add.s64 	%rd722, %rd2, %rd721;
	ld.global.u32 	%r2352, [%rd722];
	mul.wide.s32 	%rd723, %r2352, 4;
	add.s64 	%rd724, %rd3, %rd723;
	ld.global.u32 	%r2353, [%rd724];
	setp.eq.s32 	%p412, %r2353, -1;
	selp.u32 	%r2354, 1, 0, %p412;
	add.s32 	%r2355, %r5980, %r2354;
	ld.global.u32 	%r2356, [%rd722+4];
	mul.wide.s32 	%rd725, %r2356, 4;
	add.s64 	%rd726, %rd3, %rd725;
	ld.global.u32 	%r2357, [%rd726];
	setp.eq.s32 	%p413, %r2357, -1;
	selp.u32 	%r2358, 1, 0, %p413;
	add.s32 	%r2359, %r2355, %r2358;
	ld.global.u32 	%r2360, [%rd722+8];
	mul.wide.s32 	%rd727, %r2360, 4;
	add.s64 	%rd728, %rd3, %rd727;
	ld.global.u32 	%r2361, [%rd728];
	setp.eq.s32 	%p414, %r2361, -1;
	selp.u32 	%r2362, 1, 0, %p414;
	add.s32 	%r2363, %r2359, %r2362;
	ld.global.u32 	%r2364, [%rd722+12];
	mul.wide.s32 	%rd729, %r2364, 4;
	add.s64 	%rd730, %rd3, %rd729;
	ld.global.u32 	%r2365, [%rd730];
	setp.eq.s32 	%p415, %r2365, -1;
	selp.u32 	%r2366, 1, 0, %p415;
	add.s32 	%r5980, %r2363, %r2366;
	add.s32 	%r5972, %r5972, 4;
$L__BB27_190:
	setp.eq.s32 	%p416, %r376, 0;
	@%p416 bra 	$L__BB27_194;
	mul.wide.s32 	%rd731, %r5972, 4;
	add.s64 	%rd17, %rd2, %rd731;
	ld.global.u32 	%r2367, [%rd17];
	mul.wide.s32 	%rd732, %r2367, 4;
	add.s64 	%rd733, %rd3, %rd732;
	ld.global.u32 	%r2368, [%rd733];
	setp.eq.s32 	%p417, %r2368, -1;
	selp.u32 	%r2369, 1, 0, %p417;
	add.s32 	%r5980, %r5980, %r2369;
	setp.eq.s32 	%p418, %r376, 1;
	@%p418 bra 	$L__BB27_194;
	ld.global.u32 	%r2370, [%rd17+4];
	mul.wide.s32 	%rd734, %r2370, 4;
	add.s64 	%rd735, %rd3, %rd734;
	ld.global.u32 	%r2371, [%rd735];
	setp.eq.s32 	%p419, %r2371, -1;
	selp.u32 	%r2372, 1, 0, %p419;
	add.s32 	%r5980, %r5980, %r2372;
	setp.eq.s32 	%p420, %r376, 2;
	@%p420 bra 	$L__BB27_194;
	ld.global.u32 	%r2373, [%rd17+8];
	mul.wide.s32 	%rd736, %r2373, 4;
	add.s64 	%rd737, %rd3, %rd736;
	ld.global.u32 	%r2374, [%rd737];
	setp.eq.s32 	%p421, %r2374, -1;
	selp.u32 	%r2375, 1, 0, %p421;
	add.s32 	%r5980, %r5980, %r2375;
$L__BB27_194:
	ld.global.u32 	%r2377, [%rd6+10240];
	setp.ne.s32 	%p422, %r2377, -1;
	mov.b32 	%r5993, 0;
	@%p422 bra 	$L__BB27_209;
	ld.global.u32 	%r5985, [%rd7+10240];
	ld.global.u32 	%r387, [%rd7+10244];
	setp.ge.s32 	%p423, %r5985, %r387;
	@%p423 bra 	$L__BB27_209;
	add.s32 	%r2381, %r5985, 1;
	max.s32 	%r2382, %r387, %r2381;
	sub.s32 	%r388, %r2382, %r5985;
	sub.s32 	%r2383, %r5985, %r2382;
	setp.gt.u32 	%p424, %r2383, -16;
	mov.b32 	%r5993, 0;
	@%p424 bra 	$L__BB27_199;
	mov.b32 	%r5993, 0;
	mov.u32 	%r5983, %r5993;
$L__BB27_198:
	.pragma "nounroll";
	mul.wide.s32 	%rd738, %r5985, 4;
	add.s64 	%rd739, %rd2, %rd738;
	ld.global.u32 	%r2385, [%rd739];
	mul.wide.s32 	%rd740, %r2385, 4;
	add.s64 	%rd741, %rd3, %rd740;
	ld.global.u32 	%r2386, [%rd741];
	setp.eq.s32 	%p425, %r2386, -1;
	selp.u32 	%r2387, 1, 0, %p425;
	add.s32 	%r2388, %r5993, %r2387;
	ld.global.u32 	%r2389, [%rd739+4];
	mul.wide.s32 	%rd742, %r2389, 4;
	add.s64 	%rd743, %rd3, %rd742;
	ld.global.u32 	%r2390, [%rd743];
	setp.eq.s32 	%p426, %r2390, -1;
	selp.u32 	%r2391, 1, 0, %p426;
	add.s32 	%r2392, %r2388, %r2391;
	ld.global.u32 	%r2393, [%rd739+8];
	mul.wide.s32 	%rd744, %r2393, 4;
	add.s64 	%rd745, %rd3, %rd744;
	ld.global.u32 	%r2394, [%rd745];
	setp.eq.s32 	%p427, %r2394, -1;
	selp.u32 	%r2395, 1, 0, %p427;
	add.s32 	%r2396, %r2392, %r2395;
	ld.global.u32 	%r2397, [%rd739+12];
	mul.wide.s32 	%rd746, %r2397, 4;
	add.s64 	%rd747, %rd3, %rd746;
	ld.global.u32 	%r2398, [%rd747];
	setp.eq.s32 	%p428, %r2398, -1;
	selp.u32 	%r2399, 1, 0, %p428;
	add.s32 	%r2400, %r2396, %r2399;
	ld.global.u32 	%r2401, [%rd739+16];
	mul.wide.s32 	%rd748, %r2401, 4;
	add.s64 	%rd749, %rd3, %rd748;
	ld.global.u32 	%r2402, [%rd749];
	setp.eq.s32 	%p429, %r2402, -1;
	selp.u32 	%r2403, 1, 0, %p429;
	add.s32 	%r2404, %r2400, %r2403;
	ld.global.u32 	%r2405, [%rd739+20];
	mul.wide.s32 	%rd750, %r2405, 4;
	add.s64 	%rd751, %rd3, %rd750;
	ld.global.u32 	%r2406, [%rd751];
	setp.eq.s32 	%p430, %r2406, -1;
	selp.u32 	%r2407, 1, 0, %p430;
	add.s32 	%r2408, %r2404, %r2407;
	ld.global.u32 	%r2409, [%rd739+24];
	mul.wide.s32 	%rd752, %r2409, 4;
	add.s64 	%rd753, %rd3, %rd752;
	ld.global.u32 	%r2410, [%rd753];
	setp.eq.s32 	%p431, %r2410, -1;
	selp.u32 	%r2411, 1, 0, %p431;
	add.s32 	%r2412, %r2408, %r2411;
	ld.global.u32 	%r2413, [%rd739+28];
	mul.wide.s32 	%rd754, %r2413, 4;
	add.s64 	%rd755, %rd3, %rd754;
	ld.global.u32 	%r2414, [%rd755];
	setp.eq.s32 	%p432, %r2414, -1;
	selp.u32 	%r2415, 1, 0, %p432;
	add.s32 	%r2416, %r2412, %r2415;
	ld.global.u32 	%r2417, [%rd739+32];
	mul.wide.s32 	%rd756, %r2417, 4;
	add.s64 	%rd757, %rd3, %rd756;
	ld.global.u32 	%r2418, [%rd757];
	setp.eq.s32 	%p433, %r2418, -1;
	selp.u32 	%r2419, 1, 0, %p433;
	add.s32 	%r2420, %r2416, %r2419;
	ld.global.u32 	%r2421, [%rd739+36];
	mul.wide.s32 	%rd758, %r2421, 4;
	add.s64 	%rd759, %rd3, %rd758;
	ld.global.u32 	%r2422, [%rd759];
	setp.eq.s32 	%p434, %r2422, -1;
	selp.u32 	%r2423, 1, 0, %p434;
	add.s32 	%r2424, %r2420, %r2423;
	ld.global.u32 	%r2425, [%rd739+40];
	mul.wide.s32 	%rd760, %r2425, 4;
	add.s64 	%rd761, %rd3, %rd760;
	ld.global.u32 	%r2426, [%rd761];
	setp.eq.s32 	%p435, %r2426, -1;
	selp.u32 	%r2427, 1, 0, %p435;
	add.s32 	%r2428, %r2424, %r2427;
	ld.global.u32 	%r2429, [%rd739+44];
	mul.wide.s32 	%rd762, %r2429, 4;
	add.s64 	%rd763, %rd3, %rd762;
	ld.global.u32 	%r2430, [%rd763];
	setp.eq.s32 	%p436, %r2430, -1;
	selp.u32 	%r2431, 1, 0, %p436;
	add.s32 	%r2432, %r2428, %r2431;
	ld.global.u32 	%r2433, [%rd739+48];
	mul.wide.s32 	%rd764, %r2433, 4;
	add.s64 	%rd765, %rd3, %rd764;
	ld.global.u32 	%r2434, [%rd765];
	setp.eq.s32 	%p437, %r2434, -1;
	selp.u32 	%r2435, 1, 0, %p437;
	add.s32 	%r2436, %r2432, %r2435;
	ld.global.u32 	%r2437, [%rd739+52];
	mul.wide.s32 	%rd766, %r2437, 4;
	add.s64 	%rd767, %rd3, %rd766;
	ld.global.u32 	%r2438, [%rd767];
	setp.eq.s32 	%p438, %r2438, -1;
	selp.u32 	%r2439, 1, 0, %p438;
	add.s32 	%r2440, %r2436, %r2439;
	ld.global.u32 	%r2441, [%rd739+56];
	mul.wide.s32 	%rd768, %r2441, 4;
	add.s64 	%rd769, %rd3, %rd768;
	ld.global.u32 	%r2442, [%rd769];
	setp.eq.s32 	%p439, %r2442, -1;
	selp.u32 	%r2443, 1, 0, %p439;
	add.s32 	%r2444, %r2440, %r2443;
	ld.global.u32 	%r2445, [%rd739+60];
	mul.wide.s32 	%rd770, %r2445, 4;
	add.s64 	%rd771, %rd3, %rd770;
	ld.global.u32 	%r2446, [%rd771];
	setp.eq.s32 	%p440, %r2446, -1;
	selp.u32 	%r2447, 1, 0, %p440;
	add.s32 	%r5993, %r2444, %r2447;
	add.s32 	%r5985, %r5985, 16;
	add.s32 	%r5983, %r5983, 16;
	and.b32  	%r2448, %r388, -16;
	setp.ne.s32 	%p441, %r5983, %r2448;
	@%p441 bra 	$L__BB27_198;
$L__BB27_199:
	and.b32  	%r398, %r388, 15;
	setp.eq.s32 	%p442, %r398, 0;
	@%p442 bra 	$L__BB27_209;
	and.b32  	%r399, %r388, 7;
	setp.lt.u32 	%p443, %r398, 8;
	@%p443 bra 	$L__BB27_202;
	mul.wide.s32 	%rd772, %r5985, 4;
	add.s64 	%rd773, %rd2, %rd772;
	ld.global.u32 	%r2450, [%rd773];
	mul.wide.s32 	%rd774, %r2450, 4;
	add.s64 	%rd775, %rd3, %rd774;
	ld.global.u32 	%r2451, [%rd775];
	setp.eq.s32 	%p444, %r2451, -1;
	selp.u32 	%r2452, 1, 0, %p444;
	add.s32 	%r2453, %r5993, %r2452;
	ld.global.u32 	%r2454, [%rd773+4];
	mul.wide.s32 	%rd776, %r2454, 4;
	add.s64 	%rd777, %rd3, %rd776;
	ld.global.u32 	%r2455, [%rd777];
	setp.eq.s32 	%p445, %r2455, -1;
	selp.u32 	%r2456, 1, 0, %p445;
	add.s32 	%r2457, %r2453, %r2456;
	ld.global.u32 	%r2458, [%rd773+8];
	mul.wide.s32 	%rd778, %r2458, 4;
	add.s64 	%rd779, %rd3, %rd778;
	ld.global.u32 	%r2459, [%rd779];
	setp.eq.s32 	%p446, %r2459, -1;
	selp.u32 	%r2460, 1, 0, %p446;
	add.s32 	%r2461, %r2457, %r2460;
	ld.global.u32 	%r2462, [%rd773+12];
	mul.wide.s32 	%rd780, %r2462, 4;
	add.s64 	%rd781, %rd3, %rd780;
	ld.global.u32 	%r2463, [%rd781];
	setp.eq.s32 	%p447, %r2463, -1;
	selp.u32 	%r2464, 1, 0, %p447;
	add.s32 	%r2465, %r2461, %r2464;
	ld.global.u32 	%r2466, [%rd773+16];
	mul.wide.s32 	%rd782, %r2466, 4;
	add.s64 	%rd783, %rd3, %rd782;
	ld.global.u32 	%r2467, [%rd783];
	setp.eq.s32 	%p448, %r2467, -1;
	selp.u32 	%r2468, 1, 0, %p448;
	add.s32 	%r2469, %r2465, %r2468;
	ld.global.u32 	%r2470, [%rd773+20];
	mul.wide.s32 	%rd784, %r2470, 4;
	add.s64 	%rd785, %rd3, %rd784;
	ld.global.u32 	%r2471, [%rd785];
	setp.eq.s32 	%p449, %r2471, -1;
	selp.u32 	%r2472, 1, 0, %p449;
	add.s32 	%r2473, %r2469, %r2472;
	ld.global.u32 	%r2474, [%rd773+24];
	mul.wide.s32 	%rd786, %r2474, 4;
	add.s64 	%rd787, %rd3, %rd786;
	ld.global.u32 	%r2475, [%rd787];
	setp.eq.s32 	%p450, %r2475, -1;
	selp.u32 	%r2476, 1, 0, %p450;
	add.s32 	%r2477, %r2473, %r2476;
	ld.global.u32 	%r2478, [%rd773+28];
	mul.wide.s32 	%rd788, %r2478, 4;
	add.s64 	%rd789, %rd3, %rd788;
	ld.global.u32 	%r2479, [%rd789];
	setp.eq.s32 	%p451, %r2479, -1;
	selp.u32 	%r2480, 1, 0, %p451;
	add.s32 	%r5993, %r2477, %r2480;
	add.s32 	%r5985, %r5985, 8;
$L__BB27_202:
	setp.eq.s32 	%p452, %r399, 0;
	@%p452 bra 	$L__BB27_209;
	and.b32  	%r405, %r388, 3;
	setp.lt.u32 	%p453, %r399, 4;
	@%p453 bra 	$L__BB27_205;
	mul.wide.s32 	%rd790, %r5985, 4;
	add.s64 	%rd791, %rd2, %rd790;
	ld.global.u32 	%r2482, [%rd791];
	mul.wide.s32 	%rd792, %r2482, 4;
	add.s64 	%rd793, %rd3, %rd792;
	ld.global.u32 	%r2483, [%rd793];
	setp.eq.s32 	%p454, %r2483, -1;
	selp.u32 	%r2484, 1, 0, %p454;
	add.s32 	%r2485, %r5993, %r2484;
	ld.global.u32 	%r2486, [%rd791+4];
	mul.wide.s32 	%rd794, %r2486, 4;
	add.s64 	%rd795, %rd3, %rd794;
	ld.global.u32 	%r2487, [%rd795];
	setp.eq.s32 	%p455, %r2487, -1;
	selp.u32 	%r2488, 1, 0, %p455;
	add.s32 	%r2489, %r2485, %r2488;
	ld.global.u32 	%r2490, [%rd791+8];
	mul.wide.s32 	%rd796, %r2490, 4;
	add.s64 	%rd797, %rd3, %rd796;
	ld.global.u32 	%r2491, [%rd797];
	setp.eq.s32 	%p456, %r2491, -1;
	selp.u32 	%r2492, 1, 0, %p456;
	add.s32 	%r2493, %r2489, %r2492;
	ld.global.u32 	%r2494, [%rd791+12];
	mul.wide.s32 	%rd798, %r2494, 4;
	add.s64 	%rd799, %rd3, %rd798;
	ld.global.u32 	%r2495, [%rd799];
	setp.eq.s32 	%p457, %r2495, -1;
	selp.u32 	%r2496, 1, 0, %p457;
	add.s32 	%r5993, %r2493, %r2496;
	add.s32 	%r5985, %r5985, 4;
$L__BB27_205:
	setp.eq.s32 	%p458, %r405, 0;
	@%p458 bra 	$L__BB27_209;
	mul.wide.s32 	%rd800, %r5985, 4;
	add.s64 	%rd18, %rd2, %rd800;
	ld.global.u32 	%r2497, [%rd18];
	mul.wide.s32 	%rd801, %r2497, 4;
	add.s64 	%rd802, %rd3, %rd801;
	ld.global.u32 	%r2498, [%rd802];
	setp.eq.s32 	%p459, %r2498, -1;
	selp.u32 	%r2499, 1, 0, %p459;
	add.s32 	%r5993, %r5993, %r2499;
	setp.eq.s32 	%p460, %r405, 1;
	@%p460 bra 	$L__BB27_209;
	ld.global.u32 	%r2500, [%rd18+4];
	mul.wide.s32 	%rd803, %r2500, 4;
	add.s64 	%rd804, %rd3, %rd803;
	ld.global.u32 	%r2501, [%rd804];
	setp.eq.s32 	%p461, %r2501, -1;
	selp.u32 	%r2502, 1, 0, %p461;
	add.s32 	%r5993, %r5993, %r2502;
	setp.eq.s32 	%p462, %r405, 2;
	@%p462 bra 	$L__BB27_209;
	ld.global.u32 	%r2503, [%rd18+8];
	mul.wide.s32 	%rd805, %r2503, 4;
	add.s64 	%rd806, %rd3, %rd805;
	ld.global.u32 	%r2504, [%rd806];
	setp.eq.s32 	%p463, %r2504, -1;
	selp.u32 	%r2505, 1, 0, %p463;
	add.s32 	%r5993, %r5993, %r2505;
$L__BB27_209:
	ld.global.u32 	%r2507, [%rd6+11264];
	setp.ne.s32 	%p464, %r2507, -1;
	mov.b32 	%r6006, 0;
	@%p464 bra 	$L__BB27_224;
	ld.global.u32 	%r5998, [%rd7+11264];
	ld.global.u32 	%r416, [%rd7+11268];
	setp.ge.s32 	%p465, %r5998, %r416;
	@%p465 bra 	$L__BB27_224;
	add.s32 	%r2511, %r5998, 1;
	max.s32 	%r2512, %r416, %r2511;
	sub.s32 	%r417, %r2512, %r5998;
	sub.s32 	%r2513, %r5998, %r2512;
	setp.gt.u32 	%p466, %r2513, -16;
	mov.b32 	%r6006, 0;
	@%p466 bra 	$L__BB27_214;
	mov.b32 	%r6006, 0;
	mov.u32 	%r5996, %r6006;
$L__BB27_213:
	.pragma "nounroll";
	mul.wide.s32 	%rd807, %r5998, 4;
	add.s64 	%rd808, %rd2, %rd807;
	ld.global.u32 	%r2515, [%rd808];
	mul.wide.s32 	%rd809, %r2515, 4;
	add.s64 	%rd810, %rd3, %rd809;
	ld.global.u32 	%r2516, [%rd810];
	setp.eq.s32 	%p467, %r2516, -1;
	selp.u32 	%r2517, 1, 0, %p467;
	add.s32 	%r2518, %r6006, %r2517;
	ld.global.u32 	%r2519, [%rd808+4];
	mul.wide.s32 	%rd811, %r2519, 4;
	add.s64 	%rd812, %rd3, %rd811;
	ld.global.u32 	%r2520, [%rd812];
	setp.eq.s32 	%p468, %r2520, -1;
	selp.u32 	%r2521, 1, 0, %p468;
	add.s32 	%r2522, %r2518, %r2521;
	ld.global.u32 	%r2523, [%rd808+8];
	mul.wide.s32 	%rd813, %r2523, 4;
	add.s64 	%rd814, %rd3, %rd813;
	ld.global.u32 	%r2524, [%rd814];
	setp.eq.s32 	%p469, %r2524, -1;
	selp.u32 	%r2525, 1, 0, %p469;
	add.s32 	%r2526, %r2522, %r2525;
	ld.global.u32 	%r2527, [%rd808+12];
	mul.wide.s32 	%rd815, %r2527, 4;
	add.s64 	%rd816, %rd3, %rd815;
	ld.global.u32 	%r2528, [%rd816];
	setp.eq.s32 	%p470, %r2528, -1;
	selp.u32 	%r2529, 1, 0, %p470;
	add.s32 	%r2530, %r2526, %r2529;
	ld.global.u32 	%r2531, [%rd808+16];
	mul.wide.s32 	%rd817, %r2531, 4;
	add.s64 	%rd818, %rd3, %rd817;
	ld.global.u32 	%r2532, [%rd818];
	setp.eq.s32 	%p471, %r2532, -1;
	selp.u32 	%r2533, 1, 0, %p471;
	add.s32 	%r2534, %r2530, %r2533;
	ld.global.u32 	%r2535, [%rd808+20];
	mul.wide.s32 	%rd819, %r2535, 4;
	add.s64 	%rd820, %rd3, %rd819;
	ld.global.u32 	%r2536, [%rd820];
	setp.eq.s32 	%p472, %r2536, -1;
	selp.u32 	%r2537, 1, 0, %p472;
	add.s32 	%r2538, %r2534, %r2537;
	ld.global.u32 	%r2539, [%rd808+24];
	mul.wide.s32 	%rd821, %r2539, 4;
	add.s64 	%rd822, %rd3, %rd821;
	ld.global.u32 	%r2540, [%rd822];
	setp.eq.s32 	%p473, %r2540, -1;
	selp.u32 	%r2541, 1, 0, %p473;
	add.s32 	%r2542, %r2538, %r2541;
	ld.global.u32 	%r2543, [%rd808+28];
	mul.wide.s32 	%rd823, %r2543, 4;
	add.s64 	%rd824, %rd3, %rd823;
	ld.global.u32 	%r2544, [%rd824];
	setp.eq.s32 	%p474, %r2544, -1;
	selp.u32 	%r2545, 1, 0, %p474;
	add.s32 	%r2546, %r2542, %r2545;
	ld.global.u32 	%r2547, [%rd808+32];
	mul.wide.s32 	%rd825, %r2547, 4;
	add.s64 	%rd826, %rd3, %rd825;
	ld.global.u32 	%r2548, [%rd826];
	setp.eq.s32 	%p475, %r2548, -1;
	selp.u32 	%r2549, 1, 0, %p475;
	add.s32 	%r2550, %r2546, %r2549;
	ld.global.u32 	%r2551, [%rd808+36];
	mul.wide.s32 	%rd827, %r2551, 4;
	add.s64 	%rd828, %rd3, %rd827;
	ld.global.u32 	%r2552, [%rd828];
	setp.eq.s32 	%p476, %r2552, -1;
	selp.u32 	%r2553, 1, 0, %p476;
	add.s32 	%r2554, %r2550, %r2553;
	ld.global.u32 	%r2555, [%rd808+40];
	mul.wide.s32 	%rd829, %r2555, 4;
	add.s64 	%rd830, %rd3, %rd829;
	ld.global.u32 	%r2556, [%rd830];
	setp.eq.s32 	%p477, %r2556, -1;
	selp.u32 	%r2557, 1, 0, %p477;
	add.s32 	%r2558, %r2554, %r2557;
	ld.global.u32 	%r2559, [%rd808+44];
	mul.wide.s32 	%rd831, %r2559, 4;
	add.s64 	%rd832, %rd3, %rd831;
	ld.global.u32 	%r2560, [%rd832];
	setp.eq.s32 	%p478, %r2560, -1;
	selp.u32 	%r2561, 1, 0, %p478;
	add.s32 	%r2562, %r2558, %r2561;
	ld.global.u32 	%r2563, [%rd808+48];
	mul.wide.s32 	%rd833, %r2563, 4;
	add.s64 	%rd834, %rd3, %rd833;
	ld.global.u32 	%r2564, [%rd834];
	setp.eq.s32 	%p479, %r2564, -1;
	selp.u32 	%r2565, 1, 0, %p479;
	add.s32 	%r2566, %r2562, %r2565;
	ld.global.u32 	%r2567, [%rd808+52];
	mul.wide.s32 	%rd835, %r2567, 4;
	add.s64 	%rd836, %rd3, %rd835;
	ld.global.u32 	%r2568, [%rd836];
	setp.eq.s32 	%p480, %r2568, -1;
	selp.u32 	%r2569, 1, 0, %p480;
	add.s32 	%r2570, %r2566, %r2569;
	ld.global.u32 	%r2571, [%rd808+56];
	mul.wide.s32 	%rd837, %r2571, 4;
	add.s64 	%rd838, %rd3, %rd837;
	ld.global.u32 	%r2572, [%rd838];
	setp.eq.s32 	%p481, %r2572, -1;
	selp.u32 	%r2573, 1, 0, %p481;
	add.s32 	%r2574, %r2570, %r2573;
	ld.global.u32 	%r2575, [%rd808+60];
	mul.wide.s32 	%rd839, %r2575, 4;
	add.s64 	%rd840, %rd3, %rd839;
	ld.global.u32 	%r2576, [%rd840];
	setp.eq.s32 	%p482, %r2576, -1;
	selp.u32 	%r2577, 1, 0, %p482;
	add.s32 	%r6006, %r2574, %r2577;
	add.s32 	%r5998, %r5998, 16;
	add.s32 	%r5996, %r5996, 16;
	and.b32  	%r2578, %r417, -16;
	setp.ne.s32 	%p483, %r5996, %r2578;
	@%p483 bra 	$L__BB27_213;
$L__BB27_214:
	and.b32  	%r427, %r417, 15;
	setp.eq.s32 	%p484, %r427, 0;
	@%p484 bra 	$L__BB27_224;
	and.b32  	%r428, %r417, 7;
	setp.lt.u32 	%p485, %r427, 8;
	@%p485 bra 	$L__BB27_217;
	mul.wide.s32 	%rd841, %r5998, 4;
	add.s64 	%rd842, %rd2, %rd841;
	ld.global.u32 	%r2580, [%rd842];
	mul.wide.s32 	%rd843, %r2580, 4;
	add.s64 	%rd844, %rd3, %rd843;
	ld.global.u32 	%r2581, [%rd844];
	setp.eq.s32 	%p486, %r2581, -1;
	selp.u32 	%r2582, 1, 0, %p486;
	add.s32 	%r2583, %r6006, %r2582;
	ld.global.u32 	%r2584, [%rd842+4];
	mul.wide.s32 	%rd845, %r2584, 4;
	add.s64 	%rd846, %rd3, %rd845;
	ld.global.u32 	%r2585, [%rd846];
	setp.eq.s32 	%p487, %r2585, -1;
	selp.u32 	%r2586, 1, 0, %p487;
	add.s32 	%r2587, %r2583, %r2586;
	ld.global.u32 	%r2588, [%rd842+8];
	mul.wide.s32 	%rd847, %r2588, 4;
	add.s64 	%rd848, %rd3, %rd847;
	ld.global.u32 	%r2589, [%rd848];
	setp.eq.s32 	%p488, %r2589, -1;
	selp.u32 	%r2590, 1, 0, %p488;
	add.s32 	%r2591, %r2587, %r2590;
	ld.global.u32 	%r2592, [%rd842+12];
	mul.wide.s32 	%rd849, %r2592, 4;
	add.s64 	%rd850, %rd3, %rd849;
	ld.global.u32 	%r2593, [%rd850];
	setp.eq.s32 	%p489, %r2593, -1;
	selp.u32 	%r2594, 1, 0, %p489;
	add.s32 	%r2595, %r2591, %r2594;
	ld.global.u32 	%r2596, [%rd842+16];
	mul.wide.s32 	%rd851, %r2596, 4;
	add.s64 	%rd852, %rd3, %rd851;
	ld.global.u32 	%r2597, [%rd852];
	setp.eq.s32 	%p490, %r2597, -1;
	selp.u32 	%r2598, 1, 0, %p490;
	add.s32 	%r2599, %r2595, %r2598;
	ld.global.u32 	%r2600, [%rd842+20];
	mul.wide.s32 	%rd853, %r2600, 4;
	add.s64 	%rd854, %rd3, %rd853;
	ld.global.u32 	%r2601, [%rd854];
	setp.eq.s32 	%p491, %r2601, -1;
	selp.u32 	%r2602, 1, 0, %p491;
	add.s32 	%r2603, %r2599, %r2602;
	ld.global.u32 	%r2604, [%rd842+24];
	mul.wide.s32 	%rd855, %r2604, 4;
	add.s64 	%rd856, %rd3, %rd855;
	ld.global.u32 	%r2605, [%rd856];
	setp.eq.s32 	%p492, %r2605, -1;
	selp.u32 	%r2606, 1, 0, %p492;
	add.s32 	%r2607, %r2603, %r2606;
	ld.global.u32 	%r2608, [%rd842+28];
	mul.wide.s32 	%rd857, %r2608, 4;
	add.s64 	%rd858, %rd3, %rd857;
	ld.global.u32 	%r2609, [%rd858];
	setp.eq.s32 	%p493, %r2609, -1;
	selp.u32 	%r2610, 1, 0, %p493;
	add.s32 	%r6006, %r2607, %r2610;
	add.s32 	%r5998, %r5998, 8;
$L__BB27_217:
	setp.eq.s32 	%p494, %r428, 0;
	@%p494 bra 	$L__BB27_224;
	and.b32  	%r434, %r417, 3;
	setp.lt.u32 	%p495, %r428, 4;
	@%p495 bra 	$L__BB27_220;
	mul.wide.s32 	%rd859, %r5998, 4;
	add.s64 	%rd860, %rd2, %rd859;
	ld.global.u32 	%r2612, [%rd860];
	mul.wide.s32 	%rd861, %r2612, 4;
	add.s64 	%rd862, %rd3, %rd861;
	ld.global.u32 	%r2613, [%rd862];
	setp.eq.s32 	%p496, %r2613, -1;
	selp.u32 	%r2614, 1, 0, %p496;
	add.s32 	%r2615, %r6006, %r2614;
	ld.global.u32 	%r2616, [%rd860+4];
	mul.wide.s32 	%rd863, %r2616, 4;
	add.s64 	%rd864, %rd3, %rd863;
	ld.global.u32 	%r2617, [%rd864];
	setp.eq.s32 	%p497, %r2617, -1;
	selp.u32 	%r2618, 1, 0, %p497;
	add.s32 	%r2619, %r2615, %r2618;
	ld.global.u32 	%r2620, [%rd860+8];
	mul.wide.s32 	%rd865, %r2620, 4;
	add.s64 	%rd866, %rd3, %rd865;
	ld.global.u32 	%r2621, [%rd866];
	setp.eq.s32 	%p498, %r2621, -1;
	selp.u32 	%r2622, 1, 0, %p498;
	add.s32 	%r2623, %r2619, %r2622;
	ld.global.u32 	%r2624, [%rd860+12];
	mul.wide.s32 	%rd867, %r2624, 4;
	add.s64 	%rd868, %rd3, %rd867;
	ld.global.u32 	%r2625, [%rd868];
	setp.eq.s32 	%p499, %r2625, -1;
	selp.u32 	%r2626, 1, 0, %p499;
	add.s32 	%r6006, %r2623, %r2626;
	add.s32 	%r5998, %r5998, 4;
$L__BB27_220:
	setp.eq.s32 	%p500, %r434, 0;
	@%p500 bra 	$L__BB27_224;
	mul.wide.s32 	%rd869, %r5998, 4;
	add.s64 	%rd19, %rd2, %rd869;
	ld.global.u32 	%r2627, [%rd19];
	mul.wide.s32 	%rd870, %r2627, 4;
	add.s64 	%rd871, %rd3, %rd870;
	ld.global.u32 	%r2628, [%rd871];
	setp.eq.s32 	%p501, %r2628, -1;
	selp.u32 	%r2629, 1, 0, %p501;
	add.s32 	%r6006, %r6006, %r2629;
	setp.eq.s32 	%p502, %r434, 1;
	@%p502 bra 	$L__BB27_224;
	ld.global.u32 	%r2630, [%rd19+4];
	mul.wide.s32 	%rd872, %r2630, 4;
	add.s64 	%rd873, %rd3, %rd872;
	ld.global.u32 	%r2631, [%rd873];
	setp.eq.s32 	%p503, %r2631, -1;
	selp.u32 	%r2632, 1, 0, %p503;
	add.s32 	%r6006, %r6006, %r2632;
	setp.eq.s32 	%p504, %r434, 2;
	@%p504 bra 	$L__BB27_224;
	ld.global.u32 	%r2633, [%rd19+8];
	mul.wide.s32 	%rd874, %r2633, 4;
	add.s64 	%rd875, %rd3, %rd874;
	ld.global.u32 	%r2634, [%rd875];
	setp.eq.s32 	%p505, %r2634, -1;
	selp.u32 	%r2635, 1, 0, %p505;
	add.s32 	%r6006, %r6006, %r2635;
$L__BB27_224:
	ld.global.u32 	%r2637, [%rd6+12288];
	setp.ne.s32 	%p506, %r2637, -1;
	mov.b32 	%r6019, 0;
	@%p506 bra 	$L__BB27_239;
	ld.global.u32 	%r6011, [%rd7+12288];
	ld.global.u32 	%r445, [%rd7+12292];
	setp.ge.s32 	%p507, %r6011, %r445;
	@%p507 bra 	$L__BB27_239;
	add.s32 	%r2641, %r6011, 1;
	max.s32 	%r2642, %r445, %r2641;
	sub.s32 	%r446, %r2642, %r6011;
	sub.s32 	%r2643, %r6011, %r2642;
	setp.gt.u32 	%p508, %r2643, -16;
	mov.b32 	%r6019, 0;
	@%p508 bra 	$L__BB27_229;
	mov.b32 	%r6019, 0;
	mov.u32 	%r6009, %r6019;
$L__BB27_228:
	.pragma "nounroll";
	mul.wide.s32 	%rd876, %r6011, 4;
	add.s64 	%rd877, %rd2, %rd876;
	ld.global.u32 	%r2645, [%rd877];
	mul.wide.s32 	%rd878, %r2645, 4;
	add.s64 	%rd879, %rd3, %rd878;
	ld.global.u32 	%r2646, [%rd879];
	setp.eq.s32 	%p509, %r2646, -1;
	selp.u32 	%r2647, 1, 0, %p509;
	add.s32 	%r2648, %r6019, %r2647;
	ld.global.u32 	%r2649, [%rd877+4];
	mul.wide.s32 	%rd880, %r2649, 4;
	add.s64 	%rd881, %rd3, %rd880;
	ld.global.u32 	%r2650, [%rd881];
	setp.eq.s32 	%p510, %r2650, -1;
	selp.u32 	%r2651, 1, 0, %p510;
	add.s32 	%r2652, %r2648, %r2651;
	ld.global.u32 	%r2653, [%rd877+8];
	mul.wide.s32 	%rd882, %r2653, 4;
	add.s64 	%rd883, %rd3, %rd882;
	ld.global.u32 	%r2654, [%rd883];
	setp.eq.s32 	%p511, %r2654, -1;
	selp.u32 	%r2655, 1, 0, %p511;
	add.s32 	%r2656, %r2652, %r2655;
	ld.global.u32 	%r2657, [%rd877+12];
	mul.wide.s32 	%rd884, %r2657, 4;
	add.s64 	%rd885, %rd3, %rd884;
	ld.global.u32 	%r2658, [%rd885];
	setp.eq.s32 	%p512, %r2658, -1;
	selp.u32 	%r2659, 1, 0, %p512;
	add.s32 	%r2660, %r2656, %r2659;
	ld.global.u32 	%r2661, [%rd877+16];
	mul.wide.s32 	%rd886, %r2661, 4;
	add.s64 	%rd887, %rd3, %rd886;
	ld.global.u32 	%r2662, [%rd887];
	setp.eq.s32 	%p513, %r2662, -1;
	selp.u32 	%r2663, 1, 0, %p513;
	add.s32 	%r2664, %r2660, %r2663;
	ld.global.u32 	%r2665, [%rd877+20];
	mul.wide.s32 	%rd888, %r2665, 4;
	add.s64 	%rd889, %rd3, %rd888;
	ld.global.u32 	%r2666, [%rd889];
	setp.eq.s32 	%p514, %r2666, -1;
	selp.u32 	%r2667, 1, 0, %p514;
	add.s32 	%r2668, %r2664, %r2667;
	ld.global.u32 	%r2669, [%rd877+24];
	mul.wide.s32 	%rd890, %r2669, 4;
	add.s64 	%rd891, %rd3, %rd890;
	ld.global.u32 	%r2670, [%rd891];
	setp.eq.s32 	%p515, %r2670, -1;
	selp.u32 	%r2671, 1, 0, %p515;
	add.s32 	%r2672, %r2668, %r2671;
	ld.global.u32 	%r2673, [%rd877+28];
	mul.wide.s32 	%rd892, %r2673, 4;
	add.s64 	%rd893, %rd3, %rd892;
	ld.global.u32 	%r2674, [%rd893];
	setp.eq.s32 	%p516, %r2674, -1;
	selp.u32 	%r2675, 1, 0, %p516;
	add.s32 	%r2676, %r2672, %r2675;
	ld.global.u32 	%r2677, [%rd877+32];
	mul.wide.s32 	%rd894, %r2677, 4;
	add.s64 	%rd895, %rd3, %rd894;
	ld.global.u32 	%r2678, [%rd895];
	setp.eq.s32 	%p517, %r2678, -1;
	selp.u32 	%r2679, 1, 0, %p517;
	add.s32 	%r2680, %r2676, %r2679;
	ld.global.u32 	%r2681, [%rd877+36];
	mul.wide.s32 	%rd896, %r2681, 4;
	add.s64 	%rd897, %rd3, %rd896;
	ld.global.u32 	%r2682, [%rd897];
	setp.eq.s32 	%p518, %r2682, -1;
	selp.u32 	%r2683, 1, 0, %p518;
	add.s32 	%r2684, %r2680, %r2683;
	ld.global.u32 	%r2685, [%rd877+40];
	mul.wide.s32 	%rd898, %r2685, 4;
	add.s64 	%rd899, %rd3, %rd898;
	ld.global.u32 	%r2686, [%rd899];
	setp.eq.s32 	%p519, %r2686, -1;
	selp.u32 	%r2687, 1, 0, %p519;
	add.s32 	%r2688, %r2684, %r2687;
	ld.global.u32 	%r2689, [%rd877+44];
	mul.wide.s32 	%rd900, %r2689, 4;
	add.s64 	%rd901, %rd3, %rd900;
	ld.global.u32 	%r2690, [%rd901];
	setp.eq.s32 	%p520, %r2690, -1;
	selp.u32 	%r2691, 1, 0, %p520;
	add.s32 	%r2692, %r2688, %r2691;
	ld.global.u32 	%r2693, [%rd877+48];
	mul.wide.s32 	%rd902, %r2693, 4;
	add.s64 	%rd903, %rd3, %rd902;
	ld.global.u32 	%r2694, [%rd903];
	setp.eq.s32 	%p521, %r2694, -1;
	selp.u32 	%r2695, 1, 0, %p521;
	add.s32 	%r2696, %r2692, %r2695;
	ld.global.u32 	%r2697, [%rd877+52];
	mul.wide.s32 	%rd904, %r2697, 4;
	add.s64 	%rd905, %rd3, %rd904;
	ld.global.u32 	%r2698, [%rd905];
	setp.eq.s32 	%p522, %r2698, -1;
	selp.u32 	%r2699, 1, 0, %p522;
	add.s32 	%r2700, %r2696, %r2699;
	ld.global.u32 	%r2701, [%rd877+56];
	mul.wide.s32 	%rd906, %r2701, 4;
	add.s64 	%rd907, %rd3, %rd906;
	ld.global.u32 	%r2702, [%rd907];
	setp.eq.s32 	%p523, %r2702, -1;
	selp.u32 	%r2703, 1, 0, %p523;
	add.s32 	%r2704, %r2700, %r2703;
	ld.global.u32 	%r2705, [%rd877+60];
	mul.wide.s32 	%rd908, %r2705, 4;
	add.s64 	%rd909, %rd3, %rd908;
	ld.global.u32 	%r2706, [%rd909];
	setp.eq.s32 	%p524, %r2706, -1;
	selp.u32 	%r2707, 1, 0, %p524;
	add.s32 	%r6019, %r2704, %r2707;
	add.s32 	%r6011, %r6011, 16;
	add.s32 	%r6009, %r6009, 16;
	and.b32  	%r2708, %r446, -16;
	setp.ne.s32 	%p525, %r6009, %r2708;
	@%p525 bra 	$L__BB27_228;
$L__BB27_229:
	and.b32  	%r456, %r446, 15;
	setp.eq.s32 	%p526, %r456, 0;
	@%p526 bra 	$L__BB27_239;
	setp.lt.u32 	%p527, %r456, 8;
	@%p527 bra 	$L__BB27_232;
	mul.wide.s32 	%rd910, %r6011, 4;
	add.s64 	%rd911, %rd2, %rd910;
	ld.global.u32 	%r2710, [%rd911];
	mul.wide.s32 	%rd912, %r2710, 4;
	add.s64 	%rd913, %rd3, %rd912;
	ld.global.u32 	%r2711, [%rd913];
	setp.eq.s32 	%p528, %r2711, -1;
	selp.u32 	%r2712, 1, 0, %p528;
	add.s32 	%r2713, %r6019, %r2712;
	ld.global.u32 	%r2714, [%rd911+4];
	mul.wide.s32 	%rd914, %r2714, 4;
	add.s64 	%rd915, %rd3, %rd914;
	ld.global.u32 	%r2715, [%rd915];
	setp.eq.s32 	%p529, %r2715, -1;
	selp.u32 	%r2716, 1, 0, %p529;
	add.s32 	%r2717, %r2713, %r2716;
	ld.global.u32 	%r2718, [%rd911+8];
	mul.wide.s32 	%rd916, %r2718, 4;
	add.s64 	%rd917, %rd3, %rd916;
	ld.global.u32 	%r2719, [%rd917];
	setp.eq.s32 	%p530, %r2719, -1;
	selp.u32 	%r2720, 1, 0, %p530;
	add.s32 	%r2721, %r2717, %r2720;
	ld.global.u32 	%r2722, [%rd911+12];
	mul.wide.s32 	%rd918, %r2722, 4;
	add.s64 	%rd919, %rd3, %rd918;
	ld.global.u32 	%r2723, [%rd919];
	setp.eq.s32 	%p531, %r2723, -1;
	selp.u32 	%r2724, 1, 0, %p531;
	add.s32 	%r2725, %r2721, %r2724;
	ld.global.u32 	%r2726, [%rd911+16];
	mul.wide.s32 	%rd920, %r2726, 4;
	add.s64 	%rd921, %rd3, %rd920;
	ld.global.u32 	%r2727, [%rd921];
	setp.eq.s32 	%p532, %r2727, -1;
	selp.u32 	%r2728, 1, 0, %p532;
	add.s32 	%r2729, %r2725, %r2728;
	ld.global.u32 	%r2730, [%rd911+20];
	mul.wide.s32 	%rd922, %r2730, 4;
	add.s64 	%rd923, %rd3, %rd922;
	ld.global.u32 	%r2731, [%rd923];
	setp.eq.s32 	%p533, %r2731, -1;
	selp.u32 	%r2732, 1, 0, %p533;
	add.s32 	%r2733, %r2729, %r2732;
	ld.global.u32 	%r2734, [%rd911+24];
	mul.wide.s32 	%rd924, %r2734, 4;
	add.s64 	%rd925, %rd3, %rd924;
	ld.global.u32 	%r2735, [%rd925];
	setp.eq.s32 	%p534, %r2735, -1;
	selp.u32 	%r2736, 1, 0, %p534;
	add.s32 	%r2737, %r2733, %r2736;
	ld.global.u32 	%r2738, [%rd911+28];
	mul.wide.s32 	%rd926, %r2738, 4;
	add.s64 	%rd927, %rd3, %rd926;
	ld.global.u32 	%r2739, [%rd927];
	setp.eq.s32 	%p535, %r2739, -1;
	selp.u32 	%r2740, 1, 0, %p535;
	add.s32 	%r6019, %r2737, %r2740;
	add.s32 	%r6011, %r6011, 8;
$L__BB27_232:
	and.b32  	%r462, %r446, 7;
	setp.eq.s32 	%p536, %r462, 0;
	@%p536 bra 	$L__BB27_239;
	and.b32  	%r463, %r446, 3;
	setp.lt.u32 	%p537, %r462, 4;
	@%p537 bra 	$L__BB27_235;
	mul.wide.s32 	%rd928, %r6011, 4;
	add.s64 	%rd929, %rd2, %rd928;
	ld.global.u32 	%r2742, [%rd929];
	mul.wide.s32 	%rd930, %r2742, 4;
	add.s64 	%rd931, %rd3, %rd930;
	ld.global.u32 	%r2743, [%rd931];
	setp.eq.s32 	%p538, %r2743, -1;
	selp.u32 	%r2744, 1, 0, %p538;
	add.s32 	%r2745, %r6019, %r2744;
	ld.global.u32 	%r2746, [%rd929+4];
	mul.wide.s32 	%rd932, %r2746, 4;
	add.s64 	%rd933, %rd3, %rd932;
	ld.global.u32 	%r2747, [%rd933];
	setp.eq.s32 	%p539, %r2747, -1;
	selp.u32 	%r2748, 1, 0, %p539;
	add.s32 	%r2749, %r2745, %r2748;
	ld.global.u32 	%r2750, [%rd929+8];
	mul.wide.s32 	%rd934, %r2750, 4;
	add.s64 	%rd935, %rd3, %rd934;
	ld.global.u32 	%r2751, [%rd935];
	setp.eq.s32 	%p540, %r2751, -1;
	selp.u32 	%r2752, 1, 0, %p540;
	add.s32 	%r2753, %r2749, %r2752;
	ld.global.u32 	%r2754, [%rd929+12];
	mul.wide.s32 	%rd936, %r2754, 4;
	add.s64 	%rd937, %rd3, %rd936;
	ld.global.u32 	%r2755, [%rd937];
	setp.eq.s32 	%p541, %r2755, -1;
	selp.u32 	%r2756, 1, 0, %p541;
	add.s32 	%r6019, %r2753, %r2756;
	add.s32 	%r6011, %r6011, 4;
$L__BB27_235:
	setp.eq.s32 	%p542, %r463, 0;
	@%p542 bra 	$L__BB27_239;
	mul.wide.s32 	%rd938, %r6011, 4;
	add.s64 	%rd20, %rd2, %rd938;
	ld.global.u32 	%r2757, [%rd20];
	mul.wide.s32 	%rd939, %r2757, 4;
	add.s64 	%rd940, %rd3, %rd939;
	ld.global.u32 	%r2758, [%rd940];
	setp.eq.s32 	%p543, %r2758, -1;
	selp.u32 	%r2759, 1, 0, %p543;
	add.s32 	%r6019, %r6019, %r2759;
	setp.eq.s32 	%p544, %r463, 1;
	@%p544 bra 	$L__BB27_239;
	ld.global.u32 	%r2760, [%rd20+4];
	mul.wide.s32 	%rd941, %r2760, 4;
	add.s64 	%rd942, %rd3, %rd941;
	ld.global.u32 	%r2761, [%rd942];
	setp.eq.s32 	%p545, %r2761, -1;
	selp.u32 	%r2762, 1, 0, %p545;
	add.s32 	%r6019, %r6019, %r2762;
	setp.eq.s32 	%p546, %r463, 2;
	@%p546 bra 	$L__BB27_239;
	ld.global.u32 	%r2763, [%rd20+8];
	mul.wide.s32 	%rd943, %r2763, 4;
	add.s64 	%rd944, %rd3, %rd943;
	ld.global.u32 	%r2764, [%rd944];
	setp.eq.s32 	%p547, %r2764, -1;
	selp.u32 	%r2765, 1, 0, %p547;
	add.s32 	%r6019, %r6019, %r2765;
$L__BB27_239:
	ld.global.u32 	%r2767, [%rd6+13312];
	setp.ne.s32 	%p548, %r2767, -1;
	mov.b32 	%r6032, 0;
	@%p548 bra 	$L__BB27_254;
	ld.global.u32 	%r6024, [%rd7+13312];
	ld.global.u32 	%r474, [%rd7+13316];
	setp.ge.s32 	%p549, %r6024, %r474;
	@%p549 bra 	$L__BB27_254;
	add.s32 	%r2771, %r6024, 1;
	max.s32 	%r2772, %r474, %r2771;
	sub.s32 	%r475, %r2772, %r6024;
	sub.s32 	%r2773, %r6024, %r2772;
	setp.gt.u32 	%p550, %r2773, -16;
	mov.b32 	%r6032, 0;
	@%p550 bra 	$L__BB27_244;
	mov.b32 	%r6032, 0;
	mov.u32 	%r6022, %r6032;
$L__BB27_243:
	.pragma "nounroll";
	mul.wide.s32 	%rd945, %r6024, 4;
	add.s64 	%rd946, %rd2, %rd945;
	ld.global.u32 	%r2775, [%rd946];
	mul.wide.s32 	%rd947, %r2775, 4;
	add.s64 	%rd948, %rd3, %rd947;
	ld.global.u32 	%r2776, [%rd948];
	setp.eq.s32 	%p551, %r2776, -1;
	selp.u32 	%r2777, 1, 0, %p551;
	add.s32 	%r2778, %r6032, %r2777;
	ld.global.u32 	%r2779, [%rd946+4];
	mul.wide.s32 	%rd949, %r2779, 4;
	add.s64 	%rd950, %rd3, %rd949;
	ld.global.u32 	%r2780, [%rd950];
	setp.eq.s32 	%p552, %r2780, -1;
	selp.u32 	%r2781, 1, 0, %p552;
	add.s32 	%r2782, %r2778, %r2781;
	ld.global.u32 	%r2783, [%rd946+8];
	mul.wide.s32 	%rd951, %r2783, 4;
	add.s64 	%rd952, %rd3, %rd951;
	ld.global.u32 	%r2784, [%rd952];
	setp.eq.s32 	%p553, %r2784, -1;
	selp.u32 	%r2785, 1, 0, %p553;
	add.s32 	%r2786, %r2782, %r2785;
	ld.global.u32 	%r2787, [%rd946+12];
	mul.wide.s32 	%rd953, %r2787, 4;
	add.s64 	%rd954, %rd3, %rd953;
	ld.global.u32 	%r2788, [%rd954];
	setp.eq.s32 	%p554, %r2788, -1;
	selp.u32 	%r2789, 1, 0, %p554;
	add.s32 	%r2790, %r2786, %r2789;
	ld.global.u32 	%r2791, [%rd946+16];
	mul.wide.s32 	%rd955, %r2791, 4;
	add.s64 	%rd956, %rd3, %rd955;
	ld.global.u32 	%r2792, [%rd956];
	setp.eq.s32 	%p555, %r2792, -1;
	selp.u32 	%r2793, 1, 0, %p555;
	add.s32 	%r2794, %r2790, %r2793;
	ld.global.u32 	%r2795, [%rd946+20];
	mul.wide.s32 	%rd957, %r2795, 4;
	add.s64 	%rd958, %rd3, %rd957;
	ld.global.u32 	%r2796, [%rd958];
	setp.eq.s32 	%p556, %r2796, -1;
	selp.u32 	%r2797, 1, 0, %p556;
	add.s32 	%r2798, %r2794, %r2797;
	ld.global.u32 	%r2799, [%rd946+24];
	mul.wide.s32 	%rd959, %r2799, 4;
	add.s64 	%rd960, %rd3, %rd959;
	ld.global.u32 	%r2800, [%rd960];
	setp.eq.s32 	%p557, %r2800, -1;
	selp.u32 	%r2801, 1, 0, %p557;
	add.s32 	%r2802, %r2798, %r2801;
	ld.global.u32 	%r2803, [%rd946+28];
	mul.wide.s32 	%rd961, %r2803, 4;
	add.s64 	%rd962, %rd3, %rd961;
	ld.global.u32 	%r2804, [%rd962];
	setp.eq.s32 	%p558, %r2804, -1;
	selp.u32 	%r2805, 1, 0, %p558;
	add.s32 	%r2806, %r2802, %r2805;
	ld.global.u32 	%r2807, [%rd946+32];
	mul.wide.s32 	%rd963, %r2807, 4;
	add.s64 	%rd964, %rd3, %rd963;
	ld.global.u32 	%r2808, [%rd964];
	setp.eq.s32 	%p559, %r2808, -1;
	selp.u32 	%r2809, 1, 0, %p559;
	add.s32 	%r2810, %r2806, %r2809;
	ld.global.u32 	%r2811, [%rd946+36];
	mul.wide.s32 	%rd965, %r2811, 4;
	add.s64 	%rd966, %rd3, %rd965;
	ld.global.u32 	%r2812, [%rd966];
	setp.eq.s32 	%p560, %r2812, -1;
	selp.u32 	%r2813, 1, 0, %p560;
	add.s32 	%r2814, %r2810, %r2813;
	ld.global.u32 	%r2815, [%rd946+40];
	mul.wide.s32 	%rd967, %r2815, 4;
	add.s64 	%rd968, %rd3, %rd967;
	ld.global.u32 	%r2816, [%rd968];
	setp.eq.s32 	%p561, %r2816, -1;
	selp.u32 	%r2817, 1, 0, %p561;
	add.s32 	%r2818, %r2814, %r2817;
	ld.global.u32 	%r2819, [%rd946+44];
	mul.wide.s32 	%rd969, %r2819, 4;
	add.s64 	%rd970, %rd3, %rd969;
	ld.global.u32 	%r2820, [%rd970];
	setp.eq.s32 	%p562, %r2820, -1;
	selp.u32 	%r2821, 1, 0, %p562;
	add.s32 	%r2822, %r2818, %r2821;
	ld.global.u32 	%r2823, [%rd946+48];
	mul.wide.s32 	%rd971, %r2823, 4;
	add.s64 	%rd972, %rd3, %rd971;
	ld.global.u32 	%r2824, [%rd972];
	setp.eq.s32 	%p563, %r2824, -1;
	selp.u32 	%r2825, 1, 0, %p563;
	add.s32 	%r2826, %r2822, %r2825;
	ld.global.u32 	%r2827, [%rd946+52];
	mul.wide.s32 	%rd973, %r2827, 4;
	add.s64 	%rd974, %rd3, %rd973;
	ld.global.u32 	%r2828, [%rd974];
	setp.eq.s32 	%p564, %r2828, -1;
	selp.u32 	%r2829, 1, 0, %p564;
	add.s32 	%r2830, %r2826, %r2829;
	ld.global.u32 	%r2831, [%rd946+56];
	mul.wide.s32 	%rd975, %r2831, 4;
	add.s64 	%rd976, %rd3, %rd975;
	ld.global.u32 	%r2832, [%rd976];
	setp.eq.s32 	%p565, %r2832, -1;
	selp.u32 	%r2833, 1, 0, %p565;
	add.s32 	%r2834, %r2830, %r2833;
	ld.global.u32 	%r2835, [%rd946+60];
	mul.wide.s32 	%rd977, %r2835, 4;
	add.s64 	%rd978, %rd3, %rd977;
	ld.global.u32 	%r2836, [%rd978];
	setp.eq.s32 	%p566, %r2836, -1;
	selp.u32 	%r2837, 1, 0, %p566;
	add.s32 	%r6032, %r2834, %r2837;
	add.s32 	%r6024, %r6024, 16;
	add.s32 	%r6022, %r6022, 16;
	and.b32  	%r2838, %r475, -16;
	setp.ne.s32 	%p567, %r6022, %r2838;
	@%p567 bra 	$L__BB27_243;
$L__BB27_244:
	and.b32  	%r2839, %r475, 15;
	setp.eq.s32 	%p568, %r2839, 0;
	@%p568 bra 	$L__BB27_254;
	setp.lt.u32 	%p569, %r2839, 8;
	@%p569 bra 	$L__BB27_247;
	mul.wide.s32 	%rd979, %r6024, 4;
	add.s64 	%rd980, %rd2, %rd979;
	ld.global.u32 	%r2842, [%rd980];
	mul.wide.s32 	%rd981, %r2842, 4;
	add.s64 	%rd982, %rd3, %rd981;
	ld.global.u32 	%r2843, [%rd982];
	setp.eq.s32 	%p570, %r2843, -1;
	selp.u32 	%r2844, 1, 0, %p570;
	add.s32 	%r2845, %r6032, %r2844;
	ld.global.u32 	%r2846, [%rd980+4];
	mul.wide.s32 	%rd983, %r2846, 4;
	add.s64 	%rd984, %rd3, %rd983;
	ld.global.u32 	%r2847, [%rd984];
	setp.eq.s32 	%p571, %r2847, -1;
	selp.u32 	%r2848, 1, 0, %p571;
	add.s32 	%r2849, %r2845, %r2848;
	ld.global.u32 	%r2850, [%rd980+8];
	mul.wide.s32 	%rd985, %r2850, 4;
	add.s64 	%rd986, %rd3, %rd985;
	ld.global.u32 	%r2851, [%rd986];
	setp.eq.s32 	%p572, %r2851, -1;
	selp.u32 	%r2852, 1, 0, %p572;
	add.s32 	%r2853, %r2849, %r2852;
	ld.global.u32 	%r2854, [%rd980+12];
	mul.wide.s32 	%rd987, %r2854, 4;
	add.s64 	%rd988, %rd3, %rd987;
	ld.global.u32 	%r2855, [%rd988];
	setp.eq.s32 	%p573, %r2855, -1;
	selp.u32 	%r2856, 1, 0, %p573;
	add.s32 	%r2857, %r2853, %r2856;
	ld.global.u32 	%r2858, [%rd980+16];
	mul.wide.s32 	%rd989, %r2858, 4;
	add.s64 	%rd990, %rd3, %rd989;
	ld.global.u32 	%r2859, [%rd990];
	setp.eq.s32 	%p574, %r2859, -1;
	selp.u32 	%r2860, 1, 0, %p574;
	add.s32 	%r2861, %r2857, %r2860;
	ld.global.u32 	%r2862, [%rd980+20];
	mul.wide.s32 	%rd991, %r2862, 4;
	add.s64 	%rd992, %rd3, %rd991;
	ld.global.u32 	%r2863, [%rd992];
	setp.eq.s32 	%p575, %r2863, -1;
	selp.u32 	%r2864, 1, 0, %p575;
	add.s32 	%r2865, %r2861, %r2864;
	ld.global.u32 	%r2866, [%rd980+24];
	mul.wide.s32 	%rd993, %r2866, 4;
	add.s64 	%rd994, %rd3, %rd993;
	ld.global.u32 	%r2867, [%rd994];
	setp.eq.s32 	%p576, %r2867, -1;
	selp.u32 	%r2868, 1, 0, %p576;
	add.s32 	%r2869, %r2865, %r2868;
	ld.global.u32 	%r2870, [%rd980+28];
	mul.wide.s32 	%rd995, %r2870, 4;
	add.s64 	%rd996, %rd3, %rd995;
	ld.global.u32 	%r2871, [%rd996];
	setp.eq.s32 	%p577, %r2871, -1;
	selp.u32 	%r2872, 1, 0, %p577;
	add.s32 	%r6032, %r2869, %r2872;
	add.s32 	%r6024, %r6024, 8;
$L__BB27_247:
	and.b32  	%r2873, %r475, 7;
	setp.eq.s32 	%p578, %r2873, 0;
	@%p578 bra 	$L__BB27_254;
	and.b32  	%r490, %r475, 3;
	setp.lt.u32 	%p579, %r2873, 4;
	@%p579 bra 	$L__BB27_250;
	mul.wide.s32 	%rd997, %r6024, 4;
	add.s64 	%rd998, %rd2, %rd997;
	ld.global.u32 	%r2876, [%rd998];
	mul.wide.s32 	%rd999, %r2876, 4;
	add.s64 	%rd1000, %rd3, %rd999;
	ld.global.u32 	%r2877, [%rd1000];
	setp.eq.s32 	%p580, %r2877, -1;
	selp.u32 	%r2878, 1, 0, %p580;
	add.s32 	%r2879, %r6032, %r2878;
	ld.global.u32 	%r2880, [%rd998+4];
	mul.wide.s32 	%rd1001, %r2880, 4;
	add.s64 	%rd1002, %rd3, %rd1001;
	ld.global.u32 	%r2881, [%rd1002];
	setp.eq.s32 	%p581, %r2881, -1;
	selp.u32 	%r2882, 1, 0, %p581;
	add.s32 	%r2883, %r2879, %r2882;
	ld.global.u32 	%r2884, [%rd998+8];
	mul.wide.s32 	%rd1003, %r2884, 4;
	add.s64 	%rd1004, %rd3, %rd1003;
	ld.global.u32 	%r2885, [%rd1004];
	setp.eq.s32 	%p582, %r2885, -1;
	selp.u32 	%r2886, 1, 0, %p582;
	add.s32 	%r2887, %r2883, %r2886;
	ld.global.u32 	%r2888, [%rd998+12];
	mul.wide.s32 	%rd1005, %r2888, 4;
	add.s64 	%rd1006, %rd3, %rd1005;
	ld.global.u32 	%r2889, [%rd1006];
	setp.eq.s32 	%p583, %r2889, -1;
	selp.u32 	%r2890, 1, 0, %p583;
	add.s32 	%r6032, %r2887, %r2890;
	add.s32 	%r6024, %r6024, 4;
$L__BB27_250:
	setp.eq.s32 	%p584, %r490, 0;
	@%p584 bra 	$L__BB27_254;
	mul.wide.s32 	%rd1007, %r6024, 4;
	add.s64 	%rd21, %rd2, %rd1007;
	ld.global.u32 	%r2891, [%rd21];
	mul.wide.s32 	%rd1008, %r2891, 4;
	add.s64 	%rd1009, %rd3, %rd1008;
	ld.global.u32 	%r2892, [%rd1009];
	setp.eq.s32 	%p585, %r2892, -1;
	selp.u32 	%r2893, 1, 0, %p585;
	add.s32 	%r6032, %r6032, %r2893;
	setp.eq.s32 	%p586, %r490, 1;
	@%p586 bra 	$L__BB27_254;
	ld.global.u32 	%r2894, [%rd21+4];
	mul.wide.s32 	%rd1010, %r2894, 4;
	add.s64 	%rd1011, %rd3, %rd1010;
	ld.global.u32 	%r2895, [%rd1011];
	setp.eq.s32 	%p587, %r2895, -1;
	selp.u32 	%r2896, 1, 0, %p587;
	add.s32 	%r6032, %r6032, %r2896;
	setp.eq.s32 	%p588, %r490, 2;
	@%p588 bra 	$L__BB27_254;
	ld.global.u32 	%r2897, [%rd21+8];
	mul.wide.s32 	%rd1012, %r2897, 4;
	add.s64 	%rd1013, %rd3, %rd1012;
	ld.global.u32 	%r2898, [%rd1013];
	setp.eq.s32 	%p589, %r2898, -1;
	selp.u32 	%r2899, 1, 0, %p589;
	add.s32 	%r6032, %r6032, %r2899;
$L__BB27_254:
	ld.global.u32 	%r2901, [%rd6+14336];
	setp.ne.s32 	%p590, %r2901, -1;
	mov.b32 	%r6045, 0;
	@%p590 bra 	$L__BB27_269;
	ld.global.u32 	%r6037, [%rd7+14336];
	ld.global.u32 	%r501, [%rd7+14340];
	setp.ge.s32 	%p591, %r6037, %r501;
	@%p591 bra 	$L__BB27_269;
	add.s32 	%r2905, %r6037, 1;
	max.s32 	%r2906, %r501, %r2905;
	sub.s32 	%r502, %r2906, %r6037;
	sub.s32 	%r2907, %r6037, %r2906;
	setp.gt.u32 	%p592, %r2907, -16;
	mov.b32 	%r6045, 0;
	@%p592 bra 	$L__BB27_259;
	mov.b32 	%r6045, 0;
	mov.u32 	%r6035, %r6045;
$L__BB27_258:
	.pragma "nounroll";
	mul.wide.s32 	%rd1014, %r6037, 4;
	add.s64 	%rd1015, %rd2, %rd1014;
	ld.global.u32 	%r2909, [%rd1015];
	mul.wide.s32 	%rd1016, %r2909, 4;
	add.s64 	%rd1017, %rd3, %rd1016;
	ld.global.u32 	%r2910, [%rd1017];
	setp.eq.s32 	%p593, %r2910, -1;
	selp.u32 	%r2911, 1, 0, %p593;
	add.s32 	%r2912, %r6045, %r2911;
	ld.global.u32 	%r2913, [%rd1015+4];
	mul.wide.s32 	%rd1018, %r2913, 4;
	add.s64 	%rd1019, %rd3, %rd1018;
	ld.global.u32 	%r2914, [%rd1019];
	setp.eq.s32 	%p594, %r2914, -1;
	selp.u32 	%r2915, 1, 0, %p594;
	add.s32 	%r2916, %r2912, %r2915;
	ld.global.u32 	%r2917, [%rd1015+8];
	mul.wide.s32 	%rd1020, %r2917, 4;
	add.s64 	%rd1021, %rd3, %rd1020;
	ld.global.u32 	%r2918, [%rd1021];
	setp.eq.s32 	%p595, %r2918, -1;
	selp.u32 	%r2919, 1, 0, %p595;
	add.s32 	%r2920, %r2916, %r2919;
	ld.global.u32 	%r2921, [%rd1015+12];
	mul.wide.s32 	%rd1022, %r2921, 4;
	add.s64 	%rd1023, %rd3, %rd1022;
	ld.global.u32 	%r2922, [%rd1023];
	setp.eq.s32 	%p596, %r2922, -1;
	selp.u32 	%r2923, 1, 0, %p596;
	add.s32 	%r2924, %r2920, %r2923;
	ld.global.u32 	%r2925, [%rd1015+16];
	mul.wide.s32 	%rd1024, %r2925, 4;
	add.s64 	%rd1025, %rd3, %rd1024;
	ld.global.u32 	%r2926, [%rd1025];
	setp.eq.s32 	%p597, %r2926, -1;
	selp.u32 	%r2927, 1, 0, %p597;
	add.s32 	%r2928, %r2924, %r2927;
	ld.global.u32 	%r2929, [%rd1015+20];
	mul.wide.s32 	%rd1026, %r2929, 4;
	add.s64 	%rd1027, %rd3, %rd1026;
	ld.global.u32 	%r2930, [%rd1027];
	setp.eq.s32 	%p598, %r2930, -1;
	selp.u32 	%r2931, 1, 0, %p598;
	add.s32 	%r2932, %r2928, %r2931;
	ld.global.u32 	%r2933, [%rd1015+24];
	mul.wide.s32 	%rd1028, %r2933, 4;
	add.s64 	%rd1029, %rd3, %rd1028;
	ld.global.u32 	%r2934, [%rd1029];
	setp.eq.s32 	%p599, %r2934, -1;
	selp.u32 	%r2935, 1, 0, %p599;
	add.s32 	%r2936, %r2932, %r2935;
	ld.global.u32 	%r2937, [%rd1015+28];
	mul.wide.s32 	%rd1030, %r2937, 4;
	add.s64 	%rd1031, %rd3, %rd1030;
	ld.global.u32 	%r2938, [%rd1031];
	setp.eq.s32 	%p600, %r2938, -1;
	selp.u32 	%r2939, 1, 0, %p600;
	add.s32 	%r2940, %r2936, %r2939;
	ld.global.u32 	%r2941, [%rd1015+32];
	mul.wide.s32 	%rd1032, %r2941, 4;
	add.s64 	%rd1033, %rd3, %rd1032;
	ld.global.u32 	%r2942, [%rd1033];
	setp.eq.s32 	%p601, %r2942, -1;
	selp.u32 	%r2943, 1, 0, %p601;
	add.s32 	%r2944, %r2940, %r2943;
	ld.global.u32 	%r2945, [%rd1015+36];
	mul.wide.s32 	%rd1034, %r2945, 4;
	add.s64 	%rd1035, %rd3, %rd1034;
	ld.global.u32 	%r2946, [%rd1035];
	setp.eq.s32 	%p602, %r2946, -1;
	selp.u32 	%r2947, 1, 0, %p602;
	add.s32 	%r2948, %r2944, %r2947;
	ld.global.u32 	%r2949, [%rd1015+40];
	mul.wide.s32 	%rd1036, %r2949, 4;
	add.s64 	%rd1037, %rd3, %rd1036;
	ld.global.u32 	%r2950, [%rd1037];
	setp.eq.s32 	%p603, %r2950, -1;
	selp.u32 	%r2951, 1, 0, %p603;
	add.s32 	%r2952, %r2948, %r2951;
	ld.global.u32 	%r2953, [%rd1015+44];
	mul.wide.s32 	%rd1038, %r2953, 4;
	add.s64 	%rd1039, %rd3, %rd1038;
	ld.global.u32 	%r2954, [%rd1039];
	setp.eq.s32 	%p604, %r2954, -1;
	selp.u32 	%r2955, 1, 0, %p604;
	add.s32 	%r2956, %r2952, %r2955;
	ld.global.u32 	%r2957, [%rd1015+48];
	mul.wide.s32 	%rd1040, %r2957, 4;
	add.s64 	%rd1041, %rd3, %rd1040;
	ld.global.u32 	%r2958, [%rd1041];
	setp.eq.s32 	%p605, %r2958, -1;
	selp.u32 	%r2959, 1, 0, %p605;
	add.s32 	%r2960, %r2956, %r2959;
	ld.global.u32 	%r2961, [%rd1015+52];
	mul.wide.s32 	%rd1042, %r2961, 4;
	add.s64 	%rd1043, %rd3, %rd1042;
	ld.global.u32 	%r2962, [%rd1043];
	setp.eq.s32 	%p606, %r2962, -1;
	selp.u32 	%r2963, 1, 0, %p606;
	add.s32 	%r2964, %r2960, %r2963;
	ld.global.u32 	%r2965, [%rd1015+56];
	mul.wide.s32 	%rd1044, %r2965, 4;
	add.s64 	%rd1045, %rd3, %rd1044;
	ld.global.u32 	%r2966, [%rd1045];
	setp.eq.s32 	%p607, %r2966, -1;
	selp.u32 	%r2967, 1, 0, %p607;
	add.s32 	%r2968, %r2964, %r2967;
	ld.global.u32 	%r2969, [%rd1015+60];
	mul.wide.s32 	%rd1046, %r2969, 4;
	add.s64 	%rd1047, %rd3, %rd1046;
	ld.global.u32 	%r2970, [%rd1047];
	setp.eq.s32 	%p608, %r2970, -1;
	selp.u32 	%r2971, 1, 0, %p608;
	add.s32 	%r6045, %r2968, %r2971;
	add.s32 	%r6037, %r6037, 16;
	add.s32 	%r6035, %r6035, 16;
	and.b32  	%r2972, %r502, -16;
	setp.ne.s32 	%p609, %r6035, %r2972;
	@%p609 bra 	$L__BB27_258;
$L__BB27_259:
	and.b32  	%r2973, %r502, 15;
	setp.eq.s32 	%p610, %r2973, 0;
	@%p610 bra 	$L__BB27_269;
	setp.lt.u32 	%p611, %r2973, 8;
	@%p611 bra 	$L__BB27_262;
	mul.wide.s32 	%rd1048, %r6037, 4;
	add.s64 	%rd1049, %rd2, %rd1048;
	ld.global.u32 	%r2976, [%rd1049];
	mul.wide.s32 	%rd1050, %r2976, 4;
	add.s64 	%rd1051, %rd3, %rd1050;
	ld.global.u32 	%r2977, [%rd1051];
	setp.eq.s32 	%p612, %r2977, -1;
	selp.u32 	%r2978, 1, 0, %p612;
	add.s32 	%r2979, %r6045, %r2978;
	ld.global.u32 	%r2980, [%rd1049+4];
	mul.wide.s32 	%rd1052, %r2980, 4;
	add.s64 	%rd1053, %rd3, %rd1052;
	ld.global.u32 	%r2981, [%rd1053];
	setp.eq.s32 	%p613, %r2981, -1;
	selp.u32 	%r2982, 1, 0, %p613;
	add.s32 	%r2983, %r2979, %r2982;
	ld.global.u32 	%r2984, [%rd1049+8];
	mul.wide.s32 	%rd1054, %r2984, 4;
	add.s64 	%rd1055, %rd3, %rd1054;
	ld.global.u32 	%r2985, [%rd1055];
	setp.eq.s32 	%p614, %r2985, -1;
	selp.u32 	%r2986, 1, 0, %p614;
	add.s32 	%r2987, %r2983, %r2986;
	ld.global.u32 	%r2988, [%rd1049+12];
	mul.wide.s32 	%rd1056, %r2988, 4;
	add.s64 	%rd1057, %rd3, %rd1056;
	ld.global.u32 	%r2989, [%rd1057];
	setp.eq.s32 	%p615, %r2989, -1;
	selp.u32 	%r2990, 1, 0, %p615;
	add.s32 	%r2991, %r2987, %r2990;
	ld.global.u32 	%r2992, [%rd1049+16];
	mul.wide.s32 	%rd1058, %r2992, 4;
	add.s64 	%rd1059, %rd3, %rd1058;
	ld.global.u32 	%r2993, [%rd1059];
	setp.eq.s32 	%p616, %r2993, -1;
	selp.u32 	%r2994, 1, 0, %p616;
	add.s32 	%r2995, %r2991, %r2994;
	ld.global.u32 	%r2996, [%rd1049+20];
	mul.wide.s32 	%rd1060, %r2996, 4;
	add.s64 	%rd1061, %rd3, %rd1060;
	ld.global.u32 	%r2997, [%rd1061];
	setp.eq.s32 	%p617, %r2997, -1;
	selp.u32 	%r2998, 1, 0, %p617;
	add.s32 	%r2999, %r2995, %r2998;
	ld.global.u32 	%r3000, [%rd1049+24];
	mul.wide.s32 	%rd1062, %r3000, 4;
	add.s64 	%rd1063, %rd3, %rd1062;
	ld.global.u32 	%r3001, [%rd1063];
	setp.eq.s32 	%p618, %r3001, -1;
	selp.u32 	%r3002, 1, 0, %p618;
	add.s32 	%r3003, %r2999, %r3002;
	ld.global.u32 	%r3004, [%rd1049+28];
	mul.wide.s32 	%rd1064, %r3004, 4;
	add.s64 	%rd1065, %rd3, %rd1064;
	ld.global.u32 	%r3005, [%rd1065];
	setp.eq.s32 	%p619, %r3005, -1;
	selp.u32 	%r3006, 1, 0, %p619;
	add.s32 	%r6045, %r3003, %r3006;
	add.s32 	%r6037, %r6037, 8;
$L__BB27_262:
	and.b32  	%r3007, %r502, 7;
	setp.eq.s32 	%p620, %r3007, 0;
	@%p620 bra 	$L__BB27_269;
	and.b32  	%r517, %r502, 3;
	setp.lt.u32 	%p621, %r3007, 4;
	@%p621 bra 	$L__BB27_265;
	mul.wide.s32 	%rd1066, %r6037, 4;
	add.s64 	%rd1067, %rd2, %rd1066;
	ld.global.u32 	%r3010, [%rd1067];
	mul.wide.s32 	%rd1068, %r3010, 4;
	add.s64 	%rd1069, %rd3, %rd1068;
	ld.global.u32 	%r3011, [%rd1069];
	setp.eq.s32 	%p622, %r3011, -1;
	selp.u32 	%r3012, 1, 0, %p622;
	add.s32 	%r3013, %r6045, %r3012;
	ld.global.u32 	%r3014, [%rd1067+4];
	mul.wide.s32 	%rd1070, %r3014, 4;
	add.s64 	%rd1071, %rd3, %rd1070;
	ld.global.u32 	%r3015, [%rd1071];
	setp.eq.s32 	%p623, %r3015, -1;
	selp.u32 	%r3016, 1, 0, %p623;
	add.s32 	%r3017, %r3013, %r3016;
	ld.global.u32 	%r3018, [%rd1067+8];
	mul.wide.s32 	%rd1072, %r3018, 4;
	add.s64 	%rd1073, %rd3, %rd1072;
	ld.global.u32 	%r3019, [%rd1073];
	setp.eq.s32 	%p624, %r3019, -1;
	selp.u32 	%r3020, 1, 0, %p624;
	add.s32 	%r3021, %r3017, %r3020;
	ld.global.u32 	%r3022, [%rd1067+12];
	mul.wide.s32 	%rd1074, %r3022, 4;
	add.s64 	%rd1075, %rd3, %rd1074;
	ld.global.u32 	%r3023, [%rd1075];
	setp.eq.s32 	%p625, %r3023, -1;
	selp.u32 	%r3024, 1, 0, %p625;
	add.s32 	%r6045, %r3021, %r3024;
	add.s32 	%r6037, %r6037, 4;
$L__BB27_265:
	setp.eq.s32 	%p626, %r517, 0;
	@%p626 bra 	$L__BB27_269;
	mul.wide.s32 	%rd1076, %r6037, 4;
	add.s64 	%rd22, %rd2, %rd1076;
	ld.global.u32 	%r3025, [%rd22];
	mul.wide.s32 	%rd1077, %r3025, 4;
	add.s64 	%rd1078, %rd3, %rd1077;
	ld.global.u32 	%r3026, [%rd1078];
	setp.eq.s32 	%p627, %r3026, -1;
	selp.u32 	%r3027, 1, 0, %p627;
	add.s32 	%r6045, %r6045, %r3027;
	setp.eq.s32 	%p628, %r517, 1;
	@%p628 bra 	$L__BB27_269;
	ld.global.u32 	%r3028, [%rd22+4];
	mul.wide.s32 	%rd1079, %r3028, 4;
	add.s64 	%rd1080, %rd3, %rd1079;
	ld.global.u32 	%r3029, [%rd1080];
	setp.eq.s32 	%p629, %r3029, -1;
	selp.u32 	%r3030, 1, 0, %p629;
	add.s32 	%r6045, %r6045, %r3030;
	setp.eq.s32 	%p630, %r517, 2;
	@%p630 bra 	$L__BB27_269;
	ld.global.u32 	%r3031, [%rd22+8];
	mul.wide.s32 	%rd1081, %r3031, 4;
	add.s64 	%rd1082, %rd3, %rd1081;
	ld.global.u32 	%r3032, [%rd1082];
	setp.eq.s32 	%p631, %r3032, -1;
	selp.u32 	%r3033, 1, 0, %p631;
	add.s32 	%r6045, %r6045, %r3033;
$L__BB27_269:
	ld.global.u32 	%r3035, [%rd6+15360];
	setp.ne.s32 	%p632, %r3035, -1;
	mov.b32 	%r6058, 0;
	@%p632 bra 	$L__BB27_284;
	ld.global.u32 	%r6050, [%rd7+15360];
	ld.global.u32 	%r528, [%rd7+15364];
	setp.ge.s32 	%p633, %r6050, %r528;
	@%p633 bra 	$L__BB27_284;
	add.s32 	%r3039, %r6050, 1;
	max.s32 	%r3040, %r528, %r3039;
	sub.s32 	%r529, %r3040, %r6050;
	sub.s32 	%r3041, %r6050, %r3040;
	setp.gt.u32 	%p634, %r3041, -16;
	mov.b32 	%r6058, 0;
	@%p634 bra 	$L__BB27_274;
	mov.b32 	%r6058, 0;
	mov.u32 	%r6048, %r6058;
$L__BB27_273:
	.pragma "nounroll";
	mul.wide.s32 	%rd1083, %r6050, 4;
	add.s64 	%rd1084, %rd2, %rd1083;
	ld.global.u32 	%r3043, [%rd1084];
	mul.wide.s32 	%rd1085, %r3043, 4;
	add.s64 	%rd1086, %rd3, %rd1085;
	ld.global.u32 	%r3044, [%rd1086];
	setp.eq.s32 	%p635, %r3044, -1;
	selp.u32 	%r3045, 1, 0, %p635;
	add.s32 	%r3046, %r6058, %r3045;
	ld.global.u32 	%r3047, [%rd1084+4];
	mul.wide.s32 	%rd1087, %r3047, 4;
	add.s64 	%rd1088, %rd3, %rd1087;
	ld.global.u32 	%r3048, [%rd1088];
	setp.eq.s32 	%p636, %r3048, -1;
	selp.u32 	%r3049, 1, 0, %p636;
	add.s32 	%r3050, %r3046, %r3049;
	ld.global.u32 	%r3051, [%rd1084+8];
	mul.wide.s32 	%rd1089, %r3051, 4;
	add.s64 	%rd1090, %rd3, %rd1089;
	ld.global.u32 	%r3052, [%rd1090];
	setp.eq.s32 	%p637, %r3052, -1;
	selp.u32 	%r3053, 1, 0, %p637;
	add.s32 	%r3054, %r3050, %r3053;
	ld.global.u32 	%r3055, [%rd1084+12];
	mul.wide.s32 	%rd1091, %r3055, 4;
	add.s64 	%rd1092, %rd3, %rd1091;
	ld.global.u32 	%r3056, [%rd1092];
	setp.eq.s32 	%p638, %r3056, -1;
	selp.u32 	%r3057, 1, 0, %p638;
	add.s32 	%r3058, %r3054, %r3057;
	ld.global.u32 	%r3059, [%rd1084+16];
	mul.wide.s32 	%rd1093, %r3059, 4;
	add.s64 	%rd1094, %rd3, %rd1093;
	ld.global.u32 	%r3060, [%rd1094];
	setp.eq.s32 	%p639, %r3060, -1;
	selp.u32 	%r3061, 1, 0, %p639;
	add.s32 	%r3062, %r3058, %r3061;
	ld.global.u32 	%r3063, [%rd1084+20];
	mul.wide.s32 	%rd1095, %r3063, 4;
	add.s64 	%rd1096, %rd3, %rd1095;
	ld.global.u32 	%r3064, [%rd1096];
	setp.eq.s32 	%p640, %r3064, -1;
	selp.u32 	%r3065, 1, 0, %p640;
	add.s32 	%r3066, %r3062, %r3065;
	ld.global.u32 	%r3067, [%rd1084+24];
	mul.wide.s32 	%rd1097, %r3067, 4;
	add.s64 	%rd1098, %rd3, %rd1097;
	ld.global.u32 	%r3068, [%rd1098];
	setp.eq.s32 	%p641, %r3068, -1;
	selp.u32 	%r3069, 1, 0, %p641;
	add.s32 	%r3070, %r3066, %r3069;
	ld.global.u32 	%r3071, [%rd1084+28];
	mul.wide.s32 	%rd1099, %r3071, 4;
	add.s64 	%rd1100, %rd3, %rd1099;
	ld.global.u32 	%r3072, [%rd1100];
	setp.eq.s32 	%p642, %r3072, -1;
	selp.u32 	%r3073, 1, 0, %p642;
	add.s32 	%r3074, %r3070, %r3073;
	ld.global.u32 	%r3075, [%rd1084+32];
	mul.wide.s32 	%rd1101, %r3075, 4;
	add.s64 	%rd1102, %rd3, %rd1101;
	ld.global.u32 	%r3076, [%rd1102];
	setp.eq.s32 	%p643, %r3076, -1;
	selp.u32 	%r3077, 1, 0, %p643;
	add.s32 	%r3078, %r3074, %r3077;
	ld.global.u32 	%r3079, [%rd1084+36];
	mul.wide.s32 	%rd1103, %r3079, 4;
	add.s64 	%rd1104, %rd3, %rd1103;
	ld.global.u32 	%r3080, [%rd1104];
	setp.eq.s32 	%p644, %r3080, -1;
	selp.u32 	%r3081, 1, 0, %p644;
	add.s32 	%r3082, %r3078, %r3081;
	ld.global.u32 	%r3083, [%rd1084+40];
	mul.wide.s32 	%rd1105, %r3083, 4;
	add.s64 	%rd1106, %rd3, %rd1105;
	ld.global.u32 	%r3084, [%rd1106];
	setp.eq.s32 	%p645, %r3084, -1;
	selp.u32 	%r3085, 1, 0, %p645;
	add.s32 	%r3086, %r3082, %r3085;
	ld.global.u32 	%r3087, [%rd1084+44];
	mul.wide.s32 	%rd1107, %r3087, 4;
	add.s64 	%rd1108, %rd3, %rd1107;
	ld.global.u32 	%r3088, [%rd1108];
	setp.eq.s32 	%p646, %r3088, -1;
	selp.u32 	%r3089, 1, 0, %p646;
	add.s32 	%r3090, %r3086, %r3089;
	ld.global.u32 	%r3091, [%rd1084+48];
	mul.wide.s32 	%rd1109, %r3091, 4;
	add.s64 	%rd1110, %rd3, %rd1109;
	ld.global.u32 	%r3092, [%rd1110];
	setp.eq.s32 	%p647, %r3092, -1;
	selp.u32 	%r3093, 1, 0, %p647;
	add.s32 	%r3094, %r3090, %r3093;
	ld.global.u32 	%r3095, [%rd1084+52];
	mul.wide.s32 	%rd1111, %r3095, 4;
	add.s64 	%rd1112, %rd3, %rd1111;
	ld.global.u32 	%r3096, [%rd1112];
	setp.eq.s32 	%p648, %r3096, -1;
	selp.u32 	%r3097, 1, 0, %p648;
	add.s32 	%r3098, %r3094, %r3097;
	ld.global.u32 	%r3099, [%rd1084+56];
	mul.wide.s32 	%rd1113, %r3099, 4;
	add.s64 	%rd1114, %rd3, %rd1113;
	ld.global.u32 	%r3100, [%rd1114];
	setp.eq.s32 	%p649, %r3100, -1;
	selp.u32 	%r3101, 1, 0, %p649;
	add.s32 	%r3102, %r3098, %r3101;
	ld.global.u32 	%r3103, [%rd1084+60];
	mul.wide.s32 	%rd1115, %r3103, 4;
	add.s64 	%rd1116, %rd3, %rd1115;
	ld.global.u32 	%r3104, [%rd1116];
	setp.eq.s32 	%p650, %r3104, -1;
	selp.u32 	%r3105, 1, 0, %p650;
	add.s32 	%r6058, %r3102, %r3105;
	add.s32 	%r6050, %r6050, 16;
	add.s32 	%r6048, %r6048, 16;
	and.b32  	%r3106, %r529, -16;
	setp.ne.s32 	%p651, %r6048, %r3106;
	@%p651 bra 	$L__BB27_273;
$L__BB27_274:
	and.b32  	%r539, %r529, 15;
	setp.eq.s32 	%p652, %r539, 0;
	@%p652 bra 	$L__BB27_284;
	and.b32  	%r540, %r529, 7;
	setp.lt.u32 	%p653, %r539, 8;
	@%p653 bra 	$L__BB27_277;
	mul.wide.s32 	%rd1117, %r6050, 4;
	add.s64 	%rd1118, %rd2, %rd1117;
	ld.global.u32 	%r3108, [%rd1118];
	mul.wide.s32 	%rd1119, %r3108, 4;
	add.s64 	%rd1120, %rd3, %rd1119;
	ld.global.u32 	%r3109, [%rd1120];
	setp.eq.s32 	%p654, %r3109, -1;
	selp.u32 	%r3110, 1, 0, %p654;
	add.s32 	%r3111, %r6058, %r3110;
	ld.global.u32 	%r3112, [%rd1118+4];
	mul.wide.s32 	%rd1121, %r3112, 4;
	add.s64 	%rd1122, %rd3, %rd1121;
	ld.global.u32 	%r3113, [%rd1122];
	setp.eq.s32 	%p655, %r3113, -1;
	selp.u32 	%r3114, 1, 0, %p655;
	add.s32 	%r3115, %r3111, %r3114;
	ld.global.u32 	%r3116, [%rd1118+8];
	mul.wide.s32 	%rd1123, %r3116, 4;
	add.s64 	%rd1124, %rd3, %rd1123;
	ld.global.u32 	%r3117, [%rd1124];
	setp.eq.s32 	%p656, %r3117, -1;
	selp.u32 	%r3118, 1, 0, %p656;
	add.s32 	%r3119, %r3115, %r3118;
	ld.global.u32 	%r3120, [%rd1118+12];
	mul.wide.s32 	%rd1125, %r3120, 4;
	add.s64 	%rd1126, %rd3, %rd1125;
	ld.global.u32 	%r3121, [%rd1126];
	setp.eq.s32 	%p657, %r3121, -1;
	selp.u32 	%r3122, 1, 0, %p657;
	add.s32 	%r3123, %r3119, %r3122;
	ld.global.u32 	%r3124, [%rd1118+16];
	mul.wide.s32 	%rd1127, %r3124, 4;
	add.s64 	%rd1128, %rd3, %rd1127;
	ld.global.u32 	%r3125, [%rd1128];
	setp.eq.s32 	%p658, %r3125, -1;
	selp.u32 	%r3126, 1, 0, %p658;
	add.s32 	%r3127, %r3123, %r3126;
	ld.global.u32 	%r3128, [%rd1118+20];
	mul.wide.s32 	%rd1129, %r3128, 4;
	add.s64 	%rd1130, %rd3, %rd1129;
	ld.global.u32 	%r3129, [%rd1130];
	setp.eq.s32 	%p659, %r3129, -1;
	selp.u32 	%r3130, 1, 0, %p659;
	add.s32 	%r3131, %r3127, %r3130;
	ld.global.u32 	%r3132, [%rd1118+24];
	mul.wide.s32 	%rd1131, %r3132, 4;
	add.s64 	%rd1132, %rd3, %rd1131;
	ld.global.u32 	%r3133, [%rd1132];
	setp.eq.s32 	%p660, %r3133, -1;
	selp.u32 	%r3134, 1, 0, %p660;
	add.s32 	%r3135, %r3131, %r3134;
	ld.global.u32 	%r3136, [%rd1118+28];
	mul.wide.s32 	%rd1133, %r3136, 4;
	add.s64 	%rd1134, %rd3, %rd1133;
	ld.global.u32 	%r3137, [%rd1134];
	setp.eq.s32 	%p661, %r3137, -1;
	selp.u32 	%r3138, 1, 0, %p661;
	add.s32 	%r6058, %r3135, %r3138;
	add.s32 	%r6050, %r6050, 8;
$L__BB27_277:
	setp.eq.s32 	%p662, %r540, 0;
	@%p662 bra 	$L__BB27_284;
	and.b32  	%r546, %r529, 3;
	setp.lt.u32 	%p663, %r540, 4;
	@%p663 bra 	$L__BB27_280;
	mul.wide.s32 	%rd1135, %r6050, 4;
	add.s64 	%rd1136, %rd2, %rd1135;
	ld.global.u32 	%r3140, [%rd1136];
	mul.wide.s32 	%rd1137, %r3140, 4;
	add.s64 	%rd1138, %rd3, %rd1137;
	ld.global.u32 	%r3141, [%rd1138];
	setp.eq.s32 	%p664, %r3141, -1;
	selp.u32 	%r3142, 1, 0, %p664;
	add.s32 	%r3143, %r6058, %r3142;
	ld.global.u32 	%r3144, [%rd1136+4];
	mul.wide.s32 	%rd1139, %r3144, 4;
	add.s64 	%rd1140, %rd3, %rd1139;
	ld.global.u32 	%r3145, [%rd1140];
	setp.eq.s32 	%p665, %r3145, -1;
	selp.u32 	%r3146, 1, 0, %p665;
	add.s32 	%r3147, %r3143, %r3146;
	ld.global.u32 	%r3148, [%rd1136+8];
	mul.wide.s32 	%rd1141, %r3148, 4;
	add.s64 	%rd1142, %rd3, %rd1141;
	ld.global.u32 	%r3149, [%rd1142];
	setp.eq.s32 	%p666, %r3149, -1;
	selp.u32 	%r3150, 1, 0, %p666;
	add.s32 	%r3151, %r3147, %r3150;
	ld.global.u32 	%r3152, [%rd1136+12];
	mul.wide.s32 	%rd1143, %r3152, 4;
	add.s64 	%rd1144, %rd3, %rd1143;
	ld.global.u32 	%r3153, [%rd1144];
	setp.eq.s32 	%p667, %r3153, -1;
	selp.u32 	%r3154, 1, 0, %p667;
	add.s32 	%r6058, %r3151, %r3154;
	add.s32 	%r6050, %r6050, 4;
$L__BB27_280:
	setp.eq.s32 	%p668, %r546, 0;
	@%p668 bra 	$L__BB27_284;
	mul.wide.s32 	%rd1145, %r6050, 4;
	add.s64 	%rd23, %rd2, %rd1145;
	ld.global.u32 	%r3155, [%rd23];
	mul.wide.s32 	%rd1146, %r3155, 4;
	add.s64 	%rd1147, %rd3, %rd1146;
	ld.global.u32 	%r3156, [%rd1147];
	setp.eq.s32 	%p669, %r3156, -1;
	selp.u32 	%r3157, 1, 0, %p669;
	add.s32 	%r6058, %r6058, %r3157;
	setp.eq.s32 	%p670, %r546, 1;
	@%p670 bra 	$L__BB27_284;
	ld.global.u32 	%r3158, [%rd23+4];
	mul.wide.s32 	%rd1148, %r3158, 4;
	add.s64 	%rd1149, %rd3, %rd1148;
	ld.global.u32 	%r3159, [%rd1149];
	setp.eq.s32 	%p671, %r3159, -1;
	selp.u32 	%r3160, 1, 0, %p671;
	add.s32 	%r6058, %r6058, %r3160;
	setp.eq.s32 	%p672, %r546, 2;
	@%p672 bra 	$L__BB27_284;
	ld.global.u32 	%r3161, [%rd23+8];
	mul.wide.s32 	%rd1150, %r3161, 4;
	add.s64 	%rd1151, %rd3, %rd1150;
	ld.global.u32 	%r3162, [%rd1151];
	setp.eq.s32 	%p673, %r3162, -1;
	selp.u32 	%r3163, 1, 0, %p673;
	add.s32 	%r6058, %r6058, %r3163;
$L__BB27_284:
	add.s32 	%r3164, %r5876, %r5863;
	add.s32 	%r3165, %r5889, %r3164;
	add.s32 	%r3166, %r5902, %r3165;
	add.s32 	%r3167, %r5915, %r3166;
	add.s32 	%r3168, %r5928, %r3167;
	add.s32 	%r3169, %r5941, %r3168;
	add.s32 	%r3170, %r5954, %r3169;
	add.s32 	%r3171, %r5967, %r3170;
	add.s32 	%r3172, %r5980, %r3171;
	add.s32 	%r3173, %r5993, %r3172;
	add.s32 	%r3174, %r6006, %r3173;
	add.s32 	%r3175, %r6019, %r3174;
	add.s32 	%r3176, %r6032, %r3175;
	add.s32 	%r3177, %r6045, %r3176;
	add.s32 	%r6284, %r6058, %r3177;
	shl.b32 	%r3178, %r1080, 12;
	setp.lt.u32 	%p674, %r5, %r3178;
	@%p674 bra 	$L__BB27_547;
	add.s32 	%r3180, %r1079, -4096;
	add.s32 	%r3182, %r2, %r85;
$L__BB27_286:
	add.s32 	%r6060, %r6060, %r3178;
	setp.gt.u32 	%p675, %r6060, %r3180;
	@%p675 bra 	$L__BB27_528;
	add.s32 	%r3183, %r3182, %r6060;
	mul.wide.s32 	%rd1152, %r3183, 4;
	add.s64 	%rd24, %rd3, %rd1152;
	ld.global.u32 	%r3184, [%rd24];
	setp.ne.s32 	%p676, %r3184, -1;
	add.s64 	%rd25, %rd1, %rd1152;
	mov.b32 	%r6073, 0;
	@%p676 bra 	$L__BB27_302;
	ld.global.u32 	%r6065, [%rd25];
	ld.global.u32 	%r561, [%rd25+4];
	setp.ge.s32 	%p677, %r6065, %r561;
	@%p677 bra 	$L__BB27_302;
	add.s32 	%r3188, %r6065, 1;
	max.s32 	%r3189, %r561, %r3188;
	sub.s32 	%r562, %r3189, %r6065;
	and.b32  	%r563, %r562, 15;
	sub.s32 	%r3190, %r6065, %r3189;
	setp.gt.u32 	%p678, %r3190, -16;
	mov.b32 	%r6073, 0;
	@%p678 bra 	$L__BB27_292;
	and.b32  	%r564, %r562, -16;
	mov.b32 	%r6073, 0;
	mov.u32 	%r6063, %r6073;
$L__BB27_291:
	.pragma "nounroll";
	mul.wide.s32 	%rd1153, %r6065, 4;
	add.s64 	%rd1154, %rd2, %rd1153;
	ld.global.u32 	%r3192, [%rd1154];
	mul.wide.s32 	%rd1155, %r3192, 4;
	add.s64 	%rd1156, %rd3, %rd1155;
	ld.global.u32 	%r3193, [%rd1156];
	setp.eq.s32 	%p679, %r3193, -1;
	selp.u32 	%r3194, 1, 0, %p679;
	add.s32 	%r3195, %r6073, %r3194;
	ld.global.u32 	%r3196, [%rd1154+4];
	mul.wide.s32 	%rd1157, %r3196, 4;
	add.s64 	%rd1158, %rd3, %rd1157;
	ld.global.u32 	%r3197, [%rd1158];
	setp.eq.s32 	%p680, %r3197, -1;
	selp.u32 	%r3198, 1, 0, %p680;
	add.s32 	%r3199, %r3195, %r3198;
	ld.global.u32 	%r3200, [%rd1154+8];
	mul.wide.s32 	%rd1159, %r3200, 4;
	add.s64 	%rd1160, %rd3, %rd1159;
	ld.global.u32 	%r3201, [%rd1160];
	setp.eq.s32 	%p681, %r3201, -1;
	selp.u32 	%r3202, 1, 0, %p681;
	add.s32 	%r3203, %r3199, %r3202;
	ld.global.u32 	%r3204, [%rd1154+12];
	mul.wide.s32 	%rd1161, %r3204, 4;
	add.s64 	%rd1162, %rd3, %rd1161;
	ld.global.u32 	%r3205, [%rd1162];
	setp.eq.s32 	%p682, %r3205, -1;
	selp.u32 	%r3206, 1, 0, %p682;
	add.s32 	%r3207, %r3203, %r3206;
	ld.global.u32 	%r3208, [%rd1154+16];
	mul.wide.s32 	%rd1163, %r3208, 4;
	add.s64 	%rd1164, %rd3, %rd1163;
	ld.global.u32 	%r3209, [%rd1164];
	setp.eq.s32 	%p683, %r3209, -1;
	selp.u32 	%r3210, 1, 0, %p683;
	add.s32 	%r3211, %r3207, %r3210;
	ld.global.u32 	%r3212, [%rd1154+20];
	mul.wide.s32 	%rd1165, %r3212, 4;
	add.s64 	%rd1166, %rd3, %rd1165;
	ld.global.u32 	%r3213, [%rd1166];
	setp.eq.s32 	%p684, %r3213, -1;
	selp.u32 	%r3214, 1, 0, %p684;
	add.s32 	%r3215, %r3211, %r3214;
	ld.global.u32 	%r3216, [%rd1154+24];
	mul.wide.s32 	%rd1167, %r3216, 4;
	add.s64 	%rd1168, %rd3, %rd1167;
	ld.global.u32 	%r3217, [%rd1168];
	setp.eq.s32 	%p685, %r3217, -1;
	selp.u32 	%r3218, 1, 0, %p685;
	add.s32 	%r3219, %r3215, %r3218;
	ld.global.u32 	%r3220, [%rd1154+28];
	mul.wide.s32 	%rd1169, %r3220, 4;
	add.s64 	%rd1170, %rd3, %rd1169;
	ld.global.u32 	%r3221, [%rd1170];
	setp.eq.s32 	%p686, %r3221, -1;
	selp.u32 	%r3222, 1, 0, %p686;
	add.s32 	%r3223, %r3219, %r3222;
	ld.global.u32 	%r3224, [%rd1154+32];
	mul.wide.s32 	%rd1171, %r3224, 4;
	add.s64 	%rd1172, %rd3, %rd1171;
	ld.global.u32 	%r3225, [%rd1172];
	setp.eq.s32 	%p687, %r3225, -1;
	selp.u32 	%r3226, 1, 0, %p687;
	add.s32 	%r3227, %r3223, %r3226;
	ld.global.u32 	%r3228, [%rd1154+36];
	mul.wide.s32 	%rd1173, %r3228, 4;
	add.s64 	%rd1174, %rd3, %rd1173;
	ld.global.u32 	%r3229, [%rd1174];
	setp.eq.s32 	%p688, %r3229, -1;
	selp.u32 	%r3230, 1, 0, %p688;
	add.s32 	%r3231, %r3227, %r3230;
	ld.global.u32 	%r3232, [%rd1154+40];
	mul.wide.s32 	%rd1175, %r3232, 4;
	add.s64 	%rd1176, %rd3, %rd1175;
	ld.global.u32 	%r3233, [%rd1176];
	setp.eq.s32 	%p689, %r3233, -1;
	selp.u32 	%r3234, 1, 0, %p689;
	add.s32 	%r3235, %r3231, %r3234;
	ld.global.u32 	%r3236, [%rd1154+44];
	mul.wide.s32 	%rd1177, %r3236, 4;
	add.s64 	%rd1178, %rd3, %rd1177;
	ld.global.u32 	%r3237, [%rd1178];
	setp.eq.s32 	%p690, %r3237, -1;
	selp.u32 	%r3238, 1, 0, %p690;
	add.s32 	%r3239, %r3235, %r3238;
	ld.global.u32 	%r3240, [%rd1154+48];
	mul.wide.s32 	%rd1179, %r3240, 4;
	add.s64 	%rd1180, %rd3, %rd1179;
	ld.global.u32 	%r3241, [%rd1180];
	setp.eq.s32 	%p691, %r3241, -1;
	selp.u32 	%r3242, 1, 0, %p691;
	add.s32 	%r3243, %r3239, %r3242;
	ld.global.u32 	%r3244, [%rd1154+52];
	mul.wide.s32 	%rd1181, %r3244, 4;
	add.s64 	%rd1182, %rd3, %rd1181;
	ld.global.u32 	%r3245, [%rd1182];
	setp.eq.s32 	%p692, %r3245, -1;
	selp.u32 	%r3246, 1, 0, %p692;
	add.s32 	%r3247, %r3243, %r3246;
	ld.global.u32 	%r3248, [%rd1154+56];
	mul.wide.s32 	%rd1183, %r3248, 4;
	add.s64 	%rd1184, %rd3, %rd1183;
	ld.global.u32 	%r3249, [%rd1184];
	setp.eq.s32 	%p693, %r3249, -1;
	selp.u32 	%r3250, 1, 0, %p693;
	add.s32 	%r3251, %r3247, %r3250;
	ld.global.u32 	%r3252, [%rd1154+60];
	mul.wide.s32 	%rd1185, %r3252, 4;
	add.s64 	%rd1186, %rd3, %rd1185;
	ld.global.u32 	%r3253, [%rd1186];
	setp.eq.s32 	%p694, %r3253, -1;
	selp.u32 	%r3254, 1, 0, %p694;
	add.s32 	%r6073, %r3251, %r3254;
	add.s32 	%r6065, %r6065, 16;
	add.s32 	%r6063, %r6063, 16;
	setp.ne.s32 	%p695, %r6063, %r564;
	@%p695 bra 	$L__BB27_291;
$L__BB27_292:
	setp.eq.s32 	%p696, %r563, 0;
	@%p696 bra 	$L__BB27_302;
	and.b32  	%r574, %r562, 7;
	setp.lt.u32 	%p697, %r563, 8;
	@%p697 bra 	$L__BB27_295;
	mul.wide.s32 	%rd1187, %r6065, 4;
	add.s64 	%rd1188, %rd2, %rd1187;
	ld.global.u32 	%r3256, [%rd1188];
	mul.wide.s32 	%rd1189, %r3256, 4;
	add.s64 	%rd1190, %rd3, %rd1189;
	ld.global.u32 	%r3257, [%rd1190];
	setp.eq.s32 	%p698, %r3257, -1;
	selp.u32 	%r3258, 1, 0, %p698;
	add.s32 	%r3259, %r6073, %r3258;
	ld.global.u32 	%r3260, [%rd1188+4];
	mul.wide.s32 	%rd1191, %r3260, 4;
	add.s64 	%rd1192, %rd3, %rd1191;
	ld.global.u32 	%r3261, [%rd1192];
	setp.eq.s32 	%p699, %r3261, -1;
	selp.u32 	%r3262, 1, 0, %p699;
	add.s32 	%r3263, %r3259, %r3262;
	ld.global.u32 	%r3264, [%rd1188+8];
	mul.wide.s32 	%rd1193, %r3264, 4;
	add.s64 	%rd1194, %rd3, %rd1193;
	ld.global.u32 	%r3265, [%rd1194];
	setp.eq.s32 	%p700, %r3265, -1;
	selp.u32 	%r3266, 1, 0, %p700;
	add.s32 	%r3267, %r3263, %r3266;
	ld.global.u32 	%r3268, [%rd1188+12];
	mul.wide.s32 	%rd1195, %r3268, 4;
	add.s64 	%rd1196, %rd3, %rd1195;
	ld.global.u32 	%r3269, [%rd1196];
	setp.eq.s32 	%p701, %r3269, -1;
	selp.u32 	%r3270, 1, 0, %p701;
	add.s32 	%r3271, %r3267, %r3270;
	ld.global.u32 	%r3272, [%rd1188+16];
	mul.wide.s32 	%rd1197, %r3272, 4;
	add.s64 	%rd1198, %rd3, %rd1197;
	ld.global.u32 	%r3273, [%rd1198];
	setp.eq.s32 	%p702, %r3273, -1;
	selp.u32 	%r3274, 1, 0, %p702;
	add.s32 	%r3275, %r3271, %r3274;
	ld.global.u32 	%r3276, [%rd1188+20];
	mul.wide.s32 	%rd1199, %r3276, 4;
	add.s64 	%rd1200, %rd3, %rd1199;
	ld.global.u32 	%r3277, [%rd1200];
	setp.eq.s32 	%p703, %r3277, -1;
	selp.u32 	%r3278, 1, 0, %p703;
	add.s32 	%r3279, %r3275, %r3278;
	ld.global.u32 	%r3280, [%rd1188+24];
	mul.wide.s32 	%rd1201, %r3280, 4;
	add.s64 	%rd1202, %rd3, %rd1201;
	ld.global.u32 	%r3281, [%rd1202];
	setp.eq.s32 	%p704, %r3281, -1;
	selp.u32 	%r3282, 1, 0, %p704;
	add.s32 	%r3283, %r3279, %r3282;
	ld.global.u32 	%r3284, [%rd1188+28];
	mul.wide.s32 	%rd1203, %r3284, 4;
	add.s64 	%rd1204, %rd3, %rd1203;
	ld.global.u32 	%r3285, [%rd1204];
	setp.eq.s32 	%p705, %r3285, -1;
	selp.u32 	%r3286, 1, 0, %p705;
	add.s32 	%r6073, %r3283, %r3286;
	add.s32 	%r6065, %r6065, 8;
$L__BB27_295:
	setp.eq.s32 	%p706, %r574, 0;
	@%p706 bra 	$L__BB27_302;
	and.b32  	%r580, %r562, 3;
	setp.lt.u32 	%p707, %r574, 4;
	@%p707 bra 	$L__BB27_298;
	mul.wide.s32 	%rd1205, %r6065, 4;
	add.s64 	%rd1206, %rd2, %rd1205;
	ld.global.u32 	%r3288, [%rd1206];
	mul.wide.s32 	%rd1207, %r3288, 4;
	add.s64 	%rd1208, %rd3, %rd1207;
	ld.global.u32 	%r3289, [%rd1208];
	setp.eq.s32 	%p708, %r3289, -1;
	selp.u32 	%r3290, 1, 0, %p708;
	add.s32 	%r3291, %r6073, %r3290;
	ld.global.u32 	%r3292, [%rd1206+4];
	mul.wide.s32 	%rd1209, %r3292, 4;
	add.s64 	%rd1210, %rd3, %rd1209;
	ld.global.u32 	%r3293, [%rd1210];
	setp.eq.s32 	%p709, %r3293, -1;
	selp.u32 	%r3294, 1, 0, %p709;
	add.s32 	%r3295, %r3291, %r3294;
	ld.global.u32 	%r3296, [%rd1206+8];
	mul.wide.s32 	%rd1211, %r3296, 4;
	add.s64 	%rd1212, %rd3, %rd1211;
	ld.global.u32 	%r3297, [%rd1212];
	setp.eq.s32 	%p710, %r3297, -1;
	selp.u32 	%r3298, 1, 0, %p710;
	add.s32 	%r3299, %r3295, %r3298;
	ld.global.u32 	%r3300, [%rd1206+12];
	mul.wide.s32 	%rd1213, %r3300, 4;
	add.s64 	%rd1214, %rd3, %rd1213;
	ld.global.u32 	%r3301, [%rd1214];
	setp.eq.s32 	%p711, %r3301, -1;
	selp.u32 	%r3302, 1, 0, %p711;
	add.s32 	%r6073, %r3299, %r3302;
	add.s32 	%r6065, %r6065, 4;
$L__BB27_298:
	setp.eq.s32 	%p712, %r580, 0;
	@%p712 bra 	$L__BB27_302;
	mul.wide.s32 	%rd1215, %r6065, 4;
	add.s64 	%rd26, %rd2, %rd1215;
	ld.global.u32 	%r3303, [%rd26];
	mul.wide.s32 	%rd1216, %r3303, 4;
	add.s64 	%rd1217, %rd3, %rd1216;
	ld.global.u32 	%r3304, [%rd1217];
	setp.eq.s32 	%p713, %r3304, -1;
	selp.u32 	%r3305, 1, 0, %p713;
	add.s32 	%r6073, %r6073, %r3305;
	setp.eq.s32 	%p714, %r580, 1;
	@%p714 bra 	$L__BB27_302;
	ld.global.u32 	%r3306, [%rd26+4];
	mul.wide.s32 	%rd1218, %r3306, 4;
	add.s64 	%rd1219, %rd3, %rd1218;
	ld.global.u32 	%r3307, [%rd1219];
	setp.eq.s32 	%p715, %r3307, -1;
	selp.u32 	%r3308, 1, 0, %p715;
	add.s32 	%r6073, %r6073, %r3308;
	setp.eq.s32 	%p716, %r580, 2;
	@%p716 bra 	$L__BB27_302;
	ld.global.u32 	%r3309, [%rd26+8];
	mul.wide.s32 	%rd1220, %r3309, 4;
	add.s64 	%rd1221, %rd3, %rd1220;
	ld.global.u32 	%r3310, [%rd1221];
	setp.eq.s32 	%p717, %r3310, -1;
	selp.u32 	%r3311, 1, 0, %p717;
	add.s32 	%r6073, %r6073, %r3311;
$L__BB27_302:
	ld.global.u32 	%r3313, [%rd24+1024];
	setp.ne.s32 	%p718, %r3313, -1;
	mov.b32 	%r6086, 0;
	@%p718 bra 	$L__BB27_317;
	ld.global.u32 	%r6078, [%rd25+1024];
	ld.global.u32 	%r591, [%rd25+1028];
	setp.ge.s32 	%p719, %r6078, %r591;
	@%p719 bra 	$L__BB27_317;
	add.s32 	%r3317, %r6078, 1;
	max.s32 	%r3318, %r591, %r3317;
	sub.s32 	%r592, %r3318, %r6078;
	and.b32  	%r593, %r592, 15;
	sub.s32 	%r3319, %r6078, %r3318;
	setp.gt.u32 	%p720, %r3319, -16;
	mov.b32 	%r6086, 0;
	@%p720 bra 	$L__BB27_307;
	and.b32  	%r594, %r592, -16;
	mov.b32 	%r6086, 0;
	mov.u32 	%r6076, %r6086;
$L__BB27_306:
	.pragma "nounroll";
	mul.wide.s32 	%rd1222, %r6078, 4;
	add.s64 	%rd1223, %rd2, %rd1222;
	ld.global.u32 	%r3321, [%rd1223];
	mul.wide.s32 	%rd1224, %r3321, 4;
	add.s64 	%rd1225, %rd3, %rd1224;
	ld.global.u32 	%r3322, [%rd1225];
	setp.eq.s32 	%p721, %r3322, -1;
	selp.u32 	%r3323, 1, 0, %p721;
	add.s32 	%r3324, %r6086, %r3323;
	ld.global.u32 	%r3325, [%rd1223+4];
	mul.wide.s32 	%rd1226, %r3325, 4;
	add.s64 	%rd1227, %rd3, %rd1226;
	ld.global.u32 	%r3326, [%rd1227];
	setp.eq.s32 	%p722, %r3326, -1;
	selp.u32 	%r3327, 1, 0, %p722;
	add.s32 	%r3328, %r3324, %r3327;
	ld.global.u32 	%r3329, [%rd1223+8];
	mul.wide.s32 	%rd1228, %r3329, 4;
	add.s64 	%rd1229, %rd3, %rd1228;
	ld.global.u32 	%r3330, [%rd1229];
	setp.eq.s32 	%p723, %r3330, -1;
	selp.u32 	%r3331, 1, 0, %p723;
	add.s32 	%r3332, %r3328, %r3331;
	ld.global.u32 	%r3333, [%rd1223+12];
	mul.wide.s32 	%rd1230, %r3333, 4;
	add.s64 	%rd1231, %rd3, %rd1230;
	ld.global.u32 	%r3334, [%rd1231];
	setp.eq.s32 	%p724, %r3334, -1;
	selp.u32 	%r3335, 1, 0, %p724;
	add.s32 	%r3336, %r3332, %r3335;
	ld.global.u32 	%r3337, [%rd1223+16];
	mul.wide.s32 	%rd1232, %r3337, 4;
	add.s64 	%rd1233, %rd3, %rd1232;
	ld.global.u32 	%r3338, [%rd1233];
	setp.eq.s32 	%p725, %r3338, -1;
	selp.u32 	%r3339, 1, 0, %p725;
	add.s32 	%r3340, %r3336, %r3339;
	ld.global.u32 	%r3341, [%rd1223+20];
	mul.wide.s32 	%rd1234, %r3341, 4;
	add.s64 	%rd1235, %rd3, %rd1234;
	ld.global.u32 	%r3342, [%rd1235];
	setp.eq.s32 	%p726, %r3342, -1;
	selp.u32 	%r3343, 1, 0, %p726;
	add.s32 	%r3344, %r3340, %r3343;
	ld.global.u32 	%r3345, [%rd1223+24];
	mul.wide.s32 	%rd1236, %r3345, 4;
	add.s64 	%rd1237, %rd3, %rd1236;
	ld.global.u32 	%r3346, [%rd1237];
	setp.eq.s32 	%p727, %r3346, -1;
	selp.u32 	%r3347, 1, 0, %p727;
	add.s32 	%r3348, %r3344, %r3347;
	ld.global.u32 	%r3349, [%rd1223+28];
	mul.wide.s32 	%rd1238, %r3349, 4;
	add.s64 	%rd1239, %rd3, %rd1238;
	ld.global.u32 	%r3350, [%rd1239];
	setp.eq.s32 	%p728, %r3350, -1;
	selp.u32 	%r3351, 1, 0, %p728;
	add.s32 	%r3352, %r3348, %r3351;
	ld.global.u32 	%r3353, [%rd1223+32];
	mul.wide.s32 	%rd1240, %r3353, 4;
	add.s64 	%rd1241, %rd3, %rd1240;
	ld.global.u32 	%r3354, [%rd1241];
	setp.eq.s32 	%p729, %r3354, -1;
	selp.u32 	%r3355, 1, 0, %p729;
	add.s32 	%r3356, %r3352, %r3355;
	ld.global.u32 	%r3357, [%rd1223+36];
	mul.wide.s32 	%rd1242, %r3357, 4;
	add.s64 	%rd1243, %rd3, %rd1242;
	ld.global.u32 	%r3358, [%rd1243];
	setp.eq.s32 	%p730, %r3358, -1;
	selp.u32 	%r3359, 1, 0, %p730;
	add.s32 	%r3360, %r3356, %r3359;
	ld.global.u32 	%r3361, [%rd1223+40];
	mul.wide.s32 	%rd1244, %r3361, 4;
	add.s64 	%rd1245, %rd3, %rd1244;
	ld.global.u32 	%r3362, [%rd1245];
	setp.eq.s32 	%p731, %r3362, -1;
	selp.u32 	%r3363, 1, 0, %p731;
	add.s32 	%r3364, %r3360, %r3363;
	ld.global.u32 	%r3365, [%rd1223+44];
	mul.wide.s32 	%rd1246, %r3365, 4;
	add.s64 	%rd1247, %rd3, %rd1246;
	ld.global.u32 	%r3366, [%rd1247];
	setp.eq.s32 	%p732, %r3366, -1;
	selp.u32 	%r3367, 1, 0, %p732;
	add.s32 	%r3368, %r3364, %r3367;
	ld.global.u32 	%r3369, [%rd1223+48];
	mul.wide.s32 	%rd1248, %r3369, 4;
	add.s64 	%rd1249, %rd3, %rd1248;
	ld.global.u32 	%r3370, [%rd1249];
	setp.eq.s32 	%p733, %r3370, -1;
	selp.u32 	%r3371, 1, 0, %p733;
	add.s32 	%r3372, %r3368, %r3371;
	ld.global.u32 	%r3373, [%rd1223+52];
	mul.wide.s32 	%rd1250, %r3373, 4;
	add.s64 	%rd1251, %rd3, %rd1250;
	ld.global.u32 	%r3374, [%rd1251];
	setp.eq.s32 	%p734, %r3374, -1;
	selp.u32 	%r3375, 1, 0, %p734;
	add.s32 	%r3376, %r3372, %r3375;
	ld.global.u32 	%r3377, [%rd1223+56];
	mul.wide.s32 	%rd1252, %r3377, 4;
	add.s64 	%rd1253, %rd3, %rd1252;
	ld.global.u32 	%r3378, [%rd1253];
	setp.eq.s32 	%p735, %r3378, -1;
	selp.u32 	%r3379, 1, 0, %p735;
	add.s32 	%r3380, %r3376, %r3379;
	ld.global.u32 	%r3381, [%rd1223+60];
	mul.wide.s32 	%rd1254, %r3381, 4;
	add.s64 	%rd1255, %rd3, %rd1254;
	ld.global.u32 	%r3382, [%rd1255];
	setp.eq.s32 	%p736, %r3382, -1;
	selp.u32 	%r3383, 1, 0, %p736;
	add.s32 	%r6086, %r3380, %r3383;
	add.s32 	%r6078, %r6078, 16;
	add.s32 	%r6076, %r6076, 16;
	setp.ne.s32 	%p737, %r6076, %r594;
	@%p737 bra 	$L__BB27_306;
$L__BB27_307:
	setp.eq.s32 	%p738, %r593, 0;
	@%p738 bra 	$L__BB27_317;
	and.b32  	%r604, %r592, 7;
	setp.lt.u32 	%p739, %r593, 8;
	@%p739 bra 	$L__BB27_310;
	mul.wide.s32 	%rd1256, %r6078, 4;
	add.s64 	%rd1257, %rd2, %rd1256;
	ld.global.u32 	%r3385, [%rd1257];
	mul.wide.s32 	%rd1258, %r3385, 4;
	add.s64 	%rd1259, %rd3, %rd1258;
	ld.global.u32 	%r3386, [%rd1259];
	setp.eq.s32 	%p740, %r3386, -1;
	selp.u32 	%r3387, 1, 0, %p740;
	add.s32 	%r3388, %r6086, %r3387;
	ld.global.u32 	%r3389, [%rd1257+4];
	mul.wide.s32 	%rd1260, %r3389, 4;
	add.s64 	%rd1261, %rd3, %rd1260;
	ld.global.u32 	%r3390, [%rd1261];
	setp.eq.s32 	%p741, %r3390, -1;
	selp.u32 	%r3391, 1, 0, %p741;
	add.s32 	%r3392, %r3388, %r3391;
	ld.global.u32 	%r3393, [%rd1257+8];
	mul.wide.s32 	%rd1262, %r3393, 4;
	add.s64 	%rd1263, %rd3, %rd1262;
	ld.global.u32 	%r3394, [%rd1263];
	setp.eq.s32 	%p742, %r3394, -1;
	selp.u32 	%r3395, 1, 0, %p742;
	add.s32 	%r3396, %r3392, %r3395;
	ld.global.u32 	%r3397, [%rd1257+12];
	mul.wide.s32 	%rd1264, %r3397, 4;
	add.s64 	%rd1265, %rd3, %rd1264;
	ld.global.u32 	%r3398, [%rd1265];
	setp.eq.s32 	%p743, %r3398, -1;
	selp.u32 	%r3399, 1, 0, %p743;
	add.s32 	%r3400, %r3396, %r3399;
	ld.global.u32 	%r3401, [%rd1257+16];
	mul.wide.s32 	%rd1266, %r3401, 4;
	add.s64 	%rd1267, %rd3, %rd1266;
	ld.global.u32 	%r3402, [%rd1267];
	setp.eq.s32 	%p744, %r3402, -1;
	selp.u32 	%r3403, 1, 0, %p744;
	add.s32 	%r3404, %r3400, %r3403;
	ld.global.u32 	%r3405, [%rd1257+20];
	mul.wide.s32 	%rd1268, %r3405, 4;
	add.s64 	%rd1269, %rd3, %rd1268;
	ld.global.u32 	%r3406, [%rd1269];
	setp.eq.s32 	%p745, %r3406, -1;
	selp.u32 	%r3407, 1, 0, %p745;
	add.s32 	%r3408, %r3404, %r3407;
	ld.global.u32 	%r3409, [%rd1257+24];
	mul.wide.s32 	%rd1270, %r3409, 4;
	add.s64 	%rd1271, %rd3, %rd1270;
	ld.global.u32 	%r3410, [%rd1271];
	setp.eq.s32 	%p746, %r3410, -1;
	selp.u32 	%r3411, 1, 0, %p746;
	add.s32 	%r3412, %r3408, %r3411;
	ld.global.u32 	%r3413, [%rd1257+28];
	mul.wide.s32 	%rd1272, %r3413, 4;
	add.s64 	%rd1273, %rd3, %rd1272;
	ld.global.u32 	%r3414, [%rd1273];
	setp.eq.s32 	%p747, %r3414, -1;
	selp.u32 	%r3415, 1, 0, %p747;
	add.s32 	%r6086, %r3412, %r3415;
	add.s32 	%r6078, %r6078, 8;
$L__BB27_310:
	setp.eq.s32 	%p748, %r604, 0;
	@%p748 bra 	$L__BB27_317;
	and.b32  	%r610, %r592, 3;
	setp.lt.u32 	%p749, %r604, 4;
	@%p749 bra 	$L__BB27_313;
	mul.wide.s32 	%rd1274, %r6078, 4;
	add.s64 	%rd1275, %rd2, %rd1274;
	ld.global.u32 	%r3417, [%rd1275];
	mul.wide.s32 	%rd1276, %r3417, 4;
	add.s64 	%rd1277, %rd3, %rd1276;
	ld.global.u32 	%r3418, [%rd1277];
	setp.eq.s32 	%p750, %r3418, -1;
	selp.u32 	%r3419, 1, 0, %p750;
	add.s32 	%r3420, %r6086, %r3419;
	ld.global.u32 	%r3421, [%rd1275+4];
	mul.wide.s32 	%rd1278, %r3421, 4;
	add.s64 	%rd1279, %rd3, %rd1278;
	ld.global.u32 	%r3422, [%rd1279];
	setp.eq.s32 	%p751, %r3422, -1;
	selp.u32 	%r3423, 1, 0, %p751;
	add.s32 	%r3424, %r3420, %r3423;
	ld.global.u32 	%r3425, [%rd1275+8];
	mul.wide.s32 	%rd1280, %r3425, 4;
	add.s64 	%rd1281, %rd3, %rd1280;
	ld.global.u32 	%r3426, [%rd1281];
	setp.eq.s32 	%p752, %r3426, -1;
	selp.u32 	%r3427, 1, 0, %p752;
	add.s32 	%r3428, %r3424, %r3427;
	ld.global.u32 	%r3429, [%rd1275+12];
	mul.wide.s32 	%rd1282, %r3429, 4;
	add.s64 	%rd1283, %rd3, %rd1282;
	ld.global.u32 	%r3430, [%rd1283];
	setp.eq.s32 	%p753, %r3430, -1;
	selp.u32 	%r3431, 1, 0, %p753;
	add.s32 	%r6086, %r3428, %r3431;
	add.s32 	%r6078, %r6078, 4;
$L__BB27_313:
	setp.eq.s32 	%p754, %r610, 0;
	@%p754 bra 	$L__BB27_317;
	mul.wide.s32 	%rd1284, %r6078, 4;
	add.s64 	%rd27, %rd2, %rd1284;
	ld.global.u32 	%r3432, [%rd27];
	mul.wide.s32 	%rd1285, %r3432, 4;
	add.s64 	%rd1286, %rd3, %rd1285;
	ld.global.u32 	%r3433, [%rd1286];
	setp.eq.s32 	%p755, %r3433, -1;
	selp.u32 	%r3434, 1, 0, %p755;
	add.s32 	%r6086, %r6086, %r3434;
	setp.eq.s32 	%p756, %r610, 1;
	@%p756 bra 	$L__BB27_317;
	ld.global.u32 	%r3435, [%rd27+4];
	mul.wide.s32 	%rd1287, %r3435, 4;
	add.s64 	%rd1288, %rd3, %rd1287;
	ld.global.u32 	%r3436, [%rd1288];
	setp.eq.s32 	%p757, %r3436, -1;
	selp.u32 	%r3437, 1, 0, %p757;
	add.s32 	%r6086, %r6086, %r3437;
	setp.eq.s32 	%p758, %r610, 2;
	@%p758 bra 	$L__BB27_317;
	ld.global.u32 	%r3438, [%rd27+8];
	mul.wide.s32 	%rd1289, %r3438, 4;
	add.s64 	%rd1290, %rd3, %rd1289;
	ld.global.u32 	%r3439, [%rd1290];
	setp.eq.s32 	%p759, %r3439, -1;
	selp.u32 	%r3440, 1, 0, %p759;
	add.s32 	%r6086, %r6086, %r3440;
$L__BB27_317:
	ld.global.u32 	%r3442, [%rd24+2048];
	setp.ne.s32 	%p760, %r3442, -1;
	mov.b32 	%r6099, 0;
	@%p760 bra 	$L__BB27_332;
	ld.global.u32 	%r6091, [%rd25+2048];
	ld.global.u32 	%r621, [%rd25+2052];
	setp.ge.s32 	%p761, %r6091, %r621;
	@%p761 bra 	$L__BB27_332;
	add.s32 	%r3446, %r6091, 1;
	max.s32 	%r3447, %r621, %r3446;
	sub.s32 	%r622, %r3447, %r6091;
	and.b32  	%r623, %r622, 15;
	sub.s32 	%r3448, %r6091, %r3447;
	setp.gt.u32 	%p762, %r3448, -16;
	mov.b32 	%r6099, 0;
	@%p762 bra 	$L__BB27_322;
	and.b32  	%r624, %r622, -16;
	mov.b32 	%r6099, 0;
	mov.u32 	%r6089, %r6099;
$L__BB27_321:
	.pragma "nounroll";
	mul.wide.s32 	%rd1291, %r6091, 4;
	add.s64 	%rd1292, %rd2, %rd1291;
	ld.global.u32 	%r3450, [%rd1292];
	mul.wide.s32 	%rd1293, %r3450, 4;
	add.s64 	%rd1294, %rd3, %rd1293;
	ld.global.u32 	%r3451, [%rd1294];
	setp.eq.s32 	%p763, %r3451, -1;
	selp.u32 	%r3452, 1, 0, %p763;
	add.s32 	%r3453, %r6099, %r3452;
	ld.global.u32 	%r3454, [%rd1292+4];
	mul.wide.s32 	%rd1295, %r3454, 4;
	add.s64 	%rd1296, %rd3, %rd1295;
	ld.global.u32 	%r3455, [%rd1296];
	setp.eq.s32 	%p764, %r3455, -1;
	selp.u32 	%r3456, 1, 0, %p764;
	add.s32 	%r3457, %r3453, %r3456;
	ld.global.u32 	%r3458, [%rd1292+8];
	mul.wide.s32 	%rd1297, %r3458, 4;
	add.s64 	%rd1298, %rd3, %rd1297;
	ld.global.u32 	%r3459, [%rd1298];
	setp.eq.s32 	%p765, %r3459, -1;
	selp.u32 	%r3460, 1, 0, %p765;
	add.s32 	%r3461, %r3457, %r3460;
	ld.global.u32 	%r3462, [%rd1292+12];
	mul.wide.s32 	%rd1299, %r3462, 4;
	add.s64 	%rd1300, %rd3, %rd1299;
	ld.global.u32 	%r3463, [%rd1300];
	setp.eq.s32 	%p766, %r3463, -1;
	selp.u32 	%r3464, 1, 0, %p766;
	add.s32 	%r3465, %r3461, %r3464;
	ld.global.u32 	%r3466, [%rd1292+16];
	mul.wide.s32 	%rd1301, %r3466, 4;
	add.s64 	%rd1302, %rd3, %rd1301;
	ld.global.u32 	%r3467, [%rd1302];
	setp.eq.s32 	%p767, %r3467, -1;
	selp.u32 	%r3468, 1, 0, %p767;
	add.s32 	%r3469, %r3465, %r3468;
	ld.global.u32 	%r3470, [%rd1292+20];
	mul.wide.s32 	%rd1303, %r3470, 4;
	add.s64 	%rd1304, %rd3, %rd1303;
	ld.global.u32 	%r3471, [%rd1304];
	setp.eq.s32 	%p768, %r3471, -1;
	selp.u32 	%r3472, 1, 0, %p768;
	add.s32 	%r3473, %r3469, %r3472;
	ld.global.u32 	%r3474, [%rd1292+24];
	mul.wide.s32 	%rd1305, %r3474, 4;
	add.s64 	%rd1306, %rd3, %rd1305;
	ld.global.u32 	%r3475, [%rd1306];
	setp.eq.s32 	%p769, %r3475, -1;
	selp.u32 	%r3476, 1, 0, %p769;
	add.s32 	%r3477, %r3473, %r3476;
	ld.global.u32 	%r3478, [%rd1292+28];
	mul.wide.s32 	%rd1307, %r3478, 4;
	add.s64 	%rd1308, %rd3, %rd1307;
	ld.global.u32 	%r3479, [%rd1308];
	setp.eq.s32 	%p770, %r3479, -1;
	selp.u32 	%r3480, 1, 0, %p770;
	add.s32 	%r3481, %r3477, %r3480;
	ld.global.u32 	%r3482, [%rd1292+32];
	mul.wide.s32 	%rd1309, %r3482, 4;
	add.s64 	%rd1310, %rd3, %rd1309;
	ld.global.u32 	%r3483, [%rd1310];
	setp.eq.s32 	%p771, %r3483, -1;
	selp.u32 	%r3484, 1, 0, %p771;
	add.s32 	%r3485, %r3481, %r3484;
	ld.global.u32 	%r3486, [%rd1292+36];
	mul.wide.s32 	%rd1311, %r3486, 4;
	add.s64 	%rd1312, %rd3, %rd1311;
	ld.global.u32 	%r3487, [%rd1312];
	setp.eq.s32 	%p772, %r3487, -1;
	selp.u32 	%r3488, 1, 0, %p772;
	add.s32 	%r3489, %r3485, %r3488;
	ld.global.u32 	%r3490, [%rd1292+40];
	mul.wide.s32 	%rd1313, %r3490, 4;
	add.s64 	%rd1314, %rd3, %rd1313;
	ld.global.u32 	%r3491, [%rd1314];
	setp.eq.s32 	%p773, %r3491, -1;
	selp.u32 	%r3492, 1, 0, %p773;
	add.s32 	%r3493, %r3489, %r3492;
	ld.global.u32 	%r3494, [%rd1292+44];
	mul.wide.s32 	%rd1315, %r3494, 4;
	add.s64 	%rd1316, %rd3, %rd1315;
	ld.global.u32 	%r3495, [%rd1316];
	setp.eq.s32 	%p774, %r3495, -1;
	selp.u32 	%r3496, 1, 0, %p774;
	add.s32 	%r3497, %r3493, %r3496;
	ld.global.u32 	%r3498, [%rd1292+48];
	mul.wide.s32 	%rd1317, %r3498, 4;
	add.s64 	%rd1318, %rd3, %rd1317;
	ld.global.u32 	%r3499, [%rd1318];
	setp.eq.s32 	%p775, %r3499, -1;
	selp.u32 	%r3500, 1, 0, %p775;
	add.s32 	%r3501, %r3497, %r3500;
	ld.global.u32 	%r3502, [%rd1292+52];
	mul.wide.s32 	%rd1319, %r3502, 4;
	add.s64 	%rd1320, %rd3, %rd1319;
	ld.global.u32 	%r3503, [%rd1320];
	setp.eq.s32 	%p776, %r3503, -1;
	selp.u32 	%r3504, 1, 0, %p776;
	add.s32 	%r3505, %r3501, %r3504;
	ld.global.u32 	%r3506, [%rd1292+56];
	mul.wide.s32 	%rd1321, %r3506, 4;
	add.s64 	%rd1322, %rd3, %rd1321;
	ld.global.u32 	%r3507, [%rd1322];
	setp.eq.s32 	%p777, %r3507, -1;
	selp.u32 	%r3508, 1, 0, %p777;
	add.s32 	%r3509, %r3505, %r3508;
	ld.global.u32 	%r3510, [%rd1292+60];
	mul.wide.s32 	%rd1323, %r3510, 4;
	add.s64 	%rd1324, %rd3, %rd1323;
	ld.global.u32 	%r3511, [%rd1324];
	setp.eq.s32 	%p778, %r3511, -1;
	selp.u32 	%r3512, 1, 0, %p778;
	add.s32 	%r6099, %r3509, %r3512;
	add.s32 	%r6091, %r6091, 16;
	add.s32 	%r6089, %r6089, 16;
	setp.ne.s32 	%p779, %r6089, %r624;
	@%p779 bra 	$L__BB27_321;
$L__BB27_322:
	setp.eq.s32 	%p780, %r623, 0;
	@%p780 bra 	$L__BB27_332;
	and.b32  	%r634, %r622, 7;
	setp.lt.u32 	%p781, %r623, 8;
	@%p781 bra 	$L__BB27_325;
	mul.wide.s32 	%rd1325, %r6091, 4;
	add.s64 	%rd1326, %rd2, %rd1325;
	ld.global.u32 	%r3514, [%rd1326];
	mul.wide.s32 	%rd1327, %r3514, 4;
	add.s64 	%rd1328, %rd3, %rd1327;
	ld.global.u32 	%r3515, [%rd1328];
	setp.eq.s32 	%p782, %r3515, -1;
	selp.u32 	%r3516, 1, 0, %p782;
	add.s32 	%r3517, %r6099, %r3516;
	ld.global.u32 	%r3518, [%rd1326+4];
	mul.wide.s32 	%rd1329, %r3518, 4;
	add.s64 	%rd1330, %rd3, %rd1329;
	ld.global.u32 	%r3519, [%rd1330];
	setp.eq.s32 	%p783, %r3519, -1;
	selp.u32 	%r3520, 1, 0, %p783;
	add.s32 	%r3521, %r3517, %r3520;
	ld.global.u32 	%r3522, [%rd1326+8];
	mul.wide.s32 	%rd1331, %r3522, 4;
	add.s64 	%rd1332, %rd3, %rd1331;
	ld.global.u32 	%r3523, [%rd1332];
	setp.eq.s32 	%p784, %r3523, -1;
	selp.u32 	%r3524, 1, 0, %p784;
	add.s32 	%r3525, %r3521, %r3524;
	ld.global.u32 	%r3526, [%rd1326+12];
	mul.wide.s32 	%rd1333, %r3526, 4;
	add.s64 	%rd1334, %rd3, %rd1333;
	ld.global.u32 	%r3527, [%rd1334];
	setp.eq.s32 	%p785, %r3527, -1;
	selp.u32 	%r3528, 1, 0, %p785;
	add.s32 	%r3529, %r3525, %r3528;
	ld.global.u32 	%r3530, [%rd1326+16];
	mul.wide.s32 	%rd1335, %r3530, 4;
	add.s64 	%rd1336, %rd3, %rd1335;
	ld.global.u32 	%r3531, [%rd1336];
	setp.eq.s32 	%p786, %r3531, -1;
	selp.u32 	%r3532, 1, 0, %p786;
	add.s32 	%r3533, %r3529, %r3532;
	ld.global.u32 	%r3534, [%rd1326+20];
	mul.wide.s32 	%rd1337, %r3534, 4;
	add.s64 	%rd1338, %rd3, %rd1337;
	ld.global.u32 	%r3535, [%rd1338];
	setp.eq.s32 	%p787, %r3535, -1;
	selp.u32 	%r3536, 1, 0, %p787;
	add.s32 	%r3537, %r3533, %r3536;
	ld.global.u32 	%r3538, [%rd1326+24];
	mul.wide.s32 	%rd1339, %r3538, 4;
	add.s64 	%rd1340, %rd3, %rd1339;
	ld.global.u32 	%r3539, [%rd1340];
	setp.eq.s32 	%p788, %r3539, -1;
	selp.u32 	%r3540, 1, 0, %p788;
	add.s32 	%r3541, %r3537, %r3540;
	ld.global.u32 	%r3542, [%rd1326+28];
	mul.wide.s32 	%rd1341, %r3542, 4;
	add.s64 	%rd1342, %rd3, %rd1341;
	ld.global.u32 	%r3543, [%rd1342];
	setp.eq.s32 	%p789, %r3543, -1;
	selp.u32 	%r3544, 1, 0, %p789;
	add.s32 	%r6099, %r3541, %r3544;
	add.s32 	%r6091, %r6091, 8;
$L__BB27_325:
	setp.eq.s32 	%p790, %r634, 0;
	@%p790 bra 	$L__BB27_332;
	and.b32  	%r640, %r622, 3;
	setp.lt.u32 	%p791, %r634, 4;
	@%p791 bra 	$L__BB27_328;
	mul.wide.s32 	%rd1343, %r6091, 4;
	add.s64 	%rd1344, %rd2, %rd1343;
	ld.global.u32 	%r3546, [%rd1344];
	mul.wide.s32 	%rd1345, %r3546, 4;
	add.s64 	%rd1346, %rd3, %rd1345;
	ld.global.u32 	%r3547, [%rd1346];
	setp.eq.s32 	%p792, %r3547, -1;
	selp.u32 	%r3548, 1, 0, %p792;
	add.s32 	%r3549, %r6099, %r3548;
	ld.global.u32 	%r3550, [%rd1344+4];
	mul.wide.s32 	%rd1347, %r3550, 4;
	add.s64 	%rd1348, %rd3, %rd1347;
	ld.global.u32 	%r3551, [%rd1348];
	setp.eq.s32 	%p793, %r3551, -1;
	selp.u32 	%r3552, 1, 0, %p793;
	add.s32 	%r3553, %r3549, %r3552;
	ld.global.u32 	%r3554, [%rd1344+8];
	mul.wide.s32 	%rd1349, %r3554, 4;
	add.s64 	%rd1350, %rd3, %rd1349;
	ld.global.u32 	%r3555, [%rd1350];
	setp.eq.s32 	%p794, %r3555, -1;
	selp.u32 	%r3556, 1, 0, %p794;
	add.s32 	%r3557, %r3553, %r3556;
	ld.global.u32 	%r3558, [%rd1344+12];
	mul.wide.s32 	%rd1351, %r3558, 4;
	add.s64 	%rd1352, %rd3, %rd1351;
	ld.global.u32 	%r3559, [%rd1352];
	setp.eq.s32 	%p795, %r3559, -1;
	selp.u32 	%r3560, 1, 0, %p795;
	add.s32 	%r6099, %r3557, %r3560;
	add.s32 	%r6091, %r6091, 4;
$L__BB27_328:
	setp.eq.s32 	%p796, %r640, 0;
	@%p796 bra 	$L__BB27_332;
	mul.wide.s32 	%rd1353, %r6091, 4;
	add.s64 	%rd28, %rd2, %rd1353;
	ld.global.u32 	%r3561, [%rd28];
	mul.wide.s32 	%rd1354, %r3561, 4;
	add.s64 	%rd1355, %rd3, %rd1354;
	ld.global.u32 	%r3562, [%rd1355];
	setp.eq.s32 	%p797, %r3562, -1;
	selp.u32 	%r3563, 1, 0, %p797;
	add.s32 	%r6099, %r6099, %r3563;
	setp.eq.s32 	%p798, %r640, 1;
	@%p798 bra 	$L__BB27_332;
	ld.global.u32 	%r3564, [%rd28+4];
	mul.wide.s32 	%rd1356, %r3564, 4;
	add.s64 	%rd1357, %rd3, %rd1356;
	ld.global.u32 	%r3565, [%rd1357];
	setp.eq.s32 	%p799, %r3565, -1;
	selp.u32 	%r3566, 1, 0, %p799;
	add.s32 	%r6099, %r6099, %r3566;
	setp.eq.s32 	%p800, %r640, 2;
	@%p800 bra 	$L__BB27_332;
	ld.global.u32 	%r3567, [%rd28+8];
	mul.wide.s32 	%rd1358, %r3567, 4;
	add.s64 	%rd1359, %rd3, %rd1358;
	ld.global.u32 	%r3568, [%rd1359];
	setp.eq.s32 	%p801, %r3568, -1;
	selp.u32 	%r3569, 1, 0, %p801;
	add.s32 	%r6099, %r6099, %r3569;
$L__BB27_332:
	ld.global.u32 	%r3571, [%rd24+3072];
	setp.ne.s32 	%p802, %r3571, -1;
	mov.b32 	%r6112, 0;
	@%p802 bra 	$L__BB27_347;
	ld.global.u32 	%r6104, [%rd25+3072];
	ld.global.u32 	%r651, [%rd25+3076];
	setp.ge.s32 	%p803, %r6104, %r651;
	@%p803 bra 	$L__BB27_347;
	add.s32 	%r3575, %r6104, 1;
	max.s32 	%r3576, %r651, %r3575;
	sub.s32 	%r652, %r3576, %r6104;
	and.b32  	%r653, %r652, 15;
	sub.s32 	%r3577, %r6104, %r3576;
	setp.gt.u32 	%p804, %r3577, -16;
	mov.b32 	%r6112, 0;
	@%p804 bra 	$L__BB27_337;
	and.b32  	%r654, %r652, -16;
	mov.b32 	%r6112, 0;
	mov.u32 	%r6102, %r6112;
$L__BB27_336:
	.pragma "nounroll";
	mul.wide.s32 	%rd1360, %r6104, 4;
	add.s64 	%rd1361, %rd2, %rd1360;
	ld.global.u32 	%r3579, [%rd1361];
	mul.wide.s32 	%rd1362, %r3579, 4;
	add.s64 	%rd1363, %rd3, %rd1362;
	ld.global.u32 	%r3580, [%rd1363];
	setp.eq.s32 	%p805, %r3580, -1;
	selp.u32 	%r3581, 1, 0, %p805;
	add.s32 	%r3582, %r6112, %r3581;
	ld.global.u32 	%r3583, [%rd1361+4];
	mul.wide.s32 	%rd1364, %r3583, 4;
	add.s64 	%rd1365, %rd3, %rd1364;
	ld.global.u32 	%r3584, [%rd1365];
	setp.eq.s32 	%p806, %r3584, -1;
	selp.u32 	%r3585, 1, 0, %p806;
	add.s32 	%r3586, %r3582, %r3585;
	ld.global.u32 	%r3587, [%rd1361+8];
	mul.wide.s32 	%rd1366, %r3587, 4;
	add.s64 	%rd1367, %rd3, %rd1366;
	ld.global.u32 	%r3588, [%rd1367];
	setp.eq.s32 	%p807, %r3588, -1;
	selp.u32 	%r3589, 1, 0, %p807;
	add.s32 	%r3590, %r3586, %r3589;
	ld.global.u32 	%r3591, [%rd1361+12];
	mul.wide.s32 	%rd1368, %r3591, 4;
	add.s64 	%rd1369, %rd3, %rd1368;
	ld.global.u32 	%r3592, [%rd1369];
	setp.eq.s32 	%p808, %r3592, -1;
	selp.u32 	%r3593, 1, 0, %p808;
	add.s32 	%r3594, %r3590, %r3593;
	ld.global.u32 	%r3595, [%rd1361+16];
	mul.wide.s32 	%rd1370, %r3595, 4;
	add.s64 	%rd1371, %rd3, %rd1370;
	ld.global.u32 	%r3596, [%rd1371];
	setp.eq.s32 	%p809, %r3596, -1;
	selp.u32 	%r3597, 1, 0, %p809;
	add.s32 	%r3598, %r3594, %r3597;
	ld.global.u32 	%r3599, [%rd1361+20];
	mul.wide.s32 	%rd1372, %r3599, 4;
	add.s64 	%rd1373, %rd3, %rd1372;
	ld.global.u32 	%r3600, [%rd1373];
	setp.eq.s32 	%p810, %r3600, -1;
	selp.u32 	%r3601, 1, 0, %p810;
	add.s32 	%r3602, %r3598, %r3601;
	ld.global.u32 	%r3603, [%rd1361+24];
	mul.wide.s32 	%rd1374, %r3603, 4;
	add.s64 	%rd1375, %rd3, %rd1374;
	ld.global.u32 	%r3604, [%rd1375];
	setp.eq.s32 	%p811, %r3604, -1;
	selp.u32 	%r3605, 1, 0, %p811;
	add.s32 	%r3606, %r3602, %r3605;
	ld.global.u32 	%r3607, [%rd1361+28];
	mul.wide.s32 	%rd1376, %r3607, 4;
	add.s64 	%rd1377, %rd3, %rd1376;
	ld.global.u32 	%r3608, [%rd1377];
	setp.eq.s32 	%p812, %r3608, -1;
	selp.u32 	%r3609, 1, 0, %p812;
	add.s32 	%r3610, %r3606, %r3609;
	ld.global.u32 	%r3611, [%rd1361+32];
	mul.wide.s32 	%rd1378, %r3611, 4;
	add.s64 	%rd1379, %rd3, %rd1378;
	ld.global.u32 	%r3612, [%rd1379];
	setp.eq.s32 	%p813, %r3612, -1;
	selp.u32 	%r3613, 1, 0, %p813;
	add.s32 	%r3614, %r3610, %r3613;
	ld.global.u32 	%r3615, [%rd1361+36];
	mul.wide.s32 	%rd1380, %r3615, 4;
	add.s64 	%rd1381, %rd3, %rd1380;
	ld.global.u32 	%r3616, [%rd1381];
	setp.eq.s32 	%p814, %r3616, -1;
	selp.u32 	%r3617, 1, 0, %p814;
	add.s32 	%r3618, %r3614, %r3617;
	ld.global.u32 	%r3619, [%rd1361+40];
	mul.wide.s32 	%rd1382, %r3619, 4;
	add.s64 	%rd1383, %rd3, %rd1382;
	ld.global.u32 	%r3620, [%rd1383];
	setp.eq.s32 	%p815, %r3620, -1;
	selp.u32 	%r3621, 1, 0, %p815;
	add.s32 	%r3622, %r3618, %r3621;
	ld.global.u32 	%r3623, [%rd1361+44];
	mul.wide.s32 	%rd1384, %r3623, 4;
	add.s64 	%rd1385, %rd3, %rd1384;
	ld.global.u32 	%r3624, [%rd1385];
	setp.eq.s32 	%p816, %r3624, -1;
	selp.u32 	%r3625, 1, 0, %p816;
	add.s32 	%r3626, %r3622, %r3625;
	ld.global.u32 	%r3627, [%rd1361+48];
	mul.wide.s32 	%rd1386, %r3627, 4;
	add.s64 	%rd1387, %rd3, %rd1386;
	ld.global.u32 	%r3628, [%rd1387];
	setp.eq.s32 	%p817, %r3628, -1;
	selp.u32 	%r3629, 1, 0, %p817;
	add.s32 	%r3630, %r3626, %r3629;
	ld.global.u32 	%r3631, [%rd1361+52];
	mul.wide.s32 	%rd1388, %r3631, 4;
	add.s64 	%rd1389, %rd3, %rd1388;
	ld.global.u32 	%r3632, [%rd1389];
	setp.eq.s32 	%p818, %r3632, -1;
	selp.u32 	%r3633, 1, 0, %p818;
	add.s32 	%r3634, %r3630, %r3633;
	ld.global.u32 	%r3635, [%rd1361+56];
	mul.wide.s32 	%rd1390, %r3635, 4;
	add.s64 	%rd1391, %rd3, %rd1390;
	ld.global.u32 	%r3636, [%rd1391];
	setp.eq.s32 	%p819, %r3636, -1;
	selp.u32 	%r3637, 1, 0, %p819;
	add.s32 	%r3638, %r3634, %r3637;
	ld.global.u32 	%r3639, [%rd1361+60];
	mul.wide.s32 	%rd1392, %r3639, 4;
	add.s64 	%rd1393, %rd3, %rd1392;
	ld.global.u32 	%r3640, [%rd1393];
	setp.eq.s32 	%p820, %r3640, -1;
	selp.u32 	%r3641, 1, 0, %p820;
	add.s32 	%r6112, %r3638, %r3641;
	add.s32 	%r6104, %r6104, 16;
	add.s32 	%r6102, %r6102, 16;
	setp.ne.s32 	%p821, %r6102, %r654;
	@%p821 bra 	$L__BB27_336;
$L__BB27_337:
	setp.eq.s32 	%p822, %r653, 0;
	@%p822 bra 	$L__BB27_347;
	and.b32  	%r664, %r652, 7;
	setp.lt.u32 	%p823, %r653, 8;
	@%p823 bra 	$L__BB27_340;
	mul.wide.s32 	%rd1394, %r6104, 4;
	add.s64 	%rd1395, %rd2, %rd1394;
	ld.global.u32 	%r3643, [%rd1395];
	mul.wide.s32 	%rd1396, %r3643, 4;
	add.s64 	%rd1397, %rd3, %rd1396;
	ld.global.u32 	%r3644, [%rd1397];
	setp.eq.s32 	%p824, %r3644, -1;
	selp.u32 	%r3645, 1, 0, %p824;
	add.s32 	%r3646, %r6112, %r3645;
	ld.global.u32 	%r3647, [%rd1395+4];
	mul.wide.s32 	%rd1398, %r3647, 4;
	add.s64 	%rd1399, %rd3, %rd1398;
	ld.global.u32 	%r3648, [%rd1399];
	setp.eq.s32 	%p825, %r3648, -1;
	selp.u32 	%r3649, 1, 0, %p825;
	add.s32 	%r3650, %r3646, %r3649;
	ld.global.u32 	%r3651, [%rd1395+8];
	mul.wide.s32 	%rd1400, %r3651, 4;
	add.s64 	%rd1401, %rd3, %rd1400;
	ld.global.u32 	%r3652, [%rd1401];
	setp.eq.s32 	%p826, %r3652, -1;
	selp.u32 	%r3653, 1, 0, %p826;
	add.s32 	%r3654, %r3650, %r3653;
	ld.global.u32 	%r3655, [%rd1395+12];
	mul.wide.s32 	%rd1402, %r3655, 4;
	add.s64 	%rd1403, %rd3, %rd1402;
	ld.global.u32 	%r3656, [%rd1403];
	setp.eq.s32 	%p827, %r3656, -1;
	selp.u32 	%r3657, 1, 0, %p827;
	add.s32 	%r3658, %r3654, %r3657;
	ld.global.u32 	%r3659, [%rd1395+16];
	mul.wide.s32 	%rd1404, %r3659, 4;
	add.s64 	%rd1405, %rd3, %rd1404;
	ld.global.u32 	%r3660, [%rd1405];
	setp.eq.s32 	%p828, %r3660, -1;
	selp.u32 	%r3661, 1, 0, %p828;
	add.s32 	%r3662, %r3658, %r3661;
	ld.global.u32 	%r3663, [%rd1395+20];
	mul.wide.s32 	%rd1406, %r3663, 4;
	add.s64 	%rd1407, %rd3, %rd1406;
	ld.global.u32 	%r3664, [%rd1407];
	setp.eq.s32 	%p829, %r3664, -1;
	selp.u32 	%r3665, 1, 0, %p829;
	add.s32 	%r3666, %r3662, %r3665;
	ld.global.u32 	%r3667, [%rd1395+24];
	mul.wide.s32 	%rd1408, %r3667, 4;
	add.s64 	%rd1409, %rd3, %rd1408;
	ld.global.u32 	%r3668, [%rd1409];
	setp.eq.s32 	%p830, %r3668, -1;
	selp.u32 	%r3669, 1, 0, %p830;
	add.s32 	%r3670, %r3666, %r3669;
	ld.global.u32 	%r3671, [%rd1395+28];
	mul.wide.s32 	%rd1410, %r3671, 4;
	add.s64 	%rd1411, %rd3, %rd1410;
	ld.global.u32 	%r3672, [%rd1411];
	setp.eq.s32 	%p831, %r3672, -1;
	selp.u32 	%r3673, 1, 0, %p831;
	add.s32 	%r6112, %r3670, %r3673;
	add.s32 	%r6104, %r6104, 8;
$L__BB27_340:
	setp.eq.s32 	%p832, %r664, 0;
	@%p832 bra 	$L__BB27_347;
	and.b32  	%r670, %r652, 3;
	setp.lt.u32 	%p833, %r664, 4;
	@%p833 bra 	$L__BB27_343;
	mul.wide.s32 	%rd1412, %r6104, 4;
	add.s64 	%rd1413, %rd2, %rd1412;
	ld.global.u32 	%r3675, [%rd1413];
	mul.wide.s32 	%rd1414, %r3675, 4;
	add.s64 	%rd1415, %rd3, %rd1414;
	ld.global.u32 	%r3676, [%rd1415];
	setp.eq.s32 	%p834, %r3676, -1;
	selp.u32 	%r3677, 1, 0, %p834;
	add.s32 	%r3678, %r6112, %r3677;
	ld.global.u32 	%r3679, [%rd1413+4];
	mul.wide.s32 	%rd1416, %r3679, 4;
	add.s64 	%rd1417, %rd3, %rd1416;
	ld.global.u32 	%r3680, [%rd1417];
	setp.eq.s32 	%p835, %r3680, -1;
	selp.u32 	%r3681, 1, 0, %p835;
	add.s32 	%r3682, %r3678, %r3681;
	ld.global.u32 	%r3683, [%rd1413+8];
	mul.wide.s32 	%rd1418, %r3683, 4;
	add.s64 	%rd1419, %rd3, %rd1418;
	ld.global.u32 	%r3684, [%rd1419];
	setp.eq.s32 	%p836, %r3684, -1;
	selp.u32 	%r3685, 1, 0, %p836;
	add.s32 	%r3686, %r3682, %r3685;
	ld.global.u32 	%r3687, [%rd1413+12];
	mul.wide.s32 	%rd1420, %r3687, 4;
	add.s64 	%rd1421, %rd3, %rd1420;
	ld.global.u32 	%r3688, [%rd1421];
	setp.eq.s32 	%p837, %r3688, -1;
	selp.u32 	%r3689, 1, 0, %p837;
	add.s32 	%r6112, %r3686, %r3689;
	add.s32 	%r6104, %r6104, 4;
$L__BB27_343:
	setp.eq.s32 	%p838, %r670, 0;
	@%p838 bra 	$L__BB27_347;
	mul.wide.s32 	%rd1422, %r6104, 4;
	add.s64 	%rd29, %rd2, %rd1422;
	ld.global.u32 	%r3690, [%rd29];
	mul.wide.s32 	%rd1423, %r3690, 4;
	add.s64 	%rd1424, %rd3, %rd1423;
	ld.global.u32 	%r3691, [%rd1424];
	setp.eq.s32 	%p839, %r3691, -1;
	selp.u32 	%r3692, 1, 0, %p839;
	add.s32 	%r6112, %r6112, %r3692;
	setp.eq.s32 	%p840, %r670, 1;
	@%p840 bra 	$L__BB27_347;
	ld.global.u32 	%r3693, [%rd29+4];
	mul.wide.s32 	%rd1425, %r3693, 4;
	add.s64 	%rd1426, %rd3, %rd1425;
	ld.global.u32 	%r3694, [%rd1426];
	setp.eq.s32 	%p841, %r3694, -1;
	selp.u32 	%r3695, 1, 0, %p841;
	add.s32 	%r6112, %r6112, %r3695;
	setp.eq.s32 	%p842, %r670, 2;
	@%p842 bra 	$L__BB27_347;
	ld.global.u32 	%r3696, [%rd29+8];
	mul.wide.s32 	%rd1427, %r3696, 4;
	add.s64 	%rd1428, %rd3, %rd1427;
	ld.global.u32 	%r3697, [%rd1428];
	setp.eq.s32 	%p843, %r3697, -1;
	selp.u32 	%r3698, 1, 0, %p843;
	add.s32 	%r6112, %r6112, %r3698;
$L__BB27_347:
	ld.global.u32 	%r3700, [%rd24+4096];
	setp.ne.s32 	%p844, %r3700, -1;
	mov.b32 	%r6125, 0;
	@%p844 bra 	$L__BB27_362;
	ld.global.u32 	%r6117, [%rd25+4096];
	ld.global.u32 	%r681, [%rd25+4100];
	setp.ge.s32 	%p845, %r6117, %r681;
	@%p845 bra 	$L__BB27_362;
	add.s32 	%r3704, %r6117, 1;
	max.s32 	%r3705, %r681, %r3704;
	sub.s32 	%r682, %r3705, %r6117;
	and.b32  	%r683, %r682, 15;
	sub.s32 	%r3706, %r6117, %r3705;
	setp.gt.u32 	%p846, %r3706, -16;
	mov.b32 	%r6125, 0;
	@%p846 bra 	$L__BB27_352;
	and.b32  	%r684, %r682, -16;
	mov.b32 	%r6125, 0;
	mov.u32 	%r6115, %r6125;
$L__BB27_351:
	.pragma "nounroll";
	mul.wide.s32 	%rd1429, %r6117, 4;
	add.s64 	%rd1430, %rd2, %rd1429;
	ld.global.u32 	%r3708, [%rd1430];
	mul.wide.s32 	%rd1431, %r3708, 4;
	add.s64 	%rd1432, %rd3, %rd1431;
	ld.global.u32 	%r3709, [%rd1432];
	setp.eq.s32 	%p847, %r3709, -1;
	selp.u32 	%r3710, 1, 0, %p847;
	add.s32 	%r3711, %r6125, %r3710;
	ld.global.u32 	%r3712, [%rd1430+4];
	mul.wide.s32 	%rd1433, %r3712, 4;
	add.s64 	%rd1434, %rd3, %rd1433;
	ld.global.u32 	%r3713, [%rd1434];
	setp.eq.s32 	%p848, %r3713, -1;
	selp.u32 	%r3714, 1, 0, %p848;
	add.s32 	%r3715, %r3711, %r3714;
	ld.global.u32 	%r3716, [%rd1430+8];
	mul.wide.s32 	%rd1435, %r3716, 4;
	add.s64 	%rd1436, %rd3, %rd1435;
	ld.global.u32 	%r3717, [%rd1436];
	setp.eq.s32 	%p849, %r3717, -1;
	selp.u32 	%r3718, 1, 0, %p849;
	add.s32 	%r3719, %r3715, %r3718;
	ld.global.u32 	%r3720, [%rd1430+12];
	mul.wide.s32 	%rd1437, %r3720, 4;
	add.s64 	%rd1438, %rd3, %rd1437;
	ld.global.u32 	%r3721, [%rd1438];
	setp.eq.s32 	%p850, %r3721, -1;
	selp.u32 	%r3722, 1, 0, %p850;
	add.s32 	%r3723, %r3719, %r3722;
	ld.global.u32 	%r3724, [%rd1430+16];
	mul.wide.s32 	%rd1439, %r3724, 4;
	add.s64 	%rd1440, %rd3, %rd1439;
	ld.global.u32 	%r3725, [%rd1440];
	setp.eq.s32 	%p851, %r3725, -1;
	selp.u32 	%r3726, 1, 0, %p851;
	add.s32 	%r3727, %r3723, %r3726;
	ld.global.u32 	%r3728, [%rd1430+20];
	mul.wide.s32 	%rd1441, %r3728, 4;
	add.s64 	%rd1442, %rd3, %rd1441;
	ld.global.u32 	%r3729, [%rd1442];
	setp.eq.s32 	%p852, %r3729, -1;
	selp.u32 	%r3730, 1, 0, %p852;
	add.s32 	%r3731, %r3727, %r3730;
	ld.global.u32 	%r3732, [%rd1430+24];
	mul.wide.s32 	%rd1443, %r3732, 4;
	add.s64 	%rd1444, %rd3, %rd1443;
	ld.global.u32 	%r3733, [%rd1444];
	setp.eq.s32 	%p853, %r3733, -1;
	selp.u32 	%r3734, 1, 0, %p853;
	add.s32 	%r3735, %r3731, %r3734;
	ld.global.u32 	%r3736, [%rd1430+28];
	mul.wide.s32 	%rd1445, %r3736, 4;
	add.s64 	%rd1446, %rd3, %rd1445;
	ld.global.u32 	%r3737, [%rd1446];
	setp.eq.s32 	%p854, %r3737, -1;
	selp.u32 	%r3738, 1, 0, %p854;
	add.s32 	%r3739, %r3735, %r3738;
	ld.global.u32 	%r3740, [%rd1430+32];
	mul.wide.s32 	%rd1447, %r3740, 4;
	add.s64 	%rd1448, %rd3, %rd1447;
	ld.global.u32 	%r3741, [%rd1448];
	setp.eq.s32 	%p855, %r3741, -1;
	selp.u32 	%r3742, 1, 0, %p855;
	add.s32 	%r3743, %r3739, %r3742;
	ld.global.u32 	%r3744, [%rd1430+36];
	mul.wide.s32 	%rd1449, %r3744, 4;
	add.s64 	%rd1450, %rd3, %rd1449;
	ld.global.u32 	%r3745, [%rd1450];
	setp.eq.s32 	%p856, %r3745, -1;
	selp.u32 	%r3746, 1, 0, %p856;
	add.s32 	%r3747, %r3743, %r3746;
	ld.global.u32 	%r3748, [%rd1430+40];
	mul.wide.s32 	%rd1451, %r3748, 4;
	add.s64 	%rd1452, %rd3, %rd1451;
	ld.global.u32 	%r3749, [%rd1452];
	setp.eq.s32 	%p857, %r3749, -1;
	selp.u32 	%r3750, 1, 0, %p857;
	add.s32 	%r3751, %r3747, %r3750;
	ld.global.u32 	%r3752, [%rd1430+44];
	mul.wide.s32 	%rd1453, %r3752, 4;
	add.s64 	%rd1454, %rd3, %rd1453;
	ld.global.u32 	%r3753, [%rd1454];
	setp.eq.s32 	%p858, %r3753, -1;
	selp.u32 	%r3754, 1, 0, %p858;
	add.s32 	%r3755, %r3751, %r3754;
	ld.global.u32 	%r3756, [%rd1430+48];
	mul.wide.s32 	%rd1455, %r3756, 4;
	add.s64 	%rd1456, %rd3, %rd1455;
	ld.global.u32 	%r3757, [%rd1456];
	setp.eq.s32 	%p859, %r3757, -1;
	selp.u32 	%r3758, 1, 0, %p859;
	add.s32 	%r3759, %r3755, %r3758;
	ld.global.u32 	%r3760, [%rd1430+52];
	mul.wide.s32 	%rd1457, %r3760, 4;
	add.s64 	%rd1458, %rd3, %rd1457;
	ld.global.u32 	%r3761, [%rd1458];
	setp.eq.s32 	%p860, %r3761, -1;
	selp.u32 	%r3762, 1, 0, %p860;
	add.s32 	%r3763, %r3759, %r3762;
	ld.global.u32 	%r3764, [%rd1430+56];
	mul.wide.s32 	%rd1459, %r3764, 4;
	add.s64 	%rd1460, %rd3, %rd1459;
	ld.global.u32 	%r3765, [%rd1460];
	setp.eq.s32 	%p861, %r3765, -1;
	selp.u32 	%r3766, 1, 0, %p861;
	add.s32 	%r3767, %r3763, %r3766;
	ld.global.u32 	%r3768, [%rd1430+60];
	mul.wide.s32 	%rd1461, %r3768, 4;
	add.s64 	%rd1462, %rd3, %rd1461;
	ld.global.u32 	%r3769, [%rd1462];
	setp.eq.s32 	%p862, %r3769, -1;
	selp.u32 	%r3770, 1, 0, %p862;
	add.s32 	%r6125, %r3767, %r3770;
	add.s32 	%r6117, %r6117, 16;
	add.s32 	%r6115, %r6115, 16;
	setp.ne.s32 	%p863, %r6115, %r684;
	@%p863 bra 	$L__BB27_351;
$L__BB27_352:
	setp.eq.s32 	%p864, %r683, 0;
	@%p864 bra 	$L__BB27_362;
	and.b32  	%r694, %r682, 7;
	setp.lt.u32 	%p865, %r683, 8;
	@%p865 bra 	$L__BB27_355;
	mul.wide.s32 	%rd1463, %r6117, 4;
	add.s64 	%rd1464, %rd2, %rd1463;
	ld.global.u32 	%r3772, [%rd1464];
	mul.wide.s32 	%rd1465, %r3772, 4;
	add.s64 	%rd1466, %rd3, %rd1465;
	ld.global.u32 	%r3773, [%rd1466];
	setp.eq.s32 	%p866, %r3773, -1;
	selp.u32 	%r3774, 1, 0, %p866;
	add.s32 	%r3775, %r6125, %r3774;
	ld.global.u32 	%r3776, [%rd1464+4];
	mul.wide.s32 	%rd1467, %r3776, 4;
	add.s64 	%rd1468, %rd3, %rd1467;
	ld.global.u32 	%r3777, [%rd1468];
	setp.eq.s32 	%p867, %r3777, -1;
	selp.u32 	%r3778, 1, 0, %p867;
	add.s32 	%r3779, %r3775, %r3778;
	ld.global.u32 	%r3780, [%rd1464+8];
	mul.wide.s32 	%rd1469, %r3780, 4;
	add.s64 	%rd1470, %rd3, %rd1469;
	ld.global.u32 	%r3781, [%rd1470];
	setp.eq.s32 	%p868, %r3781, -1;
	selp.u32 	%r3782, 1, 0, %p868;
	add.s32 	%r3783, %r3779, %r3782;
	ld.global.u32 	%r3784, [%rd1464+12];
	mul.wide.s32 	%rd1471, %r3784, 4;
	add.s64 	%rd1472, %rd3, %rd1471;
	ld.global.u32 	%r3785, [%rd1472];
	setp.eq.s32 	%p869, %r3785, -1;
	selp.u32 	%r3786, 1, 0, %p869;
	add.s32 	%r3787, %r3783, %r3786;
	ld.global.u32 	%r3788, [%rd1464+16];
	mul.wide.s32 	%rd1473, %r3788, 4;
	add.s64 	%rd1474, %rd3, %rd1473;
	ld.global.u32 	%r3789, [%rd1474];
	setp.eq.s32 	%p870, %r3789, -1;
	selp.u32 	%r3790, 1, 0, %p870;
	add.s32 	%r3791, %r3787, %r3790;
	ld.global.u32 	%r3792, [%rd1464+20];
	mul.wide.s32 	%rd1475, %r3792, 4;
	add.s64 	%rd1476, %rd3, %rd1475;
	ld.global.u32 	%r3793, [%rd1476];
	setp.eq.s32 	%p871, %r3793, -1;
	selp.u32 	%r3794, 1, 0, %p871;
	add.s32 	%r3795, %r3791, %r3794;
	ld.global.u32 	%r3796, [%rd1464+24];
	mul.wide.s32 	%rd1477, %r3796, 4;
	add.s64 	%rd1478, %rd3, %rd1477;
	ld.global.u32 	%r3797, [%rd1478];
	setp.eq.s32 	%p872, %r3797, -1;
	selp.u32 	%r3798, 1, 0, %p872;
	add.s32 	%r3799, %r3795, %r3798;
	ld.global.u32 	%r3800, [%rd1464+28];
	mul.wide.s32 	%rd1479, %r3800, 4;
	add.s64 	%rd1480, %rd3, %rd1479;
	ld.global.u32 	%r3801, [%rd1480];
	setp.eq.s32 	%p873, %r3801, -1;
	selp.u32 	%r3802, 1, 0, %p873;
	add.s32 	%r6125, %r3799, %r3802;
	add.s32 	%r6117, %r6117, 8;
$L__BB27_355:
	setp.eq.s32 	%p874, %r694, 0;
	@%p874 bra 	$L__BB27_362;
	and.b32  	%r700, %r682, 3;
	setp.lt.u32 	%p875, %r694, 4;
	@%p875 bra 	$L__BB27_358;
	mul.wide.s32 	%rd1481, %r6117, 4;
	add.s64 	%rd1482, %rd2, %rd1481;
	ld.global.u32 	%r3804, [%rd1482];
	mul.wide.s32 	%rd1483, %r3804, 4;
	add.s64 	%rd1484, %rd3, %rd1483;
	ld.global.u32 	%r3805, [%rd1484];
	setp.eq.s32 	%p876, %r3805, -1;
	selp.u32 	%r3806, 1, 0, %p876;
	add.s32 	%r3807, %r6125, %r3806;
	ld.global.u32 	%r3808, [%rd1482+4];
	mul.wide.s32 	%rd1485, %r3808, 4;
	add.s64 	%rd1486, %rd3, %rd1485;
	ld.global.u32 	%r3809, [%rd1486];
	setp.eq.s32 	%p877, %r3809, -1;
	selp.u32 	%r3810, 1, 0, %p877;
	add.s32 	%r3811, %r3807, %r3810;
	ld.global.u32 	%r3812, [%rd1482+8];
	mul.wide.s32 	%rd1487, %r3812, 4;
	add.s64 	%rd1488, %rd3, %rd1487;
	ld.global.u32 	%r3813, [%rd1488];
	setp.eq.s32 	%p878, %r3813, -1;
	selp.u32 	%r3814, 1, 0, %p878;
	add.s32 	%r3815, %r3811, %r3814;
	ld.global.u32 	%r3816, [%rd1482+12];
	mul.wide.s32 	%rd1489, %r3816, 4;
	add.s64 	%rd1490, %rd3, %rd1489;
	ld.global.u32 	%r3817, [%rd1490];
	setp.eq.s32 	%p879, %r3817, -1;
	selp.u32 	%r3818, 1, 0, %p879;
	add.s32 	%r6125, %r3815, %r3818;
	add.s32 	%r6117, %r6117, 4;
$L__BB27_358:
	setp.eq.s32 	%p880, %r700, 0;
	@%p880 bra 	$L__BB27_362;
	mul.wide.s32 	%rd1491, %r6117, 4;
	add.s64 	%rd30, %rd2, %rd1491;
	ld.global.u32 	%r3819, [%rd30];
	mul.wide.s32 	%rd1492, %r3819, 4;
	add.s64 	%rd1493, %rd3, %rd1492;
	ld.global.u32 	%r3820, [%rd1493];
	setp.eq.s32 	%p881, %r3820, -1;
	selp.u32 	%r3821, 1, 0, %p881;
	add.s32 	%r6125, %r6125, %r3821;
	setp.eq.s32 	%p882, %r700, 1;
	@%p882 bra 	$L__BB27_362;
	ld.global.u32 	%r3822, [%rd30+4];
	mul.wide.s32 	%rd1494, %r3822, 4;
	add.s64 	%rd1495, %rd3, %rd1494;
	ld.global.u32 	%r3823, [%rd1495];
	setp.eq.s32 	%p883, %r3823, -1;
	selp.u32 	%r3824, 1, 0, %p883;
	add.s32 	%r6125, %r6125, %r3824;
	setp.eq.s32 	%p884, %r700, 2;
	@%p884 bra 	$L__BB27_362;
	ld.global.u32 	%r3825, [%rd30+8];
	mul.wide.s32 	%rd1496, %r3825, 4;
	add.s64 	%rd1497, %rd3, %rd1496;
	ld.global.u32 	%r3826, [%rd1497];
	setp.eq.s32 	%p885, %r3826, -1;
	selp.u32 	%r3827, 1, 0, %p885;
	add.s32 	%r6125, %r6125, %r3827;
$L__BB27_362:
	ld.global.u32 	%r3829, [%rd24+5120];
	setp.ne.s32 	%p886, %r3829, -1;
	mov.b32 	%r6138, 0;
	@%p886 bra 	$L__BB27_377;
	ld.global.u32 	%r6130, [%rd25+5120];
	ld.global.u32 	%r711, [%rd25+5124];
	setp.ge.s32 	%p887, %r6130, %r711;
	@%p887 bra 	$L__BB27_377;
	add.s32 	%r3833, %r6130, 1;
	max.s32 	%r3834, %r711, %r3833;
	sub.s32 	%r712, %r3834, %r6130;
	and.b32  	%r713, %r712, 15;
	sub.s32 	%r3835, %r6130, %r3834;
	setp.gt.u32 	%p888, %r3835, -16;
	mov.b32 	%r6138, 0;
	@%p888 bra 	$L__BB27_367;
	and.b32  	%r714, %r712, -16;
	mov.b32 	%r6138, 0;
	mov.u32 	%r6128, %r6138;
$L__BB27_366:
	.pragma "nounroll";
	mul.wide.s32 	%rd1498, %r6130, 4;
	add.s64 	%rd1499, %rd2, %rd1498;
	ld.global.u32 	%r3837, [%rd1499];
	mul.wide.s32 	%rd1500, %r3837, 4;
	add.s64 	%rd1501, %rd3, %rd1500;
	ld.global.u32 	%r3838, [%rd1501];
	setp.eq.s32 	%p889, %r3838, -1;
	selp.u32 	%r3839, 1, 0, %p889;
	add.s32 	%r3840, %r6138, %r3839;
	ld.global.u32 	%r3841, [%rd1499+4];
	mul.wide.s32 	%rd1502, %r3841, 4;
	add.s64 	%rd1503, %rd3, %rd1502;
	ld.global.u32 	%r3842, [%rd1503];
	setp.eq.s32 	%p890, %r3842, -1;
	selp.u32 	%r3843, 1, 0, %p890;
	add.s32 	%r3844, %r3840, %r3843;
	ld.global.u32 	%r3845, [%rd1499+8];
	mul.wide.s32 	%rd1504, %r3845, 4;
	add.s64 	%rd1505, %rd3, %rd1504;
	ld.global.u32 	%r3846, [%rd1505];
	setp.eq.s32 	%p891, %r3846, -1;
	selp.u32 	%r3847, 1, 0, %p891;
	add.s32 	%r3848, %r3844, %r3847;
	ld.global.u32 	%r3849, [%rd1499+12];
	mul.wide.s32 	%rd1506, %r3849, 4;
	add.s64 	%rd1507, %rd3, %rd1506;
	ld.global.u32 	%r3850, [%rd1507];
	setp.eq.s32 	%p892, %r3850, -1;
	selp.u32 	%r3851, 1, 0, %p892;
	add.s32 	%r3852, %r3848, %r3851;
	ld.global.u32 	%r3853, [%rd1499+16];
	mul.wide.s32 	%rd1508, %r3853, 4;
	add.s64 	%rd1509, %rd3, %rd1508;
	ld.global.u32 	%r3854, [%rd1509];
	setp.eq.s32 	%p893, %r3854, -1;
	selp.u32 	%r3855, 1, 0, %p893;
	add.s32 	%r3856, %r3852, %r3855;
	ld.global.u32 	%r3857, [%rd1499+20];
	mul.wide.s32 	%rd1510, %r3857, 4;
	add.s64 	%rd1511, %rd3, %rd1510;
	ld.global.u32 	%r3858, [%rd1511];
	setp.eq.s32 	%p894, %r3858, -1;
	selp.u32 	%r3859, 1, 0, %p894;
	add.s32 	%r3860, %r3856, %r3859;
	ld.global.u32 	%r3861, [%rd1499+24];
	mul.wide.s32 	%rd1512, %r3861, 4;
	add.s64 	%rd1513, %rd3, %rd1512;
	ld.global.u32 	%r3862, [%rd1513];
	setp.eq.s32 	%p895, %r3862, -1;
	selp.u32 	%r3863, 1, 0, %p895;
	add.s32 	%r3864, %r3860, %r3863;
	ld.global.u32 	%r3865, [%rd1499+28];
	mul.wide.s32 	%rd1514, %r3865, 4;
	add.s64 	%rd1515, %rd3, %rd1514;
	ld.global.u32 	%r3866, [%rd1515];
	setp.eq.s32 	%p896, %r3866, -1;
	selp.u32 	%r3867, 1, 0, %p896;
	add.s32 	%r3868, %r3864, %r3867;
	ld.global.u32 	%r3869, [%rd1499+32];
	mul.wide.s32 	%rd1516, %r3869, 4;
	add.s64 	%rd1517, %rd3, %rd1516;
	ld.global.u32 	%r3870, [%rd1517];
	setp.eq.s32 	%p897, %r3870, -1;
	selp.u32 	%r3871, 1, 0, %p897;
	add.s32 	%r3872, %r3868, %r3871;
	ld.global.u32 	%r3873, [%rd1499+36];
	mul.wide.s32 	%rd1518, %r3873, 4;
	add.s64 	%rd1519, %rd3, %rd1518;
	ld.global.u32 	%r3874, [%rd1519];
	setp.eq.s32 	%p898, %r3874, -1;
	selp.u32 	%r3875, 1, 0, %p898;
	add.s32 	%r3876, %r3872, %r3875;
	ld.global.u32 	%r3877, [%rd1499+40];
	mul.wide.s32 	%rd1520, %r3877, 4;
	add.s64 	%rd1521, %rd3, %rd1520;
	ld.global.u32 	%r3878, [%rd1521];
	setp.eq.s32 	%p899, %r3878, -1;
	selp.u32 	%r3879, 1, 0, %p899;
	add.s32 	%r3880, %r3876, %r3879;
	ld.global.u32 	%r3881, [%rd1499+44];
	mul.wide.s32 	%rd1522, %r3881, 4;
	add.s64 	%rd1523, %rd3, %rd1522;
	ld.global.u32 	%r3882, [%rd1523];
	setp.eq.s32 	%p900, %r3882, -1;
	selp.u32 	%r3883, 1, 0, %p900;
	add.s32 	%r3884, %r3880, %r3883;
	ld.global.u32 	%r3885, [%rd1499+48];
	mul.wide.s32 	%rd1524, %r3885, 4;
	add.s64 	%rd1525, %rd3, %rd1524;
	ld.global.u32 	%r3886, [%rd1525];
	setp.eq.s32 	%p901, %r3886, -1;
	selp.u32 	%r3887, 1, 0, %p901;
	add.s32 	%r3888, %r3884, %r3887;
	ld.global.u32 	%r3889, [%rd1499+52];
	mul.wide.s32 	%rd1526, %r3889, 4;
	add.s64 	%rd1527, %rd3, %rd1526;
	ld.global.u32 	%r3890, [%rd1527];
	setp.eq.s32 	%p902, %r3890, -1;
	selp.u32 	%r3891, 1, 0, %p902;
	add.s32 	%r3892, %r3888, %r3891;
	ld.global.u32 	%r3893, [%rd1499+56];
	mul.wide.s32 	%rd1528, %r3893, 4;
	add.s64 	%rd1529, %rd3, %rd1528;
	ld.global.u32 	%r3894, [%rd1529];
	setp.eq.s32 	%p903, %r3894, -1;
	selp.u32 	%r3895, 1, 0, %p903;
	add.s32 	%r3896, %r3892, %r3895;
	ld.global.u32 	%r3897, [%rd1499+60];
	mul.wide.s32 	%rd1530, %r3897, 4;
	add.s64 	%rd1531, %rd3, %rd1530;
	ld.global.u32 	%r3898, [%rd1531];
	setp.eq.s32 	%p904, %r3898, -1;
	selp.u32 	%r3899, 1, 0, %p904;
	add.s32 	%r6138, %r3896, %r3899;
	add.s32 	%r6130, %r6130, 16;
	add.s32 	%r6128, %r6128, 16;
	setp.ne.s32 	%p905, %r6128, %r714;
	@%p905 bra 	$L__BB27_366;
$L__BB27_367:
	setp.eq.s32 	%p906, %r713, 0;
	@%p906 bra 	$L__BB27_377;
	and.b32  	%r724, %r712, 7;
	setp.lt.u32 	%p907, %r713, 8;
	@%p907 bra 	$L__BB27_370;
	mul.wide.s32 	%rd1532, %r6130, 4;
	add.s64 	%rd1533, %rd2, %rd1532;
	ld.global.u32 	%r3901, [%rd1533];
	mul.wide.s32 	%rd1534, %r3901, 4;
	add.s64 	%rd1535, %rd3, %rd1534;
	ld.global.u32 	%r3902, [%rd1535];
	setp.eq.s32 	%p908, %r3902, -1;
	selp.u32 	%r3903, 1, 0, %p908;
	add.s32 	%r3904, %r6138, %r3903;
	ld.global.u32 	%r3905, [%rd1533+4];
	mul.wide.s32 	%rd1536, %r3905, 4;
	add.s64 	%rd1537, %rd3, %rd1536;
	ld.global.u32 	%r3906, [%rd1537];
	setp.eq.s32 	%p909, %r3906, -1;
	selp.u32 	%r3907, 1, 0, %p909;
	add.s32 	%r3908, %r3904, %r3907;
	ld.global.u32 	%r3909, [%rd1533+8];
	mul.wide.s32 	%rd1538, %r3909, 4;
	add.s64 	%rd1539, %rd3, %rd1538;
	ld.global.u32 	%r3910, [%rd1539];
	setp.eq.s32 	%p910, %r3910, -1;
	selp.u32 	%r3911, 1, 0, %p910;
	add.s32 	%r3912, %r3908, %r3911;
	ld.global.u32 	%r3913, [%rd1533+12];
	mul.wide.s32 	%rd1540, %r3913, 4;
	add.s64 	%rd1541, %rd3, %rd1540;
	ld.global.u32 	%r3914, [%rd1541];
	setp.eq.s32 	%p911, %r3914, -1;
	selp.u32 	%r3915, 1, 0, %p911;
	add.s32 	%r3916, %r3912, %r3915;
	ld.global.u32 	%r3917, [%rd1533+16];
	mul.wide.s32 	%rd1542, %r3917, 4;
	add.s64 	%rd1543, %rd3, %rd1542;
	ld.global.u32 	%r3918, [%rd1543];
	setp.eq.s32 	%p912, %r3918, -1;
	selp.u32 	%r3919, 1, 0, %p912;
	add.s32 	%r3920, %r3916, %r3919;
	ld.global.u32 	%r3921, [%rd1533+20];
	mul.wide.s32 	%rd1544, %r3921, 4;
	add.s64 	%rd1545, %rd3, %rd1544;
	ld.global.u32 	%r3922, [%rd1545];
	setp.eq.s32 	%p913, %r3922, -1;
	selp.u32 	%r3923, 1, 0, %p913;
	add.s32 	%r3924, %r3920, %r3923;
	ld.global.u32 	%r3925, [%rd1533+24];
	mul.wide.s32 	%rd1546, %r3925, 4;
	add.s64 	%rd1547, %rd3, %rd1546;
	ld.global.u32 	%r3926, [%rd1547];
	setp.eq.s32 	%p914, %r3926, -1;
	selp.u32 	%r3927, 1, 0, %p914;
	add.s32 	%r3928, %r3924, %r3927;
	ld.global.u32 	%r3929, [%rd1533+28];
	mul.wide.s32 	%rd1548, %r3929, 4;
	add.s64 	%rd1549, %rd3, %rd1548;
	ld.global.u32 	%r3930, [%rd1549];
	setp.eq.s32 	%p915, %r3930, -1;
	selp.u32 	%r3931, 1, 0, %p915;
	add.s32 	%r6138, %r3928, %r3931;
	add.s32 	%r6130, %r6130, 8;
$L__BB27_370:
	setp.eq.s32 	%p916, %r724, 0;
	@%p916 bra 	$L__BB27_377;
	and.b32  	%r730, %r712, 3;
	setp.lt.u32 	%p917, %r724, 4;
	@%p917 bra 	$L__BB27_373;
	mul.wide.s32 	%rd1550, %r6130, 4;
	add.s64 	%rd1551, %rd2, %rd1550;
	ld.global.u32 	%r3933, [%rd1551];
	mul.wide.s32 	%rd1552, %r3933, 4;
	add.s64 	%rd1553, %rd3, %rd1552;
	ld.global.u32 	%r3934, [%rd1553];
	setp.eq.s32 	%p918, %r3934, -1;
	selp.u32 	%r3935, 1, 0, %p918;
	add.s32 	%r3936, %r6138, %r3935;
	ld.global.u32 	%r3937, [%rd1551+4];
	mul.wide.s32 	%rd1554, %r3937, 4;
	add.s64 	%rd1555, %rd3, %rd1554;
	ld.global.u32 	%r3938, [%rd1555];
	setp.eq.s32 	%p919, %r3938, -1;
	selp.u32 	%r3939, 1, 0, %p919;
	add.s32 	%r3940, %r3936, %r3939;
	ld.global.u32 	%r3941, [%rd1551+8];
	mul.wide.s32 	%rd1556, %r3941, 4;
	add.s64 	%rd1557, %rd3, %rd1556;
	ld.global.u32 	%r3942, [%rd1557];
	setp.eq.s32 	%p920, %r3942, -1;
	selp.u32 	%r3943, 1, 0, %p920;
	add.s32 	%r3944, %r3940, %r3943;
	ld.global.u32 	%r3945, [%rd1551+12];
	mul.wide.s32 	%rd1558, %r3945, 4;
	add.s64 	%rd1559, %rd3, %rd1558;
	ld.global.u32 	%r3946, [%rd1559];
	setp.eq.s32 	%p921, %r3946, -1;
	selp.u32 	%r3947, 1, 0, %p921;
	add.s32 	%r6138, %r3944, %r3947;
	add.s32 	%r6130, %r6130, 4;
$L__BB27_373:
	setp.eq.s32 	%p922, %r730, 0;
	@%p922 bra 	$L__BB27_377;
	mul.wide.s32 	%rd1560, %r6130, 4;
	add.s64 	%rd31, %rd2, %rd1560;
	ld.global.u32 	%r3948, [%rd31];
	mul.wide.s32 	%rd1561, %r3948, 4;
	add.s64 	%rd1562, %rd3, %rd1561;
	ld.global.u32 	%r3949, [%rd1562];
	setp.eq.s32 	%p923, %r3949, -1;
	selp.u32 	%r3950, 1, 0, %p923;
	add.s32 	%r6138, %r6138, %r3950;
	setp.eq.s32 	%p924, %r730, 1;
	@%p924 bra 	$L__BB27_377;
	ld.global.u32 	%r3951, [%rd31+4];
	mul.wide.s32 	%rd1563, %r3951, 4;
	add.s64 	%rd1564, %rd3, %rd1563;
	ld.global.u32 	%r3952, [%rd1564];
	setp.eq.s32 	%p925, %r3952, -1;
	selp.u32 	%r3953, 1, 0, %p925;
	add.s32 	%r6138, %r6138, %r3953;
	setp.eq.s32 	%p926, %r730, 2;
	@%p926 bra 	$L__BB27_377;
	ld.global.u32 	%r3954, [%rd31+8];
	mul.wide.s32 	%rd1565, %r3954, 4;
	add.s64 	%rd1566, %rd3, %rd1565;
	ld.global.u32 	%r3955, [%rd1566];
	setp.eq.s32 	%p927, %r3955, -1;
	selp.u32 	%r3956, 1, 0, %p927;
	add.s32 	%r6138, %r6138, %r3956;
$L__BB27_377:
	ld.global.u32 	%r3958, [%rd24+6144];
	setp.ne.s32 	%p928, %r3958, -1;
	mov.b32 	%r6151, 0;
	@%p928 bra 	$L__BB27_392;
	ld.global.u32 	%r6143, [%rd25+6144];
	ld.global.u32 	%r741, [%rd25+6148];
	setp.ge.s32 	%p929, %r6143, %r741;
	@%p929 bra 	$L__BB27_392;
	add.s32 	%r3962, %r6143, 1;
	max.s32 	%r3963, %r741, %r3962;
	sub.s32 	%r742, %r3963, %r6143;
	and.b32  	%r743, %r742, 15;
	sub.s32 	%r3964, %r6143, %r3963;
	setp.gt.u32 	%p930, %r3964, -16;
	mov.b32 	%r6151, 0;
	@%p930 bra 	$L__BB27_382;
	and.b32  	%r744, %r742, -16;
	mov.b32 	%r6151, 0;
	mov.u32 	%r6141, %r6151;
$L__BB27_381:
	.pragma "nounroll";
	mul.wide.s32 	%rd1567, %r6143, 4;
	add.s64 	%rd1568, %rd2, %rd1567;
	ld.global.u32 	%r3966, [%rd1568];
	mul.wide.s32 	%rd1569, %r3966, 4;
	add.s64 	%rd1570, %rd3, %rd1569;
	ld.global.u32 	%r3967, [%rd1570];
	setp.eq.s32 	%p931, %r3967, -1;
	selp.u32 	%r3968, 1, 0, %p931;
	add.s32 	%r3969, %r6151, %r3968;
	ld.global.u32 	%r3970, [%rd1568+4];
	mul.wide.s32 	%rd1571, %r3970, 4;
	add.s64 	%rd1572, %rd3, %rd1571;
	ld.global.u32 	%r3971, [%rd1572];
	setp.eq.s32 	%p932, %r3971, -1;
	selp.u32 	%r3972, 1, 0, %p932;
	add.s32 	%r3973, %r3969, %r3972;
	ld.global.u32 	%r3974, [%rd1568+8];
	mul.wide.s32 	%rd1573, %r3974, 4;
	add.s64 	%rd1574, %rd3, %rd1573;
	ld.global.u32 	%r3975, [%rd1574];
	setp.eq.s32 	%p933, %r3975, -1;
	selp.u32 	%r3976, 1, 0, %p933;
	add.s32 	%r3977, %r3973, %r3976;
	ld.global.u32 	%r3978, [%rd1568+12];
	mul.wide.s32 	%rd1575, %r3978, 4;
	add.s64 	%rd1576, %rd3, %rd1575;
	ld.global.u32 	%r3979, [%rd1576];
	setp.eq.s32 	%p934, %r3979, -1;
	selp.u32 	%r3980, 1, 0, %p934;
	add.s32 	%r3981, %r3977, %r3980;
	ld.global.u32 	%r3982, [%rd1568+16];
	mul.wide.s32 	%rd1577, %r3982, 4;
	add.s64 	%rd1578, %rd3, %rd1577;
	ld.global.u32 	%r3983, [%rd1578];
	setp.eq.s32 	%p935, %r3983, -1;
	selp.u32 	%r3984, 1, 0, %p935;
	add.s32 	%r3985, %r3981, %r3984;
	ld.global.u32 	%r3986, [%rd1568+20];
	mul.wide.s32 	%rd1579, %r3986, 4;
	add.s64 	%rd1580, %rd3, %rd1579;
	ld.global.u32 	%r3987, [%rd1580];
	setp.eq.s32 	%p936, %r3987, -1;
	selp.u32 	%r3988, 1, 0, %p936;
	add.s32 	%r3989, %r3985, %r3988;
	ld.global.u32 	%r3990, [%rd1568+24];
	mul.wide.s32 	%rd1581, %r3990, 4;
	add.s64 	%rd1582, %rd3, %rd1581;
	ld.global.u32 	%r3991, [%rd1582];
	setp.eq.s32 	%p937, %r3991, -1;
	selp.u32 	%r3992, 1, 0, %p937;
	add.s32 	%r3993, %r3989, %r3992;
	ld.global.u32 	%r3994, [%rd1568+28];
	mul.wide.s32 	%rd1583, %r3994, 4;
	add.s64 	%rd1584, %rd3, %rd1583;
	ld.global.u32 	%r3995, [%rd1584];
	setp.eq.s32 	%p938, %r3995, -1;
	selp.u32 	%r3996, 1, 0, %p938;
	add.s32 	%r3997, %r3993, %r3996;
	ld.global.u32 	%r3998, [%rd1568+32];
	mul.wide.s32 	%rd1585, %r3998, 4;
	add.s64 	%rd1586, %rd3, %rd1585;
	ld.global.u32 	%r3999, [%rd1586];
	setp.eq.s32 	%p939, %r3999, -1;
	selp.u32 	%r4000, 1, 0, %p939;
	add.s32 	%r4001, %r3997, %r4000;
	ld.global.u32 	%r4002, [%rd1568+36];
	mul.wide.s32 	%rd1587, %r4002, 4;
	add.s64 	%rd1588, %rd3, %rd1587;
	ld.global.u32 	%r4003, [%rd1588];
	setp.eq.s32 	%p940, %r4003, -1;
	selp.u32 	%r4004, 1, 0, %p940;
	add.s32 	%r4005, %r4001, %r4004;
	ld.global.u32 	%r4006, [%rd1568+40];
	mul.wide.s32 	%rd1589, %r4006, 4;
	add.s64 	%rd1590, %rd3, %rd1589;
	ld.global.u32 	%r4007, [%rd1590];
	setp.eq.s32 	%p941, %r4007, -1;
	selp.u32 	%r4008, 1, 0, %p941;
	add.s32 	%r4009, %r4005, %r4008;
	ld.global.u32 	%r4010, [%rd1568+44];
	mul.wide.s32 	%rd1591, %r4010, 4;
	add.s64 	%rd1592, %rd3, %rd1591;
	ld.global.u32 	%r4011, [%rd1592];
	setp.eq.s32 	%p942, %r4011, -1;
	selp.u32 	%r4012, 1, 0, %p942;
	add.s32 	%r4013, %r4009, %r4012;
	ld.global.u32 	%r4014, [%rd1568+48];
	mul.wide.s32 	%rd1593, %r4014, 4;
	add.s64 	%rd1594, %rd3, %rd1593;
	ld.global.u32 	%r4015, [%rd1594];
	setp.eq.s32 	%p943, %r4015, -1;
	selp.u32 	%r4016, 1, 0, %p943;
	add.s32 	%r4017, %r4013, %r4016;
	ld.global.u32 	%r4018, [%rd1568+52];
	mul.wide.s32 	%rd1595, %r4018, 4;
	add.s64 	%rd1596, %rd3, %rd1595;
	ld.global.u32 	%r4019, [%rd1596];
	setp.eq.s32 	%p944, %r4019, -1;
	selp.u32 	%r4020, 1, 0, %p944;
	add.s32 	%r4021, %r4017, %r4020;
	ld.global.u32 	%r4022, [%rd1568+56];
	mul.wide.s32 	%rd1597, %r4022, 4;
	add.s64 	%rd1598, %rd3, %rd1597;
	ld.global.u32 	%r4023, [%rd1598];
	setp.eq.s32 	%p945, %r4023, -1;
	selp.u32 	%r4024, 1, 0, %p945;
	add.s32 	%r4025, %r4021, %r4024;
	ld.global.u32 	%r4026, [%rd1568+60];
	mul.wide.s32 	%rd1599, %r4026, 4;
	add.s64 	%rd1600, %rd3, %rd1599;
	ld.global.u32 	%r4027, [%rd1600];
	setp.eq.s32 	%p946, %r4027, -1;
	selp.u32 	%r4028, 1, 0, %p946;
	add.s32 	%r6151, %r4025, %r4028;
	add.s32 	%r6143, %r6143, 16;
	add.s32 	%r6141, %r6141, 16;
	setp.ne.s32 	%p947, %r6141, %r744;
	@%p947 bra 	$L__BB27_381;
$L__BB27_382:
	setp.eq.s32 	%p948, %r743, 0;
	@%p948 bra 	$L__BB27_392;
	and.b32  	%r754, %r742, 7;
	setp.lt.u32 	%p949, %r743, 8;
	@%p949 bra 	$L__BB27_385;
	mul.wide.s32 	%rd1601, %r6143, 4;
	add.s64 	%rd1602, %rd2, %rd1601;
	ld.global.u32 	%r4030, [%rd1602];
	mul.wide.s32 	%rd1603, %r4030, 4;
	add.s64 	%rd1604, %rd3, %rd1603;
	ld.global.u32 	%r4031, [%rd1604];
	setp.eq.s32 	%p950, %r4031, -1;
	selp.u32 	%r4032, 1, 0, %p950;
	add.s32 	%r4033, %r6151, %r4032;
	ld.global.u32 	%r4034, [%rd1602+4];
	mul.wide.s32 	%rd1605, %r4034, 4;
	add.s64 	%rd1606, %rd3, %rd1605;
	ld.global.u32 	%r4035, [%rd1606];
	setp.eq.s32 	%p951, %r4035, -1;
	selp.u32 	%r4036, 1, 0, %p951;
	add.s32 	%r4037, %r4033, %r4036;
	ld.global.u32 	%r4038, [%rd1602+8];
	mul.wide.s32 	%rd1607, %r4038, 4;
	add.s64 	%rd1608, %rd3, %rd1607;
	ld.global.u32 	%r4039, [%rd1608];
	setp.eq.s32 	%p952, %r4039, -1;
	selp.u32 	%r4040, 1, 0, %p952;
	add.s32 	%r4041, %r4037, %r4040;
	ld.global.u32 	%r4042, [%rd1602+12];
	mul.wide.s32 	%rd1609, %r4042, 4;
	add.s64 	%rd1610, %rd3, %rd1609;
	ld.global.u32 	%r4043, [%rd1610];
	setp.eq.s32 	%p953, %r4043, -1;
	selp.u32 	%r4044, 1, 0, %p953;
	add.s32 	%r4045, %r4041, %r4044;
	ld.global.u32 	%r4046, [%rd1602+16];
	mul.wide.s32 	%rd1611, %r4046, 4;
	add.s64 	%rd1612, %rd3, %rd1611;
	ld.global.u32 	%r4047, [%rd1612];
	setp.eq.s32 	%p954, %r4047, -1;
	selp.u32 	%r4048, 1, 0, %p954;
	add.s32 	%r4049, %r4045, %r4048;
	ld.global.u32 	%r4050, [%rd1602+20];
	mul.wide.s32 	%rd1613, %r4050, 4;
	add.s64 	%rd1614, %rd3, %rd1613;
	ld.global.u32 	%r4051, [%rd1614];
	setp.eq.s32 	%p955, %r4051, -1;
	selp.u32 	%r4052, 1, 0, %p955;
	add.s32 	%r4053, %r4049, %r4052;
	ld.global.u32 	%r4054, [%rd1602+24];
	mul.wide.s32 	%rd1615, %r4054, 4;
	add.s64 	%rd1616, %rd3, %rd1615;
	ld.global.u32 	%r4055, [%rd1616];
	setp.eq.s32 	%p956, %r4055, -1;
	selp.u32 	%r4056, 1, 0, %p956;
	add.s32 	%r4057, %r4053, %r4056;
	ld.global.u32 	%r4058, [%rd1602+28];
	mul.wide.s32 	%rd1617, %r4058, 4;
	add.s64 	%rd1618, %rd3, %rd1617;
	ld.global.u32 	%r4059, [%rd1618];
	setp.eq.s32 	%p957, %r4059, -1;
	selp.u32 	%r4060, 1, 0, %p957;
	add.s32 	%r6151, %r4057, %r4060;
	add.s32 	%r6143, %r6143, 8;
$L__BB27_385:
	setp.eq.s32 	%p958, %r754, 0;
	@%p958 bra 	$L__BB27_392;
	and.b32  	%r760, %r742, 3;
	setp.lt.u32 	%p959, %r754, 4;
	@%p959 bra 	$L__BB27_388;
	mul.wide.s32 	%rd1619, %r6143, 4;
	add.s64 	%rd1620, %rd2, %rd1619;
	ld.global.u32 	%r4062, [%rd1620];
	mul.wide.s32 	%rd1621, %r4062, 4;
	add.s64 	%rd1622, %rd3, %rd1621;
	ld.global.u32 	%r4063, [%rd1622];
	setp.eq.s32 	%p960, %r4063, -1;
	selp.u32 	%r4064, 1, 0, %p960;
	add.s32 	%r4065, %r6151, %r4064;
	ld.global.u32 	%r4066, [%rd1620+4];
	mul.wide.s32 	%rd1623, %r4066, 4;
	add.s64 	%rd1624, %rd3, %rd1623;
	ld.global.u32 	%r4067, [%rd1624];
	setp.eq.s32 	%p961, %r4067, -1;
	selp.u32 	%r4068, 1, 0, %p961;
	add.s32 	%r4069, %r4065, %r4068;
	ld.global.u32 	%r4070, [%rd1620+8];
	mul.wide.s32 	%rd1625, %r4070, 4;
	add.s64 	%rd1626, %rd3, %rd1625;
	ld.global.u32 	%r4071, [%rd1626];
	setp.eq.s32 	%p962, %r4071, -1;
	selp.u32 	%r4072, 1, 0, %p962;
	add.s32 	%r4073, %r4069, %r4072;
	ld.global.u32 	%r4074, [%rd1620+12];
	mul.wide.s32 	%rd1627, %r4074, 4;
	add.s64 	%rd1628, %rd3, %rd1627;
	ld.global.u32 	%r4075, [%rd1628];
	setp.eq.s32 	%p963, %r4075, -1;
	selp.u32 	%r4076, 1, 0, %p963;
	add.s32 	%r6151, %r4073, %r4076;
	add.s32 	%r6143, %r6143, 4;
$L__BB27_388:
	setp.eq.s32 	%p964, %r760, 0;
	@%p964 bra 	$L__BB27_392;
	mul.wide.s32 	%rd1629, %r6143, 4;
	add.s64 	%rd32, %rd2, %rd1629;
	ld.global.u32 	%r4077, [%rd32];
	mul.wide.s32 	%rd1630, %r4077, 4;
	add.s64 	%rd1631, %rd3, %rd1630;
	ld.global.u32 	%r4078, [%rd1631];
	setp.eq.s32 	%p965, %r4078, -1;
	selp.u32 	%r4079, 1, 0, %p965;
	add.s32 	%r6151, %r6151, %r4079;
	setp.eq.s32 	%p966, %r760, 1;
	@%p966 bra 	$L__BB27_392;
	ld.global.u32 	%r4080, [%rd32+4];
	mul.wide.s32 	%rd1632, %r4080, 4;
	add.s64 	%rd1633, %rd3, %rd1632;
	ld.global.u32 	%r4081, [%rd1633];
	setp.eq.s32 	%p967, %r4081, -1;
	selp.u32 	%r4082, 1, 0, %p967;
	add.s32 	%r6151, %r6151, %r4082;
	setp.eq.s32 	%p968, %r760, 2;
	@%p968 bra 	$L__BB27_392;
	ld.global.u32 	%r4083, [%rd32+8];
	mul.wide.s32 	%rd1634, %r4083, 4;
	add.s64 	%rd1635, %rd3, %rd1634;
	ld.global.u32 	%r4084, [%rd1635];
	setp.eq.s32 	%p969, %r4084, -1;
	selp.u32 	%r4085, 1, 0, %p969;
	add.s32 	%r6151, %r6151, %r4085;
$L__BB27_392:
	ld.global.u32 	%r4087, [%rd24+7168];
	setp.ne.s32 	%p970, %r4087, -1;
	mov.b32 	%r6164, 0;
	@%p970 bra 	$L__BB27_407;
	ld.global.u32 	%r6156, [%rd25+7168];
	ld.global.u32 	%r771, [%rd25+7172];
	setp.ge.s32 	%p971, %r6156, %r771;
	@%p971 bra 	$L__BB27_407;
	add.s32 	%r4091, %r6156, 1;
	max.s32 	%r4092, %r771, %r4091;
	sub.s32 	%r772, %r4092, %r6156;
	and.b32  	%r773, %r772, 15;
	sub.s32 	%r4093, %r6156, %r4092;
	setp.gt.u32 	%p972, %r4093, -16;
	mov.b32 	%r6164, 0;
	@%p972 bra 	$L__BB27_397;
	and.b32  	%r774, %r772, -16;
	mov.b32 	%r6164, 0;
	mov.u32 	%r6154, %r6164;
$L__BB27_396:
	.pragma "nounroll";
	mul.wide.s32 	%rd1636, %r6156, 4;
	add.s64 	%rd1637, %rd2, %rd1636;
	ld.global.u32 	%r4095, [%rd1637];
	mul.wide.s32 	%rd1638, %r4095, 4;
	add.s64 	%rd1639, %rd3, %rd1638;
	ld.global.u32 	%r4096, [%rd1639];
	setp.eq.s32 	%p973, %r4096, -1;
	selp.u32 	%r4097, 1, 0, %p973;
	add.s32 	%r4098, %r6164, %r4097;
	ld.global.u32 	%r4099, [%rd1637+4];
	mul.wide.s32 	%rd1640, %r4099, 4;
	add.s64 	%rd1641, %rd3, %rd1640;
	ld.global.u32 	%r4100, [%rd1641];
	setp.eq.s32 	%p974, %r4100, -1;
	selp.u32 	%r4101, 1, 0, %p974;
	add.s32 	%r4102, %r4098, %r4101;
	ld.global.u32 	%r4103, [%rd1637+8];
	mul.wide.s32 	%rd1642, %r4103, 4;
	add.s64 	%rd1643, %rd3, %rd1642;
	ld.global.u32 	%r4104, [%rd1643];
	setp.eq.s32 	%p975, %r4104, -1;
	selp.u32 	%r4105, 1, 0, %p975;
	add.s32 	%r4106, %r4102, %r4105;
	ld.global.u32 	%r4107, [%rd1637+12];
	mul.wide.s32 	%rd1644, %r4107, 4;
	add.s64 	%rd1645, %rd3, %rd1644;
	ld.global.u32 	%r4108, [%rd1645];
	setp.eq.s32 	%p976, %r4108, -1;
	selp.u32 	%r4109, 1, 0, %p976;
	add.s32 	%r4110, %r4106, %r4109;
	ld.global.u32 	%r4111, [%rd1637+16];
	mul.wide.s32 	%rd1646, %r4111, 4;
	add.s64 	%rd1647, %rd3, %rd1646;
	ld.global.u32 	%r4112, [%rd1647];
	setp.eq.s32 	%p977, %r4112, -1;
	selp.u32 	%r4113, 1, 0, %p977;
	add.s32 	%r4114, %r4110, %r4113;
	ld.global.u32 	%r4115, [%rd1637+20];
	mul.wide.s32 	%rd1648, %r4115, 4;
	add.s64 	%rd1649, %rd3, %rd1648;
	ld.global.u32 	%r4116, [%rd1649];
	setp.eq.s32 	%p978, %r4116, -1;
	selp.u32 	%r4117, 1, 0, %p978;
	add.s32 	%r4118, %r4114, %r4117;
	ld.global.u32 	%r4119, [%rd1637+24];
	mul.wide.s32 	%rd1650, %r4119, 4;
	add.s64 	%rd1651, %rd3, %rd1650;
	ld.global.u32 	%r4120, [%rd1651];
	setp.eq.s32 	%p979, %r4120, -1;
	selp.u32 	%r4121, 1, 0, %p979;
	add.s32 	%r4122, %r4118, %r4121;
	ld.global.u32 	%r4123, [%rd1637+28];
	mul.wide.s32 	%rd1652, %r4123, 4;
	add.s64 	%rd1653, %rd3, %rd1652;
	ld.global.u32 	%r4124, [%rd1653];
	setp.eq.s32 	%p980, %r4124, -1;
	selp.u32 	%r4125, 1, 0, %p980;
	add.s32 	%r4126, %r4122, %r4125;
	ld.global.u32 	%r4127, [%rd1637+32];
	mul.wide.s32 	%rd1654, %r4127, 4;
	add.s64 	%rd1655, %rd3, %rd1654;
	ld.global.u32 	%r4128, [%rd1655];
	setp.eq.s32 	%p981, %r4128, -1;
	selp.u32 	%r4129, 1, 0, %p981;
	add.s32 	%r4130, %r4126, %r4129;
	ld.global.u32 	%r4131, [%rd1637+36];
	mul.wide.s32 	%rd1656, %r4131, 4;
	add.s64 	%rd1657, %rd3, %rd1656;
	ld.global.u32 	%r4132, [%rd1657];
	setp.eq.s32 	%p982, %r4132, -1;
	selp.u32 	%r4133, 1, 0, %p982;
	add.s32 	%r4134, %r4130, %r4133;
	ld.global.u32 	%r4135, [%rd1637+40];
	mul.wide.s32 	%rd1658, %r4135, 4;
	add.s64 	%rd1659, %rd3, %rd1658;
	ld.global.u32 	%r4136, [%rd1659];
	setp.eq.s32 	%p983, %r4136, -1;
	selp.u32 	%r4137, 1, 0, %p983;
	add.s32 	%r4138, %r4134, %r4137;
	ld.global.u32 	%r4139, [%rd1637+44];
	mul.wide.s32 	%rd1660, %r4139, 4;
	add.s64 	%rd1661, %rd3, %rd1660;
	ld.global.u32 	%r4140, [%rd1661];
	setp.eq.s32 	%p984, %r4140, -1;
	selp.u32 	%r4141, 1, 0, %p984;
	add.s32 	%r4142, %r4138, %r4141;
	ld.global.u32 	%r4143, [%rd1637+48];
	mul.wide.s32 	%rd1662, %r4143, 4;
	add.s64 	%rd1663, %rd3, %rd1662;
	ld.global.u32 	%r4144, [%rd1663];
	setp.eq.s32 	%p985, %r4144, -1;
	selp.u32 	%r4145, 1, 0, %p985;
	add.s32 	%r4146, %r4142, %r4145;
	ld.global.u32 	%r4147, [%rd1637+52];
	mul.wide.s32 	%rd1664, %r4147, 4;
	add.s64 	%rd1665, %rd3, %rd1664;
	ld.global.u32 	%r4148, [%rd1665];
	setp.eq.s32 	%p986, %r4148, -1;
	selp.u32 	%r4149, 1, 0, %p986;
	add.s32 	%r4150, %r4146, %r4149;
	ld.global.u32 	%r4151, [%rd1637+56];
	mul.wide.s32 	%rd1666, %r4151, 4;
	add.s64 	%rd1667, %rd3, %rd1666;
	ld.global.u32 	%r4152, [%rd1667];
	setp.eq.s32 	%p987, %r4152, -1;
	selp.u32 	%r4153, 1, 0, %p987;
	add.s32 	%r4154, %r4150, %r4153;
	ld.global.u32 	%r4155, [%rd1637+60];
	mul.wide.s32 	%rd1668, %r4155, 4;
	add.s64 	%rd1669, %rd3, %rd1668;
	ld.global.u32 	%r4156, [%rd1669];
	setp.eq.s32 	%p988, %r4156, -1;
	selp.u32 	%r4157, 1, 0, %p988;
	add.s32 	%r6164, %r4154, %r4157;
	add.s32 	%r6156, %r6156, 16;
	add.s32 	%r6154, %r6154, 16;
	setp.ne.s32 	%p989, %r6154, %r774;
	@%p989 bra 	$L__BB27_396;
$L__BB27_397:
	setp.eq.s32 	%p990, %r773, 0;
	@%p990 bra 	$L__BB27_407;
	and.b32  	%r784, %r772, 7;
	setp.lt.u32 	%p991, %r773, 8;
	@%p991 bra 	$L__BB27_400;
	mul.wide.s32 	%rd1670, %r6156, 4;
	add.s64 	%rd1671, %rd2, %rd1670;
	ld.global.u32 	%r4159, [%rd1671];
	mul.wide.s32 	%rd1672, %r4159, 4;
	add.s64 	%rd1673, %rd3, %rd1672;
	ld.global.u32 	%r4160, [%rd1673];
	setp.eq.s32 	%p992, %r4160, -1;
	selp.u32 	%r4161, 1, 0, %p992;
	add.s32 	%r4162, %r6164, %r4161;
	ld.global.u32 	%r4163, [%rd1671+4];
	mul.wide.s32 	%rd1674, %r4163, 4;
	add.s64 	%rd1675, %rd3, %rd1674;
	ld.global.u32 	%r4164, [%rd1675];
	setp.eq.s32 	%p993, %r4164, -1;
	selp.u32 	%r4165, 1, 0, %p993;
	add.s32 	%r4166, %r4162, %r4165;
	ld.global.u32 	%r4167, [%rd1671+8];
	mul.wide.s32 	%rd1676, %r4167, 4;
	add.s64 	%rd1677, %rd3, %rd1676;
	ld.global.u32 	%r4168, [%rd1677];
	setp.eq.s32 	%p994, %r4168, -1;
	selp.u32 	%r4169, 1, 0, %p994;
	add.s32 	%r4170, %r4166, %r4169;
	ld.global.u32 	%r4171, [%rd1671+12];
	mul.wide.s32 	%rd1678, %r4171, 4;
	add.s64 	%rd1679, %rd3, %rd1678;
	ld.global.u32 	%r4172, [%rd1679];
	setp.eq.s32 	%p995, %r4172, -1;
	selp.u32 	%r4173, 1, 0, %p995;
	add.s32 	%r4174, %r4170, %r4173;
	ld.global.u32 	%r4175, [%rd1671+16];
	mul.wide.s32 	%rd1680, %r4175, 4;
	add.s64 	%rd1681, %rd3, %rd1680;
	ld.global.u32 	%r4176, [%rd1681];
	setp.eq.s32 	%p996, %r4176, -1;
	selp.u32 	%r4177, 1, 0, %p996;
	add.s32 	%r4178, %r4174, %r4177;
	ld.global.u32 	%r4179, [%rd1671+20];
	mul.wide.s32 	%rd1682, %r4179, 4;
	add.s64 	%rd1683, %rd3, %rd1682;
	ld.global.u32 	%r4180, [%rd1683];
	setp.eq.s32 	%p997, %r4180, -1;
	selp.u32 	%r4181, 1, 0, %p997;
	add.s32 	%r4182, %r4178, %r4181;
	ld.global.u32 	%r4183, [%rd1671+24];
	mul.wide.s32 	%rd1684, %r4183, 4;
	add.s64 	%rd1685, %rd3, %rd1684;
	ld.global.u32 	%r4184, [%rd1685];
	setp.eq.s32 	%p998, %r4184, -1;
	selp.u32 	%r4185, 1, 0, %p998;
	add.s32 	%r4186, %r4182, %r4185;
	ld.global.u32 	%r4187, [%rd1671+28];
	mul.wide.s32 	%rd1686, %r4187, 4;
	add.s64 	%rd1687, %rd3, %rd1686;
	ld.global.u32 	%r4188, [%rd1687];
	setp.eq.s32 	%p999, %r4188, -1;
	selp.u32 	%r4189, 1, 0, %p999;
	add.s32 	%r6164, %r4186, %r4189;
	add.s32 	%r6156, %r6156, 8;
$L__BB27_400:
	setp.eq.s32 	%p1000, %r784, 0;
	@%p1000 bra 	$L__BB27_407;
	and.b32  	%r790, %r772, 3;
	setp.lt.u32 	%p1001, %r784, 4;
	@%p1001 bra 	$L__BB27_403;
	mul.wide.s32 	%rd1688, %r6156, 4;
	add.s64 	%rd1689, %rd2, %rd1688;
	ld.global.u32 	%r4191, [%rd1689];
	mul.wide.s32 	%rd1690, %r4191, 4;
	add.s64 	%rd1691, %rd3, %rd1690;
	ld.global.u32 	%r4192, [%rd1691];
	setp.eq.s32 	%p1002, %r4192, -1;
	selp.u32 	%r4193, 1, 0, %p1002;
	add.s32 	%r4194, %r6164, %r4193;
	ld.global.u32 	%r4195, [%rd1689+4];
	mul.wide.s32 	%rd1692, %r4195, 4;
	add.s64 	%rd1693, %rd3, %rd1692;
	ld.global.u32 	%r4196, [%rd1693];
	setp.eq.s32 	%p1003, %r4196, -1;
	selp.u32 	%r4197, 1, 0, %p1003;
	add.s32 	%r4198, %r4194, %r4197;
	ld.global.u32 	%r4199, [%rd1689+8];
	mul.wide.s32 	%rd1694, %r4199, 4;
	add.s64 	%rd1695, %rd3, %rd1694;
	ld.global.u32 	%r4200, [%rd1695];
	setp.eq.s32 	%p1004, %r4200, -1;
	selp.u32 	%r4201, 1, 0, %p1004;
	add.s32 	%r4202, %r4198, %r4201;
	ld.global.u32 	%r4203, [%rd1689+12];
	mul.wide.s32 	%rd1696, %r4203, 4;
	add.s64 	%rd1697, %rd3, %rd1696;
	ld.global.u32 	%r4204, [%rd1697];
	setp.eq.s32 	%p1005, %r4204, -1;
	selp.u32 	%r4205, 1, 0, %p1005;
	add.s32 	%r6164, %r4202, %r4205;
	add.s32 	%r6156, %r6156, 4;
$L__BB27_403:
	setp.eq.s32 	%p1006, %r790, 0;
	@%p1006 bra 	$L__BB27_407;
	mul.wide.s32 	%rd1698, %r6156, 4;
	add.s64 	%rd33, %rd2, %rd1698;
	ld.global.u32 	%r4206, [%rd33];
	mul.wide.s32 	%rd1699, %r4206, 4;
	add.s64 	%rd1700, %rd3, %rd1699;
	ld.global.u32 	%r4207, [%rd1700];
	setp.eq.s32 	%p1007, %r4207, -1;
	selp.u32 	%r4208, 1, 0, %p1007;
	add.s32 	%r6164, %r6164, %r4208;
	setp.eq.s32 	%p1008, %r790, 1;
	@%p1008 bra 	$L__BB27_407;
	ld.global.u32 	%r4209, [%rd33+4];
	mul.wide.s32 	%rd1701, %r4209, 4;
	add.s64 	%rd1702, %rd3, %rd1701;
	ld.global.u32 	%r4210, [%rd1702];
	setp.eq.s32 	%p1009, %r4210, -1;
	selp.u32 	%r4211, 1, 0, %p1009;
	add.s32 	%r6164, %r6164, %r4211;
	setp.eq.s32 	%p1010, %r790, 2;
	@%p1010 bra 	$L__BB27_407;
	ld.global.u32 	%r4212, [%rd33+8];
	mul.wide.s32 	%rd1703, %r4212, 4;
	add.s64 	%rd1704, %rd3, %rd1703;
	ld.global.u32 	%r4213, [%rd1704];
	setp.eq.s32 	%p1011, %r4213, -1;
	selp.u32 	%r4214, 1, 0, %p1011;
	add.s32 	%r6164, %r6164, %r4214;
$L__BB27_407:
	ld.global.u32 	%r4216, [%rd24+8192];
	setp.ne.s32 	%p1012, %r4216, -1;
	mov.b32 	%r6177, 0;
	@%p1012 bra 	$L__BB27_422;
	ld.global.u32 	%r6169, [%rd25+8192];
	ld.global.u32 	%r801, [%rd25+8196];
	setp.ge.s32 	%p1013, %r6169, %r801;
	@%p1013 bra 	$L__BB27_422;
	add.s32 	%r4220, %r6169, 1;
	max.s32 	%r4221, %r801, %r4220;
	sub.s32 	%r802, %r4221, %r6169;
	and.b32  	%r803, %r802, 15;
	sub.s32 	%r4222, %r6169, %r4221;
	setp.gt.u32 	%p1014, %r4222, -16;
	mov.b32 	%r6177, 0;
	@%p1014 bra 	$L__BB27_412;
	mov.b32 	%r6177, 0;
	mov.u32 	%r6167, %r6177;
$L__BB27_411:
	.pragma "nounroll";
	mul.wide.s32 	%rd1705, %r6169, 4;
	add.s64 	%rd1706, %rd2, %rd1705;
	ld.global.u32 	%r4224, [%rd1706];
	mul.wide.s32 	%rd1707, %r4224, 4;
	add.s64 	%rd1708, %rd3, %rd1707;
	ld.global.u32 	%r4225, [%rd1708];
	setp.eq.s32 	%p1015, %r4225, -1;
	selp.u32 	%r4226, 1, 0, %p1015;
	add.s32 	%r4227, %r6177, %r4226;
	ld.global.u32 	%r4228, [%rd1706+4];
	mul.wide.s32 	%rd1709, %r4228, 4;
	add.s64 	%rd1710, %rd3, %rd1709;
	ld.global.u32 	%r4229, [%rd1710];
	setp.eq.s32 	%p1016, %r4229, -1;
	selp.u32 	%r4230, 1, 0, %p1016;
	add.s32 	%r4231, %r4227, %r4230;
	ld.global.u32 	%r4232, [%rd1706+8];
	mul.wide.s32 	%rd1711, %r4232, 4;
	add.s64 	%rd1712, %rd3, %rd1711;
	ld.global.u32 	%r4233, [%rd1712];
	setp.eq.s32 	%p1017, %r4233, -1;
	selp.u32 	%r4234, 1, 0, %p1017;
	add.s32 	%r4235, %r4231, %r4234;
	ld.global.u32 	%r4236, [%rd1706+12];
	mul.wide.s32 	%rd1713, %r4236, 4;
	add.s64 	%rd1714, %rd3, %rd1713;
	ld.global.u32 	%r4237, [%rd1714];
	setp.eq.s32 	%p1018, %r4237, -1;
	selp.u32 	%r4238, 1, 0, %p1018;
	add.s32 	%r4239, %r4235, %r4238;
	ld.global.u32 	%r4240, [%rd1706+16];
	mul.wide.s32 	%rd1715, %r4240, 4;
	add.s64 	%rd1716, %rd3, %rd1715;
	ld.global.u32 	%r4241, [%rd1716];
	setp.eq.s32 	%p1019, %r4241, -1;
	selp.u32 	%r4242, 1, 0, %p1019;
	add.s32 	%r4243, %r4239, %r4242;
	ld.global.u32 	%r4244, [%rd1706+20];
	mul.wide.s32 	%rd1717, %r4244, 4;
	add.s64 	%rd1718, %rd3, %rd1717;
	ld.global.u32 	%r4245, [%rd1718];
	setp.eq.s32 	%p1020, %r4245, -1;
	selp.u32 	%r4246, 1, 0, %p1020;
	add.s32 	%r4247, %r4243, %r4246;
	ld.global.u32 	%r4248, [%rd1706+24];
	mul.wide.s32 	%rd1719, %r4248, 4;
	add.s64 	%rd1720, %rd3, %rd1719;
	ld.global.u32 	%r4249, [%rd1720];
	setp.eq.s32 	%p1021, %r4249, -1;
	selp.u32 	%r4250, 1, 0, %p1021;
	add.s32 	%r4251, %r4247, %r4250;
	ld.global.u32 	%r4252, [%rd1706+28];
	mul.wide.s32 	%rd1721, %r4252, 4;
	add.s64 	%rd1722, %rd3, %rd1721;
	ld.global.u32 	%r4253, [%rd1722];
	setp.eq.s32 	%p1022, %r4253, -1;
	selp.u32 	%r4254, 1, 0, %p1022;
	add.s32 	%r4255, %r4251, %r4254;
	ld.global.u32 	%r4256, [%rd1706+32];
	mul.wide.s32 	%rd1723, %r4256, 4;
	add.s64 	%rd1724, %rd3, %rd1723;
	ld.global.u32 	%r4257, [%rd1724];
	setp.eq.s32 	%p1023, %r4257, -1;
	selp.u32 	%r4258, 1, 0, %p1023;
	add.s32 	%r4259, %r4255, %r4258;
	ld.global.u32 	%r4260, [%rd1706+36];
	mul.wide.s32 	%rd1725, %r4260, 4;
	add.s64 	%rd1726, %rd3, %rd1725;
	ld.global.u32 	%r4261, [%rd1726];
	setp.eq.s32 	%p1024, %r4261, -1;
	selp.u32 	%r4262, 1, 0, %p1024;
	add.s32 	%r4263, %r4259, %r4262;
	ld.global.u32 	%r4264, [%rd1706+40];
	mul.wide.s32 	%rd1727, %r4264, 4;
	add.s64 	%rd1728, %rd3, %rd1727;
	ld.global.u32 	%r4265, [%rd1728];
	setp.eq.s32 	%p1025, %r4265, -1;
	selp.u32 	%r4266, 1, 0, %p1025;
	add.s32 	%r4267, %r4263, %r4266;
	ld.global.u32 	%r4268, [%rd1706+44];
	mul.wide.s32 	%rd1729, %r4268, 4;
	add.s64 	%rd1730, %rd3, %rd1729;
	ld.global.u32 	%r4269, [%rd1730];
	setp.eq.s32 	%p1026, %r4269, -1;
	selp.u32 	%r4270, 1, 0, %p1026;
	add.s32 	%r4271, %r4267, %r4270;
	ld.global.u32 	%r4272, [%rd1706+48];
	mul.wide.s32 	%rd1731, %r4272, 4;
	add.s64 	%rd1732, %rd3, %rd1731;
	ld.global.u32 	%r4273, [%rd1732];
	setp.eq.s32 	%p1027, %r4273, -1;
	selp.u32 	%r4274, 1, 0, %p1027;
	add.s32 	%r4275, %r4271, %r4274;
	ld.global.u32 	%r4276, [%rd1706+52];
	mul.wide.s32 	%rd1733, %r4276, 4;
	add.s64 	%rd1734, %rd3, %rd1733;
	ld.global.u32 	%r4277, [%rd1734];
	setp.eq.s32 	%p1028, %r4277, -1;
	selp.u32 	%r4278, 1, 0, %p1028;
	add.s32 	%r4279, %r4275, %r4278;
	ld.global.u32 	%r4280, [%rd1706+56];
	mul.wide.s32 	%rd1735, %r4280, 4;
	add.s64 	%rd1736, %rd3, %rd1735;
	ld.global.u32 	%r4281, [%rd1736];
	setp.eq.s32 	%p1029, %r4281, -1;
	selp.u32 	%r4282, 1, 0, %p1029;
	add.s32 	%r4283, %r4279, %r4282;
	ld.global.u32 	%r4284, [%rd1706+60];
	mul.wide.s32 	%rd1737, %r4284, 4;
	add.s64 	%rd1738, %rd3, %rd1737;
	ld.global.u32 	%r4285, [%rd1738];
	setp.eq.s32 	%p1030, %r4285, -1;
	selp.u32 	%r4286, 1, 0, %p1030;
	add.s32 	%r6177, %r4283, %r4286;
	add.s32 	%r6169, %r6169, 16;
	add.s32 	%r6167, %r6167, 16;
	and.b32  	%r4287, %r802, -16;
	setp.ne.s32 	%p1031, %r6167, %r4287;
	@%p1031 bra 	$L__BB27_411;
$L__BB27_412:
	setp.eq.s32 	%p1032, %r803, 0;
	@%p1032 bra 	$L__BB27_422;
	and.b32  	%r813, %r802, 7;
	setp.lt.u32 	%p1033, %r803, 8;
	@%p1033 bra 	$L__BB27_415;
	mul.wide.s32 	%rd1739, %r6169, 4;
	add.s64 	%rd1740, %rd2, %rd1739;
	ld.global.u32 	%r4289, [%rd1740];
	mul.wide.s32 	%rd1741, %r4289, 4;
	add.s64 	%rd1742, %rd3, %rd1741;
	ld.global.u32 	%r4290, [%rd1742];
	setp.eq.s32 	%p1034, %r4290, -1;
	selp.u32 	%r4291, 1, 0, %p1034;
	add.s32 	%r4292, %r6177, %r4291;
	ld.global.u32 	%r4293, [%rd1740+4];
	mul.wide.s32 	%rd1743, %r4293, 4;
	add.s64 	%rd1744, %rd3, %rd1743;
	ld.global.u32 	%r4294, [%rd1744];
	setp.eq.s32 	%p1035, %r4294, -1;
	selp.u32 	%r4295, 1, 0, %p1035;
	add.s32 	%r4296, %r4292, %r4295;
	ld.global.u32 	%r4297, [%rd1740+8];
	mul.wide.s32 	%rd1745, %r4297, 4;
	add.s64 	%rd1746, %rd3, %rd1745;
	ld.global.u32 	%r4298, [%rd1746];
	setp.eq.s32 	%p1036, %r4298, -1;
	selp.u32 	%r4299, 1, 0, %p1036;
	add.s32 	%r4300, %r4296, %r4299;
	ld.global.u32 	%r4301, [%rd1740+12];
	mul.wide.s32 	%rd1747, %r4301, 4;
	add.s64 	%rd1748, %rd3, %rd1747;
	ld.global.u32 	%r4302, [%rd1748];
	setp.eq.s32 	%p1037, %r4302, -1;
	selp.u32 	%r4303, 1, 0, %p1037;
	add.s32 	%r4304, %r4300, %r4303;
	ld.global.u32 	%r4305, [%rd1740+16];
	mul.wide.s32 	%rd1749, %r4305, 4;
	add.s64 	%rd1750, %rd3, %rd1749;
	ld.global.u32 	%r4306, [%rd1750];
	setp.eq.s32 	%p1038, %r4306, -1;
	selp.u32 	%r4307, 1, 0, %p1038;
	add.s32 	%r4308, %r4304, %r4307;
	ld.global.u32 	%r4309, [%rd1740+20];
	mul.wide.s32 	%rd1751, %r4309, 4;
	add.s64 	%rd1752, %rd3, %rd1751;
	ld.global.u32 	%r4310, [%rd1752];
	setp.eq.s32 	%p1039, %r4310, -1;
	selp.u32 	%r4311, 1, 0, %p1039;
	add.s32 	%r4312, %r4308, %r4311;
	ld.global.u32 	%r4313, [%rd1740+24];
	mul.wide.s32 	%rd1753, %r4313, 4;
	add.s64 	%rd1754, %rd3, %rd1753;
	ld.global.u32 	%r4314, [%rd1754];
	setp.eq.s32 	%p1040, %r4314, -1;
	selp.u32 	%r4315, 1, 0, %p1040;
	add.s32 	%r4316, %r4312, %r4315;
	ld.global.u32 	%r4317, [%rd1740+28];
	mul.wide.s32 	%rd1755, %r4317, 4;
	add.s64 	%rd1756, %rd3, %rd1755;
	ld.global.u32 	%r4318, [%rd1756];
	setp.eq.s32 	%p1041, %r4318, -1;
	selp.u32 	%r4319, 1, 0, %p1041;
	add.s32 	%r6177, %r4316, %r4319;
	add.s32 	%r6169, %r6169, 8;
$L__BB27_415:
	setp.eq.s32 	%p1042, %r813, 0;
	@%p1042 bra 	$L__BB27_422;
	and.b32  	%r819, %r802, 3;
	setp.lt.u32 	%p1043, %r813, 4;
	@%p1043 bra 	$L__BB27_418;
	mul.wide.s32 	%rd1757, %r6169, 4;
	add.s64 	%rd1758, %rd2, %rd1757;
	ld.global.u32 	%r4321, [%rd1758];
	mul.wide.s32 	%rd1759, %r4321, 4;
	add.s64 	%rd1760, %rd3, %rd1759;
	ld.global.u32 	%r4322, [%rd1760];
	setp.eq.s32 	%p1044, %r4322, -1;
	selp.u32 	%r4323, 1, 0, %p1044;
	add.s32 	%r4324, %r6177, %r4323;
	ld.global.u32 	%r4325, [%rd1758+4];
	mul.wide.s32 	%rd1761, %r4325, 4;
	add.s64 	%rd1762, %rd3, %rd1761;
	ld.global.u32 	%r4326, [%rd1762];
	setp.eq.s32 	%p1045, %r4326, -1;
	selp.u32 	%r4327, 1, 0, %p1045;
	add.s32 	%r4328, %r4324, %r4327;
	ld.global.u32 	%r4329, [%rd1758+8];
	mul.wide.s32 	%rd1763, %r4329, 4;
	add.s64 	%rd1764, %rd3, %rd1763;
	ld.global.u32 	%r4330, [%rd1764];
	setp.eq.s32 	%p1046, %r4330, -1;
	selp.u32 	%r4331, 1, 0, %p1046;
	add.s32 	%r4332, %r4328, %r4331;
	ld.global.u32 	%r4333, [%rd1758+12];
	mul.wide.s32 	%rd1765, %r4333, 4;
	add.s64 	%rd1766, %rd3, %rd1765;
	ld.global.u32 	%r4334, [%rd1766];
	setp.eq.s32 	%p1047, %r4334, -1;
	selp.u32 	%r4335, 1, 0, %p1047;
	add.s32 	%r6177, %r4332, %r4335;
	add.s32 	%r6169, %r6169, 4;
$L__BB27_418:
	setp.eq.s32 	%p1048, %r819, 0;
	@%p1048 bra 	$L__BB27_422;
	mul.wide.s32 	%rd1767, %r6169, 4;
	add.s64 	%rd34, %rd2, %rd1767;
	ld.global.u32 	%r4336, [%rd34];
	mul.wide.s32 	%rd1768, %r4336, 4;
	add.s64 	%rd1769, %rd3, %rd1768;
	ld.global.u32 	%r4337, [%rd1769];
	setp.eq.s32 	%p1049, %r4337, -1;
	selp.u32 	%r4338, 1, 0, %p1049;
	add.s32 	%r6177, %r6177, %r4338;
	setp.eq.s32 	%p1050, %r819, 1;
	@%p1050 bra 	$L__BB27_422;
	ld.global.u32 	%r4339, [%rd34+4];
	mul.wide.s32 	%rd1770, %r4339, 4;
	add.s64 	%rd1771, %rd3, %rd1770;
	ld.global.u32 	%r4340, [%rd1771];
	setp.eq.s32 	%p1051, %r4340, -1;
	selp.u32 	%r4341, 1, 0, %p1051;
	add.s32 	%r6177, %r6177, %r4341;
	setp.eq.s32 	%p1052, %r819, 2;
	@%p1052 bra 	$L__BB27_422;
	ld.global.u32 	%r4342, [%rd34+8];
	mul.wide.s32 	%rd1772, %r4342, 4;
	add.s64 	%rd1773, %rd3, %rd1772;
	ld.global.u32 	%r4343, [%rd1773];
	setp.eq.s32 	%p1053, %r4343, -1;
	selp.u32 	%r4344, 1, 0, %p1053;
	add.s32 	%r6177, %r6177, %r4344;
$L__BB27_422:
	ld.global.u32 	%r4346, [%rd24+9216];
	setp.ne.s32 	%p1054, %r4346, -1;
	mov.b32 	%r6190, 0;
	@%p1054 bra 	$L__BB27_437;
	ld.global.u32 	%r6182, [%rd25+9216];
	ld.global.u32 	%r830, [%rd25+9220];
	setp.ge.s32 	%p1055, %r6182, %r830;
	@%p1055 bra 	$L__BB27_437;
	add.s32 	%r4350, %r6182, 1;
	max.s32 	%r4351, %r830, %r4350;
	sub.s32 	%r831, %r4351, %r6182;
	and.b32  	%r832, %r831, 15;
	sub.s32 	%r4352, %r6182, %r4351;
	setp.gt.u32 	%p1056, %r4352, -16;
	mov.b32 	%r6190, 0;
	@%p1056 bra 	$L__BB27_427;
	mov.b32 	%r6190, 0;
	mov.u32 	%r6180, %r6190;
$L__BB27_426:
	.pragma "nounroll";
	mul.wide.s32 	%rd1774, %r6182, 4;
	add.s64 	%rd1775, %rd2, %rd1774;
	ld.global.u32 	%r4354, [%rd1775];
	mul.wide.s32 	%rd1776, %r4354, 4;
	add.s64 	%rd1777, %rd3, %rd1776;
	ld.global.u32 	%r4355, [%rd1777];
	setp.eq.s32 	%p1057, %r4355, -1;
	selp.u32 	%r4356, 1, 0, %p1057;
	add.s32 	%r4357, %r6190, %r4356;
	ld.global.u32 	%r4358, [%rd1775+4];
	mul.wide.s32 	%rd1778, %r4358, 4;
	add.s64 	%rd1779, %rd3, %rd1778;
	ld.global.u32 	%r4359, [%rd1779];
	setp.eq.s32 	%p1058, %r4359, -1;
	selp.u32 	%r4360, 1, 0, %p1058;
	add.s32 	%r4361, %r4357, %r4360;
	ld.global.u32 	%r4362, [%rd1775+8];
	mul.wide.s32 	%rd1780, %r4362, 4;
	add.s64 	%rd1781, %rd3, %rd1780;
	ld.global.u32 	%r4363, [%rd1781];
	setp.eq.s32 	%p1059, %r4363, -1;
	selp.u32 	%r4364, 1, 0, %p1059;
	add.s32 	%r4365, %r4361, %r4364;
	ld.global.u32 	%r4366, [%rd1775+12];
	mul.wide.s32 	%rd1782, %r4366, 4;
	add.s64 	%rd1783, %rd3, %rd1782;
	ld.global.u32 	%r4367, [%rd1783];
	setp.eq.s32 	%p1060, %r4367, -1;
	selp.u32 	%r4368, 1, 0, %p1060;
	add.s32 	%r4369, %r4365, %r4368;
	ld.global.u32 	%r4370, [%rd1775+16];
	mul.wide.s32 	%rd1784, %r4370, 4;
	add.s64 	%rd1785, %rd3, %rd1784;
	ld.global.u32 	%r4371, [%rd1785];
	setp.eq.s32 	%p1061, %r4371, -1;
	selp.u32 	%r4372, 1, 0, %p1061;
	add.s32 	%r4373, %r4369, %r4372;
	ld.global.u32 	%r4374, [%rd1775+20];
	mul.wide.s32 	%rd1786, %r4374, 4;
	add.s64 	%rd1787, %rd3, %rd1786;
	ld.global.u32 	%r4375, [%rd1787];
	setp.eq.s32 	%p1062, %r4375, -1;
	selp.u32 	%r4376, 1, 0, %p1062;
	add.s32 	%r4377, %r4373, %r4376;
	ld.global.u32 	%r4378, [%rd1775+24];
	mul.wide.s32 	%rd1788, %r4378, 4;
	add.s64 	%rd1789, %rd3, %rd1788;
	ld.global.u32 	%r4379, [%rd1789];
	setp.eq.s32 	%p1063, %r4379, -1;
	selp.u32 	%r4380, 1, 0, %p1063;
	add.s32 	%r4381, %r4377, %r4380;
	ld.global.u32 	%r4382, [%rd1775+28];
	mul.wide.s32 	%rd1790, %r4382, 4;
	add.s64 	%rd1791, %rd3, %rd1790;
	ld.global.u32 	%r4383, [%rd1791];
	setp.eq.s32 	%p1064, %r4383, -1;
	selp.u32 	%r4384, 1, 0, %p1064;
	add.s32 	%r4385, %r4381, %r4384;
	ld.global.u32 	%r4386, [%rd1775+32];
	mul.wide.s32 	%rd1792, %r4386, 4;
	add.s64 	%rd1793, %rd3, %rd1792;
	ld.global.u32 	%r4387, [%rd1793];
	setp.eq.s32 	%p1065, %r4387, -1;
	selp.u32 	%r4388, 1, 0, %p1065;
	add.s32 	%r4389, %r4385, %r4388;
	ld.global.u32 	%r4390, [%rd1775+36];
	mul.wide.s32 	%rd1794, %r4390, 4;
	add.s64 	%rd1795, %rd3, %rd1794;
	ld.global.u32 	%r4391, [%rd1795];
	setp.eq.s32 	%p1066, %r4391, -1;
	selp.u32 	%r4392, 1, 0, %p1066;
	add.s32 	%r4393, %r4389, %r4392;
	ld.global.u32 	%r4394, [%rd1775+40];
	mul.wide.s32 	%rd1796, %r4394, 4;
	add.s64 	%rd1797, %rd3, %rd1796;
	ld.global.u32 	%r4395, [%rd1797];
	setp.eq.s32 	%p1067, %r4395, -1;
	selp.u32 	%r4396, 1, 0, %p1067;
	add.s32 	%r4397, %r4393, %r4396;
	ld.global.u32 	%r4398, [%rd1775+44];
	mul.wide.s32 	%rd1798, %r4398, 4;
	add.s64 	%rd1799, %rd3, %rd1798;
	ld.global.u32 	%r4399, [%rd1799];
	setp.eq.s32 	%p1068, %r4399, -1;
	selp.u32 	%r4400, 1, 0, %p1068;
	add.s32 	%r4401, %r4397, %r4400;
	ld.global.u32 	%r4402, [%rd1775+48];
	mul.wide.s32 	%rd1800, %r4402, 4;
	add.s64 	%rd1801, %rd3, %rd1800;
	ld.global.u32 	%r4403, [%rd1801];
	setp.eq.s32 	%p1069, %r4403, -1;
	selp.u32 	%r4404, 1, 0, %p1069;
	add.s32 	%r4405, %r4401, %r4404;
	ld.global.u32 	%r4406, [%rd1775+52];
	mul.wide.s32 	%rd1802, %r4406, 4;
	add.s64 	%rd1803, %rd3, %rd1802;
	ld.global.u32 	%r4407, [%rd1803];
	setp.eq.s32 	%p1070, %r4407, -1;
	selp.u32 	%r4408, 1, 0, %p1070;
	add.s32 	%r4409, %r4405, %r4408;
	ld.global.u32 	%r4410, [%rd1775+56];
	mul.wide.s32 	%rd1804, %r4410, 4;
	add.s64 	%rd1805, %rd3, %rd1804;
	ld.global.u32 	%r4411, [%rd1805];
	setp.eq.s32 	%p1071, %r4411, -1;
	selp.u32 	%r4412, 1, 0, %p1071;
	add.s32 	%r4413, %r4409, %r4412;
	ld.global.u32 	%r4414, [%rd1775+60];
	mul.wide.s32 	%rd1806, %r4414, 4;
	add.s64 	%rd1807, %rd3, %rd1806;
	ld.global.u32 	%r4415, [%rd1807];
	setp.eq.s32 	%p1072, %r4415, -1;
	selp.u32 	%r4416, 1, 0, %p1072;
	add.s32 	%r6190, %r4413, %r4416;
	add.s32 	%r6182, %r6182, 16;
	add.s32 	%r6180, %r6180, 16;
	and.b32  	%r4417, %r831, -16;
	setp.ne.s32 	%p1073, %r6180, %r4417;
	@%p1073 bra 	$L__BB27_426;
$L__BB27_427:
	setp.eq.s32 	%p1074, %r832, 0;
	@%p1074 bra 	$L__BB27_437;
	and.b32  	%r842, %r831, 7;
	setp.lt.u32 	%p1075, %r832, 8;
	@%p1075 bra 	$L__BB27_430;
	mul.wide.s32 	%rd1808, %r6182, 4;
	add.s64 	%rd1809, %rd2, %rd1808;
	ld.global.u32 	%r4419, [%rd1809];
	mul.wide.s32 	%rd1810, %r4419, 4;
	add.s64 	%rd1811, %rd3, %rd1810;
	ld.global.u32 	%r4420, [%rd1811];
	setp.eq.s32 	%p1076, %r4420, -1;
	selp.u32 	%r4421, 1, 0, %p1076;
	add.s32 	%r4422, %r6190, %r4421;
	ld.global.u32 	%r4423, [%rd1809+4];
	mul.wide.s32 	%rd1812, %r4423, 4;
	add.s64 	%rd1813, %rd3, %rd1812;
	ld.global.u32 	%r4424, [%rd1813];
	setp.eq.s32 	%p1077, %r4424, -1;
	selp.u32 	%r4425, 1, 0, %p1077;
	add.s32 	%r4426, %r4422, %r4425;
	ld.global.u32 	%r4427, [%rd1809+8];
	mul.wide.s32 	%rd1814, %r4427, 4;
	add.s64 	%rd1815, %rd3, %rd1814;
	ld.global.u32 	%r4428, [%rd1815];
	setp.eq.s32 	%p1078, %r4428, -1;
	selp.u32 	%r4429, 1, 0, %p1078;
	add.s32 	%r4430, %r4426, %r4429;
	ld.global.u32 	%r4431, [%rd1809+12];
	mul.wide.s32 	%rd1816, %r4431, 4;
	add.s64 	%rd1817, %rd3, %rd1816;
	ld.global.u32 	%r4432, [%rd1817];
	setp.eq.s32 	%p1079, %r4432, -1;
	selp.u32 	%r4433, 1, 0, %p1079;
	add.s32 	%r4434, %r4430, %r4433;
	ld.global.u32 	%r4435, [%rd1809+16];
	mul.wide.s32 	%rd1818, %r4435, 4;
	add.s64 	%rd1819, %rd3, %rd1818;
	ld.global.u32 	%r4436, [%rd1819];
	setp.eq.s32 	%p1080, %r4436, -1;
	selp.u32 	%r4437, 1, 0, %p1080;
	add.s32 	%r4438, %r4434, %r4437;
	ld.global.u32 	%r4439, [%rd1809+20];
	mul.wide.s32 	%rd1820, %r4439, 4;
	add.s64 	%rd1821, %rd3, %rd1820;
	ld.global.u32 	%r4440, [%rd1821];
	setp.eq.s32 	%p1081, %r4440, -1;
	selp.u32 	%r4441, 1, 0, %p1081;
	add.s32 	%r4442, %r4438, %r4441;
	ld.global.u32 	%r4443, [%rd1809+24];
	mul.wide.s32 	%rd1822, %r4443, 4;
	add.s64 	%rd1823, %rd3, %rd1822;
	ld.global.u32 	%r4444, [%rd1823];
	setp.eq.s32 	%p1082, %r4444, -1;
	selp.u32 	%r4445, 1, 0, %p1082;
	add.s32 	%r4446, %r4442, %r4445;
	ld.global.u32 	%r4447, [%rd1809+28];
	mul.wide.s32 	%rd1824, %r4447, 4;
	add.s64 	%rd1825, %rd3, %rd1824;
	ld.global.u32 	%r4448, [%rd1825];
	setp.eq.s32 	%p1083, %r4448, -1;
	selp.u32 	%r4449, 1, 0, %p1083;
	add.s32 	%r6190, %r4446, %r4449;
	add.s32 	%r6182, %r6182, 8;
$L__BB27_430:
	setp.eq.s32 	%p1084, %r842, 0;
	@%p1084 bra 	$L__BB27_437;
	and.b32  	%r848, %r831, 3;
	setp.lt.u32 	%p1085, %r842, 4;
	@%p1085 bra 	$L__BB27_433;
	mul.wide.s32 	%rd1826, %r6182, 4;
	add.s64 	%rd1827, %rd2, %rd1826;
	ld.global.u32 	%r4451, [%rd1827];
	mul.wide.s32 	%rd1828, %r4451, 4;
	add.s64 	%rd1829, %rd3, %rd1828;
	ld.global.u32 	%r4452, [%rd1829];
	setp.eq.s32 	%p1086, %r4452, -1;
	selp.u32 	%r4453, 1, 0, %p1086;
	add.s32 	%r4454, %r6190, %r4453;
	ld.global.u32 	%r4455, [%rd1827+4];
	mul.wide.s32 	%rd1830, %r4455, 4;
	add.s64 	%rd1831, %rd3, %rd1830;
	ld.global.u32 	%r4456, [%rd1831];
	setp.eq.s32 	%p1087, %r4456, -1;
	selp.u32 	%r4457, 1, 0, %p1087;
	add.s32 	%r4458, %r4454, %r4457;
	ld.global.u32 	%r4459, [%rd1827+8];
	mul.wide.s32 	%rd1832, %r4459, 4;
	add.s64 	%rd1833, %rd3, %rd1832;
	ld.global.u32 	%r4460, [%rd1833];
	setp.eq.s32 	%p1088, %r4460, -1;
	selp.u32 	%r4461, 1, 0, %p1088;
	add.s32 	%r4462, %r4458, %r4461;
	ld.global.u32 	%r4463, [%rd1827+12];
	mul.wide.s32 	%rd1834, %r4463, 4;
	add.s64 	%rd1835, %rd3, %rd1834;
	ld.global.u32 	%r4464, [%rd1835];
	setp.eq.s32 	%p1089, %r4464, -1;
	selp.u32 	%r4465, 1, 0, %p1089;
	add.s32 	%r6190, %r4462, %r4465;
	add.s32 	%r6182, %r6182, 4;
$L__BB27_433:
	setp.eq.s32 	%p1090, %r848, 0;
	@%p1090 bra 	$L__BB27_437;
	mul.wide.s32 	%rd1836, %r6182, 4;
	add.s64 	%rd35, %rd2, %rd1836;
	ld.global.u32 	%r4466, [%rd35];
	mul.wide.s32 	%rd1837, %r4466, 4;
	add.s64 	%rd1838, %rd3, %rd1837;
	ld.global.u32 	%r4467, [%rd1838];
	setp.eq.s32 	%p1091, %r4467, -1;
	selp.u32 	%r4468, 1, 0, %p1091;
	add.s32 	%r6190, %r6190, %r4468;
	setp.eq.s32 	%p1092, %r848, 1;
	@%p1092 bra 	$L__BB27_437;
	ld.global.u32 	%r4469, [%rd35+4];
	mul.wide.s32 	%rd1839, %r4469, 4;
	add.s64 	%rd1840, %rd3, %rd1839;
	ld.global.u32 	%r4470, [%rd1840];
	setp.eq.s32 	%p1093, %r4470, -1;
	selp.u32 	%r4471, 1, 0, %p1093;
	add.s32 	%r6190, %r6190, %r4471;
	setp.eq.s32 	%p1094, %r848, 2;
	@%p1094 bra 	$L__BB27_437;
	ld.global.u32 	%r4472, [%rd35+8];
	mul.wide.s32 	%rd1841, %r4472, 4;
	add.s64 	%rd1842, %rd3, %rd1841;
	ld.global.u32 	%r4473, [%rd1842];
	setp.eq.s32 	%p1095, %r4473, -1;
	selp.u32 	%r4474, 1, 0, %p1095;
	add.s32 	%r6190, %r6190, %r4474;
$L__BB27_437:
	ld.global.u32 	%r4476, [%rd24+10240];
	setp.ne.s32 	%p1096, %r4476, -1;
	mov.b32 	%r6203, 0;
	@%p1096 bra 	$L__BB27_452;
	ld.global.u32 	%r6195, [%rd25+10240];
	ld.global.u32 	%r859, [%rd25+10244];
	setp.ge.s32 	%p1097, %r6195, %r859;
	@%p1097 bra 	$L__BB27_452;
	add.s32 	%r4480, %r6195, 1;
	max.s32 	%r4481, %r859, %r4480;
	sub.s32 	%r860, %r4481, %r6195;
	and.b32  	%r861, %r860, 15;
	sub.s32 	%r4482, %r6195, %r4481;
	setp.gt.u32 	%p1098, %r4482, -16;
	mov.b32 	%r6203, 0;
	@%p1098 bra 	$L__BB27_442;
	mov.b32 	%r6203, 0;
	mov.u32 	%r6193, %r6203;
$L__BB27_441:
	.pragma "nounroll";
	mul.wide.s32 	%rd1843, %r6195, 4;
	add.s64 	%rd1844, %rd2, %rd1843;
	ld.global.u32 	%r4484, [%rd1844];
	mul.wide.s32 	%rd1845, %r4484, 4;
	add.s64 	%rd1846, %rd3, %rd1845;
	ld.global.u32 	%r4485, [%rd1846];
	setp.eq.s32 	%p1099, %r4485, -1;
	selp.u32 	%r4486, 1, 0, %p1099;
	add.s32 	%r4487, %r6203, %r4486;
	ld.global.u32 	%r4488, [%rd1844+4];
	mul.wide.s32 	%rd1847, %r4488, 4;
	add.s64 	%rd1848, %rd3, %rd1847;
	ld.global.u32 	%r4489, [%rd1848];
	setp.eq.s32 	%p1100, %r4489, -1;
	selp.u32 	%r4490, 1, 0, %p1100;
	add.s32 	%r4491, %r4487, %r4490;
	ld.global.u32 	%r4492, [%rd1844+8];
	mul.wide.s32 	%rd1849, %r4492, 4;
	add.s64 	%rd1850, %rd3, %rd1849;
	ld.global.u32 	%r4493, [%rd1850];
	setp.eq.s32 	%p1101, %r4493, -1;
	selp.u32 	%r4494, 1, 0, %p1101;
	add.s32 	%r4495, %r4491, %r4494;
	ld.global.u32 	%r4496, [%rd1844+12];
	mul.wide.s32 	%rd1851, %r4496, 4;
	add.s64 	%rd1852, %rd3, %rd1851;
	ld.global.u32 	%r4497, [%rd1852];
	setp.eq.s32 	%p1102, %r4497, -1;
	selp.u32 	%r4498, 1, 0, %p1102;
	add.s32 	%r4499, %r4495, %r4498;
	ld.global.u32 	%r4500, [%rd1844+16];
	mul.wide.s32 	%rd1853, %r4500, 4;
	add.s64 	%rd1854, %rd3, %rd1853;
	ld.global.u32 	%r4501, [%rd1854];
	setp.eq.s32 	%p1103, %r4501, -1;
	selp.u32 	%r4502, 1, 0, %p1103;
	add.s32 	%r4503, %r4499, %r4502;
	ld.global.u32 	%r4504, [%rd1844+20];
	mul.wide.s32 	%rd1855, %r4504, 4;
	add.s64 	%rd1856, %rd3, %rd1855;
	ld.global.u32 	%r4505, [%rd1856];
	setp.eq.s32 	%p1104, %r4505, -1;
	selp.u32 	%r4506, 1, 0, %p1104;
	add.s32 	%r4507, %r4503, %r4506;
	ld.global.u32 	%r4508, [%rd1844+24];
	mul.wide.s32 	%rd1857, %r4508, 4;
	add.s64 	%rd1858, %rd3, %rd1857;
	ld.global.u32 	%r4509, [%rd1858];
	setp.eq.s32 	%p1105, %r4509, -1;
	selp.u32 	%r4510, 1, 0, %p1105;
	add.s32 	%r4511, %r4507, %r4510;
	ld.global.u32 	%r4512, [%rd1844+28];
	mul.wide.s32 	%rd1859, %r4512, 4;
	add.s64 	%rd1860, %rd3, %rd1859;
	ld.global.u32 	%r4513, [%rd1860];
	setp.eq.s32 	%p1106, %r4513, -1;
	selp.u32 	%r4514, 1, 0, %p1106;
	add.s32 	%r4515, %r4511, %r4514;
	ld.global.u32 	%r4516, [%rd1844+32];
	mul.wide.s32 	%rd1861, %r4516, 4;
	add.s64 	%rd1862, %rd3, %rd1861;
	ld.global.u32 	%r4517, [%rd1862];
	setp.eq.s32 	%p1107, %r4517, -1;
	selp.u32 	%r4518, 1, 0, %p1107;
	add.s32 	%r4519, %r4515, %r4518;
	ld.global.u32 	%r4520, [%rd1844+36];
	mul.wide.s32 	%rd1863, %r4520, 4;
	add.s64 	%rd1864, %rd3, %rd1863;
	ld.global.u32 	%r4521, [%rd1864];
	setp.eq.s32 	%p1108, %r4521, -1;
	selp.u32 	%r4522, 1, 0, %p1108;
	add.s32 	%r4523, %r4519, %r4522;
	ld.global.u32 	%r4524, [%rd1844+40];
	mul.wide.s32 	%rd1865, %r4524, 4;
	add.s64 	%rd1866, %rd3, %rd1865;
	ld.global.u32 	%r4525, [%rd1866];
	setp.eq.s32 	%p1109, %r4525, -1;
	selp.u32 	%r4526, 1, 0, %p1109;
	add.s32 	%r4527, %r4523, %r4526;
	ld.global.u32 	%r4528, [%rd1844+44];
	mul.wide.s32 	%rd1867, %r4528, 4;
	add.s64 	%rd1868, %rd3, %rd1867;
	ld.global.u32 	%r4529, [%rd1868];
	setp.eq.s32 	%p1110, %r4529, -1;
	selp.u32 	%r4530, 1, 0, %p1110;
	add.s32 	%r4531, %r4527, %r4530;
	ld.global.u32 	%r4532, [%rd1844+48];
	mul.wide.s32 	%rd1869, %r4532, 4;
	add.s64 	%rd1870, %rd3, %rd1869;
	ld.global.u32 	%r4533, [%rd1870];
	setp.eq.s32 	%p1111, %r4533, -1;
	selp.u32 	%r4534, 1, 0, %p1111;
	add.s32 	%r4535, %r4531, %r4534;
	ld.global.u32 	%r4536, [%rd1844+52];
	mul.wide.s32 	%rd1871, %r4536, 4;
	add.s64 	%rd1872, %rd3, %rd1871;
	ld.global.u32 	%r4537, [%rd1872];
	setp.eq.s32 	%p1112, %r4537, -1;
	selp.u32 	%r4538, 1, 0, %p1112;
	add.s32 	%r4539, %r4535, %r4538;
	ld.global.u32 	%r4540, [%rd1844+56];
	mul.wide.s32 	%rd1873, %r4540, 4;
	add.s64 	%rd1874, %rd3, %rd1873;
	ld.global.u32 	%r4541, [%rd1874];
	setp.eq.s32 	%p1113, %r4541, -1;
	selp.u32 	%r4542, 1, 0, %p1113;
	add.s32 	%r4543, %r4539, %r4542;
	ld.global.u32 	%r4544, [%rd1844+60];
	mul.wide.s32 	%rd1875, %r4544, 4;
	add.s64 	%rd1876, %rd3, %rd1875;
	ld.global.u32 	%r4545, [%rd1876];
	setp.eq.s32 	%p1114, %r4545, -1;
	selp.u32 	%r4546, 1, 0, %p1114;
	add.s32 	%r6203, %r4543, %r4546;
	add.s32 	%r6195, %r6195, 16;
	add.s32 	%r6193, %r6193, 16;
	and.b32  	%r4547, %r860, -16;
	setp.ne.s32 	%p1115, %r6193, %r4547;
	@%p1115 bra 	$L__BB27_441;
$L__BB27_442:
	setp.eq.s32 	%p1116, %r861, 0;
	@%p1116 bra 	$L__BB27_452;
	and.b32  	%r871, %r860, 7;
	setp.lt.u32 	%p1117, %r861, 8;
	@%p1117 bra 	$L__BB27_445;
	mul.wide.s32 	%rd1877, %r6195, 4;
	add.s64 	%rd1878, %rd2, %rd1877;
	ld.global.u32 	%r4549, [%rd1878];
	mul.wide.s32 	%rd1879, %r4549, 4;
	add.s64 	%rd1880, %rd3, %rd1879;
	ld.global.u32 	%r4550, [%rd1880];
	setp.eq.s32 	%p1118, %r4550, -1;
	selp.u32 	%r4551, 1, 0, %p1118;
	add.s32 	%r4552, %r6203, %r4551;
	ld.global.u32 	%r4553, [%rd1878+4];
	mul.wide.s32 	%rd1881, %r4553, 4;
	add.s64 	%rd1882, %rd3, %rd1881;
	ld.global.u32 	%r4554, [%rd1882];
	setp.eq.s32 	%p1119, %r4554, -1;
	selp.u32 	%r4555, 1, 0, %p1119;
	add.s32 	%r4556, %r4552, %r4555;
	ld.global.u32 	%r4557, [%rd1878+8];
	mul.wide.s32 	%rd1883, %r4557, 4;
	add.s64 	%rd1884, %rd3, %rd1883;
	ld.global.u32 	%r4558, [%rd1884];
	setp.eq.s32 	%p1120, %r4558, -1;
	selp.u32 	%r4559, 1, 0, %p1120;
	add.s32 	%r4560, %r4556, %r4559;
	ld.global.u32 	%r4561, [%rd1878+12];
	mul.wide.s32 	%rd1885, %r4561, 4;
	add.s64 	%rd1886, %rd3, %rd1885;
	ld.global.u32 	%r4562, [%rd1886];
	setp.eq.s32 	%p1121, %r4562, -1;
	selp.u32 	%r4563, 1, 0, %p1121;
	add.s32 	%r4564, %r4560, %r4563;
	ld.global.u32 	%r4565, [%rd1878+16];
	mul.wide.s32 	%rd1887, %r4565, 4;
	add.s64 	%rd1888, %rd3, %rd1887;
	ld.global.u32 	%r4566, [%rd1888];
	setp.eq.s32 	%p1122, %r4566, -1;
	selp.u32 	%r4567, 1, 0, %p1122;
	add.s32 	%r4568, %r4564, %r4567;
	ld.global.u32 	%r4569, [%rd1878+20];
	mul.wide.s32 	%rd1889, %r4569, 4;
	add.s64 	%rd1890, %rd3, %rd1889;
	ld.global.u32 	%r4570, [%rd1890];
	setp.eq.s32 	%p1123, %r4570, -1;
	selp.u32 	%r4571, 1, 0, %p1123;
	add.s32 	%r4572, %r4568, %r4571;
	ld.global.u32 	%r4573, [%rd1878+24];
	mul.wide.s32 	%rd1891, %r4573, 4;
	add.s64 	%rd1892, %rd3, %rd1891;
	ld.global.u32 	%r4574, [%rd1892];
	setp.eq.s32 	%p1124, %r4574, -1;
	selp.u32 	%r4575, 1, 0, %p1124;
	add.s32 	%r4576, %r4572, %r4575;
	ld.global.u32 	%r4577, [%rd1878+28];
	mul.wide.s32 	%rd1893, %r4577, 4;
	add.s64 	%rd1894, %rd3, %rd1893;
	ld.global.u32 	%r4578, [%rd1894];
	setp.eq.s32 	%p1125, %r4578, -1;
	selp.u32 	%r4579, 1, 0, %p1125;
	add.s32 	%r6203, %r4576, %r4579;
	add.s32 	%r6195, %r6195, 8;
$L__BB27_445:
	setp.eq.s32 	%p1126, %r871, 0;
	@%p1126 bra 	$L__BB27_452;
	and.b32  	%r877, %r860, 3;
	setp.lt.u32 	%p1127, %r871, 4;
	@%p1127 bra 	$L__BB27_448;
	mul.wide.s32 	%rd1895, %r6195, 4;
	add.s64 	%rd1896, %rd2, %rd1895;
	ld.global.u32 	%r4581, [%rd1896];
	mul.wide.s32 	%rd1897, %r4581, 4;
	add.s64 	%rd1898, %rd3, %rd1897;
	ld.global.u32 	%r4582, [%rd1898];
	setp.eq.s32 	%p1128, %r4582, -1;
	selp.u32 	%r4583, 1, 0, %p1128;
	add.s32 	%r4584, %r6203, %r4583;
	ld.global.u32 	%r4585, [%rd1896+4];
	mul.wide.s32 	%rd1899, %r4585, 4;
	add.s64 	%rd1900, %rd3, %rd1899;
	ld.global.u32 	%r4586, [%rd1900];
	setp.eq.s32 	%p1129, %r4586, -1;
	selp.u32 	%r4587, 1, 0, %p1129;
	add.s32 	%r4588, %r4584, %r4587;
	ld.global.u32 	%r4589, [%rd1896+8];
	mul.wide.s32 	%rd1901, %r4589, 4;
	add.s64 	%rd1902, %rd3, %rd1901;
	ld.global.u32 	%r4590, [%rd1902];
	setp.eq.s32 	%p1130, %r4590, -1;
	selp.u32 	%r4591, 1, 0, %p1130;
	add.s32 	%r4592, %r4588, %r4591;
	ld.global.u32 	%r4593, [%rd1896+12];
	mul.wide.s32 	%rd1903, %r4593, 4;
	add.s64 	%rd1904, %rd3, %rd1903;
	ld.global.u32 	%r4594, [%rd1904];
	setp.eq.s32 	%p1131, %r4594, -1;
	selp.u32 	%r4595, 1, 0, %p1131;
	add.s32 	%r6203, %r4592, %r4595;
	add.s32 	%r6195, %r6195, 4;
$L__BB27_448:
	setp.eq.s32 	%p1132, %r877, 0;
	@%p1132 bra 	$L__BB27_452;
	mul.wide.s32 	%rd1905, %r6195, 4;
	add.s64 	%rd36, %rd2, %rd1905;
	ld.global.u32 	%r4596, [%rd36];
	mul.wide.s32 	%rd1906, %r4596, 4;
	add.s64 	%rd1907, %rd3, %rd1906;
	ld.global.u32 	%r4597, [%rd1907];
	setp.eq.s32 	%p1133, %r4597, -1;
	selp.u32 	%r4598, 1, 0, %p1133;
	add.s32 	%r6203, %r6203, %r4598;
	setp.eq.s32 	%p1134, %r877, 1;
	@%p1134 bra 	$L__BB27_452;
	ld.global.u32 	%r4599, [%rd36+4];
	mul.wide.s32 	%rd1908, %r4599, 4;
	add.s64 	%rd1909, %rd3, %rd1908;
	ld.global.u32 	%r4600, [%rd1909];
	setp.eq.s32 	%p1135, %r4600, -1;
	selp.u32 	%r4601, 1, 0, %p1135;
	add.s32 	%r6203, %r6203, %r4601;
	setp.eq.s32 	%p1136, %r877, 2;
	@%p1136 bra 	$L__BB27_452;
	ld.global.u32 	%r4602, [%rd36+8];
	mul.wide.s32 	%rd1910, %r4602, 4;
	add.s64 	%rd1911, %rd3, %rd1910;
	ld.global.u32 	%r4603, [%rd1911];
	setp.eq.s32 	%p1137, %r4603, -1;
	selp.u32 	%r4604, 1, 0, %p1137;
	add.s32 	%r6203, %r6203, %r4604;
$L__BB27_452:
	ld.global.u32 	%r4606, [%rd24+11264];
	setp.ne.s32 	%p1138, %r4606, -1;
	mov.b32 	%r6216, 0;
	@%p1138 bra 	$L__BB27_467;
	ld.global.u32 	%r6208, [%rd25+11264];
	ld.global.u32 	%r888, [%rd25+11268];
	setp.ge.s32 	%p1139, %r6208, %r888;
	@%p1139 bra 	$L__BB27_467;
	add.s32 	%r4610, %r6208, 1;
	max.s32 	%r4611, %r888, %r4610;
	sub.s32 	%r889, %r4611, %r6208;
	sub.s32 	%r4612, %r6208, %r4611;
	setp.gt.u32 	%p1140, %r4612, -16;
	mov.b32 	%r6216, 0;
	@%p1140 bra 	$L__BB27_457;
	mov.b32 	%r6216, 0;
	mov.u32 	%r6206, %r6216;
$L__BB27_456:
	.pragma "nounroll";
	mul.wide.s32 	%rd1912, %r6208, 4;
	add.s64 	%rd1913, %rd2, %rd1912;
	ld.global.u32 	%r4614, [%rd1913];
	mul.wide.s32 	%rd1914, %r4614, 4;
	add.s64 	%rd1915, %rd3, %rd1914;
	ld.global.u32 	%r4615, [%rd1915];
	setp.eq.s32 	%p1141, %r4615, -1;
	selp.u32 	%r4616, 1, 0, %p1141;
	add.s32 	%r4617, %r6216, %r4616;
	ld.global.u32 	%r4618, [%rd1913+4];
	mul.wide.s32 	%rd1916, %r4618, 4;
	add.s64 	%rd1917, %rd3, %rd1916;
	ld.global.u32 	%r4619, [%rd1917];
	setp.eq.s32 	%p1142, %r4619, -1;
	selp.u32 	%r4620, 1, 0, %p1142;
	add.s32 	%r4621, %r4617, %r4620;
	ld.global.u32 	%r4622, [%rd1913+8];
	mul.wide.s32 	%rd1918, %r4622, 4;
	add.s64 	%rd1919, %rd3, %rd1918;
	ld.global.u32 	%r4623, [%rd1919];
	setp.eq.s32 	%p1143, %r4623, -1;
	selp.u32 	%r4624, 1, 0, %p1143;
	add.s32 	%r4625, %r4621, %r4624;
	ld.global.u32 	%r4626, [%rd1913+12];
	mul.wide.s32 	%rd1920, %r4626, 4;
	add.s64 	%rd1921, %rd3, %rd1920;
	ld.global.u32 	%r4627, [%rd1921];
	setp.eq.s32 	%p1144, %r4627, -1;
	selp.u32 	%r4628, 1, 0, %p1144;
	add.s32 	%r4629, %r4625, %r4628;
	ld.global.u32 	%r4630, [%rd1913+16];
	mul.wide.s32 	%rd1922, %r4630, 4;
	add.s64 	%rd1923, %rd3, %rd1922;
	ld.global.u32 	%r4631, [%rd1923];
	setp.eq.s32 	%p1145, %r4631, -1;
	selp.u32 	%r4632, 1, 0, %p1145;
	add.s32 	%r4633, %r4629, %r4632;
	ld.global.u32 	%r4634, [%rd1913+20];
	mul.wide.s32 	%rd1924, %r4634, 4;
	add.s64 	%rd1925, %rd3, %rd1924;
	ld.global.u32 	%r4635, [%rd1925];
	setp.eq.s32 	%p1146, %r4635, -1;
	selp.u32 	%r4636, 1, 0, %p1146;
	add.s32 	%r4637, %r4633, %r4636;
	ld.global.u32 	%r4638, [%rd1913+24];
	mul.wide.s32 	%rd1926, %r4638, 4;
	add.s64 	%rd1927, %rd3, %rd1926;
	ld.global.u32 	%r4639, [%rd1927];
	setp.eq.s32 	%p1147, %r4639, -1;
	selp.u32 	%r4640, 1, 0, %p1147;
	add.s32 	%r4641, %r4637, %r4640;
	ld.global.u32 	%r4642, [%rd1913+28];
	mul.wide.s32 	%rd1928, %r4642, 4;
	add.s64 	%rd1929, %rd3, %rd1928;
	ld.global.u32 	%r4643, [%rd1929];
	setp.eq.s32 	%p1148, %r4643, -1;
	selp.u32 	%r4644, 1, 0, %p1148;
	add.s32 	%r4645, %r4641, %r4644;
	ld.global.u32 	%r4646, [%rd1913+32];
	mul.wide.s32 	%rd1930, %r4646, 4;
	add.s64 	%rd1931, %rd3, %rd1930;
	ld.global.u32 	%r4647, [%rd1931];
	setp.eq.s32 	%p1149, %r4647, -1;
	selp.u32 	%r4648, 1, 0, %p1149;
	add.s32 	%r4649, %r4645, %r4648;
	ld.global.u32 	%r4650, [%rd1913+36];
	mul.wide.s32 	%rd1932, %r4650, 4;
	add.s64 	%rd1933, %rd3, %rd1932;
	ld.global.u32 	%r4651, [%rd1933];
	setp.eq.s32 	%p1150, %r4651, -1;
	selp.u32 	%r4652, 1, 0, %p1150;
	add.s32 	%r4653, %r4649, %r4652;
	ld.global.u32 	%r4654, [%rd1913+40];
	mul.wide.s32 	%rd1934, %r4654, 4;
	add.s64 	%rd1935, %rd3, %rd1934;
	ld.global.u32 	%r4655, [%rd1935];
	setp.eq.s32 	%p1151, %r4655, -1;
	selp.u32 	%r4656, 1, 0, %p1151;
	add.s32 	%r4657, %r4653, %r4656;
	ld.global.u32 	%r4658, [%rd1913+44];
	mul.wide.s32 	%rd1936, %r4658, 4;
	add.s64 	%rd1937, %rd3, %rd1936;
	ld.global.u32 	%r4659, [%rd1937];
	setp.eq.s32 	%p1152, %r4659, -1;
	selp.u32 	%r4660, 1, 0, %p1152;
	add.s32 	%r4661, %r4657, %r4660;
	ld.global.u32 	%r4662, [%rd1913+48];
	mul.wide.s32 	%rd1938, %r4662, 4;
	add.s64 	%rd1939, %rd3, %rd1938;
	ld.global.u32 	%r4663, [%rd1939];
	setp.eq.s32 	%p1153, %r4663, -1;
	selp.u32 	%r4664, 1, 0, %p1153;
	add.s32 	%r4665, %r4661, %r4664;
	ld.global.u32 	%r4666, [%rd1913+52];
	mul.wide.s32 	%rd1940, %r4666, 4;
	add.s64 	%rd1941, %rd3, %rd1940;
	ld.global.u32 	%r4667, [%rd1941];
	setp.eq.s32 	%p1154, %r4667, -1;
	selp.u32 	%r4668, 1, 0, %p1154;
	add.s32 	%r4669, %r4665, %r4668;
	ld.global.u32 	%r4670, [%rd1913+56];
	mul.wide.s32 	%rd1942, %r4670, 4;
	add.s64 	%rd1943, %rd3, %rd1942;
	ld.global.u32 	%r4671, [%rd1943];
	setp.eq.s32 	%p1155, %r4671, -1;
	selp.u32 	%r4672, 1, 0, %p1155;
	add.s32 	%r4673, %r4669, %r4672;
	ld.global.u32 	%r4674, [%rd1913+60];
	mul.wide.s32 	%rd1944, %r4674, 4;
	add.s64 	%rd1945, %rd3, %rd1944;
	ld.global.u32 	%r4675, [%rd1945];
	setp.eq.s32 	%p1156, %r4675, -1;
	selp.u32 	%r4676, 1, 0, %p1156;
	add.s32 	%r6216, %r4673, %r4676;
	add.s32 	%r6208, %r6208, 16;
	add.s32 	%r6206, %r6206, 16;
	and.b32  	%r4677, %r889, -16;
	setp.ne.s32 	%p1157, %r6206, %r4677;
	@%p1157 bra 	$L__BB27_456;
$L__BB27_457:
	and.b32  	%r899, %r889, 15;
	setp.eq.s32 	%p1158, %r899, 0;
	@%p1158 bra 	$L__BB27_467;
	setp.lt.u32 	%p1159, %r899, 8;
	@%p1159 bra 	$L__BB27_460;
	mul.wide.s32 	%rd1946, %r6208, 4;
	add.s64 	%rd1947, %rd2, %rd1946;
	ld.global.u32 	%r4679, [%rd1947];
	mul.wide.s32 	%rd1948, %r4679, 4;
	add.s64 	%rd1949, %rd3, %rd1948;
	ld.global.u32 	%r4680, [%rd1949];
	setp.eq.s32 	%p1160, %r4680, -1;
	selp.u32 	%r4681, 1, 0, %p1160;
	add.s32 	%r4682, %r6216, %r4681;
	ld.global.u32 	%r4683, [%rd1947+4];
	mul.wide.s32 	%rd1950, %r4683, 4;
	add.s64 	%rd1951, %rd3, %rd1950;
	ld.global.u32 	%r4684, [%rd1951];
	setp.eq.s32 	%p1161, %r4684, -1;
	selp.u32 	%r4685, 1, 0, %p1161;
	add.s32 	%r4686, %r4682, %r4685;
	ld.global.u32 	%r4687, [%rd1947+8];
	mul.wide.s32 	%rd1952, %r4687, 4;
	add.s64 	%rd1953, %rd3, %rd1952;
	ld.global.u32 	%r4688, [%rd1953];
	setp.eq.s32 	%p1162, %r4688, -1;
	selp.u32 	%r4689, 1, 0, %p1162;
	add.s32 	%r4690, %r4686, %r4689;
	ld.global.u32 	%r4691, [%rd1947+12];
	mul.wide.s32 	%rd1954, %r4691, 4;
	add.s64 	%rd1955, %rd3, %rd1954;
	ld.global.u32 	%r4692, [%rd1955];
	setp.eq.s32 	%p1163, %r4692, -1;
	selp.u32 	%r4693, 1, 0, %p1163;
	add.s32 	%r4694, %r4690, %r4693;
	ld.global.u32 	%r4695, [%rd1947+16];
	mul.wide.s32 	%rd1956, %r4695, 4;
	add.s64 	%rd1957, %rd3, %rd1956;
	ld.global.u32 	%r4696, [%rd1957];
	setp.eq.s32 	%p1164, %r4696, -1;
	selp.u32 	%r4697, 1, 0, %p1164;
	add.s32 	%r4698, %r4694, %r4697;
	ld.global.u32 	%r4699, [%rd1947+20];
	mul.wide.s32 	%rd1958, %r4699, 4;
	add.s64 	%rd1959, %rd3, %rd1958;
	ld.global.u32 	%r4700, [%rd1959];
	setp.eq.s32 	%p1165, %r4700, -1;
	selp.u32 	%r4701, 1, 0, %p1165;
	add.s32 	%r4702, %r4698, %r4701;
	ld.global.u32 	%r4703, [%rd1947+24];
	mul.wide.s32 	%rd1960, %r4703, 4;
	add.s64 	%rd1961, %rd3, %rd1960;
	ld.global.u32 	%r4704, [%rd1961];
	setp.eq.s32 	%p1166, %r4704, -1;
	selp.u32 	%r4705, 1, 0, %p1166;
	add.s32 	%r4706, %r4702, %r4705;
	ld.global.u32 	%r4707, [%rd1947+28];
	mul.wide.s32 	%rd1962, %r4707, 4;
	add.s64 	%rd1963, %rd3, %rd1962;
	ld.global.u32 	%r4708, [%rd1963];
	setp.eq.s32 	%p1167, %r4708, -1;
	selp.u32 	%r4709, 1, 0, %p1167;
	add.s32 	%r6216, %r4706, %r4709;
	add.s32 	%r6208, %r6208, 8;
$L__BB27_460:
	and.b32  	%r905, %r889, 7;
	setp.eq.s32 	%p1168, %r905, 0;
	@%p1168 bra 	$L__BB27_467;
	and.b32  	%r906, %r889, 3;
	setp.lt.u32 	%p1169, %r905, 4;
	@%p1169 bra 	$L__BB27_463;
	mul.wide.s32 	%rd1964, %r6208, 4;
	add.s64 	%rd1965, %rd2, %rd1964;
	ld.global.u32 	%r4711, [%rd1965];
	mul.wide.s32 	%rd1966, %r4711, 4;
	add.s64 	%rd1967, %rd3, %rd1966;
	ld.global.u32 	%r4712, [%rd1967];
	setp.eq.s32 	%p1170, %r4712, -1;
	selp.u32 	%r4713, 1, 0, %p1170;
	add.s32 	%r4714, %r6216, %r4713;
	ld.global.u32 	%r4715, [%rd1965+4];
	mul.wide.s32 	%rd1968, %r4715, 4;
	add.s64 	%rd1969, %rd3, %rd1968;
	ld.global.u32 	%r4716, [%rd1969];
	setp.eq.s32 	%p1171, %r4716, -1;
	selp.u32 	%r4717, 1, 0, %p1171;
	add.s32 	%r4718, %r4714, %r4717;
	ld.global.u32 	%r4719, [%rd1965+8];
	mul.wide.s32 	%rd1970, %r4719, 4;
	add.s64 	%rd1971, %rd3, %rd1970;
	ld.global.u32 	%r4720, [%rd1971];
	setp.eq.s32 	%p1172, %r4720, -1;
	selp.u32 	%r4721, 1, 0, %p1172;
	add.s32 	%r4722, %r4718, %r4721;
	ld.global.u32 	%r4723, [%rd1965+12];
	mul.wide.s32 	%rd1972, %r4723, 4;
	add.s64 	%rd1973, %rd3, %rd1972;
	ld.global.u32 	%r4724, [%rd1973];
	setp.eq.s32 	%p1173, %r4724, -1;
	selp.u32 	%r4725, 1, 0, %p1173;
	add.s32 	%r6216, %r4722, %r4725;
	add.s32 	%r6208, %r6208, 4;
$L__BB27_463:
	setp.eq.s32 	%p1174, %r906, 0;
	@%p1174 bra 	$L__BB27_467;
	mul.wide.s32 	%rd1974, %r6208, 4;
	add.s64 	%rd37, %rd2, %rd1974;
	ld.global.u32 	%r4726, [%rd37];
	mul.wide.s32 	%rd1975, %r4726, 4;
	add.s64 	%rd1976, %rd3, %rd1975;
	ld.global.u32 	%r4727, [%rd1976];
	setp.eq.s32 	%p1175, %r4727, -1;
	selp.u32 	%r4728, 1, 0, %p1175;
	add.s32 	%r6216, %r6216, %r4728;
	setp.eq.s32 	%p1176, %r906, 1;
	@%p1176 bra 	$L__BB27_467;
	ld.global.u32 	%r4729, [%rd37+4];
	mul.wide.s32 	%rd1977, %r4729, 4;
	add.s64 	%rd1978, %rd3, %rd1977;
	ld.global.u32 	%r4730, [%rd1978];
	setp.eq.s32 	%p1177, %r4730, -1;
	selp.u32 	%r4731, 1, 0, %p1177;
	add.s32 	%r6216, %r6216, %r4731;
	setp.eq.s32 	%p1178, %r906, 2;
	@%p1178 bra 	$L__BB27_467;
	ld.global.u32 	%r4732, [%rd37+8];
	mul.wide.s32 	%rd1979, %r4732, 4;
	add.s64 	%rd1980, %rd3, %rd1979;
	ld.global.u32 	%r4733, [%rd1980];
	setp.eq.s32 	%p1179, %r4733, -1;
	selp.u32 	%r4734, 1, 0, %p1179;
	add.s32 	%r6216, %r6216, %r4734;
$L__BB27_467:
	ld.global.u32 	%r4736, [%rd24+12288];
	setp.ne.s32 	%p1180, %r4736, -1;
	mov.b32 	%r6229, 0;
	@%p1180 bra 	$L__BB27_482;
	ld.global.u32 	%r6221, [%rd25+12288];
	ld.global.u32 	%r917, [%rd25+12292];
	setp.ge.s32 	%p1181, %r6221, %r917;
	@%p1181 bra 	$L__BB27_482;
	add.s32 	%r4740, %r6221, 1;
	max.s32 	%r4741, %r917, %r4740;
	sub.s32 	%r918, %r4741, %r6221;
	sub.s32 	%r4742, %r6221, %r4741;
	setp.gt.u32 	%p1182, %r4742, -16;
	mov.b32 	%r6229, 0;
	@%p1182 bra 	$L__BB27_472;
	mov.b32 	%r6229, 0;
	mov.u32 	%r6219, %r6229;
$L__BB27_471:
	.pragma "nounroll";
	mul.wide.s32 	%rd1981, %r6221, 4;
	add.s64 	%rd1982, %rd2, %rd1981;
	ld.global.u32 	%r4744, [%rd1982];
	mul.wide.s32 	%rd1983, %r4744, 4;
	add.s64 	%rd1984, %rd3, %rd1983;
	ld.global.u32 	%r4745, [%rd1984];
	setp.eq.s32 	%p1183, %r4745, -1;
	selp.u32 	%r4746, 1, 0, %p1183;
	add.s32 	%r4747, %r6229, %r4746;
	ld.global.u32 	%r4748, [%rd1982+4];
	mul.wide.s32 	%rd1985, %r4748, 4;
	add.s64 	%rd1986, %rd3, %rd1985;
	ld.global.u32 	%r4749, [%rd1986];
	setp.eq.s32 	%p1184, %r4749, -1;
	selp.u32 	%r4750, 1, 0, %p1184;
	add.s32 	%r4751, %r4747, %r4750;
	ld.global.u32 	%r4752, [%rd1982+8];
	mul.wide.s32 	%rd1987, %r4752, 4;
	add.s64 	%rd1988, %rd3, %rd1987;
	ld.global.u32 	%r4753, [%rd1988];
	setp.eq.s32 	%p1185, %r4753, -1;
	selp.u32 	%r4754, 1, 0, %p1185;
	add.s32 	%r4755, %r4751, %r4754;
	ld.global.u32 	%r4756, [%rd1982+12];
	mul.wide.s32 	%rd1989, %r4756, 4;
	add.s64 	%rd1990, %rd3, %rd1989;
	ld.global.u32 	%r4757, [%rd1990];
	setp.eq.s32 	%p1186, %r4757, -1;
	selp.u32 	%r4758, 1, 0, %p1186;
	add.s32 	%r4759, %r4755, %r4758;
	ld.global.u32 	%r4760, [%rd1982+16];
	mul.wide.s32 	%rd1991, %r4760, 4;
	add.s64 	%rd1992, %rd3, %rd1991;
	ld.global.u32 	%r4761, [%rd1992];
	setp.eq.s32 	%p1187, %r4761, -1;
	selp.u32 	%r4762, 1, 0, %p1187;
	add.s32 	%r4763, %r4759, %r4762;
	ld.global.u32 	%r4764, [%rd1982+20];
	mul.wide.s32 	%rd1993, %r4764, 4;
	add.s64 	%rd1994, %rd3, %rd1993;
	ld.global.u32 	%r4765, [%rd1994];
	setp.eq.s32 	%p1188, %r4765, -1;
	selp.u32 	%r4766, 1, 0, %p1188;
	add.s32 	%r4767, %r4763, %r4766;
	ld.global.u32 	%r4768, [%rd1982+24];
	mul.wide.s32 	%rd1995, %r4768, 4;
	add.s64 	%rd1996, %rd3, %rd1995;
	ld.global.u32 	%r4769, [%rd1996];
	setp.eq.s32 	%p1189, %r4769, -1;
	selp.u32 	%r4770, 1, 0, %p1189;
	add.s32 	%r4771, %r4767, %r4770;
	ld.global.u32 	%r4772, [%rd1982+28];
	mul.wide.s32 	%rd1997, %r4772, 4;
	add.s64 	%rd1998, %rd3, %rd1997;
	ld.global.u32 	%r4773, [%rd1998];
	setp.eq.s32 	%p1190, %r4773, -1;
	selp.u32 	%r4774, 1, 0, %p1190;
	add.s32 	%r4775, %r4771, %r4774;
	ld.global.u32 	%r4776, [%rd1982+32];
	mul.wide.s32 	%rd1999, %r4776, 4;
	add.s64 	%rd2000, %rd3, %rd1999;
	ld.global.u32 	%r4777, [%rd2000];
	setp.eq.s32 	%p1191, %r4777, -1;
	selp.u32 	%r4778, 1, 0, %p1191;
	add.s32 	%r4779, %r4775, %r4778;
	ld.global.u32 	%r4780, [%rd1982+36];
	mul.wide.s32 	%rd2001, %r4780, 4;
	add.s64 	%rd2002, %rd3, %rd2001;
	ld.global.u32 	%r4781, [%rd2002];
	setp.eq.s32 	%p1192, %r4781, -1;
	selp.u32 	%r4782, 1, 0, %p1192;
	add.s32 	%r4783, %r4779, %r4782;
	ld.global.u32 	%r4784, [%rd1982+40];
	mul.wide.s32 	%rd2003, %r4784, 4;
	add.s64 	%rd2004, %rd3, %rd2003;
	ld.global.u32 	%r4785, [%rd2004];
	setp.eq.s32 	%p1193, %r4785, -1;
	selp.u32 	%r4786, 1, 0, %p1193;
	add.s32 	%r4787, %r4783, %r4786;
	ld.global.u32 	%r4788, [%rd1982+44];
	mul.wide.s32 	%rd2005, %r4788, 4;
	add.s64 	%rd2006, %rd3, %rd2005;
	ld.global.u32 	%r4789, [%rd2006];
	setp.eq.s32 	%p1194, %r4789, -1;
	selp.u32 	%r4790, 1, 0, %p1194;
	add.s32 	%r4791, %r4787, %r4790;
	ld.global.u32 	%r4792, [%rd1982+48];
	mul.wide.s32 	%rd2007, %r4792, 4;
	add.s64 	%rd2008, %rd3, %rd2007;
	ld.global.u32 	%r4793, [%rd2008];
	setp.eq.s32 	%p1195, %r4793, -1;
	selp.u32 	%r4794, 1, 0, %p1195;
	add.s32 	%r4795, %r4791, %r4794;
	ld.global.u32 	%r4796, [%rd1982+52];
	mul.wide.s32 	%rd2009, %r4796, 4;
	add.s64 	%rd2010, %rd3, %rd2009;
	ld.global.u32 	%r4797, [%rd2010];
	setp.eq.s32 	%p1196, %r4797, -1;
	selp.u32 	%r4798, 1, 0, %p1196;
	add.s32 	%r4799, %r4795, %r4798;
	ld.global.u32 	%r4800, [%rd1982+56];
	mul.wide.s32 	%rd2011, %r4800, 4;
	add.s64 	%rd2012, %rd3, %rd2011;
	ld.global.u32 	%r4801, [%rd2012];
	setp.eq.s32 	%p1197, %r4801, -1;
	selp.u32 	%r4802, 1, 0, %p1197;
	add.s32 	%r4803, %r4799, %r4802;
	ld.global.u32 	%r4804, [%rd1982+60];
	mul.wide.s32 	%rd2013, %r4804, 4;
	add.s64 	%rd2014, %rd3, %rd2013;
	ld.global.u32 	%r4805, [%rd2014];
	setp.eq.s32 	%p1198, %r4805, -1;
	selp.u32 	%r4806, 1, 0, %p1198;
	add.s32 	%r6229, %r4803, %r4806;
	add.s32 	%r6221, %r6221, 16;
	add.s32 	%r6219, %r6219, 16;
	and.b32  	%r4807, %r918, -16;
	setp.ne.s32 	%p1199, %r6219, %r4807;
	@%p1199 bra 	$L__BB27_471;
$L__BB27_472:
	and.b32  	%r928, %r918, 15;
	setp.eq.s32 	%p1200, %r928, 0;
	@%p1200 bra 	$L__BB27_482;
	setp.lt.u32 	%p1201, %r928, 8;
	@%p1201 bra 	$L__BB27_475;
	mul.wide.s32 	%rd2015, %r6221, 4;
	add.s64 	%rd2016, %rd2, %rd2015;
	ld.global.u32 	%r4809, [%rd2016];
	mul.wide.s32 	%rd2017, %r4809, 4;
	add.s64 	%rd2018, %rd3, %rd2017;
	ld.global.u32 	%r4810, [%rd2018];
	setp.eq.s32 	%p1202, %r4810, -1;
	selp.u32 	%r4811, 1, 0, %p1202;
	add.s32 	%r4812, %r6229, %r4811;
	ld.global.u32 	%r4813, [%rd2016+4];
	mul.wide.s32 	%rd2019, %r4813, 4;
	add.s64 	%rd2020, %rd3, %rd2019;
	ld.global.u32 	%r4814, [%rd2020];
	setp.eq.s32 	%p1203, %r4814, -1;
	selp.u32 	%r4815, 1, 0, %p1203;
	add.s32 	%r4816, %r4812, %r4815;
	ld.global.u32 	%r4817, [%rd2016+8];
	mul.wide.s32 	%rd2021, %r4817, 4;
	add.s64 	%rd2022, %rd3, %rd2021;
	ld.global.u32 	%r4818, [%rd2022];
	setp.eq.s32 	%p1204, %r4818, -1;
	selp.u32 	%r4819, 1, 0, %p1204;
	add.s32 	%r4820, %r4816, %r4819;
	ld.global.u32 	%r4821, [%rd2016+12];
	mul.wide.s32 	%rd2023, %r4821, 4;
	add.s64 	%rd2024, %rd3, %rd2023;
	ld.global.u32 	%r4822, [%rd2024];
	setp.eq.s32 	%p1205, %r4822, -1;
	selp.u32 	%r4823, 1, 0, %p1205;
	add.s32 	%r4824, %r4820, %r4823;
	ld.global.u32 	%r4825, [%rd2016+16];
	mul.wide.s32 	%rd2025, %r4825, 4;
	add.s64 	%rd2026, %rd3, %rd2025;
	ld.global.u32 	%r4826, [%rd2026];
	setp.eq.s32 	%p1206, %r4826, -1;
	selp.u32 	%r4827, 1, 0, %p1206;
	add.s32 	%r4828, %r4824, %r4827;
	ld.global.u32 	%r4829, [%rd2016+20];
	mul.wide.s32 	%rd2027, %r4829, 4;
	add.s64 	%rd2028, %rd3, %rd2027;
	ld.global.u32 	%r4830, [%rd2028];
	setp.eq.s32 	%p1207, %r4830, -1;
	selp.u32 	%r4831, 1, 0, %p1207;
	add.s32 	%r4832, %r4828, %r4831;
	ld.global.u32 	%r4833, [%rd2016+24];
	mul.wide.s32 	%rd2029, %r4833, 4;
	add.s64 	%rd2030, %rd3, %rd2029;
	ld.global.u32 	%r4834, [%rd2030];
	setp.eq.s32 	%p1208, %r4834, -1;
	selp.u32 	%r4835, 1, 0, %p1208;
	add.s32 	%r4836, %r4832, %r4835;
	ld.global.u32 	%r4837, [%rd2016+28];
	mul.wide.s32 	%rd2031, %r4837, 4;
	add.s64 	%rd2032, %rd3, %rd2031;
	ld.global.u32 	%r4838, [%rd2032];
	setp.eq.s32 	%p1209, %r4838, -1;
	selp.u32 	%r4839, 1, 0, %p1209;
	add.s32 	%r6229, %r4836, %r4839;
	add.s32 	%r6221, %r6221, 8;
$L__BB27_475:
	and.b32  	%r934, %r918, 7;
	setp.eq.s32 	%p1210, %r934, 0;
	@%p1210 bra 	$L__BB27_482;
	and.b32  	%r935, %r918, 3;
	setp.lt.u32 	%p1211, %r934, 4;
	@%p1211 bra 	$L__BB27_478;
	mul.wide.s32 	%rd2033, %r6221, 4;
	add.s64 	%rd2034, %rd2, %rd2033;
	ld.global.u32 	%r4841, [%rd2034];
	mul.wide.s32 	%rd2035, %r4841, 4;
	add.s64 	%rd2036, %rd3, %rd2035;
	ld.global.u32 	%r4842, [%rd2036];
	setp.eq.s32 	%p1212, %r4842, -1;
	selp.u32 	%r4843, 1, 0, %p1212;
	add.s32 	%r4844, %r6229, %r4843;
	ld.global.u32 	%r4845, [%rd2034+4];
	mul.wide.s32 	%rd2037, %r4845, 4;
	add.s64 	%rd2038, %rd3, %rd2037;
	ld.global.u32 	%r4846, [%rd2038];
	setp.eq.s32 	%p1213, %r4846, -1;
	selp.u32 	%r4847, 1, 0, %p1213;
	add.s32 	%r4848, %r4844, %r4847;
	ld.global.u32 	%r4849, [%rd2034+8];
	mul.wide.s32 	%rd2039, %r4849, 4;
	add.s64 	%rd2040, %rd3, %rd2039;
	ld.global.u32 	%r4850, [%rd2040];
	setp.eq.s32 	%p1214, %r4850, -1;
	selp.u32 	%r4851, 1, 0, %p1214;
	add.s32 	%r4852, %r4848, %r4851;
	ld.global.u32 	%r4853, [%rd2034+12];
	mul.wide.s32 	%rd2041, %r4853, 4;
	add.s64 	%rd2042, %rd3, %rd2041;
	ld.global.u32 	%r4854, [%rd2042];
	setp.eq.s32 	%p1215, %r4854, -1;
	selp.u32 	%r4855, 1, 0, %p1215;
	add.s32 	%r6229, %r4852, %r4855;
	add.s32 	%r6221, %r6221, 4;
$L__BB27_478:
	setp.eq.s32 	%p1216, %r935, 0;
	@%p1216 bra 	$L__BB27_482;
	mul.wide.s32 	%rd2043, %r6221, 4;
	add.s64 	%rd38, %rd2, %rd2043;
	ld.global.u32 	%r4856, [%rd38];
	mul.wide.s32 	%rd2044, %r4856, 4;
	add.s64 	%rd2045, %rd3, %rd2044;
	ld.global.u32 	%r4857, [%rd2045];
	setp.eq.s32 	%p1217, %r4857, -1;
	selp.u32 	%r4858, 1, 0, %p1217;
	add.s32 	%r6229, %r6229, %r4858;
	setp.eq.s32 	%p1218, %r935, 1;
	@%p1218 bra 	$L__BB27_482;
	ld.global.u32 	%r4859, [%rd38+4];
	mul.wide.s32 	%rd2046, %r4859, 4;
	add.s64 	%rd2047, %rd3, %rd2046;
	ld.global.u32 	%r4860, [%rd2047];
	setp.eq.s32 	%p1219, %r4860, -1;
	selp.u32 	%r4861, 1, 0, %p1219;
	add.s32 	%r6229, %r6229, %r4861;
	setp.eq.s32 	%p1220, %r935, 2;
	@%p1220 bra 	$L__BB27_482;
	ld.global.u32 	%r4862, [%rd38+8];
	mul.wide.s32 	%rd2048, %r4862, 4;
	add.s64 	%rd2049, %rd3, %rd2048;
	ld.global.u32 	%r4863, [%rd2049];
	setp.eq.s32 	%p1221, %r4863, -1;
	selp.u32 	%r4864, 1, 0, %p1221;
	add.s32 	%r6229, %r6229, %r4864;
$L__BB27_482:
	ld.global.u32 	%r4866, [%rd24+13312];
	setp.ne.s32 	%p1222, %r4866, -1;
	mov.b32 	%r6242, 0;
	@%p1222 bra 	$L__BB27_497;
	ld.global.u32 	%r6234, [%rd25+13312];
	ld.global.u32 	%r946, [%rd25+13316];
	setp.ge.s32 	%p1223, %r6234, %r946;
	@%p1223 bra 	$L__BB27_497;
	add.s32 	%r4870, %r6234, 1;
	max.s32 	%r4871, %r946, %r4870;
	sub.s32 	%r947, %r4871, %r6234;
	and.b32  	%r948, %r947, 15;
	sub.s32 	%r4872, %r6234, %r4871;
	setp.gt.u32 	%p1224, %r4872, -16;
	mov.b32 	%r6242, 0;
	@%p1224 bra 	$L__BB27_487;
	mov.b32 	%r6242, 0;
	mov.u32 	%r6232, %r6242;
$L__BB27_486:
	.pragma "nounroll";
	mul.wide.s32 	%rd2050, %r6234, 4;
	add.s64 	%rd2051, %rd2, %rd2050;
	ld.global.u32 	%r4874, [%rd2051];
	mul.wide.s32 	%rd2052, %r4874, 4;
	add.s64 	%rd2053, %rd3, %rd2052;
	ld.global.u32 	%r4875, [%rd2053];
	setp.eq.s32 	%p1225, %r4875, -1;
	selp.u32 	%r4876, 1, 0, %p1225;
	add.s32 	%r4877, %r6242, %r4876;
	ld.global.u32 	%r4878, [%rd2051+4];
	mul.wide.s32 	%rd2054, %r4878, 4;
	add.s64 	%rd2055, %rd3, %rd2054;
	ld.global.u32 	%r4879, [%rd2055];
	setp.eq.s32 	%p1226, %r4879, -1;
	selp.u32 	%r4880, 1, 0, %p1226;
	add.s32 	%r4881, %r4877, %r4880;
	ld.global.u32 	%r4882, [%rd2051+8];
	mul.wide.s32 	%rd2056, %r4882, 4;
	add.s64 	%rd2057, %rd3, %rd2056;
	ld.global.u32 	%r4883, [%rd2057];
	setp.eq.s32 	%p1227, %r4883, -1;
	selp.u32 	%r4884, 1, 0, %p1227;
	add.s32 	%r4885, %r4881, %r4884;
	ld.global.u32 	%r4886, [%rd2051+12];
	mul.wide.s32 	%rd2058, %r4886, 4;
	add.s64 	%rd2059, %rd3, %rd2058;
	ld.global.u32 	%r4887, [%rd2059];
	setp.eq.s32 	%p1228, %r4887, -1;
	selp.u32 	%r4888, 1, 0, %p1228;
	add.s32 	%r4889, %r4885, %r4888;
	ld.global.u32 	%r4890, [%rd2051+16];
	mul.wide.s32 	%rd2060, %r4890, 4;
	add.s64 	%rd2061, %rd3, %rd2060;
	ld.global.u32 	%r4891, [%rd2061];
	setp.eq.s32 	%p1229, %r4891, -1;
	selp.u32 	%r4892, 1, 0, %p1229;
	add.s32 	%r4893, %r4889, %r4892;
	ld.global.u32 	%r4894, [%rd2051+20];
	mul.wide.s32 	%rd2062, %r4894, 4;
	add.s64 	%rd2063, %rd3, %rd2062;
	ld.global.u32 	%r4895, [%rd2063];
	setp.eq.s32 	%p1230, %r4895, -1;
	selp.u32 	%r4896, 1, 0, %p1230;
	add.s32 	%r4897, %r4893, %r4896;
	ld.global.u32 	%r4898, [%rd2051+24];
	mul.wide.s32 	%rd2064, %r4898, 4;
	add.s64 	%rd2065, %rd3, %rd2064;
	ld.global.u32 	%r4899, [%rd2065];
	setp.eq.s32 	%p1231, %r4899, -1;
	selp.u32 	%r4900, 1, 0, %p1231;
	add.s32 	%r4901, %r4897, %r4900;
	ld.global.u32 	%r4902, [%rd2051+28];
	mul.wide.s32 	%rd2066, %r4902, 4;
	add.s64 	%rd2067, %rd3, %rd2066;
	ld.global.u32 	%r4903, [%rd2067];
	setp.eq.s32 	%p1232, %r4903, -1;
	selp.u32 	%r4904, 1, 0, %p1232;
	add.s32 	%r4905, %r4901, %r4904;
	ld.global.u32 	%r4906, [%rd2051+32];
	mul.wide.s32 	%rd2068, %r4906, 4;
	add.s64 	%rd2069, %rd3, %rd2068;
	ld.global.u32 	%r4907, [%rd2069];
	setp.eq.s32 	%p1233, %r4907, -1;
	selp.u32 	%r4908, 1, 0, %p1233;
	add.s32 	%r4909, %r4905, %r4908;
	ld.global.u32 	%r4910, [%rd2051+36];
	mul.wide.s32 	%rd2070, %r4910, 4;
	add.s64 	%rd2071, %rd3, %rd2070;
	ld.global.u32 	%r4911, [%rd2071];
	setp.eq.s32 	%p1234, %r4911, -1;
	selp.u32 	%r4912, 1, 0, %p1234;
	add.s32 	%r4913, %r4909, %r4912;
	ld.global.u32 	%r4914, [%rd2051+40];
	mul.wide.s32 	%rd2072, %r4914, 4;
	add.s64 	%rd2073, %rd3, %rd2072;
	ld.global.u32 	%r4915, [%rd2073];
	setp.eq.s32 	%p1235, %r4915, -1;
	selp.u32 	%r4916, 1, 0, %p1235;
	add.s32 	%r4917, %r4913, %r4916;
	ld.global.u32 	%r4918, [%rd2051+44];
	mul.wide.s32 	%rd2074, %r4918, 4;
	add.s64 	%rd2075, %rd3, %rd2074;
	ld.global.u32 	%r4919, [%rd2075];
	setp.eq.s32 	%p1236, %r4919, -1;
	selp.u32 	%r4920, 1, 0, %p1236;
	add.s32 	%r4921, %r4917, %r4920;
	ld.global.u32 	%r4922, [%rd2051+48];
	mul.wide.s32 	%rd2076, %r4922, 4;
	add.s64 	%rd2077, %rd3, %rd2076;
	ld.global.u32 	%r4923, [%rd2077];
	setp.eq.s32 	%p1237, %r4923, -1;
	selp.u32 	%r4924, 1, 0, %p1237;
	add.s32 	%r4925, %r4921, %r4924;
	ld.global.u32 	%r4926, [%rd2051+52];
	mul.wide.s32 	%rd2078, %r4926, 4;
	add.s64 	%rd2079, %rd3, %rd2078;
	ld.global.u32 	%r4927, [%rd2079];
	setp.eq.s32 	%p1238, %r4927, -1;
	selp.u32 	%r4928, 1, 0, %p1238;
	add.s32 	%r4929, %r4925, %r4928;
	ld.global.u32 	%r4930, [%rd2051+56];
	mul.wide.s32 	%rd2080, %r4930, 4;
	add.s64 	%rd2081, %rd3, %rd2080;
	ld.global.u32 	%r4931, [%rd2081];
	setp.eq.s32 	%p1239, %r4931, -1;
	selp.u32 	%r4932, 1, 0, %p1239;
	add.s32 	%r4933, %r4929, %r4932;
	ld.global.u32 	%r4934, [%rd2051+60];
	mul.wide.s32 	%rd2082, %r4934, 4;
	add.s64 	%rd2083, %rd3, %rd2082;
	ld.global.u32 	%r4935, [%rd2083];
	setp.eq.s32 	%p1240, %r4935, -1;
	selp.u32 	%r4936, 1, 0, %p1240;
	add.s32 	%r6242, %r4933, %r4936;
	add.s32 	%r6234, %r6234, 16;
	add.s32 	%r6232, %r6232, 16;
	and.b32  	%r4937, %r947, -16;
	setp.ne.s32 	%p1241, %r6232, %r4937;
	@%p1241 bra 	$L__BB27_486;
$L__BB27_487:
	setp.eq.s32 	%p1242, %r948, 0;
	@%p1242 bra 	$L__BB27_497;
	and.b32  	%r958, %r947, 7;
	setp.lt.u32 	%p1243, %r948, 8;
	@%p1243 bra 	$L__BB27_490;
	mul.wide.s32 	%rd2084, %r6234, 4;
	add.s64 	%rd2085, %rd2, %rd2084;
	ld.global.u32 	%r4939, [%rd2085];
	mul.wide.s32 	%rd2086, %r4939, 4;
	add.s64 	%rd2087, %rd3, %rd2086;
	ld.global.u32 	%r4940, [%rd2087];
	setp.eq.s32 	%p1244, %r4940, -1;
	selp.u32 	%r4941, 1, 0, %p1244;
	add.s32 	%r4942, %r6242, %r4941;
	ld.global.u32 	%r4943, [%rd2085+4];
	mul.wide.s32 	%rd2088, %r4943, 4;
	add.s64 	%rd2089, %rd3, %rd2088;
	ld.global.u32 	%r4944, [%rd2089];
	setp.eq.s32 	%p1245, %r4944, -1;
	selp.u32 	%r4945, 1, 0, %p1245;
	add.s32 	%r4946, %r4942, %r4945;
	ld.global.u32 	%r4947, [%rd2085+8];
	mul.wide.s32 	%rd2090, %r4947, 4;
	add.s64 	%rd2091, %rd3, %rd2090;
	ld.global.u32 	%r4948, [%rd2091];
	setp.eq.s32 	%p1246, %r4948, -1;
	selp.u32 	%r4949, 1, 0, %p1246;
	add.s32 	%r4950, %r4946, %r4949;
	ld.global.u32 	%r4951, [%rd2085+12];
	mul.wide.s32 	%rd2092, %r4951, 4;
	add.s64 	%rd2093, %rd3, %rd2092;
	ld.global.u32 	%r4952, [%rd2093];
	setp.eq.s32 	%p1247, %r4952, -1;
	selp.u32 	%r4953, 1, 0, %p1247;
	add.s32 	%r4954, %r4950, %r4953;
	ld.global.u32 	%r4955, [%rd2085+16];
	mul.wide.s32 	%rd2094, %r4955, 4;
	add.s64 	%rd2095, %rd3, %rd2094;
	ld.global.u32 	%r4956, [%rd2095];
	setp.eq.s32 	%p1248, %r4956, -1;
	selp.u32 	%r4957, 1, 0, %p1248;
	add.s32 	%r4958, %r4954, %r4957;
	ld.global.u32 	%r4959, [%rd2085+20];
	mul.wide.s32 	%rd2096, %r4959, 4;
	add.s64 	%rd2097, %rd3, %rd2096;
	ld.global.u32 	%r4960, [%rd2097];
	setp.eq.s32 	%p1249, %r4960, -1;
	selp.u32 	%r4961, 1, 0, %p1249;
	add.s32 	%r4962, %r4958, %r4961;
	ld.global.u32 	%r4963, [%rd2085+24];
	mul.wide.s32 	%rd2098, %r4963, 4;
	add.s64 	%rd2099, %rd3, %rd2098;
	ld.global.u32 	%r4964, [%rd2099];
	setp.eq.s32 	%p1250, %r4964, -1;
	selp.u32 	%r4965, 1, 0, %p1250;
	add.s32 	%r4966, %r4962, %r4965;
	ld.global.u32 	%r4967, [%rd2085+28];
	mul.wide.s32 	%rd2100, %r4967, 4;
	add.s64 	%rd2101, %rd3, %rd2100;
	ld.global.u32 	%r4968, [%rd2101];
	setp.eq.s32 	%p1251, %r4968, -1;
	selp.u32 	%r4969, 1, 0, %p1251;
	add.s32 	%r6242, %r4966, %r4969;
	add.s32 	%r6234, %r6234, 8;
$L__BB27_490:
	setp.eq.s32 	%p1252, %r958, 0;
	@%p1252 bra 	$L__BB27_497;
	and.b32  	%r964, %r947, 3;
	setp.lt.u32 	%p1253, %r958, 4;
	@%p1253 bra 	$L__BB27_493;
	mul.wide.s32 	%rd2102, %r6234, 4;
	add.s64 	%rd2103, %rd2, %rd2102;
	ld.global.u32 	%r4971, [%rd2103];
	mul.wide.s32 	%rd2104, %r4971, 4;
	add.s64 	%rd2105, %rd3, %rd2104;
	ld.global.u32 	%r4972, [%rd2105];
	setp.eq.s32 	%p1254, %r4972, -1;
	selp.u32 	%r4973, 1, 0, %p1254;
	add.s32 	%r4974, %r6242, %r4973;
	ld.global.u32 	%r4975, [%rd2103+4];
	mul.wide.s32 	%rd2106, %r4975, 4;
	add.s64 	%rd2107, %rd3, %rd2106;
	ld.global.u32 	%r4976, [%rd2107];
	setp.eq.s32 	%p1255, %r4976, -1;
	selp.u32 	%r4977, 1, 0, %p1255;
	add.s32 	%r4978, %r4974, %r4977;
	ld.global.u32 	%r4979, [%rd2103+8];
	mul.wide.s32 	%rd2108, %r4979, 4;
	add.s64 	%rd2109, %rd3, %rd2108;
	ld.global.u32 	%r4980, [%rd2109];
	setp.eq.s32 	%p1256, %r4980, -1;
	selp.u32 	%r4981, 1, 0, %p1256;
	add.s32 	%r4982, %r4978, %r4981;
	ld.global.u32 	%r4983, [%rd2103+12];
	mul.wide.s32 	%rd2110, %r4983, 4;
	add.s64 	%rd2111, %rd3, %rd2110;
	ld.global.u32 	%r4984, [%rd2111];
	setp.eq.s32 	%p1257, %r4984, -1;
	selp.u32 	%r4985, 1, 0, %p1257;
	add.s32 	%r6242, %r4982, %r4985;
	add.s32 	%r6234, %r6234, 4;
$L__BB27_493:
	setp.eq.s32 	%p1258, %r964, 0;
	@%p1258 bra 	$L__BB27_497;
	mul.wide.s32 	%rd2112, %r6234, 4;
	add.s64 	%rd39, %rd2, %rd2112;
	ld.global.u32 	%r4986, [%rd39];
	mul.wide.s32 	%rd2113, %r4986, 4;
	add.s64 	%rd2114, %rd3, %rd2113;
	ld.global.u32 	%r4987, [%rd2114];
	setp.eq.s32 	%p1259, %r4987, -1;
	selp.u32 	%r4988, 1, 0, %p1259;
	add.s32 	%r6242, %r6242, %r4988;
	setp.eq.s32 	%p1260, %r964, 1;
	@%p1260 bra 	$L__BB27_497;
	ld.global.u32 	%r4989, [%rd39+4];
	mul.wide.s32 	%rd2115, %r4989, 4;
	add.s64 	%rd2116, %rd3, %rd2115;
	ld.global.u32 	%r4990, [%rd2116];
	setp.eq.s32 	%p1261, %r4990, -1;
	selp.u32 	%r4991, 1, 0, %p1261;
	add.s32 	%r6242, %r6242, %r4991;
	setp.eq.s32 	%p1262, %r964, 2;
	@%p1262 bra 	$L__BB27_497;
	ld.global.u32 	%r4992, [%rd39+8];
	mul.wide.s32 	%rd2117, %r4992, 4;
	add.s64 	%rd2118, %rd3, %rd2117;
	ld.global.u32 	%r4993, [%rd2118];
	setp.eq.s32 	%p1263, %r4993, -1;
	selp.u32 	%r4994, 1, 0, %p1263;
	add.s32 	%r6242, %r6242, %r4994;
$L__BB27_497:
	ld.global.u32 	%r4996, [%rd24+14336];
	setp.ne.s32 	%p1264, %r4996, -1;
	mov.b32 	%r6255, 0;
	@%p1264 bra 	$L__BB27_512;
	ld.global.u32 	%r6247, [%rd25+14336];
	ld.global.u32 	%r975, [%rd25+14340];
	setp.ge.s32 	%p1265, %r6247, %r975;
	@%p1265 bra 	$L__BB27_512;
	add.s32 	%r5000, %r6247, 1;
	max.s32 	%r5001, %r975, %r5000;
	sub.s32 	%r976, %r5001, %r6247;
	sub.s32 	%r5002, %r6247, %r5001;
	setp.gt.u32 	%p1266, %r5002, -16;
	mov.b32 	%r6255, 0;
	@%p1266 bra 	$L__BB27_502;
	mov.b32 	%r6255, 0;
	mov.u32 	%r6245, %r6255;
$L__BB27_501:
	.pragma "nounroll";
	mul.wide.s32 	%rd2119, %r6247, 4;
	add.s64 	%rd2120, %rd2, %rd2119;
	ld.global.u32 	%r5004, [%rd2120];
	mul.wide.s32 	%rd2121, %r5004, 4;
	add.s64 	%rd2122, %rd3, %rd2121;
	ld.global.u32 	%r5005, [%rd2122];
	setp.eq.s32 	%p1267, %r5005, -1;
	selp.u32 	%r5006, 1, 0, %p1267;
	add.s32 	%r5007, %r6255, %r5006;
	ld.global.u32 	%r5008, [%rd2120+4];
	mul.wide.s32 	%rd2123, %r5008, 4;
	add.s64 	%rd2124, %rd3, %rd2123;
	ld.global.u32 	%r5009, [%rd2124];
	setp.eq.s32 	%p1268, %r5009, -1;
	selp.u32 	%r5010, 1, 0, %p1268;
	add.s32 	%r5011, %r5007, %r5010;
	ld.global.u32 	%r5012, [%rd2120+8];
	mul.wide.s32 	%rd2125, %r5012, 4;
	add.s64 	%rd2126, %rd3, %rd2125;
	ld.global.u32 	%r5013, [%rd2126];
	setp.eq.s32 	%p1269, %r5013, -1;
	selp.u32 	%r5014, 1, 0, %p1269;
	add.s32 	%r5015, %r5011, %r5014;
	ld.global.u32 	%r5016, [%rd2120+12];
	mul.wide.s32 	%rd2127, %r5016, 4;
	add.s64 	%rd2128, %rd3, %rd2127;
	ld.global.u32 	%r5017, [%rd2128];
	setp.eq.s32 	%p1270, %r5017, -1;
	selp.u32 	%r5018, 1, 0, %p1270;
	add.s32 	%r5019, %r5015, %r5018;
	ld.global.u32 	%r5020, [%rd2120+16];
	mul.wide.s32 	%rd2129, %r5020, 4;
	add.s64 	%rd2130, %rd3, %rd2129;
	ld.global.u32 	%r5021, [%rd2130];
	setp.eq.s32 	%p1271, %r5021, -1;
	selp.u32 	%r5022, 1, 0, %p1271;
	add.s32 	%r5023, %r5019, %r5022;
	ld.global.u32 	%r5024, [%rd2120+20];
	mul.wide.s32 	%rd2131, %r5024, 4;
	add.s64 	%rd2132, %rd3, %rd2131;
	ld.global.u32 	%r5025, [%rd2132];
	setp.eq.s32 	%p1272, %r5025, -1;
	selp.u32 	%r5026, 1, 0, %p1272;
	add.s32 	%r5027, %r5023, %r5026;
	ld.global.u32 	%r5028, [%rd2120+24];
	mul.wide.s32 	%rd2133, %r5028, 4;
	add.s64 	%rd2134, %rd3, %rd2133;
	ld.global.u32 	%r5029, [%rd2134];
	setp.eq.s32 	%p1273, %r5029, -1;
	selp.u32 	%r5030, 1, 0, %p1273;
	add.s32 	%r5031, %r5027, %r5030;
	ld.global.u32 	%r5032, [%rd2120+28];
	mul.wide.s32 	%rd2135, %r5032, 4;
	add.s64 	%rd2136, %rd3, %rd2135;
	ld.global.u32 	%r5033, [%rd2136];
	setp.eq.s32 	%p1274, %r5033, -1;
	selp.u32 	%r5034, 1, 0, %p1274;
	add.s32 	%r5035, %r5031, %r5034;
	ld.global.u32 	%r5036, [%rd2120+32];
	mul.wide.s32 	%rd2137, %r5036, 4;
	add.s64 	%rd2138, %rd3, %rd2137;
	ld.global.u32 	%r5037, [%rd2138];
	setp.eq.s32 	%p1275, %r5037, -1;
	selp.u32 	%r5038, 1, 0, %p1275;
	add.s32 	%r5039, %r5035, %r5038;
	ld.global.u32 	%r5040, [%rd2120+36];
	mul.wide.s32 	%rd2139, %r5040, 4;
	add.s64 	%rd2140, %rd3, %rd2139;
	ld.global.u32 	%r5041, [%rd2140];
	setp.eq.s32 	%p1276, %r5041, -1;
	selp.u32 	%r5042, 1, 0, %p1276;
	add.s32 	%r5043, %r5039, %r5042;
	ld.global.u32 	%r5044, [%rd2120+40];
	mul.wide.s32 	%rd2141, %r5044, 4;
	add.s64 	%rd2142, %rd3, %rd2141;
	ld.global.u32 	%r5045, [%rd2142];
	setp.eq.s32 	%p1277, %r5045, -1;
	selp.u32 	%r5046, 1, 0, %p1277;
	add.s32 	%r5047, %r5043, %r5046;
	ld.global.u32 	%r5048, [%rd2120+44];
	mul.wide.s32 	%rd2143, %r5048, 4;
	add.s64 	%rd2144, %rd3, %rd2143;
	ld.global.u32 	%r5049, [%rd2144];
	setp.eq.s32 	%p1278, %r5049, -1;
	selp.u32 	%r5050, 1, 0, %p1278;
	add.s32 	%r5051, %r5047, %r5050;
	ld.global.u32 	%r5052, [%rd2120+48];
	mul.wide.s32 	%rd2145, %r5052, 4;
	add.s64 	%rd2146, %rd3, %rd2145;
	ld.global.u32 	%r5053, [%rd2146];
	setp.eq.s32 	%p1279, %r5053, -1;
	selp.u32 	%r5054, 1, 0, %p1279;
	add.s32 	%r5055, %r5051, %r5054;
	ld.global.u32 	%r5056, [%rd2120+52];
	mul.wide.s32 	%rd2147, %r5056, 4;
	add.s64 	%rd2148, %rd3, %rd2147;
	ld.global.u32 	%r5057, [%rd2148];
	setp.eq.s32 	%p1280, %r5057, -1;
	selp.u32 	%r5058, 1, 0, %p1280;
	add.s32 	%r5059, %r5055, %r5058;
	ld.global.u32 	%r5060, [%rd2120+56];
	mul.wide.s32 	%rd2149, %r5060, 4;
	add.s64 	%rd2150, %rd3, %rd2149;
	ld.global.u32 	%r5061, [%rd2150];
	setp.eq.s32 	%p1281, %r5061, -1;
	selp.u32 	%r5062, 1, 0, %p1281;
	add.s32 	%r5063, %r5059, %r5062;
	ld.global.u32 	%r5064, [%rd2120+60];
	mul.wide.s32 	%rd2151, %r5064, 4;
	add.s64 	%rd2152, %rd3, %rd2151;
	ld.global.u32 	%r5065, [%rd2152];
	setp.eq.s32 	%p1282, %r5065, -1;
	selp.u32 	%r5066, 1, 0, %p1282;
	add.s32 	%r6255, %r5063, %r5066;
	add.s32 	%r6247, %r6247, 16;
	add.s32 	%r6245, %r6245, 16;
	and.b32  	%r5067, %r976, -16;
	setp.ne.s32 	%p1283, %r6245, %r5067;
	@%p1283 bra 	$L__BB27_501;
$L__BB27_502:
	and.b32  	%r986, %r976, 15;
	setp.eq.s32 	%p1284, %r986, 0;
	@%p1284 bra 	$L__BB27_512;
	and.b32  	%r987, %r976, 7;
	setp.lt.u32 	%p1285, %r986, 8;
	@%p1285 bra 	$L__BB27_505;
	mul.wide.s32 	%rd2153, %r6247, 4;
	add.s64 	%rd2154, %rd2, %rd2153;
	ld.global.u32 	%r5069, [%rd2154];
	mul.wide.s32 	%rd2155, %r5069, 4;
	add.s64 	%rd2156, %rd3, %rd2155;
	ld.global.u32 	%r5070, [%rd2156];
	setp.eq.s32 	%p1286, %r5070, -1;
	selp.u32 	%r5071, 1, 0, %p1286;
	add.s32 	%r5072, %r6255, %r5071;
	ld.global.u32 	%r5073, [%rd2154+4];
	mul.wide.s32 	%rd2157, %r5073, 4;
	add.s64 	%rd2158, %rd3, %rd2157;
	ld.global.u32 	%r5074, [%rd2158];
	setp.eq.s32 	%p1287, %r5074, -1;
	selp.u32 	%r5075, 1, 0, %p1287;
	add.s32 	%r5076, %r5072, %r5075;
	ld.global.u32 	%r5077, [%rd2154+8];
	mul.wide.s32 	%rd2159, %r5077, 4;
	add.s64 	%rd2160, %rd3, %rd2159;
	ld.global.u32 	%r5078, [%rd2160];
	setp.eq.s32 	%p1288, %r5078, -1;
	selp.u32 	%r5079, 1, 0, %p1288;
	add.s32 	%r5080, %r5076, %r5079;
	ld.global.u32 	%r5081, [%rd2154+12];
	mul.wide.s32 	%rd2161, %r5081, 4;
	add.s64 	%rd2162, %rd3, %rd2161;
	ld.global.u32 	%r5082, [%rd2162];
	setp.eq.s32 	%p1289, %r5082, -1;
	selp.u32 	%r5083, 1, 0, %p1289;
	add.s32 	%r5084, %r5080, %r5083;
	ld.global.u32 	%r5085, [%rd2154+16];
	mul.wide.s32 	%rd2163, %r5085, 4;
	add.s64 	%rd2164, %rd3, %rd2163;
	ld.global.u32 	%r5086, [%rd2164];
	setp.eq.s32 	%p1290, %r5086, -1;
	selp.u32 	%r5087, 1, 0, %p1290;
	add.s32 	%r5088, %r5084, %r5087;
	ld.global.u32 	%r5089, [%rd2154+20];
	mul.wide.s32 	%rd2165, %r5089, 4;
	add.s64 	%rd2166, %rd3, %rd2165;
	ld.global.u32 	%r5090, [%rd2166];
	setp.eq.s32 	%p1291, %r5090, -1;
	selp.u32 	%r5091, 1, 0, %p1291;
	add.s32 	%r5092, %r5088, %r5091;
	ld.global.u32 	%r5093, [%rd2154+24];
	mul.wide.s32 	%rd2167, %r5093, 4;
	add.s64 	%rd2168, %rd3, %rd2167;
	ld.global.u32 	%r5094, [%rd2168];
	setp.eq.s32 	%p1292, %r5094, -1;
	selp.u32 	%r5095, 1, 0, %p1292;
	add.s32 	%r5096, %r5092, %r5095;
	ld.global.u32 	%r5097, [%rd2154+28];
	mul.wide.s32 	%rd2169, %r5097, 4;
	add.s64 	%rd2170, %rd3, %rd2169;
	ld.global.u32 	%r5098, [%rd2170];
	setp.eq.s32 	%p1293, %r5098, -1;
	selp.u32 	%r5099, 1, 0, %p1293;
	add.s32 	%r6255, %r5096, %r5099;
	add.s32 	%r6247, %r6247, 8;
$L__BB27_505:
	setp.eq.s32 	%p1294, %r987, 0;
	@%p1294 bra 	$L__BB27_512;
	and.b32  	%r993, %r976, 3;
	setp.lt.u32 	%p1295, %r987, 4;
	@%p1295 bra 	$L__BB27_508;
	mul.wide.s32 	%rd2171, %r6247, 4;
	add.s64 	%rd2172, %rd2, %rd2171;
	ld.global.u32 	%r5101, [%rd2172];
	mul.wide.s32 	%rd2173, %r5101, 4;
	add.s64 	%rd2174, %rd3, %rd2173;
	ld.global.u32 	%r5102, [%rd2174];
	setp.eq.s32 	%p1296, %r5102, -1;
	selp.u32 	%r5103, 1, 0, %p1296;
	add.s32 	%r5104, %r6255, %r5103;
	ld.global.u32 	%r5105, [%rd2172+4];
	mul.wide.s32 	%rd2175, %r5105, 4;
	add.s64 	%rd2176, %rd3, %rd2175;
	ld.global.u32 	%r5106, [%rd2176];
	setp.eq.s32 	%p1297, %r5106, -1;
	selp.u32 	%r5107, 1, 0, %p1297;
	add.s32 	%r5108, %r5104, %r5107;
	ld.global.u32 	%r5109, [%rd2172+8];
	mul.wide.s32 	%rd2177, %r5109, 4;
	add.s64 	%rd2178, %rd3, %rd2177;
	ld.global.u32 	%r5110, [%rd2178];
	setp.eq.s32 	%p1298, %r5110, -1;
	selp.u32 	%r5111, 1, 0, %p1298;
	add.s32 	%r5112, %r5108, %r5111;
	ld.global.u32 	%r5113, [%rd2172+12];
	mul.wide.s32 	%rd2179, %r5113, 4;
	add.s64 	%rd2180, %rd3, %rd2179;
	ld.global.u32 	%r5114, [%rd2180];
	setp.eq.s32 	%p1299, %r5114, -1;
	selp.u32 	%r5115, 1, 0, %p1299;
	add.s32 	%r6255, %r5112, %r5115;
	add.s32 	%r6247, %r6247, 4;
$L__BB27_508:
	setp.eq.s32 	%p1300, %r993, 0;
	@%p1300 bra 	$L__BB27_512;
	mul.wide.s32 	%rd2181, %r6247, 4;
	add.s64 	%rd40, %rd2, %rd2181;
	ld.global.u32 	%r5116, [%rd40];
	mul.wide.s32 	%rd2182, %r5116, 4;
	add.s64 	%rd2183, %rd3, %rd2182;
	ld.global.u32 	%r5117, [%rd2183];
	setp.eq.s32 	%p1301, %r5117, -1;
	selp.u32 	%r5118, 1, 0, %p1301;
	add.s32 	%r6255, %r6255, %r5118;
	setp.eq.s32 	%p1302, %r993, 1;
	@%p1302 bra 	$L__BB27_512;
	ld.global.u32 	%r5119, [%rd40+4];
	mul.wide.s32 	%rd2184, %r5119, 4;
	add.s64 	%rd2185, %rd3, %rd2184;
	ld.global.u32 	%r5120, [%rd2185];
	setp.eq.s32 	%p1303, %r5120, -1;
	selp.u32 	%r5121, 1, 0, %p1303;
	add.s32 	%r6255, %r6255, %r5121;
	setp.eq.s32 	%p1304, %r993, 2;
	@%p1304 bra 	$L__BB27_512;
	ld.global.u32 	%r5122, [%rd40+8];
	mul.wide.s32 	%rd2186, %r5122, 4;
	add.s64 	%rd2187, %rd3, %rd2186;
	ld.global.u32 	%r5123, [%rd2187];
	setp.eq.s32 	%p1305, %r5123, -1;
	selp.u32 	%r5124, 1, 0, %p1305;
	add.s32 	%r6255, %r6255, %r5124;
$L__BB27_512:
	ld.global.u32 	%r5126, [%rd24+15360];
	setp.ne.s32 	%p1306, %r5126, -1;
	mov.b32 	%r6268, 0;
	@%p1306 bra 	$L__BB27_527;
	ld.global.u32 	%r6260, [%rd25+15360];
	ld.global.u32 	%r1004, [%rd25+15364];
	setp.ge.s32 	%p1307, %r6260, %r1004;
	@%p1307 bra 	$L__BB27_527;
	add.s32 	%r5130, %r6260, 1;
	max.s32 	%r5131, %r1004, %r5130;
	sub.s32 	%r1005, %r5131, %r6260;
	and.b32  	%r1006, %r1005, 15;
	sub.s32 	%r5132, %r6260, %r5131;
	setp.gt.u32 	%p1308, %r5132, -16;
	mov.b32 	%r6268, 0;
	@%p1308 bra 	$L__BB27_517;
	mov.b32 	%r6268, 0;
	mov.u32 	%r6258, %r6268;
$L__BB27_516:
	.pragma "nounroll";
	mul.wide.s32 	%rd2188, %r6260, 4;
	add.s64 	%rd2189, %rd2, %rd2188;
	ld.global.u32 	%r5134, [%rd2189];
	mul.wide.s32 	%rd2190, %r5134, 4;
	add.s64 	%rd2191, %rd3, %rd2190;
	ld.global.u32 	%r5135, [%rd2191];
	setp.eq.s32 	%p1309, %r5135, -1;
	selp.u32 	%r5136, 1, 0, %p1309;
	add.s32 	%r5137, %r6268, %r5136;
	ld.global.u32 	%r5138, [%rd2189+4];
	mul.wide.s32 	%rd2192, %r5138, 4;
	add.s64 	%rd2193, %rd3, %rd2192;
	ld.global.u32 	%r5139, [%rd2193];
	setp.eq.s32 	%p1310, %r5139, -1;
	selp.u32 	%r5140, 1, 0, %p1310;
	add.s32 	%r5141, %r5137, %r5140;
	ld.global.u32 	%r5142, [%rd2189+8];
	mul.wide.s32 	%rd2194, %r5142, 4;
	add.s64 	%rd2195, %rd3, %rd2194;
	ld.global.u32 	%r5143, [%rd2195];
	setp.eq.s32 	%p1311, %r5143, -1;
	selp.u32 	%r5144, 1, 0, %p1311;
	add.s32 	%r5145, %r5141, %r5144;
	ld.global.u32 	%r5146, [%rd2189+12];
	mul.wide.s32 	%rd2196, %r5146, 4;
	add.s64 	%rd2197, %rd3, %rd2196;
	ld.global.u32 	%r5147, [%rd2197];
	setp.eq.s32 	%p1312, %r5147, -1;
	selp.u32 	%r5148, 1, 0, %p1312;
	add.s32 	%r5149, %r5145, %r5148;
	ld.global.u32 	%r5150, [%rd2189+16];
	mul.wide.s32 	%rd2198, %r5150, 4;
	add.s64 	%rd2199, %rd3, %rd2198;
	ld.global.u32 	%r5151, [%rd2199];
	setp.eq.s32 	%p1313, %r5151, -1;
	selp.u32 	%r5152, 1, 0, %p1313;
	add.s32 	%r5153, %r5149, %r5152;
	ld.global.u32 	%r5154, [%rd2189+20];
	mul.wide.s32 	%rd2200, %r5154, 4;
	add.s64 	%rd2201, %rd3, %rd2200;
	ld.global.u32 	%r5155, [%rd2201];
	setp.eq.s32 	%p1314, %r5155, -1;
	selp.u32 	%r5156, 1, 0, %p1314;
	add.s32 	%r5157, %r5153, %r5156;
	ld.global.u32 	%r5158, [%rd2189+24];
	mul.wide.s32 	%rd2202, %r5158, 4;
	add.s64 	%rd2203, %rd3, %rd2202;
	ld.global.u32 	%r5159, [%rd2203];
	setp.eq.s32 	%p1315, %r5159, -1;
	selp.u32 	%r5160, 1, 0, %p1315;
	add.s32 	%r5161, %r5157, %r5160;
	ld.global.u32 	%r5162, [%rd2189+28];
	mul.wide.s32 	%rd2204, %r5162, 4;
	add.s64 	%rd2205, %rd3, %rd2204;
	ld.global.u32 	%r5163, [%rd2205];
	setp.eq.s32 	%p1316, %r5163, -1;
	selp.u32 	%r5164, 1, 0, %p1316;
	add.s32 	%r5165, %r5161, %r5164;
	ld.global.u32 	%r5166, [%rd2189+32];
	mul.wide.s32 	%rd2206, %r5166, 4;
	add.s64 	%rd2207, %rd3, %rd2206;
	ld.global.u32 	%r5167, [%rd2207];
	setp.eq.s32 	%p1317, %r5167, -1;
	selp.u32 	%r5168, 1, 0, %p1317;
	add.s32 	%r5169, %r5165, %r5168;
	ld.global.u32 	%r5170, [%rd2189+36];
	mul.wide.s32 	%rd2208, %r5170, 4;
	add.s64 	%rd2209, %rd3, %rd2208;
	ld.global.u32 	%r5171, [%rd2209];
	setp.eq.s32 	%p1318, %r5171, -1;
	selp.u32 	%r5172, 1, 0, %p1318;
	add.s32 	%r5173, %r5169, %r5172;
	ld.global.u32 	%r5174, [%rd2189+40];
	mul.wide.s32 	%rd2210, %r5174, 4;
	add.s64 	%rd2211, %rd3, %rd2210;
	ld.global.u32 	%r5175, [%rd2211];
	setp.eq.s32 	%p1319, %r5175, -1;
	selp.u32 	%r5176, 1, 0, %p1319;
	add.s32 	%r5177, %r5173, %r5176;
	ld.global.u32 	%r5178, [%rd2189+44];
	mul.wide.s32 	%rd2212, %r5178, 4;
	add.s64 	%rd2213, %rd3, %rd2212;
	ld.global.u32 	%r5179, [%rd2213];
	setp.eq.s32 	%p1320, %r5179, -1;
	selp.u32 	%r5180, 1, 0, %p1320;
	add.s32 	%r5181, %r5177, %r5180;
	ld.global.u32 	%r5182, [%rd2189+48];
	mul.wide.s32 	%rd2214, %r5182, 4;
	add.s64 	%rd2215, %rd3, %rd2214;
	ld.global.u32 	%r5183, [%rd2215];
	setp.eq.s32 	%p1321, %r5183, -1;
	selp.u32 	%r5184, 1, 0, %p1321;
	add.s32 	%r5185, %r5181, %r5184;
	ld.global.u32 	%r5186, [%rd2189+52];
	mul.wide.s32 	%rd2216, %r5186, 4;
	add.s64 	%rd2217, %rd3, %rd2216;
	ld.global.u32 	%r5187, [%rd2217];
	setp.eq.s32 	%p1322, %r5187, -1;
	selp.u32 	%r5188, 1, 0, %p1322;
	add.s32 	%r5189, %r5185, %r5188;
	ld.global.u32 	%r5190, [%rd2189+56];
	mul.wide.s32 	%rd2218, %r5190, 4;
	add.s64 	%rd2219, %rd3, %rd2218;
	ld.global.u32 	%r5191, [%rd2219];
	setp.eq.s32 	%p1323, %r5191, -1;
	selp.u32 	%r5192, 1, 0, %p1323;
	add.s32 	%r5193, %r5189, %r5192;
	ld.global.u32 	%r5194, [%rd2189+60];
	mul.wide.s32 	%rd2220, %r5194, 4;
	add.s64 	%rd2221, %rd3, %rd2220;
	ld.global.u32 	%r5195, [%rd2221];
	setp.eq.s32 	%p1324, %r5195, -1;
	selp.u32 	%r5196, 1, 0, %p1324;
	add.s32 	%r6268, %r5193, %r5196;
	add.s32 	%r6260, %r6260, 16;
	add.s32 	%r6258, %r6258, 16;
	and.b32  	%r5197, %r1005, -16;
	setp.ne.s32 	%p1325, %r6258, %r5197;
	@%p1325 bra 	$L__BB27_516;
$L__BB27_517:
	setp.eq.s32 	%p1326, %r1006, 0;
	@%p1326 bra 	$L__BB27_527;
	setp.lt.u32 	%p1327, %r1006, 8;
	@%p1327 bra 	$L__BB27_520;
	mul.wide.s32 	%rd2222, %r6260, 4;
	add.s64 	%rd2223, %rd2, %rd2222;
	ld.global.u32 	%r5199, [%rd2223];
	mul.wide.s32 	%rd2224, %r5199, 4;
	add.s64 	%rd2225, %rd3, %rd2224;
	ld.global.u32 	%r5200, [%rd2225];
	setp.eq.s32 	%p1328, %r5200, -1;
	selp.u32 	%r5201, 1, 0, %p1328;
	add.s32 	%r5202, %r6268, %r5201;
	ld.global.u32 	%r5203, [%rd2223+4];
	mul.wide.s32 	%rd2226, %r5203, 4;
	add.s64 	%rd2227, %rd3, %rd2226;
	ld.global.u32 	%r5204, [%rd2227];
	setp.eq.s32 	%p1329, %r5204, -1;
	selp.u32 	%r5205, 1, 0, %p1329;
	add.s32 	%r5206, %r5202, %r5205;
	ld.global.u32 	%r5207, [%rd2223+8];
	mul.wide.s32 	%rd2228, %r5207, 4;
	add.s64 	%rd2229, %rd3, %rd2228;
	ld.global.u32 	%r5208, [%rd2229];
	setp.eq.s32 	%p1330, %r5208, -1;
	selp.u32 	%r5209, 1, 0, %p1330;
	add.s32 	%r5210, %r5206, %r5209;
	ld.global.u32 	%r5211, [%rd2223+12];
	mul.wide.s32 	%rd2230, %r5211, 4;
	add.s64 	%rd2231, %rd3, %rd2230;
	ld.global.u32 	%r5212, [%rd2231];
	setp.eq.s32 	%p1331, %r5212, -1;
	selp.u32 	%r5213, 1, 0, %p1331;
	add.s32 	%r5214, %r5210, %r5213;
	ld.global.u32 	%r5215, [%rd2223+16];
	mul.wide.s32 	%rd2232, %r5215, 4;
	add.s64 	%rd2233, %rd3, %rd2232;
	ld.global.u32 	%r5216, [%rd2233];
	setp.eq.s32 	%p1332, %r5216, -1;
	selp.u32 	%r5217, 1, 0, %p1332;
	add.s32 	%r5218, %r5214, %r5217;
	ld.global.u32 	%r5219, [%rd2223+20];
	mul.wide.s32 	%rd2234, %r5219, 4;
	add.s64 	%rd2235, %rd3, %rd2234;
	ld.global.u32 	%r5220, [%rd2235];
	setp.eq.s32 	%p1333, %r5220, -1;
	selp.u32 	%r5221, 1, 0, %p1333;
	add.s32 	%r5222, %r5218, %r5221;
	ld.global.u32 	%r5223, [%rd2223+24];
	mul.wide.s32 	%rd2236, %r5223, 4;
	add.s64 	%rd2237, %rd3, %rd2236;
	ld.global.u32 	%r5224, [%rd2237];
	setp.eq.s32 	%p1334, %r5224, -1;
	selp.u32 	%r5225, 1, 0, %p1334;
	add.s32 	%r5226, %r5222, %r5225;
	ld.global.u32 	%r5227, [%rd2223+28];
	mul.wide.s32 	%rd2238, %r5227, 4;
	add.s64 	%rd2239, %rd3, %rd2238;
	ld.global.u32 	%r5228, [%rd2239];
	setp.eq.s32 	%p1335, %r5228, -1;
	selp.u32 	%r5229, 1, 0, %p1335;
	add.s32 	%r6268, %r5226, %r5229;
	add.s32 	%r6260, %r6260, 8;
$L__BB27_520:
	and.b32  	%r1021, %r1005, 7;
	setp.eq.s32 	%p1336, %r1021, 0;
	@%p1336 bra 	$L__BB27_527;
	and.b32  	%r1022, %r1005, 3;
	setp.lt.u32 	%p1337, %r1021, 4;
	@%p1337 bra 	$L__BB27_523;
	mul.wide.s32 	%rd2240, %r6260, 4;
	add.s64 	%rd2241, %rd2, %rd2240;
	ld.global.u32 	%r5231, [%rd2241];
	mul.wide.s32 	%rd2242, %r5231, 4;
	add.s64 	%rd2243, %rd3, %rd2242;
	ld.global.u32 	%r5232, [%rd2243];
	setp.eq.s32 	%p1338, %r5232, -1;
	selp.u32 	%r5233, 1, 0, %p1338;
	add.s32 	%r5234, %r6268, %r5233;
	ld.global.u32 	%r5235, [%rd2241+4];
	mul.wide.s32 	%rd2244, %r5235, 4;
	add.s64 	%rd2245, %rd3, %rd2244;
	ld.global.u32 	%r5236, [%rd2245];
	setp.eq.s32 	%p1339, %r5236, -1;
	selp.u32 	%r5237, 1, 0, %p1339;
	add.s32 	%r5238, %r5234, %r5237;
	ld.global.u32 	%r5239, [%rd2241+8];
	mul.wide.s32 	%rd2246, %r5239, 4;
	add.s64 	%rd2247, %rd3, %rd2246;
	ld.global.u32 	%r5240, [%rd2247];
	setp.eq.s32 	%p1340, %r5240, -1;
	selp.u32 	%r5241, 1, 0, %p1340;
	add.s32 	%r5242, %r5238, %r5241;
	ld.global.u32 	%r5243, [%rd2241+12];
	mul.wide.s32 	%rd2248, %r5243, 4;
	add.s64 	%rd2249, %rd3, %rd2248;
	ld.global.u32 	%r5244, [%rd2249];
	setp.eq.s32 	%p1341, %r5244, -1;
	selp.u32 	%r5245, 1, 0, %p1341;
	add.s32 	%r6268, %r5242, %r5245;
	add.s32 	%r6260, %r6260, 4;
$L__BB27_523:
	setp.eq.s32 	%p1342, %r1022, 0;
	@%p1342 bra 	$L__BB27_527;
	mul.wide.s32 	%rd2250, %r6260, 4;
	add.s64 	%rd41, %rd2, %rd2250;
	ld.global.u32 	%r5246, [%rd41];
	mul.wide.s32 	%rd2251, %r5246, 4;
	add.s64 	%rd2252, %rd3, %rd2251;
	ld.global.u32 	%r5247, [%rd2252];
	setp.eq.s32 	%p1343, %r5247, -1;
	selp.u32 	%r5248, 1, 0, %p1343;
	add.s32 	%r6268, %r6268, %r5248;
	setp.eq.s32 	%p1344, %r1022, 1;
	@%p1344 bra 	$L__BB27_527;
	ld.global.u32 	%r5249, [%rd41+4];
	mul.wide.s32 	%rd2253, %r5249, 4;
	add.s64 	%rd2254, %rd3, %rd2253;
	ld.global.u32 	%r5250, [%rd2254];
	setp.eq.s32 	%p1345, %r5250, -1;
	selp.u32 	%r5251, 1, 0, %p1345;
	add.s32 	%r6268, %r6268, %r5251;
	setp.eq.s32 	%p1346, %r1022, 2;
	@%p1346 bra 	$L__BB27_527;
	ld.global.u32 	%r5252, [%rd41+8];
	mul.wide.s32 	%rd2255, %r5252, 4;
	add.s64 	%rd2256, %rd3, %rd2255;
	ld.global.u32 	%r5253, [%rd2256];
	setp.eq.s32 	%p1347, %r5253, -1;
	selp.u32 	%r5254, 1, 0, %p1347;
	add.s32 	%r6268, %r6268, %r5254;
$L__BB27_527:
	add.s32 	%r5255, %r6073, %r6284;
	add.s32 	%r5256, %r6086, %r5255;
	add.s32 	%r5257, %r6099, %r5256;
	add.s32 	%r5258, %r6112, %r5257;
	add.s32 	%r5259, %r6125, %r5258;
	add.s32 	%r5260, %r6138, %r5259;
	add.s32 	%r5261, %r6151, %r5260;
	add.s32 	%r5262, %r6164, %r5261;
	add.s32 	%r5263, %r6177, %r5262;
	add.s32 	%r5264, %r6190, %r5263;
	add.s32 	%r5265, %r6203, %r5264;
	add.s32 	%r5266, %r6216, %r5265;
	add.s32 	%r5267, %r6229, %r5266;
	add.s32 	%r5268, %r6242, %r5267;
	add.s32 	%r5269, %r6255, %r5268;
	add.s32 	%r6284, %r6268, %r5269;
	sub.s32 	%r5270, %r1079, %r6060;
	setp.lt.u32 	%p1348, %r5270, %r3178;
	@%p1348 bra 	$L__BB27_547;
	bra.uni 	$L__BB27_286;
$L__BB27_528:
	setp.le.u32 	%p1349, %r1079, %r6060;
	@%p1349 bra 	$L__BB27_547;
	sub.s32 	%r1033, %r1079, %r6060;
	setp.ge.s32 	%p1350, %r85, %r1033;
	@%p1350 bra 	$L__BB27_547;
	add.s32 	%r1034, %r6060, %r2;
	mov.u32 	%r6269, %r85;
$L__BB27_531:
	add.s32 	%r1037, %r1034, %r6269;
	mul.wide.s32 	%rd2257, %r1037, 4;
	add.s64 	%rd2258, %rd3, %rd2257;
	ld.global.u32 	%r5273, [%rd2258];
	setp.ne.s32 	%p1351, %r5273, -1;
	mov.b32 	%r6283, 0;
	@%p1351 bra 	$L__BB27_546;
	add.s64 	%rd2260, %rd1, %rd2257;
	ld.global.u32 	%r6275, [%rd2260];
	ld.global.u32 	%r1039, [%rd2260+4];
	setp.ge.s32 	%p1352, %r6275, %r1039;
	@%p1352 bra 	$L__BB27_546;
	add.s32 	%r5277, %r6275, 1;
	max.s32 	%r5278, %r1039, %r5277;
	sub.s32 	%r1040, %r5278, %r6275;
	and.b32  	%r1041, %r1040, 15;
	sub.s32 	%r5279, %r6275, %r5278;
	setp.gt.u32 	%p1353, %r5279, -16;
	mov.b32 	%r6283, 0;
	@%p1353 bra 	$L__BB27_536;
	and.b32  	%r1042, %r1040, -16;
	mov.b32 	%r6283, 0;
	mov.u32 	%r6273, %r6283;
$L__BB27_535:
	.pragma "nounroll";
	mul.wide.s32 	%rd2261, %r6275, 4;
	add.s64 	%rd2262, %rd2, %rd2261;
	ld.global.u32 	%r5281, [%rd2262];
	mul.wide.s32 	%rd2263, %r5281, 4;
	add.s64 	%rd2264, %rd3, %rd2263;
	ld.global.u32 	%r5282, [%rd2264];
	setp.eq.s32 	%p1354, %r5282, -1;
	selp.u32 	%r5283, 1, 0, %p1354;
	add.s32 	%r5284, %r6283, %r5283;
	ld.global.u32 	%r5285, [%rd2262+4];
	mul.wide.s32 	%rd2265, %r5285, 4;
	add.s64 	%rd2266, %rd3, %rd2265;
	ld.global.u32 	%r5286, [%rd2266];
	setp.eq.s32 	%p1355, %r5286, -1;
	selp.u32 	%r5287, 1, 0, %p1355;
	add.s32 	%r5288, %r5284, %r5287;
	ld.global.u32 	%r5289, [%rd2262+8];
	mul.wide.s32 	%rd2267, %r5289, 4;
	add.s64 	%rd2268, %rd3, %rd2267;
	ld.global.u32 	%r5290, [%rd2268];
	setp.eq.s32 	%p1356, %r5290, -1;
	selp.u32 	%r5291, 1, 0, %p1356;
	add.s32 	%r5292, %r5288, %r5291;
	ld.global.u32 	%r5293, [%rd2262+12];
	mul.wide.s32 	%rd2269, %r5293, 4;
	add.s64 	%rd2270, %rd3, %rd2269;
	ld.global.u32 	%r5294, [%rd2270];
	setp.eq.s32 	%p1357, %r5294, -1;
	selp.u32 	%r5295, 1, 0, %p1357;
	add.s32 	%r5296, %r5292, %r5295;
	ld.global.u32 	%r5297, [%rd2262+16];
	mul.wide.s32 	%rd2271, %r5297, 4;
	add.s64 	%rd2272, %rd3, %rd2271;
	ld.global.u32 	%r5298, [%rd2272];
	setp.eq.s32 	%p1358, %r5298, -1;
	selp.u32 	%r5299, 1, 0, %p1358;
	add.s32 	%r5300, %r5296, %r5299;
	ld.global.u32 	%r5301, [%rd2262+20];
	mul.wide.s32 	%rd2273, %r5301, 4;
	add.s64 	%rd2274, %rd3, %rd2273;
	ld.global.u32 	%r5302, [%rd2274];
	setp.eq.s32 	%p1359, %r5302, -1;
	selp.u32 	%r5303, 1, 0, %p1359;
	add.s32 	%r5304, %r5300, %r5303;
	ld.global.u32 	%r5305, [%rd2262+24];
	mul.wide.s32 	%rd2275, %r5305, 4;
	add.s64 	%rd2276, %rd3, %rd2275;
	ld.global.u32 	%r5306, [%rd2276];
	setp.eq.s32 	%p1360, %r5306, -1;
	selp.u32 	%r5307, 1, 0, %p1360;
	add.s32 	%r5308, %r5304, %r5307;
	ld.global.u32 	%r5309, [%rd2262+28];
	mul.wide.s32 	%rd2277, %r5309, 4;
	add.s64 	%rd2278, %rd3, %rd2277;
	ld.global.u32 	%r5310, [%rd2278];
	setp.eq.s32 	%p1361, %r5310, -1;
	selp.u32 	%r5311, 1, 0, %p1361;
	add.s32 	%r5312, %r5308, %r5311;
	ld.global.u32 	%r5313, [%rd2262+32];
	mul.wide.s32 	%rd2279, %r5313, 4;
	add.s64 	%rd2280, %rd3, %rd2279;
	ld.global.u32 	%r5314, [%rd2280];
	setp.eq.s32 	%p1362, %r5314, -1;
	selp.u32 	%r5315, 1, 0, %p1362;
	add.s32 	%r5316, %r5312, %r5315;
	ld.global.u32 	%r5317, [%rd2262+36];
	mul.wide.s32 	%rd2281, %r5317, 4;
	add.s64 	%rd2282, %rd3, %rd2281;
	ld.global.u32 	%r5318, [%rd2282];
	setp.eq.s32 	%p1363, %r5318, -1;
	selp.u32 	%r5319, 1, 0, %p1363;
	add.s32 	%r5320, %r5316, %r5319;
	ld.global.u32 	%r5321, [%rd2262+40];
	mul.wide.s32 	%rd2283, %r5321, 4;
	add.s64 	%rd2284, %rd3, %rd2283;
	ld.global.u32 	%r5322, [%rd2284];
	setp.eq.s32 	%p1364, %r5322, -1;
	selp.u32 	%r5323, 1, 0, %p1364;
	add.s32 	%r5324, %r5320, %r5323;
	ld.global.u32 	%r5325, [%rd2262+44];
	mul.wide.s32 	%rd2285, %r5325, 4;
	add.s64 	%rd2286, %rd3, %rd2285;
	ld.global.u32 	%r5326, [%rd2286];
	setp.eq.s32 	%p1365, %r5326, -1;
	selp.u32 	%r5327, 1, 0, %p1365;
	add.s32 	%r5328, %r5324, %r5327;
	ld.global.u32 	%r5329, [%rd2262+48];
	mul.wide.s32 	%rd2287, %r5329, 4;
	add.s64 	%rd2288, %rd3, %rd2287;
	ld.global.u32 	%r5330, [%rd2288];
	setp.eq.s32 	%p1366, %r5330, -1;
	selp.u32 	%r5331, 1, 0, %p1366;
	add.s32 	%r5332, %r5328, %r5331;
	ld.global.u32 	%r5333, [%rd2262+52];
	mul.wide.s32 	%rd2289, %r5333, 4;
	add.s64 	%rd2290, %rd3, %rd2289;
	ld.global.u32 	%r5334, [%rd2290];
	setp.eq.s32 	%p1367, %r5334, -1;
	selp.u32 	%r5335, 1, 0, %p1367;
	add.s32 	%r5336, %r5332, %r5335;
	ld.global.u32 	%r5337, [%rd2262+56];
	mul.wide.s32 	%rd2291, %r5337, 4;
	add.s64 	%rd2292, %rd3, %rd2291;
	ld.global.u32 	%r5338, [%rd2292];
	setp.eq.s32 	%p1368, %r5338, -1;
	selp.u32 	%r5339, 1, 0, %p1368;
	add.s32 	%r5340, %r5336, %r5339;
	ld.global.u32 	%r5341, [%rd2262+60];
	mul.wide.s32 	%rd2293, %r5341, 4;
	add.s64 	%rd2294, %rd3, %rd2293;
	ld.global.u32 	%r5342, [%rd2294];
	setp.eq.s32 	%p1369, %r5342, -1;
	selp.u32 	%r5343, 1, 0, %p1369;
	add.s32 	%r6283, %r5340, %r5343;
	add.s32 	%r6275, %r6275, 16;
	add.s32 	%r6273, %r6273, 16;
	setp.ne.s32 	%p1370, %r6273, %r1042;
	@%p1370 bra 	$L__BB27_535;
$L__BB27_536:
	setp.eq.s32 	%p1371, %r1041, 0;
	@%p1371 bra 	$L__BB27_546;
	and.b32  	%r1052, %r1040, 7;
	setp.lt.u32 	%p1372, %r1041, 8;
	@%p1372 bra 	$L__BB27_539;
	mul.wide.s32 	%rd2295, %r6275, 4;
	add.s64 	%rd2296, %rd2, %rd2295;
	ld.global.u32 	%r5345, [%rd2296];
	mul.wide.s32 	%rd2297, %r5345, 4;
	add.s64 	%rd2298, %rd3, %rd2297;
	ld.global.u32 	%r5346, [%rd2298];
	setp.eq.s32 	%p1373, %r5346, -1;
	selp.u32 	%r5347, 1, 0, %p1373;
	add.s32 	%r5348, %r6283, %r5347;
	ld.global.u32 	%r5349, [%rd2296+4];
	mul.wide.s32 	%rd2299, %r5349, 4;
	add.s64 	%rd2300, %rd3, %rd2299;
	ld.global.u32 	%r5350, [%rd2300];
	setp.eq.s32 	%p1374, %r5350, -1;
	selp.u32 	%r5351, 1, 0, %p1374;
	add.s32 	%r5352, %r5348, %r5351;
	ld.global.u32 	%r5353, [%rd2296+8];
	mul.wide.s32 	%rd2301, %r5353, 4;
	add.s64 	%rd2302, %rd3, %rd2301;
	ld.global.u32 	%r5354, [%rd2302];
	setp.eq.s32 	%p1375, %r5354, -1;
	selp.u32 	%r5355, 1, 0, %p1375;
	add.s32 	%r5356, %r5352, %r5355;
	ld.global.u32 	%r5357, [%rd2296+12];
	mul.wide.s32 	%rd2303, %r5357, 4;
	add.s64 	%rd2304, %rd3, %rd2303;
	ld.global.u32 	%r5358, [%rd2304];
	setp.eq.s32 	%p1376, %r5358, -1;
	selp.u32 	%r5359, 1, 0, %p1376;
	add.s32 	%r5360, %r5356, %r5359;
	ld.global.u32 	%r5361, [%rd2296+16];
	mul.wide.s32 	%rd2305, %r5361, 4;
	add.s64 	%rd2306, %rd3, %rd2305;
	ld.global.u32 	%r5362, [%rd2306];
	setp.eq.s32 	%p1377, %r5362, -1;
	selp.u32 	%r5363, 1, 0, %p1377;
	add.s32 	%r5364, %r5360, %r5363;
	ld.global.u32 	%r5365, [%rd2296+20];
	mul.wide.s32 	%rd2307, %r5365, 4;
	add.s64 	%rd2308, %rd3, %rd2307;
	ld.global.u32 	%r5366, [%rd2308];
	setp.eq.s32 	%p1378, %r5366, -1;
	selp.u32 	%r5367, 1, 0, %p1378;
	add.s32 	%r5368, %r5364, %r5367;
	ld.global.u32 	%r5369, [%rd2296+24];
	mul.wide.s32 	%rd2309, %r5369, 4;
	add.s64 	%rd2310, %rd3, %rd2309;
	ld.global.u32 	%r5370, [%rd2310];
	setp.eq.s32 	%p1379, %r5370, -1;
	selp.u32 	%r5371, 1, 0, %p1379;
	add.s32 	%r5372, %r5368, %r5371;
	ld.global.u32 	%r5373, [%rd2296+28];
	mul.wide.s32 	%rd2311, %r5373, 4;
	add.s64 	%rd2312, %rd3, %rd2311;
	ld.global.u32 	%r5374, [%rd2312];
	setp.eq.s32 	%p1380, %r5374, -1;
	selp.u32 	%r5375, 1, 0, %p1380;
	add.s32 	%r6283, %r5372, %r5375;
	add.s32 	%r6275, %r6275, 8;
$L__BB27_539:
	setp.eq.s32 	%p1381, %r1052, 0;
	@%p1381 bra 	$L__BB27_546;
	and.b32  	%r1058, %r1040, 3;
	setp.lt.u32 	%p1382, %r1052, 4;
	@%p1382 bra 	$L__BB27_542;
	mul.wide.s32 	%rd2313, %r6275, 4;
	add.s64 	%rd2314, %rd2, %rd2313;
	ld.global.u32 	%r5377, [%rd2314];
	mul.wide.s32 	%rd2315, %r5377, 4;
	add.s64 	%rd2316, %rd3, %rd2315;
	ld.global.u32 	%r5378, [%rd2316];
	setp.eq.s32 	%p1383, %r5378, -1;
	selp.u32 	%r5379, 1, 0, %p1383;
	add.s32 	%r5380, %r6283, %r5379;
	ld.global.u32 	%r5381, [%rd2314+4];
	mul.wide.s32 	%rd2317, %r5381, 4;
	add.s64 	%rd2318, %rd3, %rd2317;
	ld.global.u32 	%r5382, [%rd2318];
	setp.eq.s32 	%p1384, %r5382, -1;
	selp.u32 	%r5383, 1, 0, %p1384;
	add.s32 	%r5384, %r5380, %r5383;
	ld.global.u32 	%r5385, [%rd2314+8];
	mul.wide.s32 	%rd2319, %r5385, 4;
	add.s64 	%rd2320, %rd3, %rd2319;
	ld.global.u32 	%r5386, [%rd2320];
	setp.eq.s32 	%p1385, %r5386, -1;
	selp.u32 	%r5387, 1, 0, %p1385;
	add.s32 	%r5388, %r5384, %r5387;
	ld.global.u32 	%r5389, [%rd2314+12];
	mul.wide.s32 	%rd2321, %r5389, 4;
	add.s64 	%rd2322, %rd3, %rd2321;
	ld.global.u32 	%r5390, [%rd2322];
	setp.eq.s32 	%p1386, %r5390, -1;
	selp.u32 	%r5391, 1, 0, %p1386;
	add.s32 	%r6283, %r5388, %r5391;
	add.s32 	%r6275, %r6275, 4;
$L__BB27_542:
	setp.eq.s32 	%p1387, %r1058, 0;
	@%p1387 bra 	$L__BB27_546;
	mul.wide.s32 	%rd2323, %r6275, 4;
	add.s64 	%rd42, %rd2, %rd2323;
	ld.global.u32 	%r5392, [%rd42];
	mul.wide.s32 	%rd2324, %r5392, 4;
	add.s64 	%rd2325, %rd3, %rd2324;
	ld.global.u32 	%r5393, [%rd2325];
	setp.eq.s32 	%p1388, %r5393, -1;
	selp.u32 	%r5394, 1, 0, %p1388;
	add.s32 	%r6283, %r6283, %r5394;
	setp.eq.s32 	%p1389, %r1058, 1;
	@%p1389 bra 	$L__BB27_546;
	ld.global.u32 	%r5395, [%rd42+4];
	mul.wide.s32 	%rd2326, %r5395, 4;
	add.s64 	%rd2327, %rd3, %rd2326;
	ld.global.u32 	%r5396, [%rd2327];
	setp.eq.s32 	%p1390, %r5396, -1;
	selp.u32 	%r5397, 1, 0, %p1390;
	add.s32 	%r6283, %r6283, %r5397;
	setp.eq.s32 	%p1391, %r1058, 2;
	@%p1391 bra 	$L__BB27_546;
	ld.global.u32 	%r5398, [%rd42+8];
	mul.wide.s32 	%rd2328, %r5398, 4;
	add.s64 	%rd2329, %rd3, %rd2328;
	ld.global.u32 	%r5399, [%rd2329];
	setp.eq.s32 	%p1392, %r5399, -1;
	selp.u32 	%r5400, 1, 0, %p1392;
	add.s32 	%r6283, %r6283, %r5400;
$L__BB27_546:
	add.s32 	%r6284, %r6283, %r6284;
	add.s32 	%r6269, %r6269, 256;
	setp.lt.s32 	%p1393, %r6269, %r1033;
	@%p1393 bra 	$L__BB27_531;
$L__BB27_547:
	// begin inline asm
	mov.u32 %r5401, %laneid;
	// end inline asm
	mov.b32 	%r5404, 1;
	mov.b32 	%r5425, 31;
	mov.b32 	%r5426, -1;
	// begin inline asm
	shfl.sync.down.b32 %r5402, %r6284, %r5404, %r5425, %r5426;
	// end inline asm
	setp.gt.s32 	%p1394, %r5401, 30;
	selp.b32 	%r5427, 0, %r5402, %p1394;
	add.s32 	%r5408, %r5427, %r6284;
	mov.b32 	%r5409, 2;
	// begin inline asm
	shfl.sync.down.b32 %r5407, %r5408, %r5409, %r5425, %r5426;
	// end inline asm
	setp.gt.s32 	%p1395, %r5401, 29;
	selp.b32 	%r5428, 0, %r5407, %p1395;
	add.s32 	%r5413, %r5408, %r5428;
	mov.b32 	%r5414, 4;
	// begin inline asm
	shfl.sync.down.b32 %r5412, %r5413, %r5414, %r5425, %r5426;
	// end inline asm
	setp.gt.s32 	%p1396, %r5401, 27;
	selp.b32 	%r5429, 0, %r5412, %p1396;
	add.s32 	%r5418, %r5413, %r5429;
	mov.b32 	%r5419, 8;
	// begin inline asm
	shfl.sync.down.b32 %r5417, %r5418, %r5419, %r5425, %r5426;
	// end inline asm
	setp.gt.s32 	%p1397, %r5401, 23;
	selp.b32 	%r5430, 0, %r5417, %p1397;
	add.s32 	%r5423, %r5418, %r5430;
	mov.b32 	%r5424, 16;
	// begin inline asm
	shfl.sync.down.b32 %r5422, %r5423, %r5424, %r5425, %r5426;
	// end inline asm
	setp.gt.s32 	%p1398, %r5401, 15;
	selp.b32 	%r5431, 0, %r5422, %p1398;
	add.s32 	%r6285, %r5423, %r5431;
	setp.ne.s32 	%p1399, %r5401, 0;
	@%p1399 bra 	$L__BB27_549;
	shr.u32 	%r5432, %r85, 3;
	and.b32  	%r5433, %r5432, 124;
	mov.u32 	%r5434, _ZZN3cub18CUB_300001_SM_10006detail6reduce18DeviceReduceKernelINS2_10policy_hubIijN4cuda3std3__44plusIiEEE10Policy1000EN6thrust24THRUST_300001_SM_1000_NS17counting_iteratorIiNSD_11use_defaultESF_SF_EEjS9_i19active_edge_counterEEvT0_PT3_T1_NS0_13GridEvenShareISL_EET2_T4_E12temp_storage;
	add.s32 	%r5435, %r5434, %r5433;
	st.shared.u32 	[%r5435+8], %r6285;
$L__BB27_549:
	bar.sync 	0;
	setp.ne.s32 	%p1400, %r85, 0;
	@%p1400 bra 	$L__BB27_551;
	ld.shared.u32 	%r5436, [_ZZN3cub18CUB_300001_SM_10006detail6reduce18DeviceReduceKernelINS2_10policy_hubIijN4cuda3std3__44plusIiEEE10Policy1000EN6thrust24THRUST_300001_SM_1000_NS17counting_iteratorIiNSD_11use_defaultESF_SF_EEjS9_i19active_edge_counterEEvT0_PT3_T1_NS0_13GridEvenShareISL_EET2_T4_E12temp_storage+12];
	add.s32 	%r5437, %r5436, %r6285;
	ld.shared.u32 	%r5438, [_ZZN3cub18CUB_300001_SM_10006detail6reduce18DeviceReduceKernelINS2_10policy_hubIijN4cuda3std3__44plusIiEEE10Policy1000EN6thrust24THRUST_300001_SM_1000_NS17counting_iteratorIiNSD_11use_defaultESF_SF_EEjS9_i19active_edge_counterEEvT0_PT3_T1_NS0_13GridEvenShareISL_EET2_T4_E12temp_storage+16];
	add.s32 	%r5439, %r5437, %r5438;
	ld.shared.u32 	%r5440, [_ZZN3cub18CUB_300001_SM_10006detail6reduce18DeviceReduceKernelINS2_10policy_hubIijN4cuda3std3__44plusIiEEE10Policy1000EN6thrust24THRUST_300001_SM_1000_NS17counting_iteratorIiNSD_11use_defaultESF_SF_EEjS9_i19active_edge_counterEEvT0_PT3_T1_NS0_13GridEvenShareISL_EET2_T4_E12temp_storage+20];
	add.s32 	%r5441, %r5439, %r5440;
	ld.shared.u32 	%r5442, [_ZZN3cub18CUB_300001_SM_10006detail6reduce18DeviceReduceKernelINS2_10policy_hubIijN4cuda3std3__44plusIiEEE10Policy1000EN6thrust24THRUST_300001_SM_1000_NS17counting_iteratorIiNSD_11use_defaultESF_SF_EEjS9_i19active_edge_counterEEvT0_PT3_T1_NS0_13GridEvenShareISL_EET2_T4_E12temp_storage+24];
	add.s32 	%r5443, %r5441, %r5442;
	ld.shared.u32 	%r5444, [_ZZN3cub18CUB_300001_SM_10006detail6reduce18DeviceReduceKernelINS2_10policy_hubIijN4cuda3std3__44plusIiEEE10Policy1000EN6thrust24THRUST_300001_SM_1000_NS17counting_iteratorIiNSD_11use_defaultESF_SF_EEjS9_i19active_edge_counterEEvT0_PT3_T1_NS0_13GridEvenShareISL_EET2_T4_E12temp_storage+28];
	add.s32 	%r5445, %r5443, %r5444;
	ld.shared.u32 	%r5446, [_ZZN3cub18CUB_300001_SM_10006detail6reduce18DeviceReduceKernelINS2_10policy_hubIijN4cuda3std3__44plusIiEEE10Policy1000EN6thrust24THRUST_300001_SM_1000_NS17counting_iteratorIiNSD_11use_defaultESF_SF_EEjS9_i19active_edge_counterEEvT0_PT3_T1_NS0_13GridEvenShareISL_EET2_T4_E12temp_storage+32];
	add.s32 	%r5447, %r5445, %r5446;
	ld.shared.u32 	%r5448, [_ZZN3cub18CUB_300001_SM_10006detail6reduce18DeviceReduceKernelINS2_10policy_hubIijN4cuda3std3__44plusIiEEE10Policy1000EN6thrust24THRUST_300001_SM_1000_NS17counting_iteratorIiNSD_11use_defaultESF_SF_EEjS9_i19active_edge_counterEEvT0_PT3_T1_NS0_13GridEvenShareISL_EET2_T4_E12temp_storage+36];
	add.s32 	%r6285, %r5447, %r5448;
$L__BB27_551:
	mov.u32 	%r5816, %tid.x;
	setp.ne.s32 	%p1508, %r5816, 0;
	@%p1508 bra 	$L__BB27_553;
	ld.param.u64 	%rd2476, [_ZN3cub18CUB_300001_SM_10006detail6reduce18DeviceReduceKernelINS2_10policy_hubIijN4cuda3std3__44plusIiEEE10Policy1000EN6thrust24THRUST_300001_SM_1000_NS17counting_iteratorIiNSD_11use_defaultESF_SF_EEjS9_i19active_edge_counterEEvT0_PT3_T1_NS0_13GridEvenShareISL_EET2_T4__param_1];
	cvta.to.global.u64 	%rd2473, %rd2476;
	mul.wide.u32 	%rd2474, %r3, 4;
	add.s64 	%rd2475, %rd2473, %rd2474;
	st.global.u32 	[%rd2475], %r6285;
$L__BB27_553:
	ret;

}
	// .globl	_ZN3cub18CUB_300001_SM_10006detail6reduce28DeviceReduceSingleTileKernelINS2_10policy_hubIijN4cuda3std3__44plusIiEEE10Policy1000EPiSC_iS9_iiNS7_10__identityEEEvT0_T1_T2_T3_T4_T6_
.visible .entry _ZN3cub18CUB_300001_SM_10006detail6reduce28DeviceReduceSingleTileKernelINS2_10policy_hubIijN4cuda3std3__44plusIiEEE10Policy1000EPiSC_iS9_iiNS7_10__identityEEEvT0_T1_T2_T3_T4_T6_(
	.param .u64 .ptr .align 1 _ZN3cub18CUB_300001_SM_10006detail6reduce28DeviceReduceSingleTileKernelINS2_10policy_hubIijN4cuda3std3__44plusIiEEE10Policy1000EPiSC_iS9_iiNS7_10__identityEEEvT0_T1_T2_T3_T4_T6__param_0,
	.param .u64 .ptr .align 1 _ZN3cub18CUB_300001_SM_10006detail6reduce28DeviceReduceSingleTileKernelINS2_10policy_hubIijN4cuda3std3__44plusIiEEE10Policy1000EPiSC_iS9_iiNS7_10__identityEEEvT0_T1_T2_T3_T4_T6__param_1,
	.param .u32 _ZN3cub18CUB_300001_SM_10006detail6reduce28DeviceReduceSingleTileKernelINS2_10policy_hubIijN4cuda3std3__44plusIiEEE10Policy1000EPiSC_iS9_iiNS7_10__identityEEEvT0_T1_T2_T3_T4_T6__param_2,
	.param .align 1 .b8 _ZN3cub18CUB_300001_SM_10006detail6reduce28DeviceReduceSingleTileKernelINS2_10policy_hubIijN4cuda3std3__44plusIiEEE10Policy1000EPiSC_iS9_iiNS7_10__identityEEEvT0_T1_T2_T3_T4_T6__param_3[1],
	.param .u32 _ZN3cub18CUB_300001_SM_10006detail6reduce28DeviceReduceSingleTileKernelINS2_10policy_hubIijN4cuda3std3__44plusIiEEE10Policy1000EPiSC_iS9_iiNS7_10__identityEEEvT0_T1_T2_T3_T4_T6__param_4,
	.param .align 1 .b8 _ZN3cub18CUB_300001_SM_10006detail6reduce28DeviceReduceSingleTileKernelINS2_10policy_hubIijN4cuda3std3__44plusIiEEE10Policy1000EPiSC_iS9_iiNS7_10__identityEEEvT0_T1_T2_T3_T4_T6__param_5[1]
)
.maxntid 256
.minnctapersm 1
{
	.reg .pred 	%p<97>;
	.reg .b32 	%r<687>;
	.reg .b64 	%rd<125>;
	// demoted variable
	.shared .align 4 .b8 _ZZN3cub18CUB_300001_SM_10006detail6reduce28DeviceReduceSingleTileKernelINS2_10policy_hubIijN4cuda3std3__44plusIiEEE10Policy1000EPiSC_iS9_iiNS7_10__identityEEEvT0_T1_T2_T3_T4_T6_E12temp_storage[44];
	ld.param.u64 	%rd16, [_ZN3cub18CUB_300001_SM_10006detail6reduce28DeviceReduceSingleTileKernelINS2_10policy_hubIijN4cuda3std3__44plusIiEEE10Policy1000EPiSC_iS9_iiNS7_10__identityEEEvT0_T1_T2_T3_T4_T6__param_0];
	ld.param.u64 	%rd17, [_ZN3cub18CUB_300001_SM_10006detail6reduce28DeviceReduceSingleTileKernelINS2_10policy_hubIijN4cuda3std3__44plusIiEEE10Policy1000EPiSC_iS9_iiNS7_10__identityEEEvT0_T1_T2_T3_T4_T6__param_1];
	ld.param.u32 	%r120, [_ZN3cub18CUB_300001_SM_10006detail6reduce28DeviceReduceSingleTileKernelINS2_10policy_hubIijN4cuda3std3__44plusIiEEE10Policy1000EPiSC_iS9_iiNS7_10__identityEEEvT0_T1_T2_T3_T4_T6__param_2];
	ld.param.u32 	%r121, [_ZN3cub18CUB_300001_SM_10006detail6reduce28DeviceReduceSingleTileKernelINS2_10policy_hubIijN4cuda3std3__44plusIiEEE10Policy1000EPiSC_iS9_iiNS7_10__identityEEEvT0_T1_T2_T3_T4_T6__param_4];
	cvta.to.global.u64 	%rd1, %rd17;
	setp.ne.s32 	%p1, %r120, 0;
	@%p1 bra 	$L__BB28_3;
	mov.u32 	%r633, %tid.x;
	setp.ne.s32 	%p96, %r633, 0;
	@%p96 bra 	$L__BB28_74;
	st.global.u32 	[%rd1], %r121;
	bra.uni 	$L__BB28_74;
$L__BB28_3:
	and.b64  	%rd18, %rd16, 15;
	setp.ne.s64 	%p2, %rd18, 0;
	@%p2 bra 	$L__BB28_38;
	setp.gt.s32 	%p49, %r120, 4095;
	@%p49 bra 	$L__BB28_22;
	mov.u32 	%r1, %tid.x;
	setp.ge.s32 	%p66, %r1, %r120;
	mov.b32 	%r644, 0;
	mov.u32 	%r639, %r1;
	@%p66 bra 	$L__BB28_7;
	mul.wide.u32 	%rd113, %r1, 4;
	add.s64 	%rd112, %rd16, %rd113;
	// begin inline asm
	ld.global.nc.u32 %r644, [%rd112];
	// end inline asm
	add.s32 	%r639, %r1, 256;
$L__BB28_7:
	setp.ge.s32 	%p67, %r639, %r120;
	@%p67 bra 	$L__BB28_13;
	not.b32 	%r507, %r639;
	add.s32 	%r6, %r120, %r507;
	and.b32  	%r508, %r6, 768;
	setp.eq.s32 	%p68, %r508, 768;
	@%p68 bra 	$L__BB28_11;
	mul.wide.u32 	%rd114, %r639, 4;
	add.s64 	%rd121, %rd16, %rd114;
	shr.u32 	%r509, %r6, 8;
	add.s32 	%r510, %r509, 1;
	and.b32  	%r511, %r510, 3;
	neg.s32 	%r636, %r511;
$L__BB28_10:
	.pragma "nounroll";
	// begin inline asm
	ld.global.nc.u32 %r512, [%rd121];
	// end inline asm
	add.s32 	%r644, %r512, %r644;
	add.s32 	%r639, %r639, 256;
	add.s64 	%rd121, %rd121, 1024;
	add.s32 	%r636, %r636, 1;
	setp.ne.s32 	%p69, %r636, 0;
	@%p69 bra 	$L__BB28_10;
$L__BB28_11:
	setp.lt.u32 	%p70, %r6, 768;
	@%p70 bra 	$L__BB28_13;
$L__BB28_12:
	mul.wide.s32 	%rd120, %r639, 4;
	add.s64 	%rd116, %rd16, %rd120;
	// begin inline asm
	ld.global.nc.u32 %r513, [%rd116];
	// end inline asm
	add.s32 	%r517, %r513, %r644;
	add.s64 	%rd117, %rd116, 1024;
	// begin inline asm
	ld.global.nc.u32 %r514, [%rd117];
	// end inline asm
	add.s32 	%r518, %r514, %r517;
	add.s64 	%rd118, %rd116, 2048;
	// begin inline asm
	ld.global.nc.u32 %r515, [%rd118];
	// end inline asm
	add.s32 	%r519, %r515, %r518;
	add.s64 	%rd119, %rd116, 3072;
	// begin inline asm
	ld.global.nc.u32 %r516, [%rd119];
	// end inline asm
	add.s32 	%r644, %r516, %r519;
	add.s32 	%r639, %r639, 1024;
	setp.lt.s32 	%p71, %r639, %r120;
	@%p71 bra 	$L__BB28_12;
$L__BB28_13:
	setp.lt.s32 	%p72, %r120, 256;
	@%p72 bra 	$L__BB28_18;
	// begin inline asm
	mov.u32 %r583, %laneid;
	// end inline asm
	mov.b32 	%r586, 1;
	mov.b32 	%r607, 31;
	mov.b32 	%r608, -1;
	// begin inline asm
	shfl.sync.down.b32 %r584, %r644, %r586, %r607, %r608;
	// end inline asm
	setp.gt.s32 	%p88, %r583, 30;
	selp.b32 	%r609, 0, %r584, %p88;
	add.s32 	%r590, %r609, %r644;
	mov.b32 	%r591, 2;
	// begin inline asm
	shfl.sync.down.b32 %r589, %r590, %r591, %r607, %r608;
	// end inline asm
	setp.gt.s32 	%p89, %r583, 29;
	selp.b32 	%r610, 0, %r589, %p89;
	add.s32 	%r595, %r590, %r610;
	mov.b32 	%r596, 4;
	// begin inline asm
	shfl.sync.down.b32 %r594, %r595, %r596, %r607, %r608;
	// end inline asm
	setp.gt.s32 	%p90, %r583, 27;
	selp.b32 	%r611, 0, %r594, %p90;
	add.s32 	%r600, %r595, %r611;
	mov.b32 	%r601, 8;
	// begin inline asm
	shfl.sync.down.b32 %r599, %r600, %r601, %r607, %r608;
	// end inline asm
	setp.gt.s32 	%p91, %r583, 23;
	selp.b32 	%r612, 0, %r599, %p91;
	add.s32 	%r605, %r600, %r612;
	mov.b32 	%r606, 16;
	// begin inline asm
	shfl.sync.down.b32 %r604, %r605, %r606, %r607, %r608;
	// end inline asm
	setp.gt.s32 	%p92, %r583, 15;
	selp.b32 	%r613, 0, %r604, %p92;
	add.s32 	%r686, %r605, %r613;
	setp.ne.s32 	%p93, %r583, 0;
	@%p93 bra 	$L__BB28_16;
	shr.u32 	%r614, %r1, 3;
	and.b32  	%r615, %r614, 124;
	mov.u32 	%r616, _ZZN3cub18CUB_300001_SM_10006detail6reduce28DeviceReduceSingleTileKernelINS2_10policy_hubIijN4cuda3std3__44plusIiEEE10Policy1000EPiSC_iS9_iiNS7_10__identityEEEvT0_T1_T2_T3_T4_T6_E12temp_storage;
	add.s32 	%r617, %r616, %r615;
	st.shared.u32 	[%r617+8], %r686;
$L__BB28_16:
	bar.sync 	0;
	setp.ne.s32 	%p94, %r1, 0;
	@%p94 bra 	$L__BB28_72;
	ld.shared.u32 	%r618, [_ZZN3cub18CUB_300001_SM_10006detail6reduce28DeviceReduceSingleTileKernelINS2_10policy_hubIijN4cuda3std3__44plusIiEEE10Policy1000EPiSC_iS9_iiNS7_10__identityEEEvT0_T1_T2_T3_T4_T6_E12temp_storage+12];
	add.s32 	%r619, %r618, %r686;
	ld.shared.u32 	%r620, [_ZZN3cub18CUB_300001_SM_10006detail6reduce28DeviceReduceSingleTileKernelINS2_10policy_hubIijN4cuda3std3__44plusIiEEE10Policy1000EPiSC_iS9_iiNS7_10__identityEEEvT0_T1_T2_T3_T4_T6_E12temp_storage+16];
	add.s32 	%r621, %r619, %r620;
	ld.shared.u32 	%r622, [_ZZN3cub18CUB_300001_SM_10006detail6reduce28DeviceReduceSingleTileKernelINS2_10policy_hubIijN4cuda3std3__44plusIiEEE10Policy1000EPiSC_iS9_iiNS7_10__identityEEEvT0_T1_T2_T3_T4_T6_E12temp_storage+20];
	add.s32 	%r623, %r621, %r622;
	ld.shared.u32 	%r624, [_ZZN3cub18CUB_300001_SM_10006detail6reduce28DeviceReduceSingleTileKernelINS2_10policy_hubIijN4cuda3std3__44plusIiEEE10Policy1000EPiSC_iS9_iiNS7_10__identityEEEvT0_T1_T2_T3_T4_T6_E12temp_storage+24];
	add.s32 	%r625, %r623, %r624;
	ld.shared.u32 	%r626, [_ZZN3cub18CUB_300001_SM_10006detail6reduce28DeviceReduceSingleTileKernelINS2_10policy_hubIijN4cuda3std3__44plusIiEEE10Policy1000EPiSC_iS9_iiNS7_10__identityEEEvT0_T1_T2_T3_T4_T6_E12temp_storage+28];
	add.s32 	%r627, %r625, %r626;
	ld.shared.u32 	%r628, [_ZZN3cub18CUB_300001_SM_10006detail6reduce28DeviceReduceSingleTileKernelINS2_10policy_hubIijN4cuda3std3__44plusIiEEE10Policy1000EPiSC_iS9_iiNS7_10__identityEEEvT0_T1_T2_T3_T4_T6_E12temp_storage+32];
	add.s32 	%r629, %r627, %r628;
	ld.shared.u32 	%r630, [_ZZN3cub18CUB_300001_SM_10006detail6reduce28DeviceReduceSingleTileKernelINS2_10policy_hubIijN4cuda3std3__44plusIiEEE10Policy1000EPiSC_iS9_iiNS7_10__identityEEEvT0_T1_T2_T3_T4_T6_E12temp_storage+36];
	add.s32 	%r686, %r629, %r630;
	bra.uni 	$L__BB28_72;
$L__BB28_18:
	// begin inline asm
	mov.u32 %r520, %laneid;
	// end inline asm
	and.b32  	%r546, %r1, 992;
	add.s32 	%r547, %r546, 32;
	setp.gt.s32 	%p73, %r547, %r120;
	not.b32 	%r548, %r546;
	add.s32 	%r549, %r120, %r548;
	selp.b32 	%r544, %r549, 31, %p73;
	mov.b32 	%r523, 1;
	mov.b32 	%r545, -1;
	// begin inline asm
	shfl.sync.down.b32 %r521, %r644, %r523, %r544, %r545;
	// end inline asm
	setp.lt.s32 	%p74, %r520, %r544;
	selp.b32 	%r550, %r521, 0, %p74;
	add.s32 	%r527, %r550, %r644;
	mov.b32 	%r528, 2;
	// begin inline asm
	shfl.sync.down.b32 %r526, %r527, %r528, %r544, %r545;
	// end inline asm
	add.s32 	%r551, %r520, 2;
	setp.gt.s32 	%p75, %r551, %r544;
	selp.b32 	%r552, 0, %r526, %p75;
	add.s32 	%r532, %r527, %r552;
	mov.b32 	%r533, 4;
	// begin inline asm
	shfl.sync.down.b32 %r531, %r532, %r533, %r544, %r545;
	// end inline asm
	add.s32 	%r553, %r520, 4;
	setp.gt.s32 	%p76, %r553, %r544;
	selp.b32 	%r554, 0, %r531, %p76;
	add.s32 	%r537, %r532, %r554;
	mov.b32 	%r538, 8;
	// begin inline asm
	shfl.sync.down.b32 %r536, %r537, %r538, %r544, %r545;
	// end inline asm
	add.s32 	%r555, %r520, 8;
	setp.gt.s32 	%p77, %r555, %r544;
	selp.b32 	%r556, 0, %r536, %p77;
	add.s32 	%r542, %r537, %r556;
	mov.b32 	%r543, 16;
	// begin inline asm
	shfl.sync.down.b32 %r541, %r542, %r543, %r544, %r545;
	// end inline asm
	add.s32 	%r557, %r520, 16;
	setp.gt.s32 	%p78, %r557, %r544;
	selp.b32 	%r558, 0, %r541, %p78;
	add.s32 	%r686, %r542, %r558;
	setp.ne.s32 	%p79, %r520, 0;
	@%p79 bra 	$L__BB28_20;
	shr.u32 	%r559, %r1, 3;
	and.b32  	%r560, %r559, 124;
	mov.u32 	%r561, _ZZN3cub18CUB_300001_SM_10006detail6reduce28DeviceReduceSingleTileKernelINS2_10policy_hubIijN4cuda3std3__44plusIiEEE10Policy1000EPiSC_iS9_iiNS7_10__identityEEEvT0_T1_T2_T3_T4_T6_E12temp_storage;
	add.s32 	%r562, %r561, %r560;
	st.shared.u32 	[%r562+8], %r686;
$L__BB28_20:
	bar.sync 	0;
	setp.ne.s32 	%p80, %r1, 0;
	@%p80 bra 	$L__BB28_72;
	setp.gt.s32 	%p81, %r120, 32;
	ld.shared.u32 	%r563, [_ZZN3cub18CUB_300001_SM_10006detail6reduce28DeviceReduceSingleTileKernelINS2_10policy_hubIijN4cuda3std3__44plusIiEEE10Policy1000EPiSC_iS9_iiNS7_10__identityEEEvT0_T1_T2_T3_T4_T6_E12temp_storage+12];
	selp.b32 	%r564, %r563, 0, %p81;
	add.s32 	%r565, %r564, %r686;
	setp.gt.s32 	%p82, %r120, 64;
	ld.shared.u32 	%r566, [_ZZN3cub18CUB_300001_SM_10006detail6reduce28DeviceReduceSingleTileKernelINS2_10policy_hubIijN4cuda3std3__44plusIiEEE10Policy1000EPiSC_iS9_iiNS7_10__identityEEEvT0_T1_T2_T3_T4_T6_E12temp_storage+16];
	selp.b32 	%r567, %r566, 0, %p82;
	add.s32 	%r568, %r565, %r567;
	setp.gt.s32 	%p83, %r120, 96;
	ld.shared.u32 	%r569, [_ZZN3cub18CUB_300001_SM_10006detail6reduce28DeviceReduceSingleTileKernelINS2_10policy_hubIijN4cuda3std3__44plusIiEEE10Policy1000EPiSC_iS9_iiNS7_10__identityEEEvT0_T1_T2_T3_T4_T6_E12temp_storage+20];
	selp.b32 	%r570, %r569, 0, %p83;
	add.s32 	%r571, %r568, %r570;
	setp.gt.s32 	%p84, %r120, 128;
	ld.shared.u32 	%r572, [_ZZN3cub18CUB_300001_SM_10006detail6reduce28DeviceReduceSingleTileKernelINS2_10policy_hubIijN4cuda3std3__44plusIiEEE10Policy1000EPiSC_iS9_iiNS7_10__identityEEEvT0_T1_T2_T3_T4_T6_E12temp_storage+24];
	selp.b32 	%r573, %r572, 0, %p84;
	add.s32 	%r574, %r571, %r573;
	setp.gt.s32 	%p85, %r120, 160;
	ld.shared.u32 	%r575, [_ZZN3cub18CUB_300001_SM_10006detail6reduce28DeviceReduceSingleTileKernelINS2_10policy_hubIijN4cuda3std3__44plusIiEEE10Policy1000EPiSC_iS9_iiNS7_10__identityEEEvT0_T1_T2_T3_T4_T6_E12temp_storage+28];
	selp.b32 	%r576, %r575, 0, %p85;
	add.s32 	%r577, %r574, %r576;
	setp.gt.s32 	%p86, %r120, 192;
	ld.shared.u32 	%r578, [_ZZN3cub18CUB_300001_SM_10006detail6reduce28DeviceReduceSingleTileKernelINS2_10policy_hubIijN4cuda3std3__44plusIiEEE10Policy1000EPiSC_iS9_iiNS7_10__identityEEEvT0_T1_T2_T3_T4_T6_E12temp_storage+32];
	selp.b32 	%r579, %r578, 0, %p86;
	add.s32 	%r580, %r577, %r579;
	setp.gt.s32 	%p87, %r120, 224;
	ld.shared.u32 	%r581, [_ZZN3cub18CUB_300001_SM_10006detail6reduce28DeviceReduceSingleTileKernelINS2_10policy_hubIijN4cuda3std3__44plusIiEEE10Policy1000EPiSC_iS9_iiNS7_10__identityEEEvT0_T1_T2_T3_T4_T6_E12temp_storage+36];
	selp.b32 	%r582, %r581, 0, %p87;
	add.s32 	%r686, %r580, %r582;
	bra.uni 	$L__BB28_72;
$L__BB28_22:
	mov.u32 	%r26, %tid.x;
	shl.b32 	%r377, %r26, 2;
	mul.wide.u32 	%rd86, %r377, 4;
	add.s64 	%rd76, %rd16, %rd86;
	// begin inline asm
	ld.global.nc.v2.u64 {%rd74, %rd75}, [%rd76];
	// end inline asm
	mov.b64 	{%r378, %r379}, %rd75;
	mov.b64 	{%r380, %r381}, %rd74;
	add.s64 	%rd79, %rd76, 4096;
	// begin inline asm
	ld.global.nc.v2.u64 {%rd77, %rd78}, [%rd79];
	// end inline asm
	mov.b64 	{%r382, %r383}, %rd78;
	mov.b64 	{%r384, %r385}, %rd77;
	add.s64 	%rd82, %rd76, 8192;
	// begin inline asm
	ld.global.nc.v2.u64 {%rd80, %rd81}, [%rd82];
	// end inline asm
	mov.b64 	{%r386, %r387}, %rd81;
	mov.b64 	{%r388, %r389}, %rd80;
	add.s64 	%rd85, %rd76, 12288;
	// begin inline asm
	ld.global.nc.v2.u64 {%rd83, %rd84}, [%rd85];
	// end inline asm
	mov.b64 	{%r390, %r391}, %rd84;
	mov.b64 	{%r392, %r393}, %rd83;
	add.s32 	%r394, %r381, %r380;
	add.s32 	%r395, %r378, %r394;
	add.s32 	%r396, %r379, %r395;
	add.s32 	%r397, %r384, %r396;
	add.s32 	%r398, %r385, %r397;
	add.s32 	%r399, %r382, %r398;
	add.s32 	%r400, %r383, %r399;
	add.s32 	%r401, %r388, %r400;
	add.s32 	%r402, %r389, %r401;
	add.s32 	%r403, %r386, %r402;
	add.s32 	%r404, %r387, %r403;
	add.s32 	%r405, %r392, %r404;
	add.s32 	%r406, %r393, %r405;
	add.s32 	%r407, %r390, %r406;
	add.s32 	%r659, %r391, %r407;
	setp.lt.u32 	%p50, %r120, 8192;
	mov.b32 	%r648, 4096;
	@%p50 bra 	$L__BB28_26;
	add.s32 	%r28, %r120, -4096;
	mov.b32 	%r648, 4096;
$L__BB28_24:
	mul.wide.s32 	%rd99, %r648, 4;
	add.s64 	%rd89, %rd76, %rd99;
	// begin inline asm
	ld.global.nc.v2.u64 {%rd87, %rd88}, [%rd89];
	// end inline asm
	mov.b64 	{%r409, %r410}, %rd88;
	mov.b64 	{%r411, %r412}, %rd87;
	add.s64 	%rd92, %rd89, 4096;
	// begin inline asm
	ld.global.nc.v2.u64 {%rd90, %rd91}, [%rd92];
	// end inline asm
	mov.b64 	{%r413, %r414}, %rd91;
	mov.b64 	{%r415, %r416}, %rd90;
	add.s64 	%rd95, %rd89, 8192;
	// begin inline asm
	ld.global.nc.v2.u64 {%rd93, %rd94}, [%rd95];
	// end inline asm
	mov.b64 	{%r417, %r418}, %rd94;
	mov.b64 	{%r419, %r420}, %rd93;
	add.s64 	%rd98, %rd89, 12288;
	// begin inline asm
	ld.global.nc.v2.u64 {%rd96, %rd97}, [%rd98];
	// end inline asm
	mov.b64 	{%r421, %r422}, %rd97;
	mov.b64 	{%r423, %r424}, %rd96;
	add.s32 	%r425, %r411, %r659;
	add.s32 	%r426, %r412, %r425;
	add.s32 	%r427, %r409, %r426;
	add.s32 	%r428, %r410, %r427;
	add.s32 	%r429, %r415, %r428;
	add.s32 	%r430, %r416, %r429;
	add.s32 	%r431, %r413, %r430;
	add.s32 	%r432, %r414, %r431;
	add.s32 	%r433, %r419, %r432;
	add.s32 	%r434, %r420, %r433;
	add.s32 	%r435, %r417, %r434;
	add.s32 	%r436, %r418, %r435;
	add.s32 	%r437, %r423, %r436;
	add.s32 	%r438, %r424, %r437;
	add.s32 	%r439, %r421, %r438;
	add.s32 	%r659, %r422, %r439;
	sub.s32 	%r440, %r120, %r648;
	setp.lt.s32 	%p51, %r440, 4096;
	@%p51 bra 	$L__BB28_34;
	add.s32 	%r648, %r648, 4096;
	setp.le.s32 	%p52, %r648, %r28;
	@%p52 bra 	$L__BB28_24;
$L__BB28_26:
	setp.le.s32 	%p53, %r120, %r648;
	@%p53 bra 	$L__BB28_34;
	sub.s32 	%r35, %r120, %r648;
	setp.ge.s32 	%p54, %r26, %r35;
	@%p54 bra 	$L__BB28_34;
	not.b32 	%r442, %r26;
	add.s32 	%r443, %r120, %r442;
	sub.s32 	%r36, %r443, %r648;
	and.b32  	%r444, %r36, 768;
	setp.eq.s32 	%p55, %r444, 768;
	mov.u32 	%r653, %r26;
	@%p55 bra 	$L__BB28_31;
	add.s32 	%r650, %r26, %r648;
	shr.u32 	%r445, %r36, 8;
	add.s32 	%r446, %r445, 1;
	and.b32  	%r447, %r446, 3;
	neg.s32 	%r649, %r447;
	mov.u32 	%r653, %r26;
$L__BB28_30:
	.pragma "nounroll";
	mul.wide.u32 	%rd101, %r650, 4;
	add.s64 	%rd100, %rd16, %rd101;
	// begin inline asm
	ld.global.nc.u32 %r448, [%rd100];
	// end inline asm
	add.s32 	%r659, %r448, %r659;
	add.s32 	%r653, %r653, 256;
	add.s32 	%r650, %r650, 256;
	add.s32 	%r649, %r649, 1;
	setp.ne.s32 	%p56, %r649, 0;
	@%p56 bra 	$L__BB28_30;
$L__BB28_31:
	setp.lt.u32 	%p57, %r36, 768;
	@%p57 bra 	$L__BB28_34;
	cvt.u64.u32 	%rd102, %r653;
	cvt.u64.u32 	%rd103, %r648;
	add.s64 	%rd104, %rd102, %rd103;
	shl.b64 	%rd105, %rd104, 2;
	add.s64 	%rd106, %rd105, %rd16;
	add.s64 	%rd122, %rd106, 2048;
	add.s32 	%r656, %r653, %r648;
$L__BB28_33:
	mul.wide.u32 	%rd111, %r656, 4;
	add.s64 	%rd107, %rd16, %rd111;
	// begin inline asm
	ld.global.nc.u32 %r449, [%rd107];
	// end inline asm
	add.s32 	%r453, %r449, %r659;
	add.s64 	%rd108, %rd122, -1024;
	// begin inline asm
	ld.global.nc.u32 %r450, [%rd108];
	// end inline asm
	add.s32 	%r454, %r450, %r453;
	// begin inline asm
	ld.global.nc.u32 %r451, [%rd122];
	// end inline asm
	add.s32 	%r455, %r451, %r454;
	add.s64 	%rd110, %rd122, 1024;
	// begin inline asm
	ld.global.nc.u32 %r452, [%rd110];
	// end inline asm
	add.s32 	%r659, %r452, %r455;
	add.s32 	%r653, %r653, 1024;
	add.s64 	%rd122, %rd122, 4096;
	add.s32 	%r656, %r656, 1024;
	setp.lt.s32 	%p58, %r653, %r35;
	@%p58 bra 	$L__BB28_33;
$L__BB28_34:
	// begin inline asm
	mov.u32 %r456, %laneid;
	// end inline asm
	mov.b32 	%r459, 1;
	mov.b32 	%r480, 31;
	mov.b32 	%r481, -1;
	// begin inline asm
	shfl.sync.down.b32 %r457, %r659, %r459, %r480, %r481;
	// end inline asm
	setp.gt.s32 	%p59, %r456, 30;
	selp.b32 	%r482, 0, %r457, %p59;
	add.s32 	%r463, %r482, %r659;
	mov.b32 	%r464, 2;
	// begin inline asm
	shfl.sync.down.b32 %r462, %r463, %r464, %r480, %r481;
	// end inline asm
	setp.gt.s32 	%p60, %r456, 29;
	selp.b32 	%r483, 0, %r462, %p60;
	add.s32 	%r468, %r463, %r483;
	mov.b32 	%r469, 4;
	// begin inline asm
	shfl.sync.down.b32 %r467, %r468, %r469, %r480, %r481;
	// end inline asm
	setp.gt.s32 	%p61, %r456, 27;
	selp.b32 	%r484, 0, %r467, %p61;
	add.s32 	%r473, %r468, %r484;
	mov.b32 	%r474, 8;
	// begin inline asm
	shfl.sync.down.b32 %r472, %r473, %r474, %r480, %r481;
	// end inline asm
	setp.gt.s32 	%p62, %r456, 23;
	selp.b32 	%r485, 0, %r472, %p62;
	add.s32 	%r478, %r473, %r485;
	mov.b32 	%r479, 16;
	// begin inline asm
	shfl.sync.down.b32 %r477, %r478, %r479, %r480, %r481;
	// end inline asm
	setp.gt.s32 	%p63, %r456, 15;
	selp.b32 	%r486, 0, %r477, %p63;
	add.s32 	%r686, %r478, %r486;
	setp.ne.s32 	%p64, %r456, 0;
	@%p64 bra 	$L__BB28_36;
	shr.u32 	%r487, %r26, 3;
	and.b32  	%r488, %r487, 124;
	mov.u32 	%r489, _ZZN3cub18CUB_300001_SM_10006detail6reduce28DeviceReduceSingleTileKernelINS2_10policy_hubIijN4cuda3std3__44plusIiEEE10Policy1000EPiSC_iS9_iiNS7_10__identityEEEvT0_T1_T2_T3_T4_T6_E12temp_storage;
	add.s32 	%r490, %r489, %r488;
	st.shared.u32 	[%r490+8], %r686;
$L__BB28_36:
	bar.sync 	0;
	setp.ne.s32 	%p65, %r26, 0;
	@%p65 bra 	$L__BB28_72;
	ld.shared.u32 	%r491, [_ZZN3cub18CUB_300001_SM_10006detail6reduce28DeviceReduceSingleTileKernelINS2_10policy_hubIijN4cuda3std3__44plusIiEEE10Policy1000EPiSC_iS9_iiNS7_10__identityEEEvT0_T1_T2_T3_T4_T6_E12temp_storage+12];
	add.s32 	%r492, %r491, %r686;
	ld.shared.u32 	%r493, [_ZZN3cub18CUB_300001_SM_10006detail6reduce28DeviceReduceSingleTileKernelINS2_10policy_hubIijN4cuda3std3__44plusIiEEE10Policy1000EPiSC_iS9_iiNS7_10__identityEEEvT0_T1_T2_T3_T4_T6_E12temp_storage+16];
	add.s32 	%r494, %r492, %r493;
	ld.shared.u32 	%r495, [_ZZN3cub18CUB_300001_SM_10006detail6reduce28DeviceReduceSingleTileKernelINS2_10policy_hubIijN4cuda3std3__44plusIiEEE10Policy1000EPiSC_iS9_iiNS7_10__identityEEEvT0_T1_T2_T3_T4_T6_E12temp_storage+20];
	add.s32 	%r496, %r494, %r495;
	ld.shared.u32 	%r497, [_ZZN3cub18CUB_300001_SM_10006detail6reduce28DeviceReduceSingleTileKernelINS2_10policy_hubIijN4cuda3std3__44plusIiEEE10Policy1000EPiSC_iS9_iiNS7_10__identityEEEvT0_T1_T2_T3_T4_T6_E12temp_storage+24];
	add.s32 	%r498, %r496, %r497;
	ld.shared.u32 	%r499, [_ZZN3cub18CUB_300001_SM_10006detail6reduce28DeviceReduceSingleTileKernelINS2_10policy_hubIijN4cuda3std3__44plusIiEEE10Policy1000EPiSC_iS9_iiNS7_10__identityEEEvT0_T1_T2_T3_T4_T6_E12temp_storage+28];
	add.s32 	%r500, %r498, %r499;
	ld.shared.u32 	%r501, [_ZZN3cub18CUB_300001_SM_10006detail6reduce28DeviceReduceSingleTileKernelINS2_10policy_hubIijN4cuda3std3__44plusIiEEE10Policy1000EPiSC_iS9_iiNS7_10__identityEEEvT0_T1_T2_T3_T4_T6_E12temp_storage+32];
	add.s32 	%r502, %r500, %r501;
	ld.shared.u32 	%r503, [_ZZN3cub18CUB_300001_SM_10006detail6reduce28DeviceReduceSingleTileKernelINS2_10policy_hubIijN4cuda3std3__44plusIiEEE10Policy1000EPiSC_iS9_iiNS7_10__identityEEEvT0_T1_T2_T3_T4_T6_E12temp_storage+36];
	add.s32 	%r686, %r502, %r503;
	bra.uni 	$L__BB28_72;
$L__BB28_38:
	setp.gt.s32 	%p3, %r120, 4095;
	@%p3 bra 	$L__BB28_56;
	mov.u32 	%r60, %tid.x;
	setp.ge.s32 	%p20, %r60, %r120;
	mov.b32 	%r670, 0;
	mov.u32 	%r665, %r60;
	@%p20 bra 	$L__BB28_41;
	mul.wide.u32 	%rd66, %r60, 4;
	add.s64 	%rd65, %rd16, %rd66;
	// begin inline asm
	ld.global.nc.u32 %r670, [%rd65];
	// end inline asm
	add.s32 	%r665, %r60, 256;
$L__BB28_41:
	setp.ge.s32 	%p21, %r665, %r120;
	@%p21 bra 	$L__BB28_47;
	not.b32 	%r252, %r665;
	add.s32 	%r65, %r120, %r252;
	and.b32  	%r253, %r65, 768;
	setp.eq.s32 	%p22, %r253, 768;
	@%p22 bra 	$L__BB28_45;
	mul.wide.u32 	%rd67, %r665, 4;
	add.s64 	%rd123, %rd16, %rd67;
	shr.u32 	%r254, %r65, 8;
	add.s32 	%r255, %r254, 1;
	and.b32  	%r256, %r255, 3;
	neg.s32 	%r662, %r256;
$L__BB28_44:
	.pragma "nounroll";
	// begin inline asm
	ld.global.nc.u32 %r257, [%rd123];
	// end inline asm
	add.s32 	%r670, %r257, %r670;
	add.s32 	%r665, %r665, 256;
	add.s64 	%rd123, %rd123, 1024;
	add.s32 	%r662, %r662, 1;
	setp.ne.s32 	%p23, %r662, 0;
	@%p23 bra 	$L__BB28_44;
$L__BB28_45:
	setp.lt.u32 	%p24, %r65, 768;
	@%p24 bra 	$L__BB28_47;
$L__BB28_46:
	mul.wide.s32 	%rd73, %r665, 4;
	add.s64 	%rd69, %rd16, %rd73;
	// begin inline asm
	ld.global.nc.u32 %r258, [%rd69];
	// end inline asm
	add.s32 	%r262, %r258, %r670;
	add.s64 	%rd70, %rd69, 1024;
	// begin inline asm
	ld.global.nc.u32 %r259, [%rd70];
	// end inline asm
	add.s32 	%r263, %r259, %r262;
	add.s64 	%rd71, %rd69, 2048;
	// begin inline asm
	ld.global.nc.u32 %r260, [%rd71];
	// end inline asm
	add.s32 	%r264, %r260, %r263;
	add.s64 	%rd72, %rd69, 3072;
	// begin inline asm
	ld.global.nc.u32 %r261, [%rd72];
	// end inline asm
	add.s32 	%r670, %r261, %r264;
	add.s32 	%r665, %r665, 1024;
	setp.lt.s32 	%p25, %r665, %r120;
	@%p25 bra 	$L__BB28_46;
$L__BB28_47:
	setp.lt.s32 	%p26, %r120, 256;
	@%p26 bra 	$L__BB28_52;
	// begin inline asm
	mov.u32 %r328, %laneid;
	// end inline asm
	mov.b32 	%r331, 1;
	mov.b32 	%r352, 31;
	mov.b32 	%r353, -1;
	// begin inline asm
	shfl.sync.down.b32 %r329, %r670, %r331, %r352, %r353;
	// end inline asm
	setp.gt.s32 	%p42, %r328, 30;
	selp.b32 	%r354, 0, %r329, %p42;
	add.s32 	%r335, %r354, %r670;
	mov.b32 	%r336, 2;
	// begin inline asm
	shfl.sync.down.b32 %r334, %r335, %r336, %r352, %r353;
	// end inline asm
	setp.gt.s32 	%p43, %r328, 29;
	selp.b32 	%r355, 0, %r334, %p43;
	add.s32 	%r340, %r335, %r355;
	mov.b32 	%r341, 4;
	// begin inline asm
	shfl.sync.down.b32 %r339, %r340, %r341, %r352, %r353;
	// end inline asm
	setp.gt.s32 	%p44, %r328, 27;
	selp.b32 	%r356, 0, %r339, %p44;
	add.s32 	%r345, %r340, %r356;
	mov.b32 	%r346, 8;
	// begin inline asm
	shfl.sync.down.b32 %r344, %r345, %r346, %r352, %r353;
	// end inline asm
	setp.gt.s32 	%p45, %r328, 23;
	selp.b32 	%r357, 0, %r344, %p45;
	add.s32 	%r350, %r345, %r357;
	mov.b32 	%r351, 16;
	// begin inline asm
	shfl.sync.down.b32 %r349, %r350, %r351, %r352, %r353;
	// end inline asm
	setp.gt.s32 	%p46, %r328, 15;
	selp.b32 	%r358, 0, %r349, %p46;
	add.s32 	%r686, %r350, %r358;
	setp.ne.s32 	%p47, %r328, 0;
	@%p47 bra 	$L__BB28_50;
	shr.u32 	%r359, %r60, 3;
	and.b32  	%r360, %r359, 124;
	mov.u32 	%r361, _ZZN3cub18CUB_300001_SM_10006detail6reduce28DeviceReduceSingleTileKernelINS2_10policy_hubIijN4cuda3std3__44plusIiEEE10Policy1000EPiSC_iS9_iiNS7_10__identityEEEvT0_T1_T2_T3_T4_T6_E12temp_storage;
	add.s32 	%r362, %r361, %r360;
	st.shared.u32 	[%r362+8], %r686;
$L__BB28_50:
	bar.sync 	0;
	setp.ne.s32 	%p48, %r60, 0;
	@%p48 bra 	$L__BB28_72;
	ld.shared.u32 	%r363, [_ZZN3cub18CUB_300001_SM_10006detail6reduce28DeviceReduceSingleTileKernelINS2_10policy_hubIijN4cuda3std3__44plusIiEEE10Policy1000EPiSC_iS9_iiNS7_10__identityEEEvT0_T1_T2_T3_T4_T6_E12temp_storage+12];
	add.s32 	%r364, %r363, %r686;
	ld.shared.u32 	%r365, [_ZZN3cub18CUB_300001_SM_10006detail6reduce28DeviceReduceSingleTileKernelINS2_10policy_hubIijN4cuda3std3__44plusIiEEE10Policy1000EPiSC_iS9_iiNS7_10__identityEEEvT0_T1_T2_T3_T4_T6_E12temp_storage+16];
	add.s32 	%r366, %r364, %r365;
	ld.shared.u32 	%r367, [_ZZN3cub18CUB_300001_SM_10006detail6reduce28DeviceReduceSingleTileKernelINS2_10policy_hubIijN4cuda3std3__44plusIiEEE10Policy1000EPiSC_iS9_iiNS7_10__identityEEEvT0_T1_T2_T3_T4_T6_E12temp_storage+20];
	add.s32 	%r368, %r366, %r367;
	ld.shared.u32 	%r369, [_ZZN3cub18CUB_300001_SM_10006detail6reduce28DeviceReduceSingleTileKernelINS2_10policy_hubIijN4cuda3std3__44plusIiEEE10Policy1000EPiSC_iS9_iiNS7_10__identityEEEvT0_T1_T2_T3_T4_T6_E12temp_storage+24];
	add.s32 	%r370, %r368, %r369;
	ld.shared.u32 	%r371, [_ZZN3cub18CUB_300001_SM_10006detail6reduce28DeviceReduceSingleTileKernelINS2_10policy_hubIijN4cuda3std3__44plusIiEEE10Policy1000EPiSC_iS9_iiNS7_10__identityEEEvT0_T1_T2_T3_T4_T6_E12temp_storage+28];
	add.s32 	%r372, %r370, %r371;
	ld.shared.u32 	%r373, [_ZZN3cub18CUB_300001_SM_10006detail6reduce28DeviceReduceSingleTileKernelINS2_10policy_hubIijN4cuda3std3__44plusIiEEE10Policy1000EPiSC_iS9_iiNS7_10__identityEEEvT0_T1_T2_T3_T4_T6_E12temp_storage+32];
	add.s32 	%r374, %r372, %r373;
	ld.shared.u32 	%r375, [_ZZN3cub18CUB_300001_SM_10006detail6reduce28DeviceReduceSingleTileKernelINS2_10policy_hubIijN4cuda3std3__44plusIiEEE10Policy1000EPiSC_iS9_iiNS7_10__identityEEEvT0_T1_T2_T3_T4_T6_E12temp_storage+36];
	add.s32 	%r686, %r374, %r375;
	bra.uni 	$L__BB28_72;
$L__BB28_52:
	// begin inline asm
	mov.u32 %r265, %laneid;
	// end inline asm
	and.b32  	%r291, %r60, 992;
	add.s32 	%r292, %r291, 32;
	setp.gt.s32 	%p27, %r292, %r120;
	not.b32 	%r293, %r291;
	add.s32 	%r294, %r120, %r293;
	selp.b32 	%r289, %r294, 31, %p27;
	mov.b32 	%r268, 1;
	mov.b32 	%r290, -1;
	// begin inline asm
	shfl.sync.down.b32 %r266, %r670, %r268, %r289, %r290;
	// end inline asm
	setp.lt.s32 	%p28, %r265, %r289;
	selp.b32 	%r295, %r266, 0, %p28;
	add.s32 	%r272, %r295, %r670;
	mov.b32 	%r273, 2;
	// begin inline asm
	shfl.sync.down.b32 %r271, %r272, %r273, %r289, %r290;
	// end inline asm
	add.s32 	%r296, %r265, 2;
	setp.gt.s32 	%p29, %r296, %r289;
	selp.b32 	%r297, 0, %r271, %p29;
	add.s32 	%r277, %r272, %r297;
	mov.b32 	%r278, 4;
	// begin inline asm
	shfl.sync.down.b32 %r276, %r277, %r278, %r289, %r290;
	// end inline asm
	add.s32 	%r298, %r265, 4;
	setp.gt.s32 	%p30, %r298, %r289;
	selp.b32 	%r299, 0, %r276, %p30;
	add.s32 	%r282, %r277, %r299;
	mov.b32 	%r283, 8;
	// begin inline asm
	shfl.sync.down.b32 %r281, %r282, %r283, %r289, %r290;
	// end inline asm
	add.s32 	%r300, %r265, 8;
	setp.gt.s32 	%p31, %r300, %r289;
	selp.b32 	%r301, 0, %r281, %p31;
	add.s32 	%r287, %r282, %r301;
	mov.b32 	%r288, 16;
	// begin inline asm
	shfl.sync.down.b32 %r286, %r287, %r288, %r289, %r290;
	// end inline asm
	add.s32 	%r302, %r265, 16;
	setp.gt.s32 	%p32, %r302, %r289;
	selp.b32 	%r303, 0, %r286, %p32;
	add.s32 	%r686, %r287, %r303;
	setp.ne.s32 	%p33, %r265, 0;
	@%p33 bra 	$L__BB28_54;
	shr.u32 	%r304, %r60, 3;
	and.b32  	%r305, %r304, 124;
	mov.u32 	%r306, _ZZN3cub18CUB_300001_SM_10006detail6reduce28DeviceReduceSingleTileKernelINS2_10policy_hubIijN4cuda3std3__44plusIiEEE10Policy1000EPiSC_iS9_iiNS7_10__identityEEEvT0_T1_T2_T3_T4_T6_E12temp_storage;
	add.s32 	%r307, %r306, %r305;
	st.shared.u32 	[%r307+8], %r686;
$L__BB28_54:
	bar.sync 	0;
	setp.ne.s32 	%p34, %r60, 0;
	@%p34 bra 	$L__BB28_72;
	setp.gt.s32 	%p35, %r120, 32;
	ld.shared.u32 	%r308, [_ZZN3cub18CUB_300001_SM_10006detail6reduce28DeviceReduceSingleTileKernelINS2_10policy_hubIijN4cuda3std3__44plusIiEEE10Policy1000EPiSC_iS9_iiNS7_10__identityEEEvT0_T1_T2_T3_T4_T6_E12temp_storage+12];
	selp.b32 	%r309, %r308, 0, %p35;
	add.s32 	%r310, %r309, %r686;
	setp.gt.s32 	%p36, %r120, 64;
	ld.shared.u32 	%r311, [_ZZN3cub18CUB_300001_SM_10006detail6reduce28DeviceReduceSingleTileKernelINS2_10policy_hubIijN4cuda3std3__44plusIiEEE10Policy1000EPiSC_iS9_iiNS7_10__identityEEEvT0_T1_T2_T3_T4_T6_E12temp_storage+16];
	selp.b32 	%r312, %r311, 0, %p36;
	add.s32 	%r313, %r310, %r312;
	setp.gt.s32 	%p37, %r120, 96;
	ld.shared.u32 	%r314, [_ZZN3cub18CUB_300001_SM_10006detail6reduce28DeviceReduceSingleTileKernelINS2_10policy_hubIijN4cuda3std3__44plusIiEEE10Policy1000EPiSC_iS9_iiNS7_10__identityEEEvT0_T1_T2_T3_T4_T6_E12temp_storage+20];
	selp.b32 	%r315, %r314, 0, %p37;
	add.s32 	%r316, %r313, %r315;
	setp.gt.s32 	%p38, %r120, 128;
	ld.shared.u32 	%r317, [_ZZN3cub18CUB_300001_SM_10006detail6reduce28DeviceReduceSingleTileKernelINS2_10policy_hubIijN4cuda3std3__44plusIiEEE10Policy1000EPiSC_iS9_iiNS7_10__identityEEEvT0_T1_T2_T3_T4_T6_E12temp_storage+24];
	selp.b32 	%r318, %r317, 0, %p38;
	add.s32 	%r319, %r316, %r318;
	setp.gt.s32 	%p39, %r120, 160;
	ld.shared.u32 	%r320, [_ZZN3cub18CUB_300001_SM_10006detail6reduce28DeviceReduceSingleTileKernelINS2_10policy_hubIijN4cuda3std3__44plusIiEEE10Policy1000EPiSC_iS9_iiNS7_10__identityEEEvT0_T1_T2_T3_T4_T6_E12temp_storage+28];
	selp.b32 	%r321, %r320, 0, %p39;
	add.s32 	%r322, %r319, %r321;
	setp.gt.s32 	%p40, %r120, 192;
	ld.shared.u32 	%r323, [_ZZN3cub18CUB_300001_SM_10006detail6reduce28DeviceReduceSingleTileKernelINS2_10policy_hubIijN4cuda3std3__44plusIiEEE10Policy1000EPiSC_iS9_iiNS7_10__identityEEEvT0_T1_T2_T3_T4_T6_E12temp_storage+32];
	selp.b32 	%r324, %r323, 0, %p40;
	add.s32 	%r325, %r322, %r324;
	setp.gt.s32 	%p41, %r120, 224;
	ld.shared.u32 	%r326, [_ZZN3cub18CUB_300001_SM_10006detail6reduce28DeviceReduceSingleTileKernelINS2_10policy_hubIijN4cuda3std3__44plusIiEEE10Policy1000EPiSC_iS9_iiNS7_10__identityEEEvT0_T1_T2_T3_T4_T6_E12temp_storage+36];
	selp.b32 	%r327, %r326, 0, %p41;
	add.s32 	%r686, %r325, %r327;
	bra.uni 	$L__BB28_72;
$L__BB28_56:
	mov.u32 	%r85, %tid.x;
	mul.wide.u32 	%rd35, %r85, 4;
	add.s64 	%rd19, %rd16, %rd35;
	// begin inline asm
	ld.global.nc.u32 %r122, [%rd19];
	// end inline asm
	add.s64 	%rd20, %rd19, 1024;
	// begin inline asm
	ld.global.nc.u32 %r123, [%rd20];
	// end inline asm
	add.s64 	%rd21, %rd19, 2048;
	// begin inline asm
	ld.global.nc.u32 %r124, [%rd21];
	// end inline asm
	add.s64 	%rd22, %rd19, 3072;
	// begin inline asm
	ld.global.nc.u32 %r125, [%rd22];
	// end inline asm
	add.s64 	%rd23, %rd19, 4096;
	// begin inline asm
	ld.global.nc.u32 %r126, [%rd23];
	// end inline asm
	add.s64 	%rd24, %rd19, 5120;
	// begin inline asm
	ld.global.nc.u32 %r127, [%rd24];
	// end inline asm
	add.s64 	%rd25, %rd19, 6144;
	// begin inline asm
	ld.global.nc.u32 %r128, [%rd25];
	// end inline asm
	add.s64 	%rd26, %rd19, 7168;
	// begin inline asm
	ld.global.nc.u32 %r129, [%rd26];
	// end inline asm
	add.s64 	%rd27, %rd19, 8192;
	// begin inline asm
	ld.global.nc.u32 %r130, [%rd27];
	// end inline asm
	add.s64 	%rd28, %rd19, 9216;
	// begin inline asm
	ld.global.nc.u32 %r131, [%rd28];
	// end inline asm
	add.s64 	%rd29, %rd19, 10240;
	// begin inline asm
	ld.global.nc.u32 %r132, [%rd29];
	// end inline asm
	add.s64 	%rd30, %rd19, 11264;
	// begin inline asm
	ld.global.nc.u32 %r133, [%rd30];
	// end inline asm
	add.s64 	%rd31, %rd19, 12288;
	// begin inline asm
	ld.global.nc.u32 %r134, [%rd31];
	// end inline asm
	add.s64 	%rd32, %rd19, 13312;
	// begin inline asm
	ld.global.nc.u32 %r135, [%rd32];
	// end inline asm
	add.s64 	%rd33, %rd19, 14336;
	// begin inline asm
	ld.global.nc.u32 %r136, [%rd33];
	// end inline asm
	add.s64 	%rd34, %rd19, 15360;
	// begin inline asm
	ld.global.nc.u32 %r137, [%rd34];
	// end inline asm
	add.s32 	%r139, %r123, %r122;
	add.s32 	%r140, %r124, %r139;
	add.s32 	%r141, %r125, %r140;
	add.s32 	%r142, %r126, %r141;
	add.s32 	%r143, %r127, %r142;
	add.s32 	%r144, %r128, %r143;
	add.s32 	%r145, %r129, %r144;
	add.s32 	%r146, %r130, %r145;
	add.s32 	%r147, %r131, %r146;
	add.s32 	%r148, %r132, %r147;
	add.s32 	%r149, %r133, %r148;
	add.s32 	%r150, %r134, %r149;
	add.s32 	%r151, %r135, %r150;
	add.s32 	%r152, %r136, %r151;
	add.s32 	%r685, %r137, %r152;
	setp.lt.u32 	%p4, %r120, 8192;
	mov.b32 	%r674, 4096;
	@%p4 bra 	$L__BB28_60;
	add.s32 	%r87, %r120, -4096;
	mov.b32 	%r674, 4096;
$L__BB28_58:
	mul.wide.s32 	%rd52, %r674, 4;
	add.s64 	%rd36, %rd19, %rd52;
	// begin inline asm
	ld.global.nc.u32 %r154, [%rd36];
	// end inline asm
	add.s64 	%rd37, %rd36, 1024;
	// begin inline asm
	ld.global.nc.u32 %r155, [%rd37];
	// end inline asm
	add.s64 	%rd38, %rd36, 2048;
	// begin inline asm
	ld.global.nc.u32 %r156, [%rd38];
	// end inline asm
	add.s64 	%rd39, %rd36, 3072;
	// begin inline asm
	ld.global.nc.u32 %r157, [%rd39];
	// end inline asm
	add.s64 	%rd40, %rd36, 4096;
	// begin inline asm
	ld.global.nc.u32 %r158, [%rd40];
	// end inline asm
	add.s64 	%rd41, %rd36, 5120;
	// begin inline asm
	ld.global.nc.u32 %r159, [%rd41];
	// end inline asm
	add.s64 	%rd42, %rd36, 6144;
	// begin inline asm
	ld.global.nc.u32 %r160, [%rd42];
	// end inline asm
	add.s64 	%rd43, %rd36, 7168;
	// begin inline asm
	ld.global.nc.u32 %r161, [%rd43];
	// end inline asm
	add.s64 	%rd44, %rd36, 8192;
	// begin inline asm
	ld.global.nc.u32 %r162, [%rd44];
	// end inline asm
	add.s64 	%rd45, %rd36, 9216;
	// begin inline asm
	ld.global.nc.u32 %r163, [%rd45];
	// end inline asm
	add.s64 	%rd46, %rd36, 10240;
	// begin inline asm
	ld.global.nc.u32 %r164, [%rd46];
	// end inline asm
	add.s64 	%rd47, %rd36, 11264;
	// begin inline asm
	ld.global.nc.u32 %r165, [%rd47];
	// end inline asm
	add.s64 	%rd48, %rd36, 12288;
	// begin inline asm
	ld.global.nc.u32 %r166, [%rd48];
	// end inline asm
	add.s64 	%rd49, %rd36, 13312;
	// begin inline asm
	ld.global.nc.u32 %r167, [%rd49];
	// end inline asm
	add.s64 	%rd50, %rd36, 14336;
	// begin inline asm
	ld.global.nc.u32 %r168, [%rd50];
	// end inline asm
	add.s64 	%rd51, %rd36, 15360;
	// begin inline asm
	ld.global.nc.u32 %r169, [%rd51];
	// end inline asm
	add.s32 	%r170, %r154, %r685;
	add.s32 	%r171, %r155, %r170;
	add.s32 	%r172, %r156, %r171;
	add.s32 	%r173, %r157, %r172;
	add.s32 	%r174, %r158, %r173;
	add.s32 	%r175, %r159, %r174;
	add.s32 	%r176, %r160, %r175;
	add.s32 	%r177, %r161, %r176;
	add.s32 	%r178, %r162, %r177;
	add.s32 	%r179, %r163, %r178;
	add.s32 	%r180, %r164, %r179;
	add.s32 	%r181, %r165, %r180;
	add.s32 	%r182, %r166, %r181;
	add.s32 	%r183, %r167, %r182;
	add.s32 	%r184, %r168, %r183;
	add.s32 	%r685, %r169, %r184;
	sub.s32 	%r185, %r120, %r674;
	setp.lt.s32 	%p5, %r185, 4096;
	@%p5 bra 	$L__BB28_68;
	add.s32 	%r674, %r674, 4096;
	setp.le.s32 	%p6, %r674, %r87;
	@%p6 bra 	$L__BB28_58;
$L__BB28_60:
	setp.le.s32 	%p7, %r120, %r674;
	@%p7 bra 	$L__BB28_68;
	sub.s32 	%r94, %r120, %r674;
	setp.ge.s32 	%p8, %r85, %r94;
	@%p8 bra 	$L__BB28_68;
	not.b32 	%r187, %r85;
	add.s32 	%r188, %r120, %r187;
	sub.s32 	%r95, %r188, %r674;
	and.b32  	%r189, %r95, 768;
	setp.eq.s32 	%p9, %r189, 768;
	mov.u32 	%r679, %r85;
	@%p9 bra 	$L__BB28_65;
	add.s32 	%r676, %r85, %r674;
	shr.u32 	%r190, %r95, 8;
	add.s32 	%r191, %r190, 1;
	and.b32  	%r192, %r191, 3;
	neg.s32 	%r675, %r192;
	mov.u32 	%r679, %r85;
$L__BB28_64:
	.pragma "nounroll";
	mul.wide.u32 	%rd54, %r676, 4;
	add.s64 	%rd53, %rd16, %rd54;
	// begin inline asm
	ld.global.nc.u32 %r193, [%rd53];
	// end inline asm
	add.s32 	%r685, %r193, %r685;
	add.s32 	%r679, %r679, 256;
	add.s32 	%r676, %r676, 256;
	add.s32 	%r675, %r675, 1;
	setp.ne.s32 	%p10, %r675, 0;
	@%p10 bra 	$L__BB28_64;
$L__BB28_65:
	setp.lt.u32 	%p11, %r95, 768;
	@%p11 bra 	$L__BB28_68;
	cvt.u64.u32 	%rd55, %r679;
	cvt.u64.u32 	%rd56, %r674;
	add.s64 	%rd57, %rd55, %rd56;
	shl.b64 	%rd58, %rd57, 2;
	add.s64 	%rd59, %rd58, %rd16;
	add.s64 	%rd124, %rd59, 2048;
	add.s32 	%r682, %r679, %r674;
$L__BB28_67:
	mul.wide.u32 	%rd64, %r682, 4;
	add.s64 	%rd60, %rd16, %rd64;
	// begin inline asm
	ld.global.nc.u32 %r194, [%rd60];
	// end inline asm
	add.s32 	%r198, %r194, %r685;
	add.s64 	%rd61, %rd124, -1024;
	// begin inline asm
	ld.global.nc.u32 %r195, [%rd61];
	// end inline asm
	add.s32 	%r199, %r195, %r198;
	// begin inline asm
	ld.global.nc.u32 %r196, [%rd124];
	// end inline asm
	add.s32 	%r200, %r196, %r199;
	add.s64 	%rd63, %rd124, 1024;
	// begin inline asm
	ld.global.nc.u32 %r197, [%rd63];
	// end inline asm
	add.s32 	%r685, %r197, %r200;
	add.s32 	%r679, %r679, 1024;
	add.s64 	%rd124, %rd124, 4096;
	add.s32 	%r682, %r682, 1024;
	setp.lt.s32 	%p12, %r679, %r94;
	@%p12 bra 	$L__BB28_67;
$L__BB28_68:
	// begin inline asm
	mov.u32 %r201, %laneid;
	// end inline asm
	mov.b32 	%r204, 1;
	mov.b32 	%r225, 31;
	mov.b32 	%r226, -1;
	// begin inline asm
	shfl.sync.down.b32 %r202, %r685, %r204, %r225, %r226;
	// end inline asm
	setp.gt.s32 	%p13, %r201, 30;
	selp.b32 	%r227, 0, %r202, %p13;
	add.s32 	%r208, %r227, %r685;
	mov.b32 	%r209, 2;
	// begin inline asm
	shfl.sync.down.b32 %r207, %r208, %r209, %r225, %r226;
	// end inline asm
	setp.gt.s32 	%p14, %r201, 29;
	selp.b32 	%r228, 0, %r207, %p14;
	add.s32 	%r213, %r208, %r228;
	mov.b32 	%r214, 4;
	// begin inline asm
	shfl.sync.down.b32 %r212, %r213, %r214, %r225, %r226;
	// end inline asm
	setp.gt.s32 	%p15, %r201, 27;
	selp.b32 	%r229, 0, %r212, %p15;
	add.s32 	%r218, %r213, %r229;
	mov.b32 	%r219, 8;
	// begin inline asm
	shfl.sync.down.b32 %r217, %r218, %r219, %r225, %r226;
	// end inline asm
	setp.gt.s32 	%p16, %r201, 23;
	selp.b32 	%r230, 0, %r217, %p16;
	add.s32 	%r223, %r218, %r230;
	mov.b32 	%r224, 16;
	// begin inline asm
	shfl.sync.down.b32 %r222, %r223, %r224, %r225, %r226;
	// end inline asm
	setp.gt.s32 	%p17, %r201, 15;
	selp.b32 	%r231, 0, %r222, %p17;
	add.s32 	%r686, %r223, %r231;
	setp.ne.s32 	%p18, %r201, 0;
	@%p18 bra 	$L__BB28_70;
	shr.u32 	%r232, %r85, 3;
	and.b32  	%r233, %r232, 124;
	mov.u32 	%r234, _ZZN3cub18CUB_300001_SM_10006detail6reduce28DeviceReduceSingleTileKernelINS2_10policy_hubIijN4cuda3std3__44plusIiEEE10Policy1000EPiSC_iS9_iiNS7_10__identityEEEvT0_T1_T2_T3_T4_T6_E12temp_storage;
	add.s32 	%r235, %r234, %r233;
	st.shared.u32 	[%r235+8], %r686;
$L__BB28_70:
	bar.sync 	0;
	setp.ne.s32 	%p19, %r85, 0;
	@%p19 bra 	$L__BB28_72;
	ld.shared.u32 	%r236, [_ZZN3cub18CUB_300001_SM_10006detail6reduce28DeviceReduceSingleTileKernelINS2_10policy_hubIijN4cuda3std3__44plusIiEEE10Policy1000EPiSC_iS9_iiNS7_10__identityEEEvT0_T1_T2_T3_T4_T6_E12temp_storage+12];
	add.s32 	%r237, %r236, %r686;
	ld.shared.u32 	%r238, [_ZZN3cub18CUB_300001_SM_10006detail6reduce28DeviceReduceSingleTileKernelINS2_10policy_hubIijN4cuda3std3__44plusIiEEE10Policy1000EPiSC_iS9_iiNS7_10__identityEEEvT0_T1_T2_T3_T4_T6_E12temp_storage+16];
	add.s32 	%r239, %r237, %r238;
	ld.shared.u32 	%r240, [_ZZN3cub18CUB_300001_SM_10006detail6reduce28DeviceReduceSingleTileKernelINS2_10policy_hubIijN4cuda3std3__44plusIiEEE10Policy1000EPiSC_iS9_iiNS7_10__identityEEEvT0_T1_T2_T3_T4_T6_E12temp_storage+20];
	add.s32 	%r241, %r239, %r240;
	ld.shared.u32 	%r242, [_ZZN3cub18CUB_300001_SM_10006detail6reduce28DeviceReduceSingleTileKernelINS2_10policy_hubIijN4cuda3std3__44plusIiEEE10Policy1000EPiSC_iS9_iiNS7_10__identityEEEvT0_T1_T2_T3_T4_T6_E12temp_storage+24];
	add.s32 	%r243, %r241, %r242;
	ld.shared.u32 	%r244, [_ZZN3cub18CUB_300001_SM_10006detail6reduce28DeviceReduceSingleTileKernelINS2_10policy_hubIijN4cuda3std3__44plusIiEEE10Policy1000EPiSC_iS9_iiNS7_10__identityEEEvT0_T1_T2_T3_T4_T6_E12temp_storage+28];
	add.s32 	%r245, %r243, %r244;
	ld.shared.u32 	%r246, [_ZZN3cub18CUB_300001_SM_10006detail6reduce28DeviceReduceSingleTileKernelINS2_10policy_hubIijN4cuda3std3__44plusIiEEE10Policy1000EPiSC_iS9_iiNS7_10__identityEEEvT0_T1_T2_T3_T4_T6_E12temp_storage+32];
	add.s32 	%r247, %r245, %r246;
	ld.shared.u32 	%r248, [_ZZN3cub18CUB_300001_SM_10006detail6reduce28DeviceReduceSingleTileKernelINS2_10policy_hubIijN4cuda3std3__44plusIiEEE10Policy1000EPiSC_iS9_iiNS7_10__identityEEEvT0_T1_T2_T3_T4_T6_E12temp_storage+36];
	add.s32 	%r686, %r247, %r248;
$L__BB28_72:
	mov.u32 	%r631, %tid.x;
	setp.ne.s32 	%p95, %r631, 0;
	@%p95 bra 	$L__BB28_74;
	add.s32 	%r632, %r686, %r121;
	st.global.u32 	[%rd1], %r632;
$L__BB28_74:
	ret;

}
	// .globl	_ZN3cub18CUB_300001_SM_10006detail6reduce28DeviceReduceSingleTileKernelINS2_10policy_hubIiyN4cuda3std3__44plusIiEEE10Policy1000EN6thrust24THRUST_300001_SM_1000_NS17counting_iteratorIiNSD_11use_defaultESF_SF_EEPiyS9_ii19active_edge_counterEEvT0_T1_T2_T3_T4_T6_
.visible .entry _ZN3cub18CUB_300001_SM_10006detail6reduce28DeviceReduceSingleTileKernelINS2_10policy_hubIiyN4cuda3std3__44plusIiEEE10Policy1000EN6thrust24THRUST_300001_SM_1000_NS17counting_iteratorIiNSD_11use_defaultESF_SF_EEPiyS9_ii19active_edge_counterEEvT0_T1_T2_T3_T4_T6_(
	.param .align 4 .b8 _ZN3cub18CUB_300001_SM_10006detail6reduce28DeviceReduceSingleTileKernelINS2_10policy_hubIiyN4cuda3std3__44plusIiEEE10Policy1000EN6thrust24THRUST_300001_SM_1000_NS17counting_iteratorIiNSD_11use_defaultESF_SF_EEPiyS9_ii19active_edge_counterEEvT0_T1_T2_T3_T4_T6__param_0[4],
	.param .u64 .ptr .align 1 _ZN3cub18CUB_300001_SM_10006detail6reduce28DeviceReduceSingleTileKernelINS2_10policy_hubIiyN4cuda3std3__44plusIiEEE10Policy1000EN6thrust24THRUST_300001_SM_1000_NS17counting_iteratorIiNSD_11use_defaultESF_SF_EEPiyS9_ii19active_edge_counterEEvT0_T1_T2_T3_T4_T6__param_1,
	.param .u64 _ZN3cub18CUB_300001_SM_10006detail6reduce28DeviceReduceSingleTileKernelINS2_10policy_hubIiyN4cuda3std3__44plusIiEEE10Policy1000EN6thrust24THRUST_300001_SM_1000_NS17counting_iteratorIiNSD_11use_defaultESF_SF_EEPiyS9_ii19active_edge_counterEEvT0_T1_T2_T3_T4_T6__param_2,
	.param .align 1 .b8 _ZN3cub18CUB_300001_SM_10006detail6reduce28DeviceReduceSingleTileKernelINS2_10policy_hubIiyN4cuda3std3__44plusIiEEE10Policy1000EN6thrust24THRUST_300001_SM_1000_NS17counting_iteratorIiNSD_11use_defaultESF_SF_EEPiyS9_ii19active_edge_counterEEvT0_T1_T2_T3_T4_T6__param_3[1],
	.param .u32 _ZN3cub18CUB_300001_SM_10006detail6reduce28DeviceReduceSingleTileKernelINS2_10policy_hubIiyN4cuda3std3__44plusIiEEE10Policy1000EN6thrust24THRUST_300001_SM_1000_NS17counting_iteratorIiNSD_11use_defaultESF_SF_EEPiyS9_ii19active_edge_counterEEvT0_T1_T2_T3_T4_T6__param_4,
	.param .align 8 .b8 _ZN3cub18CUB_300001_SM_10006detail6reduce28DeviceReduceSingleTileKernelINS2_10policy_hubIiyN4cuda3std3__44plusIiEEE10Policy1000EN6thrust24THRUST_300001_SM_1000_NS17counting_iteratorIiNSD_11use_defaultESF_SF_EEPiyS9_ii19active_edge_counterEEvT0_T1_T2_T3_T4_T6__param_5[24]
)
.maxntid 256
.minnctapersm 1
{
	.reg .pred 	%p<1511>;
	.reg .b32 	%r<6267>;
	.reg .b64 	%rd<2486>;
	// demoted variable
	.shared .align 4 .b8 _ZZN3cub18CUB_300001_SM_10006detail6reduce28DeviceReduceSingleTileKernelINS2_10policy_hubIiyN4cuda3std3__44plusIiEEE10Policy1000EN6thrust24THRUST_300001_SM_1000_NS17counting_iteratorIiNSD_11use_defaultESF_SF_EEPiyS9_ii19active_edge_counterEEvT0_T1_T2_T3_T4_T6_E12temp_storage[44];
	ld.param.u64 	%rd51, [_ZN3cub18CUB_300001_SM_10006detail6reduce28DeviceReduceSingleTileKernelINS2_10policy_hubIiyN4cuda3std3__44plusIiEEE10Policy1000EN6thrust24THRUST_300001_SM_1000_NS17counting_iteratorIiNSD_11use_defaultESF_SF_EEPiyS9_ii19active_edge_counterEEvT0_T1_T2_T3_T4_T6__param_5+16];
	ld.param.u64 	%rd50, [_ZN3cub18CUB_300001_SM_10006detail6reduce28DeviceReduceSingleTileKernelINS2_10policy_hubIiyN4cuda3std3__44plusIiEEE10Policy1000EN6thrust24THRUST_300001_SM_1000_NS17counting_iteratorIiNSD_11use_defaultESF_SF_EEPiyS9_ii19active_edge_counterEEvT0_T1_T2_T3_T4_T6__param_5+8];
	ld.param.u64 	%rd49, [_ZN3cub18CUB_300001_SM_10006detail6reduce28DeviceReduceSingleTileKernelINS2_10policy_hubIiyN4cuda3std3__44plusIiEEE10Policy1000EN6thrust24THRUST_300001_SM_1000_NS17counting_iteratorIiNSD_11use_defaultESF_SF_EEPiyS9_ii19active_edge_counterEEvT0_T1_T2_T3_T4_T6__param_5];
	ld.param.u32 	%r1088, [_ZN3cub18CUB_300001_SM_10006detail6reduce28DeviceReduceSingleTileKernelINS2_10policy_hubIiyN4cuda3std3__44plusIiEEE10Policy1000EN6thrust24THRUST_300001_SM_1000_NS17counting_iteratorIiNSD_11use_defaultESF_SF_EEPiyS9_ii19active_edge_counterEEvT0_T1_T2_T3_T4_T6__param_0];
	ld.param.u64 	%rd52, [_ZN3cub18CUB_300001_SM_10006detail6reduce28DeviceReduceSingleTileKernelINS2_10policy_hubIiyN4cuda3std3__44plusIiEEE10Policy1000EN6thrust24THRUST_300001_SM_1000_NS17counting_iteratorIiNSD_11use_defaultESF_SF_EEPiyS9_ii19active_edge_counterEEvT0_T1_T2_T3_T4_T6__param_1];
	ld.param.u64 	%rd48, [_ZN3cub18CUB_300001_SM_10006detail6reduce28DeviceReduceSingleTileKernelINS2_10policy_hubIiyN4cuda3std3__44plusIiEEE10Policy1000EN6thrust24THRUST_300001_SM_1000_NS17counting_iteratorIiNSD_11use_defaultESF_SF_EEPiyS9_ii19active_edge_counterEEvT0_T1_T2_T3_T4_T6__param_2];
	ld.param.u32 	%r1089, [_ZN3cub18CUB_300001_SM_10006detail6reduce28DeviceReduceSingleTileKernelINS2_10policy_hubIiyN4cuda3std3__44plusIiEEE10Policy1000EN6thrust24THRUST_300001_SM_1000_NS17counting_iteratorIiNSD_11use_defaultESF_SF_EEPiyS9_ii19active_edge_counterEEvT0_T1_T2_T3_T4_T6__param_4];
	cvta.to.global.u64 	%rd1, %rd52;
	setp.ne.s64 	%p1, %rd48, 0;
	@%p1 bra 	$L__BB29_3;
	mov.u32 	%r5797, %tid.x;
	setp.ne.s32 	%p1510, %r5797, 0;
	@%p1510 bra 	$L__BB29_556;
	st.global.u32 	[%rd1], %r1089;
	bra.uni 	$L__BB29_556;
$L__BB29_3:
	cvta.to.global.u64 	%rd2, %rd49;
	cvta.to.global.u64 	%rd3, %rd50;
	cvta.to.global.u64 	%rd4, %rd51;
	setp.gt.u64 	%p2, %rd48, 4095;
	@%p2 bra 	$L__BB29_47;
	cvt.u32.u64 	%r2, %rd48;
	mov.u32 	%r3, %tid.x;
	setp.ge.u32 	%p1402, %r3, %r2;
	mov.b32 	%r5813, 0;
	mov.u32 	%r5816, %r3;
	@%p1402 bra 	$L__BB29_20;
	add.s32 	%r4, %r1088, %r3;
	mul.wide.s32 	%rd2341, %r4, 4;
	add.s64 	%rd2342, %rd4, %rd2341;
	ld.global.u32 	%r5431, [%rd2342];
	setp.ne.s32 	%p1403, %r5431, -1;
	mov.b32 	%r5813, 0;
	@%p1403 bra 	$L__BB29_19;
	add.s64 	%rd2344, %rd2, %rd2341;
	ld.global.u32 	%r5802, [%rd2344];
	ld.global.u32 	%r6, [%rd2344+4];
	setp.ge.s32 	%p1404, %r5802, %r6;
	@%p1404 bra 	$L__BB29_19;
	add.s32 	%r5435, %r5802, 1;
	max.s32 	%r5436, %r6, %r5435;
	sub.s32 	%r7, %r5436, %r5802;
	and.b32  	%r8, %r7, 15;
	sub.s32 	%r5437, %r5802, %r5436;
	setp.gt.u32 	%p1405, %r5437, -16;
	mov.b32 	%r5813, 0;
	@%p1405 bra 	$L__BB29_10;
	and.b32  	%r9, %r7, -16;
	mov.b32 	%r5813, 0;
	mov.u32 	%r5800, %r5813;
$L__BB29_9:
	.pragma "nounroll";
	mul.wide.s32 	%rd2345, %r5802, 4;
	add.s64 	%rd2346, %rd3, %rd2345;
	ld.global.u32 	%r5439, [%rd2346];
	mul.wide.s32 	%rd2347, %r5439, 4;
	add.s64 	%rd2348, %rd4, %rd2347;
	ld.global.u32 	%r5440, [%rd2348];
	setp.eq.s32 	%p1406, %r5440, -1;
	selp.u32 	%r5441, 1, 0, %p1406;
	add.s32 	%r5442, %r5813, %r5441;
	ld.global.u32 	%r5443, [%rd2346+4];
	mul.wide.s32 	%rd2349, %r5443, 4;
	add.s64 	%rd2350, %rd4, %rd2349;
	ld.global.u32 	%r5444, [%rd2350];
	setp.eq.s32 	%p1407, %r5444, -1;
	selp.u32 	%r5445, 1, 0, %p1407;
	add.s32 	%r5446, %r5442, %r5445;
	ld.global.u32 	%r5447, [%rd2346+8];
	mul.wide.s32 	%rd2351, %r5447, 4;
	add.s64 	%rd2352, %rd4, %rd2351;
	ld.global.u32 	%r5448, [%rd2352];
	setp.eq.s32 	%p1408, %r5448, -1;
	selp.u32 	%r5449, 1, 0, %p1408;
	add.s32 	%r5450, %r5446, %r5449;
	ld.global.u32 	%r5451, [%rd2346+12];
	mul.wide.s32 	%rd2353, %r5451, 4;
	add.s64 	%rd2354, %rd4, %rd2353;
	ld.global.u32 	%r5452, [%rd2354];
	setp.eq.s32 	%p1409, %r5452, -1;
	selp.u32 	%r5453, 1, 0, %p1409;
	add.s32 	%r5454, %r5450, %r5453;
	ld.global.u32 	%r5455, [%rd2346+16];
	mul.wide.s32 	%rd2355, %r5455, 4;
	add.s64 	%rd2356, %rd4, %rd2355;
	ld.global.u32 	%r5456, [%rd2356];
	setp.eq.s32 	%p1410, %r5456, -1;
	selp.u32 	%r5457, 1, 0, %p1410;
	add.s32 	%r5458, %r5454, %r5457;
	ld.global.u32 	%r5459, [%rd2346+20];
	mul.wide.s32 	%rd2357, %r5459, 4;
	add.s64 	%rd2358, %rd4, %rd2357;
	ld.global.u32 	%r5460, [%rd2358];
	setp.eq.s32 	%p1411, %r5460, -1;
	selp.u32 	%r5461, 1, 0, %p1411;
	add.s32 	%r5462, %r5458, %r5461;
	ld.global.u32 	%r5463, [%rd2346+24];
	mul.wide.s32 	%rd2359, %r5463, 4;
	add.s64 	%rd2360, %rd4, %rd2359;
	ld.global.u32 	%r5464, [%rd2360];
	setp.eq.s32 	%p1412, %r5464, -1;
	selp.u32 	%r5465, 1, 0, %p1412;
	add.s32 	%r5466, %r5462, %r5465;
	ld.global.u32 	%r5467, [%rd2346+28];
	mul.wide.s32 	%rd2361, %r5467, 4;
	add.s64 	%rd2362, %rd4, %rd2361;
	ld.global.u32 	%r5468, [%rd2362];
	setp.eq.s32 	%p1413, %r5468, -1;
	selp.u32 	%r5469, 1, 0, %p1413;
	add.s32 	%r5470, %r5466, %r5469;
	ld.global.u32 	%r5471, [%rd2346+32];
	mul.wide.s32 	%rd2363, %r5471, 4;
	add.s64 	%rd2364, %rd4, %rd2363;
	ld.global.u32 	%r5472, [%rd2364];
	setp.eq.s32 	%p1414, %r5472, -1;
	selp.u32 	%r5473, 1, 0, %p1414;
	add.s32 	%r5474, %r5470, %r5473;
	ld.global.u32 	%r5475, [%rd2346+36];
	mul.wide.s32 	%rd2365, %r5475, 4;
	add.s64 	%rd2366, %rd4, %rd2365;
	ld.global.u32 	%r5476, [%rd2366];
	setp.eq.s32 	%p1415, %r5476, -1;
	selp.u32 	%r5477, 1, 0, %p1415;
	add.s32 	%r5478, %r5474, %r5477;
	ld.global.u32 	%r5479, [%rd2346+40];
	mul.wide.s32 	%rd2367, %r5479, 4;
	add.s64 	%rd2368, %rd4, %rd2367;
	ld.global.u32 	%r5480, [%rd2368];
	setp.eq.s32 	%p1416, %r5480, -1;
	selp.u32 	%r5481, 1, 0, %p1416;
	add.s32 	%r5482, %r5478, %r5481;
	ld.global.u32 	%r5483, [%rd2346+44];
	mul.wide.s32 	%rd2369, %r5483, 4;
	add.s64 	%rd2370, %rd4, %rd2369;
	ld.global.u32 	%r5484, [%rd2370];
	setp.eq.s32 	%p1417, %r5484, -1;
	selp.u32 	%r5485, 1, 0, %p1417;
	add.s32 	%r5486, %r5482, %r5485;
	ld.global.u32 	%r5487, [%rd2346+48];
	mul.wide.s32 	%rd2371, %r5487, 4;
	add.s64 	%rd2372, %rd4, %rd2371;
	ld.global.u32 	%r5488, [%rd2372];
	setp.eq.s32 	%p1418, %r5488, -1;
	selp.u32 	%r5489, 1, 0, %p1418;
	add.s32 	%r5490, %r5486, %r5489;
	ld.global.u32 	%r5491, [%rd2346+52];
	mul.wide.s32 	%rd2373, %r5491, 4;
	add.s64 	%rd2374, %rd4, %rd2373;
	ld.global.u32 	%r5492, [%rd2374];
	setp.eq.s32 	%p1419, %r5492, -1;
	selp.u32 	%r5493, 1, 0, %p1419;
	add.s32 	%r5494, %r5490, %r5493;
	ld.global.u32 	%r5495, [%rd2346+56];
	mul.wide.s32 	%rd2375, %r5495, 4;
	add.s64 	%rd2376, %rd4, %rd2375;
	ld.global.u32 	%r5496, [%rd2376];
	setp.eq.s32 	%p1420, %r5496, -1;
	selp.u32 	%r5497, 1, 0, %p1420;
	add.s32 	%r5498, %r5494, %r5497;
	ld.global.u32 	%r5499, [%rd2346+60];
	mul.wide.s32 	%rd2377, %r5499, 4;
	add.s64 	%rd2378, %rd4, %rd2377;
	ld.global.u32 	%r5500, [%rd2378];
	setp.eq.s32 	%p1421, %r5500, -1;
	selp.u32 	%r5501, 1, 0, %p1421;
	add.s32 	%r5813, %r5498, %r5501;
	add.s32 	%r5802, %r5802, 16;
	add.s32 	%r5800, %r5800, 16;
	setp.ne.s32 	%p1422, %r5800, %r9;
	@%p1422 bra 	$L__BB29_9;
$L__BB29_10:
	setp.eq.s32 	%p1423, %r8, 0;
	@%p1423 bra 	$L__BB29_19;
	and.b32  	%r19, %r7, 7;
	setp.lt.u32 	%p1424, %r8, 8;
	@%p1424 bra 	$L__BB29_13;
	mul.wide.s32 	%rd2379, %r5802, 4;
	add.s64 	%rd2380, %rd3, %rd2379;
	ld.global.u32 	%r5503, [%rd2380];
	mul.wide.s32 	%rd2381, %r5503, 4;
	add.s64 	%rd2382, %rd4, %rd2381;
	ld.global.u32 	%r5504, [%rd2382];
	setp.eq.s32 	%p1425, %r5504, -1;
	selp.u32 	%r5505, 1, 0, %p1425;
	add.s32 	%r5506, %r5813, %r5505;
	ld.global.u32 	%r5507, [%rd2380+4];
	mul.wide.s32 	%rd2383, %r5507, 4;
	add.s64 	%rd2384, %rd4, %rd2383;
	ld.global.u32 	%r5508, [%rd2384];
	setp.eq.s32 	%p1426, %r5508, -1;
	selp.u32 	%r5509, 1, 0, %p1426;
	add.s32 	%r5510, %r5506, %r5509;
	ld.global.u32 	%r5511, [%rd2380+8];
	mul.wide.s32 	%rd2385, %r5511, 4;
	add.s64 	%rd2386, %rd4, %rd2385;
	ld.global.u32 	%r5512, [%rd2386];
	setp.eq.s32 	%p1427, %r5512, -1;
	selp.u32 	%r5513, 1, 0, %p1427;
	add.s32 	%r5514, %r5510, %r5513;
	ld.global.u32 	%r5515, [%rd2380+12];
	mul.wide.s32 	%rd2387, %r5515, 4;
	add.s64 	%rd2388, %rd4, %rd2387;
	ld.global.u32 	%r5516, [%rd2388];
	setp.eq.s32 	%p1428, %r5516, -1;
	selp.u32 	%r5517, 1, 0, %p1428;
	add.s32 	%r5518, %r5514, %r5517;
	ld.global.u32 	%r5519, [%rd2380+16];
	mul.wide.s32 	%rd2389, %r5519, 4;
	add.s64 	%rd2390, %rd4, %rd2389;
	ld.global.u32 	%r5520, [%rd2390];
	setp.eq.s32 	%p1429, %r5520, -1;
	selp.u32 	%r5521, 1, 0, %p1429;
	add.s32 	%r5522, %r5518, %r5521;
	ld.global.u32 	%r5523, [%rd2380+20];
	mul.wide.s32 	%rd2391, %r5523, 4;
	add.s64 	%rd2392, %rd4, %rd2391;
	ld.global.u32 	%r5524, [%rd2392];
	setp.eq.s32 	%p1430, %r5524, -1;
	selp.u32 	%r5525, 1, 0, %p1430;
	add.s32 	%r5526, %r5522, %r5525;
	ld.global.u32 	%r5527, [%rd2380+24];
	mul.wide.s32 	%rd2393, %r5527, 4;
	add.s64 	%rd2394, %rd4, %rd2393;
	ld.global.u32 	%r5528, [%rd2394];
	setp.eq.s32 	%p1431, %r5528, -1;
	selp.u32 	%r5529, 1, 0, %p1431;
	add.s32 	%r5530, %r5526, %r5529;
	ld.global.u32 	%r5531, [%rd2380+28];
	mul.wide.s32 	%rd2395, %r5531, 4;
	add.s64 	%rd2396, %rd4, %rd2395;
	ld.global.u32 	%r5532, [%rd2396];
	setp.eq.s32 	%p1432, %r5532, -1;
	selp.u32 	%r5533, 1, 0, %p1432;
	add.s32 	%r5813, %r5530, %r5533;
	add.s32 	%r5802, %r5802, 8;
$L__BB29_13:
	setp.eq.s32 	%p1433, %r19, 0;
	@%p1433 bra 	$L__BB29_19;
	and.b32  	%r25, %r7, 3;
	setp.lt.u32 	%p1434, %r19, 4;
	@%p1434 bra 	$L__BB29_16;
	mul.wide.s32 	%rd2397, %r5802, 4;
	add.s64 	%rd2398, %rd3, %rd2397;
	ld.global.u32 	%r5535, [%rd2398];
	mul.wide.s32 	%rd2399, %r5535, 4;
	add.s64 	%rd2400, %rd4, %rd2399;
	ld.global.u32 	%r5536, [%rd2400];
	setp.eq.s32 	%p1435, %r5536, -1;
	selp.u32 	%r5537, 1, 0, %p1435;
	add.s32 	%r5538, %r5813, %r5537;
	ld.global.u32 	%r5539, [%rd2398+4];
	mul.wide.s32 	%rd2401, %r5539, 4;
	add.s64 	%rd2402, %rd4, %rd2401;
	ld.global.u32 	%r5540, [%rd2402];
	setp.eq.s32 	%p1436, %r5540, -1;
	selp.u32 	%r5541, 1, 0, %p1436;
	add.s32 	%r5542, %r5538, %r5541;
	ld.global.u32 	%r5543, [%rd2398+8];
	mul.wide.s32 	%rd2403, %r5543, 4;
	add.s64 	%rd2404, %rd4, %rd2403;
	ld.global.u32 	%r5544, [%rd2404];
	setp.eq.s32 	%p1437, %r5544, -1;
	selp.u32 	%r5545, 1, 0, %p1437;
	add.s32 	%r5546, %r5542, %r5545;
	ld.global.u32 	%r5547, [%rd2398+12];
	mul.wide.s32 	%rd2405, %r5547, 4;
	add.s64 	%rd2406, %rd4, %rd2405;
	ld.global.u32 	%r5548, [%rd2406];
	setp.eq.s32 	%p1438, %r5548, -1;
	selp.u32 	%r5549, 1, 0, %p1438;
	add.s32 	%r5813, %r5546, %r5549;
	add.s32 	%r5802, %r5802, 4;
$L__BB29_16:
	setp.eq.s32 	%p1439, %r25, 0;
	@%p1439 bra 	$L__BB29_19;
	mov.b32 	%r5812, 0;
$L__BB29_18:
	.pragma "nounroll";
	mul.wide.s32 	%rd2407, %r5802, 4;
	add.s64 	%rd2408, %rd3, %rd2407;
	ld.global.u32 	%r5551, [%rd2408];
	mul.wide.s32 	%rd2409, %r5551, 4;
	add.s64 	%rd2410, %rd4, %rd2409;
	ld.global.u32 	%r5552, [%rd2410];
	setp.eq.s32 	%p1440, %r5552, -1;
	selp.u32 	%r5553, 1, 0, %p1440;
	add.s32 	%r5813, %r5813, %r5553;
	add.s32 	%r5802, %r5802, 1;
	add.s32 	%r5812, %r5812, 1;
	setp.ne.s32 	%p1441, %r5812, %r25;
	@%p1441 bra 	$L__BB29_18;
$L__BB29_19:
	add.s32 	%r5816, %r3, 256;
$L__BB29_20:
	setp.ge.u32 	%p1442, %r5816, %r2;
	@%p1442 bra 	$L__BB29_38;
	add.s64 	%rd5, %rd3, 32;
$L__BB29_22:
	add.s32 	%r43, %r5816, %r1088;
	mul.wide.s32 	%rd2411, %r43, 4;
	add.s64 	%rd2412, %rd4, %rd2411;
	ld.global.u32 	%r5555, [%rd2412];
	setp.ne.s32 	%p1443, %r5555, -1;
	mov.b32 	%r5830, 0;
	@%p1443 bra 	$L__BB29_37;
	add.s64 	%rd2414, %rd2, %rd2411;
	ld.global.u32 	%r5822, [%rd2414];
	ld.global.u32 	%r45, [%rd2414+4];
	setp.ge.s32 	%p1444, %r5822, %r45;
	@%p1444 bra 	$L__BB29_37;
	add.s32 	%r5559, %r5822, 1;
	max.s32 	%r5560, %r45, %r5559;
	sub.s32 	%r46, %r5560, %r5822;
	and.b32  	%r47, %r46, 15;
	sub.s32 	%r5561, %r5822, %r5560;
	setp.gt.u32 	%p1445, %r5561, -16;
	mov.b32 	%r5830, 0;
	@%p1445 bra 	$L__BB29_27;
	and.b32  	%r5563, %r46, -16;
	neg.s32 	%r5818, %r5563;
	mov.b32 	%r5830, 0;
$L__BB29_26:
	.pragma "nounroll";
	mul.wide.s32 	%rd2415, %r5822, 4;
	add.s64 	%rd2416, %rd5, %rd2415;
	ld.global.u32 	%r5564, [%rd2416+-32];
	mul.wide.s32 	%rd2417, %r5564, 4;
	add.s64 	%rd2418, %rd4, %rd2417;
	ld.global.u32 	%r5565, [%rd2418];
	setp.eq.s32 	%p1446, %r5565, -1;
	selp.u32 	%r5566, 1, 0, %p1446;
	add.s32 	%r5567, %r5830, %r5566;
	ld.global.u32 	%r5568, [%rd2416+-28];
	mul.wide.s32 	%rd2419, %r5568, 4;
	add.s64 	%rd2420, %rd4, %rd2419;
	ld.global.u32 	%r5569, [%rd2420];
	setp.eq.s32 	%p1447, %r5569, -1;
	selp.u32 	%r5570, 1, 0, %p1447;
	add.s32 	%r5571, %r5567, %r5570;
	ld.global.u32 	%r5572, [%rd2416+-24];
	mul.wide.s32 	%rd2421, %r5572, 4;
	add.s64 	%rd2422, %rd4, %rd2421;
	ld.global.u32 	%r5573, [%rd2422];
	setp.eq.s32 	%p1448, %r5573, -1;
	selp.u32 	%r5574, 1, 0, %p1448;
	add.s32 	%r5575, %r5571, %r5574;
	ld.global.u32 	%r5576, [%rd2416+-20];
	mul.wide.s32 	%rd2423, %r5576, 4;
	add.s64 	%rd2424, %rd4, %rd2423;
	ld.global.u32 	%r5577, [%rd2424];
	setp.eq.s32 	%p1449, %r5577, -1;
	selp.u32 	%r5578, 1, 0, %p1449;
	add.s32 	%r5579, %r5575, %r5578;
	ld.global.u32 	%r5580, [%rd2416+-16];
	mul.wide.s32 	%rd2425, %r5580, 4;
	add.s64 	%rd2426, %rd4, %rd2425;
	ld.global.u32 	%r5581, [%rd2426];
	setp.eq.s32 	%p1450, %r5581, -1;
	selp.u32 	%r5582, 1, 0, %p1450;
	add.s32 	%r5583, %r5579, %r5582;
	ld.global.u32 	%r5584, [%rd2416+-12];
	mul.wide.s32 	%rd2427, %r5584, 4;
	add.s64 	%rd2428, %rd4, %rd2427;
	ld.global.u32 	%r5585, [%rd2428];
	setp.eq.s32 	%p1451, %r5585, -1;
	selp.u32 	%r5586, 1, 0, %p1451;
	add.s32 	%r5587, %r5583, %r5586;
	ld.global.u32 	%r5588, [%rd2416+-8];
	mul.wide.s32 	%rd2429, %r5588, 4;
	add.s64 	%rd2430, %rd4, %rd2429;
	ld.global.u32 	%r5589, [%rd2430];
	setp.eq.s32 	%p1452, %r5589, -1;
	selp.u32 	%r5590, 1, 0, %p1452;
	add.s32 	%r5591, %r5587, %r5590;
	ld.global.u32 	%r5592, [%rd2416+-4];
	mul.wide.s32 	%rd2431, %r5592, 4;
	add.s64 	%rd2432, %rd4, %rd2431;
	ld.global.u32 	%r5593, [%rd2432];
	setp.eq.s32 	%p1453, %r5593, -1;
	selp.u32 	%r5594, 1, 0, %p1453;
	add.s32 	%r5595, %r5591, %r5594;
	ld.global.u32 	%r5596, [%rd2416];
	mul.wide.s32 	%rd2433, %r5596, 4;
	add.s64 	%rd2434, %rd4, %rd2433;
	ld.global.u32 	%r5597, [%rd2434];
	setp.eq.s32 	%p1454, %r5597, -1;
	selp.u32 	%r5598, 1, 0, %p1454;
	add.s32 	%r5599, %r5595, %r5598;
	ld.global.u32 	%r5600, [%rd2416+4];
	mul.wide.s32 	%rd2435, %r5600, 4;
	add.s64 	%rd2436, %rd4, %rd2435;
	ld.global.u32 	%r5601, [%rd2436];
	setp.eq.s32 	%p1455, %r5601, -1;
	selp.u32 	%r5602, 1, 0, %p1455;
	add.s32 	%r5603, %r5599, %r5602;
	ld.global.u32 	%r5604, [%rd2416+8];
	mul.wide.s32 	%rd2437, %r5604, 4;
	add.s64 	%rd2438, %rd4, %rd2437;
	ld.global.u32 	%r5605, [%rd2438];
	setp.eq.s32 	%p1456, %r5605, -1;
	selp.u32 	%r5606, 1, 0, %p1456;
	add.s32 	%r5607, %r5603, %r5606;
	ld.global.u32 	%r5608, [%rd2416+12];
	mul.wide.s32 	%rd2439, %r5608, 4;
	add.s64 	%rd2440, %rd4, %rd2439;
	ld.global.u32 	%r5609, [%rd2440];
	setp.eq.s32 	%p1457, %r5609, -1;
	selp.u32 	%r5610, 1, 0, %p1457;
	add.s32 	%r5611, %r5607, %r5610;
	ld.global.u32 	%r5612, [%rd2416+16];
	mul.wide.s32 	%rd2441, %r5612, 4;
	add.s64 	%rd2442, %rd4, %rd2441;
	ld.global.u32 	%r5613, [%rd2442];
	setp.eq.s32 	%p1458, %r5613, -1;
	selp.u32 	%r5614, 1, 0, %p1458;
	add.s32 	%r5615, %r5611, %r5614;
	ld.global.u32 	%r5616, [%rd2416+20];
	mul.wide.s32 	%rd2443, %r5616, 4;
	add.s64 	%rd2444, %rd4, %rd2443;
	ld.global.u32 	%r5617, [%rd2444];
	setp.eq.s32 	%p1459, %r5617, -1;
	selp.u32 	%r5618, 1, 0, %p1459;
	add.s32 	%r5619, %r5615, %r5618;
	ld.global.u32 	%r5620, [%rd2416+24];
	mul.wide.s32 	%rd2445, %r5620, 4;
	add.s64 	%rd2446, %rd4, %rd2445;
	ld.global.u32 	%r5621, [%rd2446];
	setp.eq.s32 	%p1460, %r5621, -1;
	selp.u32 	%r5622, 1, 0, %p1460;
	add.s32 	%r5623, %r5619, %r5622;
	ld.global.u32 	%r5624, [%rd2416+28];
	mul.wide.s32 	%rd2447, %r5624, 4;
	add.s64 	%rd2448, %rd4, %rd2447;
	ld.global.u32 	%r5625, [%rd2448];
	setp.eq.s32 	%p1461, %r5625, -1;
	selp.u32 	%r5626, 1, 0, %p1461;
	add.s32 	%r5830, %r5623, %r5626;
	add.s32 	%r5822, %r5822, 16;
	add.s32 	%r5818, %r5818, 16;
	setp.ne.s32 	%p1462, %r5818, 0;
	@%p1462 bra 	$L__BB29_26;
$L__BB29_27:
	setp.eq.s32 	%p1463, %r47, 0;
	@%p1463 bra 	$L__BB29_37;
	and.b32  	%r58, %r46, 7;
	setp.lt.u32 	%p1464, %r47, 8;
	@%p1464 bra 	$L__BB29_30;
	mul.wide.s32 	%rd2449, %r5822, 4;
	add.s64 	%rd2450, %rd3, %rd2449;
	ld.global.u32 	%r5628, [%rd2450];
	mul.wide.s32 	%rd2451, %r5628, 4;
	add.s64 	%rd2452, %rd4, %rd2451;
	ld.global.u32 	%r5629, [%rd2452];
	setp.eq.s32 	%p1465, %r5629, -1;
	selp.u32 	%r5630, 1, 0, %p1465;
	add.s32 	%r5631, %r5830, %r5630;
	ld.global.u32 	%r5632, [%rd2450+4];
	mul.wide.s32 	%rd2453, %r5632, 4;
	add.s64 	%rd2454, %rd4, %rd2453;
	ld.global.u32 	%r5633, [%rd2454];
	setp.eq.s32 	%p1466, %r5633, -1;
	selp.u32 	%r5634, 1, 0, %p1466;
	add.s32 	%r5635, %r5631, %r5634;
	ld.global.u32 	%r5636, [%rd2450+8];
	mul.wide.s32 	%rd2455, %r5636, 4;
	add.s64 	%rd2456, %rd4, %rd2455;
	ld.global.u32 	%r5637, [%rd2456];
	setp.eq.s32 	%p1467, %r5637, -1;
	selp.u32 	%r5638, 1, 0, %p1467;
	add.s32 	%r5639, %r5635, %r5638;
	ld.global.u32 	%r5640, [%rd2450+12];
	mul.wide.s32 	%rd2457, %r5640, 4;
	add.s64 	%rd2458, %rd4, %rd2457;
	ld.global.u32 	%r5641, [%rd2458];
	setp.eq.s32 	%p1468, %r5641, -1;
	selp.u32 	%r5642, 1, 0, %p1468;
	add.s32 	%r5643, %r5639, %r5642;
	ld.global.u32 	%r5644, [%rd2450+16];
	mul.wide.s32 	%rd2459, %r5644, 4;
	add.s64 	%rd2460, %rd4, %rd2459;
	ld.global.u32 	%r5645, [%rd2460];
	setp.eq.s32 	%p1469, %r5645, -1;
	selp.u32 	%r5646, 1, 0, %p1469;
	add.s32 	%r5647, %r5643, %r5646;
	ld.global.u32 	%r5648, [%rd2450+20];
	mul.wide.s32 	%rd2461, %r5648, 4;
	add.s64 	%rd2462, %rd4, %rd2461;
	ld.global.u32 	%r5649, [%rd2462];
	setp.eq.s32 	%p1470, %r5649, -1;
	selp.u32 	%r5650, 1, 0, %p1470;
	add.s32 	%r5651, %r5647, %r5650;
	ld.global.u32 	%r5652, [%rd2450+24];
	mul.wide.s32 	%rd2463, %r5652, 4;
	add.s64 	%rd2464, %rd4, %rd2463;
	ld.global.u32 	%r5653, [%rd2464];
	setp.eq.s32 	%p1471, %r5653, -1;
	selp.u32 	%r5654, 1, 0, %p1471;
	add.s32 	%r5655, %r5651, %r5654;
	ld.global.u32 	%r5656, [%rd2450+28];
	mul.wide.s32 	%rd2465, %r5656, 4;
	add.s64 	%rd2466, %rd4, %rd2465;
	ld.global.u32 	%r5657, [%rd2466];
	setp.eq.s32 	%p1472, %r5657, -1;
	selp.u32 	%r5658, 1, 0, %p1472;
	add.s32 	%r5830, %r5655, %r5658;
	add.s32 	%r5822, %r5822, 8;
$L__BB29_30:
	setp.eq.s32 	%p1473, %r58, 0;
	@%p1473 bra 	$L__BB29_37;
	and.b32  	%r64, %r46, 3;
	setp.lt.u32 	%p1474, %r58, 4;
	@%p1474 bra 	$L__BB29_33;
	mul.wide.s32 	%rd2467, %r5822, 4;
	add.s64 	%rd2468, %rd3, %rd2467;
	ld.global.u32 	%r5660, [%rd2468];
	mul.wide.s32 	%rd2469, %r5660, 4;
	add.s64 	%rd2470, %rd4, %rd2469;
	ld.global.u32 	%r5661, [%rd2470];
	setp.eq.s32 	%p1475, %r5661, -1;
	selp.u32 	%r5662, 1, 0, %p1475;
	add.s32 	%r5663, %r5830, %r5662;
	ld.global.u32 	%r5664, [%rd2468+4];
	mul.wide.s32 	%rd2471, %r5664, 4;
	add.s64 	%rd2472, %rd4, %rd2471;
	ld.global.u32 	%r5665, [%rd2472];
	setp.eq.s32 	%p1476, %r5665, -1;
	selp.u32 	%r5666, 1, 0, %p1476;
	add.s32 	%r5667, %r5663, %r5666;
	ld.global.u32 	%r5668, [%rd2468+8];
	mul.wide.s32 	%rd2473, %r5668, 4;
	add.s64 	%rd2474, %rd4, %rd2473;
	ld.global.u32 	%r5669, [%rd2474];
	setp.eq.s32 	%p1477, %r5669, -1;
	selp.u32 	%r5670, 1, 0, %p1477;
	add.s32 	%r5671, %r5667, %r5670;
	ld.global.u32 	%r5672, [%rd2468+12];
	mul.wide.s32 	%rd2475, %r5672, 4;
	add.s64 	%rd2476, %rd4, %rd2475;
	ld.global.u32 	%r5673, [%rd2476];
	setp.eq.s32 	%p1478, %r5673, -1;
	selp.u32 	%r5674, 1, 0, %p1478;
	add.s32 	%r5830, %r5671, %r5674;
	add.s32 	%r5822, %r5822, 4;
$L__BB29_33:
	setp.eq.s32 	%p1479, %r64, 0;
	@%p1479 bra 	$L__BB29_37;
	mul.wide.s32 	%rd2477, %r5822, 4;
	add.s64 	%rd6, %rd3, %rd2477;
	ld.global.u32 	%r5675, [%rd6];
	mul.wide.s32 	%rd2478, %r5675, 4;
	add.s64 	%rd2479, %rd4, %rd2478;
	ld.global.u32 	%r5676, [%rd2479];
	setp.eq.s32 	%p1480, %r5676, -1;
	selp.u32 	%r5677, 1, 0, %p1480;
	add.s32 	%r5830, %r5830, %r5677;
	setp.eq.s32 	%p1481, %r64, 1;
	@%p1481 bra 	$L__BB29_37;
	ld.global.u32 	%r5678, [%rd6+4];
	mul.wide.s32 	%rd2480, %r5678, 4;
	add.s64 	%rd2481, %rd4, %rd2480;
	ld.global.u32 	%r5679, [%rd2481];
	setp.eq.s32 	%p1482, %r5679, -1;
	selp.u32 	%r5680, 1, 0, %p1482;
	add.s32 	%r5830, %r5830, %r5680;
	setp.eq.s32 	%p1483, %r64, 2;
	@%p1483 bra 	$L__BB29_37;
	ld.global.u32 	%r5681, [%rd6+8];
	mul.wide.s32 	%rd2482, %r5681, 4;
	add.s64 	%rd2483, %rd4, %rd2482;
	ld.global.u32 	%r5682, [%rd2483];
	setp.eq.s32 	%p1484, %r5682, -1;
	selp.u32 	%r5683, 1, 0, %p1484;
	add.s32 	%r5830, %r5830, %r5683;
$L__BB29_37:
	add.s32 	%r5813, %r5830, %r5813;
	add.s32 	%r5816, %r5816, 256;
	setp.lt.s32 	%p1485, %r5816, %r2;
	@%p1485 bra 	$L__BB29_22;
$L__BB29_38:
	setp.lt.s64 	%p1486, %rd48, 256;
	@%p1486 bra 	$L__BB29_43;
	// begin inline asm
	mov.u32 %r5747, %laneid;
	// end inline asm
	mov.b32 	%r5750, 1;
	mov.b32 	%r5771, 31;
	mov.b32 	%r5772, -1;
	// begin inline asm
	shfl.sync.down.b32 %r5748, %r5813, %r5750, %r5771, %r5772;
	// end inline asm
	setp.gt.s32 	%p1502, %r5747, 30;
	selp.b32 	%r5773, 0, %r5748, %p1502;
	add.s32 	%r5754, %r5773, %r5813;
	mov.b32 	%r5755, 2;
	// begin inline asm
	shfl.sync.down.b32 %r5753, %r5754, %r5755, %r5771, %r5772;
	// end inline asm
	setp.gt.s32 	%p1503, %r5747, 29;
	selp.b32 	%r5774, 0, %r5753, %p1503;
	add.s32 	%r5759, %r5754, %r5774;
	mov.b32 	%r5760, 4;
	// begin inline asm
	shfl.sync.down.b32 %r5758, %r5759, %r5760, %r5771, %r5772;
	// end inline asm
	setp.gt.s32 	%p1504, %r5747, 27;
	selp.b32 	%r5775, 0, %r5758, %p1504;
	add.s32 	%r5764, %r5759, %r5775;
	mov.b32 	%r5765, 8;
	// begin inline asm
	shfl.sync.down.b32 %r5763, %r5764, %r5765, %r5771, %r5772;
	// end inline asm
	setp.gt.s32 	%p1505, %r5747, 23;
	selp.b32 	%r5776, 0, %r5763, %p1505;
	add.s32 	%r5769, %r5764, %r5776;
	mov.b32 	%r5770, 16;
	// begin inline asm
	shfl.sync.down.b32 %r5768, %r5769, %r5770, %r5771, %r5772;
	// end inline asm
	setp.gt.s32 	%p1506, %r5747, 15;
	selp.b32 	%r5777, 0, %r5768, %p1506;
	add.s32 	%r6266, %r5769, %r5777;
	setp.ne.s32 	%p1507, %r5747, 0;
	@%p1507 bra 	$L__BB29_41;
	shr.u32 	%r5778, %r3, 3;
	and.b32  	%r5779, %r5778, 124;
	mov.u32 	%r5780, _ZZN3cub18CUB_300001_SM_10006detail6reduce28DeviceReduceSingleTileKernelINS2_10policy_hubIiyN4cuda3std3__44plusIiEEE10Policy1000EN6thrust24THRUST_300001_SM_1000_NS17counting_iteratorIiNSD_11use_defaultESF_SF_EEPiyS9_ii19active_edge_counterEEvT0_T1_T2_T3_T4_T6_E12temp_storage;
	add.s32 	%r5781, %r5780, %r5779;
	st.shared.u32 	[%r5781+8], %r6266;
$L__BB29_41:
	bar.sync 	0;
	setp.ne.s32 	%p1508, %r3, 0;
	@%p1508 bra 	$L__BB29_554;
	ld.shared.u32 	%r5782, [_ZZN3cub18CUB_300001_SM_10006detail6reduce28DeviceReduceSingleTileKernelINS2_10policy_hubIiyN4cuda3std3__44plusIiEEE10Policy1000EN6thrust24THRUST_300001_SM_1000_NS17counting_iteratorIiNSD_11use_defaultESF_SF_EEPiyS9_ii19active_edge_counterEEvT0_T1_T2_T3_T4_T6_E12temp_storage+12];
	add.s32 	%r5783, %r5782, %r6266;
	ld.shared.u32 	%r5784, [_ZZN3cub18CUB_300001_SM_10006detail6reduce28DeviceReduceSingleTileKernelINS2_10policy_hubIiyN4cuda3std3__44plusIiEEE10Policy1000EN6thrust24THRUST_300001_SM_1000_NS17counting_iteratorIiNSD_11use_defaultESF_SF_EEPiyS9_ii19active_edge_counterEEvT0_T1_T2_T3_T4_T6_E12temp_storage+16];
	add.s32 	%r5785, %r5783, %r5784;
	ld.shared.u32 	%r5786, [_ZZN3cub18CUB_300001_SM_10006detail6reduce28DeviceReduceSingleTileKernelINS2_10policy_hubIiyN4cuda3std3__44plusIiEEE10Policy1000EN6thrust24THRUST_300001_SM_1000_NS17counting_iteratorIiNSD_11use_defaultESF_SF_EEPiyS9_ii19active_edge_counterEEvT0_T1_T2_T3_T4_T6_E12temp_storage+20];
	add.s32 	%r5787, %r5785, %r5786;
	ld.shared.u32 	%r5788, [_ZZN3cub18CUB_300001_SM_10006detail6reduce28DeviceReduceSingleTileKernelINS2_10policy_hubIiyN4cuda3std3__44plusIiEEE10Policy1000EN6thrust24THRUST_300001_SM_1000_NS17counting_iteratorIiNSD_11use_defaultESF_SF_EEPiyS9_ii19active_edge_counterEEvT0_T1_T2_T3_T4_T6_E12temp_storage+24];
	add.s32 	%r5789, %r5787, %r5788;
	ld.shared.u32 	%r5790, [_ZZN3cub18CUB_300001_SM_10006detail6reduce28DeviceReduceSingleTileKernelINS2_10policy_hubIiyN4cuda3std3__44plusIiEEE10Policy1000EN6thrust24THRUST_300001_SM_1000_NS17counting_iteratorIiNSD_11use_defaultESF_SF_EEPiyS9_ii19active_edge_counterEEvT0_T1_T2_T3_T4_T6_E12temp_storage+28];
	add.s32 	%r5791, %r5789, %r5790;
	ld.shared.u32 	%r5792, [_ZZN3cub18CUB_300001_SM_10006detail6reduce28DeviceReduceSingleTileKernelINS2_10policy_hubIiyN4cuda3std3__44plusIiEEE10Policy1000EN6thrust24THRUST_300001_SM_1000_NS17counting_iteratorIiNSD_11use_defaultESF_SF_EEPiyS9_ii19active_edge_counterEEvT0_T1_T2_T3_T4_T6_E12temp_storage+32];
	add.s32 	%r5793, %r5791, %r5792;
	ld.shared.u32 	%r5794, [_ZZN3cub18CUB_300001_SM_10006detail6reduce28DeviceReduceSingleTileKernelINS2_10policy_hubIiyN4cuda3std3__44plusIiEEE10Policy1000EN6thrust24THRUST_300001_SM_1000_NS17counting_iteratorIiNSD_11use_defaultESF_SF_EEPiyS9_ii19active_edge_counterEEvT0_T1_T2_T3_T4_T6_E12temp_storage+36];
	add.s32 	%r6266, %r5793, %r5794;
	bra.uni 	$L__BB29_554;
$L__BB29_43:
	// begin inline asm
	mov.u32 %r5684, %laneid;
	// end inline asm
	and.b32  	%r5710, %r3, 992;
	add.s32 	%r5711, %r5710, 32;
	setp.gt.s32 	%p1487, %r5711, %r2;
	not.b32 	%r5712, %r5710;
	add.s32 	%r5713, %r2, %r5712;
	selp.b32 	%r5708, %r5713, 31, %p1487;
	mov.b32 	%r5687, 1;
	mov.b32 	%r5709, -1;
	// begin inline asm
	shfl.sync.down.b32 %r5685, %r5813, %r5687, %r5708, %r5709;
	// end inline asm
	setp.lt.s32 	%p1488, %r5684, %r5708;
	selp.b32 	%r5714, %r5685, 0, %p1488;
	add.s32 	%r5691, %r5714, %r5813;
	mov.b32 	%r5692, 2;
	// begin inline asm
	shfl.sync.down.b32 %r5690, %r5691, %r5692, %r5708, %r5709;
	// end inline asm
	add.s32 	%r5715, %r5684, 2;
	setp.gt.s32 	%p1489, %r5715, %r5708;
	selp.b32 	%r5716, 0, %r5690, %p1489;
	add.s32 	%r5696, %r5691, %r5716;
	mov.b32 	%r5697, 4;
	// begin inline asm
	shfl.sync.down.b32 %r5695, %r5696, %r5697, %r5708, %r5709;
	// end inline asm
	add.s32 	%r5717, %r5684, 4;
	setp.gt.s32 	%p1490, %r5717, %r5708;
	selp.b32 	%r5718, 0, %r5695, %p1490;
	add.s32 	%r5701, %r5696, %r5718;
	mov.b32 	%r5702, 8;
	// begin inline asm
	shfl.sync.down.b32 %r5700, %r5701, %r5702, %r5708, %r5709;
	// end inline asm
	add.s32 	%r5719, %r5684, 8;
	setp.gt.s32 	%p1491, %r5719, %r5708;
	selp.b32 	%r5720, 0, %r5700, %p1491;
	add.s32 	%r5706, %r5701, %r5720;
	mov.b32 	%r5707, 16;
	// begin inline asm
	shfl.sync.down.b32 %r5705, %r5706, %r5707, %r5708, %r5709;
	// end inline asm
	add.s32 	%r5721, %r5684, 16;
	setp.gt.s32 	%p1492, %r5721, %r5708;
	selp.b32 	%r5722, 0, %r5705, %p1492;
	add.s32 	%r6266, %r5706, %r5722;
	setp.ne.s32 	%p1493, %r5684, 0;
	@%p1493 bra 	$L__BB29_45;
	shr.u32 	%r5723, %r3, 3;
	and.b32  	%r5724, %r5723, 124;
	mov.u32 	%r5725, _ZZN3cub18CUB_300001_SM_10006detail6reduce28DeviceReduceSingleTileKernelINS2_10policy_hubIiyN4cuda3std3__44plusIiEEE10Policy1000EN6thrust24THRUST_300001_SM_1000_NS17counting_iteratorIiNSD_11use_defaultESF_SF_EEPiyS9_ii19active_edge_counterEEvT0_T1_T2_T3_T4_T6_E12temp_storage;
	add.s32 	%r5726, %r5725, %r5724;
	st.shared.u32 	[%r5726+8], %r6266;
$L__BB29_45:
	bar.sync 	0;
	setp.ne.s32 	%p1494, %r3, 0;
	@%p1494 bra 	$L__BB29_554;
	setp.gt.s64 	%p1495, %rd48, 32;
	ld.shared.u32 	%r5727, [_ZZN3cub18CUB_300001_SM_10006detail6reduce28DeviceReduceSingleTileKernelINS2_10policy_hubIiyN4cuda3std3__44plusIiEEE10Policy1000EN6thrust24THRUST_300001_SM_1000_NS17counting_iteratorIiNSD_11use_defaultESF_SF_EEPiyS9_ii19active_edge_counterEEvT0_T1_T2_T3_T4_T6_E12temp_storage+12];
	selp.b32 	%r5728, %r5727, 0, %p1495;
	add.s32 	%r5729, %r5728, %r6266;
	setp.gt.s64 	%p1496, %rd48, 64;
	ld.shared.u32 	%r5730, [_ZZN3cub18CUB_300001_SM_10006detail6reduce28DeviceReduceSingleTileKernelINS2_10policy_hubIiyN4cuda3std3__44plusIiEEE10Policy1000EN6thrust24THRUST_300001_SM_1000_NS17counting_iteratorIiNSD_11use_defaultESF_SF_EEPiyS9_ii19active_edge_counterEEvT0_T1_T2_T3_T4_T6_E12temp_storage+16];
	selp.b32 	%r5731, %r5730, 0, %p1496;
	add.s32 	%r5732, %r5729, %r5731;
	setp.gt.s64 	%p1497, %rd48, 96;
	ld.shared.u32 	%r5733, [_ZZN3cub18CUB_300001_SM_10006detail6reduce28DeviceReduceSingleTileKernelINS2_10policy_hubIiyN4cuda3std3__44plusIiEEE10Policy1000EN6thrust24THRUST_300001_SM_1000_NS17counting_iteratorIiNSD_11use_defaultESF_SF_EEPiyS9_ii19active_edge_counterEEvT0_T1_T2_T3_T4_T6_E12temp_storage+20];
	selp.b32 	%r5734, %r5733, 0, %p1497;
	add.s32 	%r5735, %r5732, %r5734;
	setp.gt.s64 	%p1498, %rd48, 128;
	ld.shared.u32 	%r5736, [_ZZN3cub18CUB_300001_SM_10006detail6reduce28DeviceReduceSingleTileKernelINS2_10policy_hubIiyN4cuda3std3__44plusIiEEE10Policy1000EN6thrust24THRUST_300001_SM_1000_NS17counting_iteratorIiNSD_11use_defaultESF_SF_EEPiyS9_ii19active_edge_counterEEvT0_T1_T2_T3_T4_T6_E12temp_storage+24];
	selp.b32 	%r5737, %r5736, 0, %p1498;
	add.s32 	%r5738, %r5735, %r5737;
	setp.gt.s64 	%p1499, %rd48, 160;
	ld.shared.u32 	%r5739, [_ZZN3cub18CUB_300001_SM_10006detail6reduce28DeviceReduceSingleTileKernelINS2_10policy_hubIiyN4cuda3std3__44plusIiEEE10Policy1000EN6thrust24THRUST_300001_SM_1000_NS17counting_iteratorIiNSD_11use_defaultESF_SF_EEPiyS9_ii19active_edge_counterEEvT0_T1_T2_T3_T4_T6_E12temp_storage+28];
	selp.b32 	%r5740, %r5739, 0, %p1499;
	add.s32 	%r5741, %r5738, %r5740;
	setp.gt.s64 	%p1500, %rd48, 192;
	ld.shared.u32 	%r5742, [_ZZN3cub18CUB_300001_SM_10006detail6reduce28DeviceReduceSingleTileKernelINS2_10policy_hubIiyN4cuda3std3__44plusIiEEE10Policy1000EN6thrust24THRUST_300001_SM_1000_NS17counting_iteratorIiNSD_11use_defaultESF_SF_EEPiyS9_ii19active_edge_counterEEvT0_T1_T2_T3_T4_T6_E12temp_storage+32];
	selp.b32 	%r5743, %r5742, 0, %p1500;
	add.s32 	%r5744, %r5741, %r5743;
	setp.gt.s64 	%p1501, %rd48, 224;
	ld.shared.u32 	%r5745, [_ZZN3cub18CUB_300001_SM_10006detail6reduce28DeviceReduceSingleTileKernelINS2_10policy_hubIiyN4cuda3std3__44plusIiEEE10Policy1000EN6thrust24THRUST_300001_SM_1000_NS17counting_iteratorIiNSD_11use_defaultESF_SF_EEPiyS9_ii19active_edge_counterEEvT0_T1_T2_T3_T4_T6_E12temp_storage+36];
	selp.b32 	%r5746, %r5745, 0, %p1501;
	add.s32 	%r6266, %r5744, %r5746;
	bra.uni 	$L__BB29_554;
$L__BB29_47:
	mov.u32 	%r81, %tid.x;
	add.s32 	%r82, %r1088, %r81;
	mul.wide.s32 	%rd53, %r82, 4;
	add.s64 	%rd7, %rd4, %rd53;
	ld.global.u32 	%r1091, [%rd7];
	setp.ne.s32 	%p3, %r1091, -1;
	add.s64 	%rd8, %rd2, %rd53;
	mov.b32 	%r5844, 0;
	@%p3 bra 	$L__BB29_62;
	ld.global.u32 	%r5836, [%rd8];
	ld.global.u32 	%r84, [%rd8+4];
	setp.ge.s32 	%p4, %r5836, %r84;
	@%p4 bra 	$L__BB29_62;
	add.s32 	%r1095, %r5836, 1;
	max.s32 	%r1096, %r84, %r1095;
	sub.s32 	%r85, %r1096, %r5836;
	and.b32  	%r86, %r85, 15;
	sub.s32 	%r1097, %r5836, %r1096;
	setp.gt.u32 	%p5, %r1097, -16;
	mov.b32 	%r5844, 0;
	@%p5 bra 	$L__BB29_52;
	and.b32  	%r87, %r85, -16;
	mov.b32 	%r5844, 0;
	mov.u32 	%r5834, %r5844;
$L__BB29_51:
	.pragma "nounroll";
	mul.wide.s32 	%rd54, %r5836, 4;
	add.s64 	%rd55, %rd3, %rd54;
	ld.global.u32 	%r1099, [%rd55];
	mul.wide.s32 	%rd56, %r1099, 4;
	add.s64 	%rd57, %rd4, %rd56;
	ld.global.u32 	%r1100, [%rd57];
	setp.eq.s32 	%p6, %r1100, -1;
	selp.u32 	%r1101, 1, 0, %p6;
	add.s32 	%r1102, %r5844, %r1101;
	ld.global.u32 	%r1103, [%rd55+4];
	mul.wide.s32 	%rd58, %r1103, 4;
	add.s64 	%rd59, %rd4, %rd58;
	ld.global.u32 	%r1104, [%rd59];
	setp.eq.s32 	%p7, %r1104, -1;
	selp.u32 	%r1105, 1, 0, %p7;
	add.s32 	%r1106, %r1102, %r1105;
	ld.global.u32 	%r1107, [%rd55+8];
	mul.wide.s32 	%rd60, %r1107, 4;
	add.s64 	%rd61, %rd4, %rd60;
	ld.global.u32 	%r1108, [%rd61];
	setp.eq.s32 	%p8, %r1108, -1;
	selp.u32 	%r1109, 1, 0, %p8;
	add.s32 	%r1110, %r1106, %r1109;
	ld.global.u32 	%r1111, [%rd55+12];
	mul.wide.s32 	%rd62, %r1111, 4;
	add.s64 	%rd63, %rd4, %rd62;
	ld.global.u32 	%r1112, [%rd63];
	setp.eq.s32 	%p9, %r1112, -1;
	selp.u32 	%r1113, 1, 0, %p9;
	add.s32 	%r1114, %r1110, %r1113;
	ld.global.u32 	%r1115, [%rd55+16];
	mul.wide.s32 	%rd64, %r1115, 4;
	add.s64 	%rd65, %rd4, %rd64;
	ld.global.u32 	%r1116, [%rd65];
	setp.eq.s32 	%p10, %r1116, -1;
	selp.u32 	%r1117, 1, 0, %p10;
	add.s32 	%r1118, %r1114, %r1117;
	ld.global.u32 	%r1119, [%rd55+20];
	mul.wide.s32 	%rd66, %r1119, 4;
	add.s64 	%rd67, %rd4, %rd66;
	ld.global.u32 	%r1120, [%rd67];
	setp.eq.s32 	%p11, %r1120, -1;
	selp.u32 	%r1121, 1, 0, %p11;
	add.s32 	%r1122, %r1118, %r1121;
	ld.global.u32 	%r1123, [%rd55+24];
	mul.wide.s32 	%rd68, %r1123, 4;
	add.s64 	%rd69, %rd4, %rd68;
	ld.global.u32 	%r1124, [%rd69];
	setp.eq.s32 	%p12, %r1124, -1;
	selp.u32 	%r1125, 1, 0, %p12;
	add.s32 	%r1126, %r1122, %r1125;
	ld.global.u32 	%r1127, [%rd55+28];
	mul.wide.s32 	%rd70, %r1127, 4;
	add.s64 	%rd71, %rd4, %rd70;
	ld.global.u32 	%r1128, [%rd71];
	setp.eq.s32 	%p13, %r1128, -1;
	selp.u32 	%r1129, 1, 0, %p13;
	add.s32 	%r1130, %r1126, %r1129;
	ld.global.u32 	%r1131, [%rd55+32];
	mul.wide.s32 	%rd72, %r1131, 4;
	add.s64 	%rd73, %rd4, %rd72;
	ld.global.u32 	%r1132, [%rd73];
	setp.eq.s32 	%p14, %r1132, -1;
	selp.u32 	%r1133, 1, 0, %p14;
	add.s32 	%r1134, %r1130, %r1133;
	ld.global.u32 	%r1135, [%rd55+36];
	mul.wide.s32 	%rd74, %r1135, 4;
	add.s64 	%rd75, %rd4, %rd74;
	ld.global.u32 	%r1136, [%rd75];
	setp.eq.s32 	%p15, %r1136, -1;
	selp.u32 	%r1137, 1, 0, %p15;
	add.s32 	%r1138, %r1134, %r1137;
	ld.global.u32 	%r1139, [%rd55+40];
	mul.wide.s32 	%rd76, %r1139, 4;
	add.s64 	%rd77, %rd4, %rd76;
	ld.global.u32 	%r1140, [%rd77];
	setp.eq.s32 	%p16, %r1140, -1;
	selp.u32 	%r1141, 1, 0, %p16;
	add.s32 	%r1142, %r1138, %r1141;
	ld.global.u32 	%r1143, [%rd55+44];
	mul.wide.s32 	%rd78, %r1143, 4;
	add.s64 	%rd79, %rd4, %rd78;
	ld.global.u32 	%r1144, [%rd79];
	setp.eq.s32 	%p17, %r1144, -1;
	selp.u32 	%r1145, 1, 0, %p17;
	add.s32 	%r1146, %r1142, %r1145;
	ld.global.u32 	%r1147, [%rd55+48];
	mul.wide.s32 	%rd80, %r1147, 4;
	add.s64 	%rd81, %rd4, %rd80;
	ld.global.u32 	%r1148, [%rd81];
	setp.eq.s32 	%p18, %r1148, -1;
	selp.u32 	%r1149, 1, 0, %p18;
	add.s32 	%r1150, %r1146, %r1149;
	ld.global.u32 	%r1151, [%rd55+52];
	mul.wide.s32 	%rd82, %r1151, 4;
	add.s64 	%rd83, %rd4, %rd82;
	ld.global.u32 	%r1152, [%rd83];
	setp.eq.s32 	%p19, %r1152, -1;
	selp.u32 	%r1153, 1, 0, %p19;
	add.s32 	%r1154, %r1150, %r1153;
	ld.global.u32 	%r1155, [%rd55+56];
	mul.wide.s32 	%rd84, %r1155, 4;
	add.s64 	%rd85, %rd4, %rd84;
	ld.global.u32 	%r1156, [%rd85];
	setp.eq.s32 	%p20, %r1156, -1;
	selp.u32 	%r1157, 1, 0, %p20;
	add.s32 	%r1158, %r1154, %r1157;
	ld.global.u32 	%r1159, [%rd55+60];
	mul.wide.s32 	%rd86, %r1159, 4;
	add.s64 	%rd87, %rd4, %rd86;
	ld.global.u32 	%r1160, [%rd87];
	setp.eq.s32 	%p21, %r1160, -1;
	selp.u32 	%r1161, 1, 0, %p21;
	add.s32 	%r5844, %r1158, %r1161;
	add.s32 	%r5836, %r5836, 16;
	add.s32 	%r5834, %r5834, 16;
	setp.ne.s32 	%p22, %r5834, %r87;
	@%p22 bra 	$L__BB29_51;
$L__BB29_52:
	setp.eq.s32 	%p23, %r86, 0;
	@%p23 bra 	$L__BB29_62;
	and.b32  	%r97, %r85, 7;
	setp.lt.u32 	%p24, %r86, 8;
	@%p24 bra 	$L__BB29_55;
	mul.wide.s32 	%rd88, %r5836, 4;
	add.s64 	%rd89, %rd3, %rd88;
	ld.global.u32 	%r1163, [%rd89];
	mul.wide.s32 	%rd90, %r1163, 4;
	add.s64 	%rd91, %rd4, %rd90;
	ld.global.u32 	%r1164, [%rd91];
	setp.eq.s32 	%p25, %r1164, -1;
	selp.u32 	%r1165, 1, 0, %p25;
	add.s32 	%r1166, %r5844, %r1165;
	ld.global.u32 	%r1167, [%rd89+4];
	mul.wide.s32 	%rd92, %r1167, 4;
	add.s64 	%rd93, %rd4, %rd92;
	ld.global.u32 	%r1168, [%rd93];
	setp.eq.s32 	%p26, %r1168, -1;
	selp.u32 	%r1169, 1, 0, %p26;
	add.s32 	%r1170, %r1166, %r1169;
	ld.global.u32 	%r1171, [%rd89+8];
	mul.wide.s32 	%rd94, %r1171, 4;
	add.s64 	%rd95, %rd4, %rd94;
	ld.global.u32 	%r1172, [%rd95];
	setp.eq.s32 	%p27, %r1172, -1;
	selp.u32 	%r1173, 1, 0, %p27;
	add.s32 	%r1174, %r1170, %r1173;
	ld.global.u32 	%r1175, [%rd89+12];
	mul.wide.s32 	%rd96, %r1175, 4;
	add.s64 	%rd97, %rd4, %rd96;
	ld.global.u32 	%r1176, [%rd97];
	setp.eq.s32 	%p28, %r1176, -1;
	selp.u32 	%r1177, 1, 0, %p28;
	add.s32 	%r1178, %r1174, %r1177;
	ld.global.u32 	%r1179, [%rd89+16];
	mul.wide.s32 	%rd98, %r1179, 4;
	add.s64 	%rd99, %rd4, %rd98;
	ld.global.u32 	%r1180, [%rd99];
	setp.eq.s32 	%p29, %r1180, -1;
	selp.u32 	%r1181, 1, 0, %p29;
	add.s32 	%r1182, %r1178, %r1181;
	ld.global.u32 	%r1183, [%rd89+20];
	mul.wide.s32 	%rd100, %r1183, 4;
	add.s64 	%rd101, %rd4, %rd100;
	ld.global.u32 	%r1184, [%rd101];
	setp.eq.s32 	%p30, %r1184, -1;
	selp.u32 	%r1185, 1, 0, %p30;
	add.s32 	%r1186, %r1182, %r1185;
	ld.global.u32 	%r1187, [%rd89+24];
	mul.wide.s32 	%rd102, %r1187, 4;
	add.s64 	%rd103, %rd4, %rd102;
	ld.global.u32 	%r1188, [%rd103];
	setp.eq.s32 	%p31, %r1188, -1;
	selp.u32 	%r1189, 1, 0, %p31;
	add.s32 	%r1190, %r1186, %r1189;
	ld.global.u32 	%r1191, [%rd89+28];
	mul.wide.s32 	%rd104, %r1191, 4;
	add.s64 	%rd105, %rd4, %rd104;
	ld.global.u32 	%r1192, [%rd105];
	setp.eq.s32 	%p32, %r1192, -1;
	selp.u32 	%r1193, 1, 0, %p32;
	add.s32 	%r5844, %r1190, %r1193;
	add.s32 	%r5836, %r5836, 8;
$L__BB29_55:
	setp.eq.s32 	%p33, %r97, 0;
	@%p33 bra 	$L__BB29_62;
	and.b32  	%r103, %r85, 3;
	setp.lt.u32 	%p34, %r97, 4;
	@%p34 bra 	$L__BB29_58;
	mul.wide.s32 	%rd106, %r5836, 4;
	add.s64 	%rd107, %rd3, %rd106;
	ld.global.u32 	%r1195, [%rd107];
	mul.wide.s32 	%rd108, %r1195, 4;
	add.s64 	%rd109, %rd4, %rd108;
	ld.global.u32 	%r1196, [%rd109];
	setp.eq.s32 	%p35, %r1196, -1;
	selp.u32 	%r1197, 1, 0, %p35;
	add.s32 	%r1198, %r5844, %r1197;
	ld.global.u32 	%r1199, [%rd107+4];
	mul.wide.s32 	%rd110, %r1199, 4;
	add.s64 	%rd111, %rd4, %rd110;
	ld.global.u32 	%r1200, [%rd111];
	setp.eq.s32 	%p36, %r1200, -1;
	selp.u32 	%r1201, 1, 0, %p36;
	add.s32 	%r1202, %r1198, %r1201;
	ld.global.u32 	%r1203, [%rd107+8];
	mul.wide.s32 	%rd112, %r1203, 4;
	add.s64 	%rd113, %rd4, %rd112;
	ld.global.u32 	%r1204, [%rd113];
	setp.eq.s32 	%p37, %r1204, -1;
	selp.u32 	%r1205, 1, 0, %p37;
	add.s32 	%r1206, %r1202, %r1205;
	ld.global.u32 	%r1207, [%rd107+12];
	mul.wide.s32 	%rd114, %r1207, 4;
	add.s64 	%rd115, %rd4, %rd114;
	ld.global.u32 	%r1208, [%rd115];
	setp.eq.s32 	%p38, %r1208, -1;
	selp.u32 	%r1209, 1, 0, %p38;
	add.s32 	%r5844, %r1206, %r1209;
	add.s32 	%r5836, %r5836, 4;
$L__BB29_58:
	setp.eq.s32 	%p39, %r103, 0;
	@%p39 bra 	$L__BB29_62;
	mul.wide.s32 	%rd116, %r5836, 4;
	add.s64 	%rd9, %rd3, %rd116;
	ld.global.u32 	%r1210, [%rd9];
	mul.wide.s32 	%rd117, %r1210, 4;
	add.s64 	%rd118, %rd4, %rd117;
	ld.global.u32 	%r1211, [%rd118];
	setp.eq.s32 	%p40, %r1211, -1;
	selp.u32 	%r1212, 1, 0, %p40;
	add.s32 	%r5844, %r5844, %r1212;
	setp.eq.s32 	%p41, %r103, 1;
	@%p41 bra 	$L__BB29_62;
	ld.global.u32 	%r1213, [%rd9+4];
	mul.wide.s32 	%rd119, %r1213, 4;
	add.s64 	%rd120, %rd4, %rd119;
	ld.global.u32 	%r1214, [%rd120];
	setp.eq.s32 	%p42, %r1214, -1;
	selp.u32 	%r1215, 1, 0, %p42;
	add.s32 	%r5844, %r5844, %r1215;
	setp.eq.s32 	%p43, %r103, 2;
	@%p43 bra 	$L__BB29_62;
	ld.global.u32 	%r1216, [%rd9+8];
	mul.wide.s32 	%rd121, %r1216, 4;
	add.s64 	%rd122, %rd4, %rd121;
	ld.global.u32 	%r1217, [%rd122];
	setp.eq.s32 	%p44, %r1217, -1;
	selp.u32 	%r1218, 1, 0, %p44;
	add.s32 	%r5844, %r5844, %r1218;
$L__BB29_62:
	ld.global.u32 	%r1220, [%rd7+1024];
	setp.ne.s32 	%p45, %r1220, -1;
	mov.b32 	%r5857, 0;
	@%p45 bra 	$L__BB29_77;
	ld.global.u32 	%r5849, [%rd8+1024];
	ld.global.u32 	%r114, [%rd8+1028];
	setp.ge.s32 	%p46, %r5849, %r114;
	@%p46 bra 	$L__BB29_77;
	add.s32 	%r1224, %r5849, 1;
	max.s32 	%r1225, %r114, %r1224;
	sub.s32 	%r115, %r1225, %r5849;
	and.b32  	%r116, %r115, 15;
	sub.s32 	%r1226, %r5849, %r1225;
	setp.gt.u32 	%p47, %r1226, -16;
	mov.b32 	%r5857, 0;
	@%p47 bra 	$L__BB29_67;
	and.b32  	%r117, %r115, -16;
	mov.b32 	%r5857, 0;
	mov.u32 	%r5847, %r5857;
$L__BB29_66:
	.pragma "nounroll";
	mul.wide.s32 	%rd123, %r5849, 4;
	add.s64 	%rd124, %rd3, %rd123;
	ld.global.u32 	%r1228, [%rd124];
	mul.wide.s32 	%rd125, %r1228, 4;
	add.s64 	%rd126, %rd4, %rd125;
	ld.global.u32 	%r1229, [%rd126];
	setp.eq.s32 	%p48, %r1229, -1;
	selp.u32 	%r1230, 1, 0, %p48;
	add.s32 	%r1231, %r5857, %r1230;
	ld.global.u32 	%r1232, [%rd124+4];
	mul.wide.s32 	%rd127, %r1232, 4;
	add.s64 	%rd128, %rd4, %rd127;
	ld.global.u32 	%r1233, [%rd128];
	setp.eq.s32 	%p49, %r1233, -1;
	selp.u32 	%r1234, 1, 0, %p49;
	add.s32 	%r1235, %r1231, %r1234;
	ld.global.u32 	%r1236, [%rd124+8];
	mul.wide.s32 	%rd129, %r1236, 4;
	add.s64 	%rd130, %rd4, %rd129;
	ld.global.u32 	%r1237, [%rd130];
	setp.eq.s32 	%p50, %r1237, -1;
	selp.u32 	%r1238, 1, 0, %p50;
	add.s32 	%r1239, %r1235, %r1238;
	ld.global.u32 	%r1240, [%rd124+12];
	mul.wide.s32 	%rd131, %r1240, 4;
	add.s64 	%rd132, %rd4, %rd131;
	ld.global.u32 	%r1241, [%rd132];
	setp.eq.s32 	%p51, %r1241, -1;
	selp.u32 	%r1242, 1, 0, %p51;
	add.s32 	%r1243, %r1239, %r1242;
	ld.global.u32 	%r1244, [%rd124+16];
	mul.wide.s32 	%rd133, %r1244, 4;
	add.s64 	%rd134, %rd4, %rd133;
	ld.global.u32 	%r1245, [%rd134];
	setp.eq.s32 	%p52, %r1245, -1;
	selp.u32 	%r1246, 1, 0, %p52;
	add.s32 	%r1247, %r1243, %r1246;
	ld.global.u32 	%r1248, [%rd124+20];
	mul.wide.s32 	%rd135, %r1248, 4;
	add.s64 	%rd136, %rd4, %rd135;
	ld.global.u32 	%r1249, [%rd136];
	setp.eq.s32 	%p53, %r1249, -1;
	selp.u32 	%r1250, 1, 0, %p53;
	add.s32 	%r1251, %r1247, %r1250;
	ld.global.u32 	%r1252, [%rd124+24];
	mul.wide.s32 	%rd137, %r1252, 4;
	add.s64 	%rd138, %rd4, %rd137;
	ld.global.u32 	%r1253, [%rd138];
	setp.eq.s32 	%p54, %r1253, -1;
	selp.u32 	%r1254, 1, 0, %p54;
	add.s32 	%r1255, %r1251, %r1254;
	ld.global.u32 	%r1256, [%rd124+28];
	mul.wide.s32 	%rd139, %r1256, 4;
	add.s64 	%rd140, %rd4, %rd139;
	ld.global.u32 	%r1257, [%rd140];
	setp.eq.s32 	%p55, %r1257, -1;
	selp.u32 	%r1258, 1, 0, %p55;
	add.s32 	%r1259, %r1255, %r1258;
	ld.global.u32 	%r1260, [%rd124+32];
	mul.wide.s32 	%rd141, %r1260, 4;
	add.s64 	%rd142, %rd4, %rd141;
	ld.global.u32 	%r1261, [%rd142];
	setp.eq.s32 	%p56, %r1261, -1;
	selp.u32 	%r1262, 1, 0, %p56;
	add.s32 	%r1263, %r1259, %r1262;
	ld.global.u32 	%r1264, [%rd124+36];
	mul.wide.s32 	%rd143, %r1264, 4;
	add.s64 	%rd144, %rd4, %rd143;
	ld.global.u32 	%r1265, [%rd144];
	setp.eq.s32 	%p57, %r1265, -1;
	selp.u32 	%r1266, 1, 0, %p57;
	add.s32 	%r1267, %r1263, %r1266;
	ld.global.u32 	%r1268, [%rd124+40];
	mul.wide.s32 	%rd145, %r1268, 4;
	add.s64 	%rd146, %rd4, %rd145;
	ld.global.u32 	%r1269, [%rd146];
	setp.eq.s32 	%p58, %r1269, -1;
	selp.u32 	%r1270, 1, 0, %p58;
	add.s32 	%r1271, %r1267, %r1270;
	ld.global.u32 	%r1272, [%rd124+44];
	mul.wide.s32 	%rd147, %r1272, 4;
	add.s64 	%rd148, %rd4, %rd147;
	ld.global.u32 	%r1273, [%rd148];
	setp.eq.s32 	%p59, %r1273, -1;
	selp.u32 	%r1274, 1, 0, %p59;
	add.s32 	%r1275, %r1271, %r1274;
	ld.global.u32 	%r1276, [%rd124+48];
	mul.wide.s32 	%rd149, %r1276, 4;
	add.s64 	%rd150, %rd4, %rd149;
	ld.global.u32 	%r1277, [%rd150];
	setp.eq.s32 	%p60, %r1277, -1;
	selp.u32 	%r1278, 1, 0, %p60;
	add.s32 	%r1279, %r1275, %r1278;
	ld.global.u32 	%r1280, [%rd124+52];
	mul.wide.s32 	%rd151, %r1280, 4;
	add.s64 	%rd152, %rd4, %rd151;
	ld.global.u32 	%r1281, [%rd152];
	setp.eq.s32 	%p61, %r1281, -1;
	selp.u32 	%r1282, 1, 0, %p61;
	add.s32 	%r1283, %r1279, %r1282;
	ld.global.u32 	%r1284, [%rd124+56];
	mul.wide.s32 	%rd153, %r1284, 4;
	add.s64 	%rd154, %rd4, %rd153;
	ld.global.u32 	%r1285, [%rd154];
	setp.eq.s32 	%p62, %r1285, -1;
	selp.u32 	%r1286, 1, 0, %p62;
	add.s32 	%r1287, %r1283, %r1286;
	ld.global.u32 	%r1288, [%rd124+60];
	mul.wide.s32 	%rd155, %r1288, 4;
	add.s64 	%rd156, %rd4, %rd155;
	ld.global.u32 	%r1289, [%rd156];
	setp.eq.s32 	%p63, %r1289, -1;
	selp.u32 	%r1290, 1, 0, %p63;
	add.s32 	%r5857, %r1287, %r1290;
	add.s32 	%r5849, %r5849, 16;
	add.s32 	%r5847, %r5847, 16;
	setp.ne.s32 	%p64, %r5847, %r117;
	@%p64 bra 	$L__BB29_66;
$L__BB29_67:
	setp.eq.s32 	%p65, %r116, 0;
	@%p65 bra 	$L__BB29_77;
	and.b32  	%r127, %r115, 7;
	setp.lt.u32 	%p66, %r116, 8;
	@%p66 bra 	$L__BB29_70;
	mul.wide.s32 	%rd157, %r5849, 4;
	add.s64 	%rd158, %rd3, %rd157;
	ld.global.u32 	%r1292, [%rd158];
	mul.wide.s32 	%rd159, %r1292, 4;
	add.s64 	%rd160, %rd4, %rd159;
	ld.global.u32 	%r1293, [%rd160];
	setp.eq.s32 	%p67, %r1293, -1;
	selp.u32 	%r1294, 1, 0, %p67;
	add.s32 	%r1295, %r5857, %r1294;
	ld.global.u32 	%r1296, [%rd158+4];
	mul.wide.s32 	%rd161, %r1296, 4;
	add.s64 	%rd162, %rd4, %rd161;
	ld.global.u32 	%r1297, [%rd162];
	setp.eq.s32 	%p68, %r1297, -1;
	selp.u32 	%r1298, 1, 0, %p68;
	add.s32 	%r1299, %r1295, %r1298;
	ld.global.u32 	%r1300, [%rd158+8];
	mul.wide.s32 	%rd163, %r1300, 4;
	add.s64 	%rd164, %rd4, %rd163;
	ld.global.u32 	%r1301, [%rd164];
	setp.eq.s32 	%p69, %r1301, -1;
	selp.u32 	%r1302, 1, 0, %p69;
	add.s32 	%r1303, %r1299, %r1302;
	ld.global.u32 	%r1304, [%rd158+12];
	mul.wide.s32 	%rd165, %r1304, 4;
	add.s64 	%rd166, %rd4, %rd165;
	ld.global.u32 	%r1305, [%rd166];
	setp.eq.s32 	%p70, %r1305, -1;
	selp.u32 	%r1306, 1, 0, %p70;
	add.s32 	%r1307, %r1303, %r1306;
	ld.global.u32 	%r1308, [%rd158+16];
	mul.wide.s32 	%rd167, %r1308, 4;
	add.s64 	%rd168, %rd4, %rd167;
	ld.global.u32 	%r1309, [%rd168];
	setp.eq.s32 	%p71, %r1309, -1;
	selp.u32 	%r1310, 1, 0, %p71;
	add.s32 	%r1311, %r1307, %r1310;
	ld.global.u32 	%r1312, [%rd158+20];
	mul.wide.s32 	%rd169, %r1312, 4;
	add.s64 	%rd170, %rd4, %rd169;
	ld.global.u32 	%r1313, [%rd170];
	setp.eq.s32 	%p72, %r1313, -1;
	selp.u32 	%r1314, 1, 0, %p72;
	add.s32 	%r1315, %r1311, %r1314;
	ld.global.u32 	%r1316, [%rd158+24];
	mul.wide.s32 	%rd171, %r1316, 4;
	add.s64 	%rd172, %rd4, %rd171;
	ld.global.u32 	%r1317, [%rd172];
	setp.eq.s32 	%p73, %r1317, -1;
	selp.u32 	%r1318, 1, 0, %p73;
	add.s32 	%r1319, %r1315, %r1318;
	ld.global.u32 	%r1320, [%rd158+28];
	mul.wide.s32 	%rd173, %r1320, 4;
	add.s64 	%rd174, %rd4, %rd173;
	ld.global.u32 	%r1321, [%rd174];
	setp.eq.s32 	%p74, %r1321, -1;
	selp.u32 	%r1322, 1, 0, %p74;
	add.s32 	%r5857, %r1319, %r1322;
	add.s32 	%r5849, %r5849, 8;
$L__BB29_70:
	setp.eq.s32 	%p75, %r127, 0;
	@%p75 bra 	$L__BB29_77;
	and.b32  	%r133, %r115, 3;
	setp.lt.u32 	%p76, %r127, 4;
	@%p76 bra 	$L__BB29_73;
	mul.wide.s32 	%rd175, %r5849, 4;
	add.s64 	%rd176, %rd3, %rd175;
	ld.global.u32 	%r1324, [%rd176];
	mul.wide.s32 	%rd177, %r1324, 4;
	add.s64 	%rd178, %rd4, %rd177;
	ld.global.u32 	%r1325, [%rd178];
	setp.eq.s32 	%p77, %r1325, -1;
	selp.u32 	%r1326, 1, 0, %p77;
	add.s32 	%r1327, %r5857, %r1326;
	ld.global.u32 	%r1328, [%rd176+4];
	mul.wide.s32 	%rd179, %r1328, 4;
	add.s64 	%rd180, %rd4, %rd179;
	ld.global.u32 	%r1329, [%rd180];
	setp.eq.s32 	%p78, %r1329, -1;
	selp.u32 	%r1330, 1, 0, %p78;
	add.s32 	%r1331, %r1327, %r1330;
	ld.global.u32 	%r1332, [%rd176+8];
	mul.wide.s32 	%rd181, %r1332, 4;
	add.s64 	%rd182, %rd4, %rd181;
	ld.global.u32 	%r1333, [%rd182];
	setp.eq.s32 	%p79, %r1333, -1;
	selp.u32 	%r1334, 1, 0, %p79;
	add.s32 	%r1335, %r1331, %r1334;
	ld.global.u32 	%r1336, [%rd176+12];
	mul.wide.s32 	%rd183, %r1336, 4;
	add.s64 	%rd184, %rd4, %rd183;
	ld.global.u32 	%r1337, [%rd184];
	setp.eq.s32 	%p80, %r1337, -1;
	selp.u32 	%r1338, 1, 0, %p80;
	add.s32 	%r5857, %r1335, %r1338;
	add.s32 	%r5849, %r5849, 4;
$L__BB29_73:
	setp.eq.s32 	%p81, %r133, 0;
	@%p81 bra 	$L__BB29_77;
	mul.wide.s32 	%rd185, %r5849, 4;
	add.s64 	%rd10, %rd3, %rd185;
	ld.global.u32 	%r1339, [%rd10];
	mul.wide.s32 	%rd186, %r1339, 4;
	add.s64 	%rd187, %rd4, %rd186;
	ld.global.u32 	%r1340, [%rd187];
	setp.eq.s32 	%p82, %r1340, -1;
	selp.u32 	%r1341, 1, 0, %p82;
	add.s32 	%r5857, %r5857, %r1341;
	setp.eq.s32 	%p83, %r133, 1;
	@%p83 bra 	$L__BB29_77;
	ld.global.u32 	%r1342, [%rd10+4];
	mul.wide.s32 	%rd188, %r1342, 4;
	add.s64 	%rd189, %rd4, %rd188;
	ld.global.u32 	%r1343, [%rd189];
	setp.eq.s32 	%p84, %r1343, -1;
	selp.u32 	%r1344, 1, 0, %p84;
	add.s32 	%r5857, %r5857, %r1344;
	setp.eq.s32 	%p85, %r133, 2;
	@%p85 bra 	$L__BB29_77;
	ld.global.u32 	%r1345, [%rd10+8];
	mul.wide.s32 	%rd190, %r1345, 4;
	add.s64 	%rd191, %rd4, %rd190;
	ld.global.u32 	%r1346, [%rd191];
	setp.eq.s32 	%p86, %r1346, -1;
	selp.u32 	%r1347, 1, 0, %p86;
	add.s32 	%r5857, %r5857, %r1347;
$L__BB29_77:
	ld.global.u32 	%r1349, [%rd7+2048];
	setp.ne.s32 	%p87, %r1349, -1;
	mov.b32 	%r5870, 0;
	@%p87 bra 	$L__BB29_92;
	ld.global.u32 	%r5862, [%rd8+2048];
	ld.global.u32 	%r144, [%rd8+2052];
	setp.ge.s32 	%p88, %r5862, %r144;
	@%p88 bra 	$L__BB29_92;
	add.s32 	%r1353, %r5862, 1;
	max.s32 	%r1354, %r144, %r1353;
	sub.s32 	%r145, %r1354, %r5862;
	and.b32  	%r146, %r145, 15;
	sub.s32 	%r1355, %r5862, %r1354;
	setp.gt.u32 	%p89, %r1355, -16;
	mov.b32 	%r5870, 0;
	@%p89 bra 	$L__BB29_82;
	and.b32  	%r147, %r145, -16;
	mov.b32 	%r5870, 0;
	mov.u32 	%r5860, %r5870;
$L__BB29_81:
	.pragma "nounroll";
	mul.wide.s32 	%rd192, %r5862, 4;
	add.s64 	%rd193, %rd3, %rd192;
	ld.global.u32 	%r1357, [%rd193];
	mul.wide.s32 	%rd194, %r1357, 4;
	add.s64 	%rd195, %rd4, %rd194;
	ld.global.u32 	%r1358, [%rd195];
	setp.eq.s32 	%p90, %r1358, -1;
	selp.u32 	%r1359, 1, 0, %p90;
	add.s32 	%r1360, %r5870, %r1359;
	ld.global.u32 	%r1361, [%rd193+4];
	mul.wide.s32 	%rd196, %r1361, 4;
	add.s64 	%rd197, %rd4, %rd196;
	ld.global.u32 	%r1362, [%rd197];
	setp.eq.s32 	%p91, %r1362, -1;
	selp.u32 	%r1363, 1, 0, %p91;
	add.s32 	%r1364, %r1360, %r1363;
	ld.global.u32 	%r1365, [%rd193+8];
	mul.wide.s32 	%rd198, %r1365, 4;
	add.s64 	%rd199, %rd4, %rd198;
	ld.global.u32 	%r1366, [%rd199];
	setp.eq.s32 	%p92, %r1366, -1;
	selp.u32 	%r1367, 1, 0, %p92;
	add.s32 	%r1368, %r1364, %r1367;
	ld.global.u32 	%r1369, [%rd193+12];
	mul.wide.s32 	%rd200, %r1369, 4;
	add.s64 	%rd201, %rd4, %rd200;
	ld.global.u32 	%r1370, [%rd201];
	setp.eq.s32 	%p93, %r1370, -1;
	selp.u32 	%r1371, 1, 0, %p93;
	add.s32 	%r1372, %r1368, %r1371;
	ld.global.u32 	%r1373, [%rd193+16];
	mul.wide.s32 	%rd202, %r1373, 4;
	add.s64 	%rd203, %rd4, %rd202;
	ld.global.u32 	%r1374, [%rd203];
	setp.eq.s32 	%p94, %r1374, -1;
	selp.u32 	%r1375, 1, 0, %p94;
	add.s32 	%r1376, %r1372, %r1375;
	ld.global.u32 	%r1377, [%rd193+20];
	mul.wide.s32 	%rd204, %r1377, 4;
	add.s64 	%rd205, %rd4, %rd204;
	ld.global.u32 	%r1378, [%rd205];
	setp.eq.s32 	%p95, %r1378, -1;
	selp.u32 	%r1379, 1, 0, %p95;
	add.s32 	%r1380, %r1376, %r1379;
	ld.global.u32 	%r1381, [%rd193+24];
	mul.wide.s32 	%rd206, %r1381, 4;
	add.s64 	%rd207, %rd4, %rd206;
	ld.global.u32 	%r1382, [%rd207];
	setp.eq.s32 	%p96, %r1382, -1;
	selp.u32 	%r1383, 1, 0, %p96;
	add.s32 	%r1384, %r1380, %r1383;
	ld.global.u32 	%r1385, [%rd193+28];
	mul.wide.s32 	%rd208, %r1385, 4;
	add.s64 	%rd209, %rd4, %rd208;
	ld.global.u32 	%r1386, [%rd209];
	setp.eq.s32 	%p97, %r1386, -1;
	selp.u32 	%r1387, 1, 0, %p97;
	add.s32 	%r1388, %r1384, %r1387;
	ld.global.u32 	%r1389, [%rd193+32];
	mul.wide.s32 	%rd210, %r1389, 4;
	add.s64 	%rd211, %rd4, %rd210;
	ld.global.u32 	%r1390, [%rd211];
	setp.eq.s32 	%p98, %r1390, -1;
	selp.u32 	%r1391, 1, 0, %p98;
	add.s32 	%r1392, %r1388, %r1391;
	ld.global.u32 	%r1393, [%rd193+36];
	mul.wide.s32 	%rd212, %r1393, 4;
	add.s64 	%rd213, %rd4, %rd212;
	ld.global.u32 	%r1394, [%rd213];
	setp.eq.s32 	%p99, %r1394, -1;
	selp.u32 	%r1395, 1, 0, %p99;
	add.s32 	%r1396, %r1392, %r1395;
	ld.global.u32 	%r1397, [%rd193+40];
	mul.wide.s32 	%rd214, %r1397, 4;
	add.s64 	%rd215, %rd4, %rd214;
	ld.global.u32 	%r1398, [%rd215];
	setp.eq.s32 	%p100, %r1398, -1;
	selp.u32 	%r1399, 1, 0, %p100;
	add.s32 	%r1400, %r1396, %r1399;
	ld.global.u32 	%r1401, [%rd193+44];
	mul.wide.s32 	%rd216, %r1401, 4;
	add.s64 	%rd217, %rd4, %rd216;
	ld.global.u32 	%r1402, [%rd217];
	setp.eq.s32 	%p101, %r1402, -1;
	selp.u32 	%r1403, 1, 0, %p101;
	add.s32 	%r1404, %r1400, %r1403;
	ld.global.u32 	%r1405, [%rd193+48];
	mul.wide.s32 	%rd218, %r1405, 4;
	add.s64 	%rd219, %rd4, %rd218;
	ld.global.u32 	%r1406, [%rd219];
	setp.eq.s32 	%p102, %r1406, -1;
	selp.u32 	%r1407, 1, 0, %p102;
	add.s32 	%r1408, %r1404, %r1407;
	ld.global.u32 	%r1409, [%rd193+52];
	mul.wide.s32 	%rd220, %r1409, 4;
	add.s64 	%rd221, %rd4, %rd220;
	ld.global.u32 	%r1410, [%rd221];
	setp.eq.s32 	%p103, %r1410, -1;
	selp.u32 	%r1411, 1, 0, %p103;
	add.s32 	%r1412, %r1408, %r1411;
	ld.global.u32 	%r1413, [%rd193+56];
	mul.wide.s32 	%rd222, %r1413, 4;
	add.s64 	%rd223, %rd4, %rd222;
	ld.global.u32 	%r1414, [%rd223];
	setp.eq.s32 	%p104, %r1414, -1;
	selp.u32 	%r1415, 1, 0, %p104;
	add.s32 	%r1416, %r1412, %r1415;
	ld.global.u32 	%r1417, [%rd193+60];
	mul.wide.s32 	%rd224, %r1417, 4;
	add.s64 	%rd225, %rd4, %rd224;
	ld.global.u32 	%r1418, [%rd225];
	setp.eq.s32 	%p105, %r1418, -1;
	selp.u32 	%r1419, 1, 0, %p105;
	add.s32 	%r5870, %r1416, %r1419;
	add.s32 	%r5862, %r5862, 16;
	add.s32 	%r5860, %r5860, 16;
	setp.ne.s32 	%p106, %r5860, %r147;
	@%p106 bra 	$L__BB29_81;
$L__BB29_82:
	setp.eq.s32 	%p107, %r146, 0;
	@%p107 bra 	$L__BB29_92;
	and.b32  	%r157, %r145, 7;
	setp.lt.u32 	%p108, %r146, 8;
	@%p108 bra 	$L__BB29_85;
	mul.wide.s32 	%rd226, %r5862, 4;
	add.s64 	%rd227, %rd3, %rd226;
	ld.global.u32 	%r1421, [%rd227];
	mul.wide.s32 	%rd228, %r1421, 4;
	add.s64 	%rd229, %rd4, %rd228;
	ld.global.u32 	%r1422, [%rd229];
	setp.eq.s32 	%p109, %r1422, -1;
	selp.u32 	%r1423, 1, 0, %p109;
	add.s32 	%r1424, %r5870, %r1423;
	ld.global.u32 	%r1425, [%rd227+4];
	mul.wide.s32 	%rd230, %r1425, 4;
	add.s64 	%rd231, %rd4, %rd230;
	ld.global.u32 	%r1426, [%rd231];
	setp.eq.s32 	%p110, %r1426, -1;
	selp.u32 	%r1427, 1, 0, %p110;
	add.s32 	%r1428, %r1424, %r1427;
	ld.global.u32 	%r1429, [%rd227+8];
	mul.wide.s32 	%rd232, %r1429, 4;
	add.s64 	%rd233, %rd4, %rd232;
	ld.global.u32 	%r1430, [%rd233];
	setp.eq.s32 	%p111, %r1430, -1;
	selp.u32 	%r1431, 1, 0, %p111;
	add.s32 	%r1432, %r1428, %r1431;
	ld.global.u32 	%r1433, [%rd227+12];
	mul.wide.s32 	%rd234, %r1433, 4;
	add.s64 	%rd235, %rd4, %rd234;
	ld.global.u32 	%r1434, [%rd235];
	setp.eq.s32 	%p112, %r1434, -1;
	selp.u32 	%r1435, 1, 0, %p112;
	add.s32 	%r1436, %r1432, %r1435;
	ld.global.u32 	%r1437, [%rd227+16];
	mul.wide.s32 	%rd236, %r1437, 4;
	add.s64 	%rd237, %rd4, %rd236;
	ld.global.u32 	%r1438, [%rd237];
	setp.eq.s32 	%p113, %r1438, -1;
	selp.u32 	%r1439, 1, 0, %p113;
	add.s32 	%r1440, %r1436, %r1439;
	ld.global.u32 	%r1441, [%rd227+20];
	mul.wide.s32 	%rd238, %r1441, 4;
	add.s64 	%rd239, %rd4, %rd238;
	ld.global.u32 	%r1442, [%rd239];
	setp.eq.s32 	%p114, %r1442, -1;
	selp.u32 	%r1443, 1, 0, %p114;
	add.s32 	%r1444, %r1440, %r1443;
	ld.global.u32 	%r1445, [%rd227+24];
	mul.wide.s32 	%rd240, %r1445, 4;
	add.s64 	%rd241, %rd4, %rd240;
	ld.global.u32 	%r1446, [%rd241];
	setp.eq.s32 	%p115, %r1446, -1;
	selp.u32 	%r1447, 1, 0, %p115;
	add.s32 	%r1448, %r1444, %r1447;
	ld.global.u32 	%r1449, [%rd227+28];
	mul.wide.s32 	%rd242, %r1449, 4;
	add.s64 	%rd243, %rd4, %rd242;
	ld.global.u32 	%r1450, [%rd243];
	setp.eq.s32 	%p116, %r1450, -1;
	selp.u32 	%r1451, 1, 0, %p116;
	add.s32 	%r5870, %r1448, %r1451;
	add.s32 	%r5862, %r5862, 8;
$L__BB29_85:
	setp.eq.s32 	%p117, %r157, 0;
	@%p117 bra 	$L__BB29_92;
	and.b32  	%r163, %r145, 3;
	setp.lt.u32 	%p118, %r157, 4;
	@%p118 bra 	$L__BB29_88;
	mul.wide.s32 	%rd244, %r5862, 4;
	add.s64 	%rd245, %rd3, %rd244;
	ld.global.u32 	%r1453, [%rd245];
	mul.wide.s32 	%rd246, %r1453, 4;
	add.s64 	%rd247, %rd4, %rd246;
	ld.global.u32 	%r1454, [%rd247];
	setp.eq.s32 	%p119, %r1454, -1;
	selp.u32 	%r1455, 1, 0, %p119;
	add.s32 	%r1456, %r5870, %r1455;
	ld.global.u32 	%r1457, [%rd245+4];
	mul.wide.s32 	%rd248, %r1457, 4;
	add.s64 	%rd249, %rd4, %rd248;
	ld.global.u32 	%r1458, [%rd249];
	setp.eq.s32 	%p120, %r1458, -1;
	selp.u32 	%r1459, 1, 0, %p120;
	add.s32 	%r1460, %r1456, %r1459;
	ld.global.u32 	%r1461, [%rd245+8];
	mul.wide.s32 	%rd250, %r1461, 4;
	add.s64 	%rd251, %rd4, %rd250;
	ld.global.u32 	%r1462, [%rd251];
	setp.eq.s32 	%p121, %r1462, -1;
	selp.u32 	%r1463, 1, 0, %p121;
	add.s32 	%r1464, %r1460, %r1463;
	ld.global.u32 	%r1465, [%rd245+12];
	mul.wide.s32 	%rd252, %r1465, 4;
	add.s64 	%rd253, %rd4, %rd252;
	ld.global.u32 	%r1466, [%rd253];
	setp.eq.s32 	%p122, %r1466, -1;
	selp.u32 	%r1467, 1, 0, %p122;
	add.s32 	%r5870, %r1464, %r1467;
	add.s32 	%r5862, %r5862, 4;
$L__BB29_88:
	setp.eq.s32 	%p123, %r163, 0;
	@%p123 bra 	$L__BB29_92;
	mul.wide.s32 	%rd254, %r5862, 4;
	add.s64 	%rd11, %rd3, %rd254;
	ld.global.u32 	%r1468, [%rd11];
	mul.wide.s32 	%rd255, %r1468, 4;
	add.s64 	%rd256, %rd4, %rd255;
	ld.global.u32 	%r1469, [%rd256];
	setp.eq.s32 	%p124, %r1469, -1;
	selp.u32 	%r1470, 1, 0, %p124;
	add.s32 	%r5870, %r5870, %r1470;
	setp.eq.s32 	%p125, %r163, 1;
	@%p125 bra 	$L__BB29_92;
	ld.global.u32 	%r1471, [%rd11+4];
	mul.wide.s32 	%rd257, %r1471, 4;
	add.s64 	%rd258, %rd4, %rd257;
	ld.global.u32 	%r1472, [%rd258];
	setp.eq.s32 	%p126, %r1472, -1;
	selp.u32 	%r1473, 1, 0, %p126;
	add.s32 	%r5870, %r5870, %r1473;
	setp.eq.s32 	%p127, %r163, 2;
	@%p127 bra 	$L__BB29_92;
	ld.global.u32 	%r1474, [%rd11+8];
	mul.wide.s32 	%rd259, %r1474, 4;
	add.s64 	%rd260, %rd4, %rd259;
	ld.global.u32 	%r1475, [%rd260];
	setp.eq.s32 	%p128, %r1475, -1;
	selp.u32 	%r1476, 1, 0, %p128;
	add.s32 	%r5870, %r5870, %r1476;
$L__BB29_92:
	ld.global.u32 	%r1478, [%rd7+3072];
	setp.ne.s32 	%p129, %r1478, -1;
	mov.b32 	%r5883, 0;
	@%p129 bra 	$L__BB29_107;
	ld.global.u32 	%r5875, [%rd8+3072];
	ld.global.u32 	%r174, [%rd8+3076];
	setp.ge.s32 	%p130, %r5875, %r174;
	@%p130 bra 	$L__BB29_107;
	add.s32 	%r1482, %r5875, 1;
	max.s32 	%r1483, %r174, %r1482;
	sub.s32 	%r175, %r1483, %r5875;
	and.b32  	%r176, %r175, 15;
	sub.s32 	%r1484, %r5875, %r1483;
	setp.gt.u32 	%p131, %r1484, -16;
	mov.b32 	%r5883, 0;
	@%p131 bra 	$L__BB29_97;
	and.b32  	%r177, %r175, -16;
	mov.b32 	%r5883, 0;
	mov.u32 	%r5873, %r5883;
$L__BB29_96:
	.pragma "nounroll";
	mul.wide.s32 	%rd261, %r5875, 4;
	add.s64 	%rd262, %rd3, %rd261;
	ld.global.u32 	%r1486, [%rd262];
	mul.wide.s32 	%rd263, %r1486, 4;
	add.s64 	%rd264, %rd4, %rd263;
	ld.global.u32 	%r1487, [%rd264];
	setp.eq.s32 	%p132, %r1487, -1;
	selp.u32 	%r1488, 1, 0, %p132;
	add.s32 	%r1489, %r5883, %r1488;
	ld.global.u32 	%r1490, [%rd262+4];
	mul.wide.s32 	%rd265, %r1490, 4;
	add.s64 	%rd266, %rd4, %rd265;
	ld.global.u32 	%r1491, [%rd266];
	setp.eq.s32 	%p133, %r1491, -1;
	selp.u32 	%r1492, 1, 0, %p133;
	add.s32 	%r1493, %r1489, %r1492;
	ld.global.u32 	%r1494, [%rd262+8];
	mul.wide.s32 	%rd267, %r1494, 4;
	add.s64 	%rd268, %rd4, %rd267;
	ld.global.u32 	%r1495, [%rd268];
	setp.eq.s32 	%p134, %r1495, -1;
	selp.u32 	%r1496, 1, 0, %p134;
	add.s32 	%r1497, %r1493, %r1496;
	ld.global.u32 	%r1498, [%rd262+12];
	mul.wide.s32 	%rd269, %r1498, 4;
	add.s64 	%rd270, %rd4, %rd269;
	ld.global.u32 	%r1499, [%rd270];
	setp.eq.s32 	%p135, %r1499, -1;
	selp.u32 	%r1500, 1, 0, %p135;
	add.s32 	%r1501, %r1497, %r1500;
	ld.global.u32 	%r1502, [%rd262+16];
	mul.wide.s32 	%rd271, %r1502, 4;
	add.s64 	%rd272, %rd4, %rd271;
	ld.global.u32 	%r1503, [%rd272];
	setp.eq.s32 	%p136, %r1503, -1;
	selp.u32 	%r1504, 1, 0, %p136;
	add.s32 	%r1505, %r1501, %r1504;
	ld.global.u32 	%r1506, [%rd262+20];
	mul.wide.s32 	%rd273, %r1506, 4;
	add.s64 	%rd274, %rd4, %rd273;
	ld.global.u32 	%r1507, [%rd274];
	setp.eq.s32 	%p137, %r1507, -1;
	selp.u32 	%r1508, 1, 0, %p137;
	add.s32 	%r1509, %r1505, %r1508;
	ld.global.u32 	%r1510, [%rd262+24];
	mul.wide.s32 	%rd275, %r1510, 4;
	add.s64 	%rd276, %rd4, %rd275;
	ld.global.u32 	%r1511, [%rd276];
	setp.eq.s32 	%p138, %r1511, -1;
	selp.u32 	%r1512, 1, 0, %p138;
	add.s32 	%r1513, %r1509, %r1512;
	ld.global.u32 	%r1514, [%rd262+28];
	mul.wide.s32 	%rd277, %r1514, 4;
	add.s64 	%rd278, %rd4, %rd277;
	ld.global.u32 	%r1515, [%rd278];
	setp.eq.s32 	%p139, %r1515, -1;
	selp.u32 	%r1516, 1, 0, %p139;
	add.s32 	%r1517, %r1513, %r1516;
	ld.global.u32 	%r1518, [%rd262+32];
	mul.wide.s32 	%rd279, %r1518, 4;
	add.s64 	%rd280, %rd4, %rd279;
	ld.global.u32 	%r1519, [%rd280];
	setp.eq.s32 	%p140, %r1519, -1;
	selp.u32 	%r1520, 1, 0, %p140;
	add.s32 	%r1521, %r1517, %r1520;
	ld.global.u32 	%r1522, [%rd262+36];
	mul.wide.s32 	%rd281, %r1522, 4;
	add.s64 	%rd282, %rd4, %rd281;
	ld.global.u32 	%r1523, [%rd282];
	setp.eq.s32 	%p141, %r1523, -1;
	selp.u32 	%r1524, 1, 0, %p141;
	add.s32 	%r1525, %r1521, %r1524;
	ld.global.u32 	%r1526, [%rd262+40];
	mul.wide.s32 	%rd283, %r1526, 4;
	add.s64 	%rd284, %rd4, %rd283;
	ld.global.u32 	%r1527, [%rd284];
	setp.eq.s32 	%p142, %r1527, -1;
	selp.u32 	%r1528, 1, 0, %p142;
	add.s32 	%r1529, %r1525, %r1528;
	ld.global.u32 	%r1530, [%rd262+44];
	mul.wide.s32 	%rd285, %r1530, 4;
	add.s64 	%rd286, %rd4, %rd285;
	ld.global.u32 	%r1531, [%rd286];
	setp.eq.s32 	%p143, %r1531, -1;
	selp.u32 	%r1532, 1, 0, %p143;
	add.s32 	%r1533, %r1529, %r1532;
	ld.global.u32 	%r1534, [%rd262+48];
	mul.wide.s32 	%rd287, %r1534, 4;
	add.s64 	%rd288, %rd4, %rd287;
	ld.global.u32 	%r1535, [%rd288];
	setp.eq.s32 	%p144, %r1535, -1;
	selp.u32 	%r1536, 1, 0, %p144;
	add.s32 	%r1537, %r1533, %r1536;
	ld.global.u32 	%r1538, [%rd262+52];
	mul.wide.s32 	%rd289, %r1538, 4;
	add.s64 	%rd290, %rd4, %rd289;
	ld.global.u32 	%r1539, [%rd290];
	setp.eq.s32 	%p145, %r1539, -1;
	selp.u32 	%r1540, 1, 0, %p145;
	add.s32 	%r1541, %r1537, %r1540;
	ld.global.u32 	%r1542, [%rd262+56];
	mul.wide.s32 	%rd291, %r1542, 4;
	add.s64 	%rd292, %rd4, %rd291;
	ld.global.u32 	%r1543, [%rd292];
	setp.eq.s32 	%p146, %r1543, -1;
	selp.u32 	%r1544, 1, 0, %p146;
	add.s32 	%r1545, %r1541, %r1544;
	ld.global.u32 	%r1546, [%rd262+60];
	mul.wide.s32 	%rd293, %r1546, 4;
	add.s64 	%rd294, %rd4, %rd293;
	ld.global.u32 	%r1547, [%rd294];
	setp.eq.s32 	%p147, %r1547, -1;
	selp.u32 	%r1548, 1, 0, %p147;
	add.s32 	%r5883, %r1545, %r1548;
	add.s32 	%r5875, %r5875, 16;
	add.s32 	%r5873, %r5873, 16;
	setp.ne.s32 	%p148, %r5873, %r177;
	@%p148 bra 	$L__BB29_96;
$L__BB29_97:
	setp.eq.s32 	%p149, %r176, 0;
	@%p149 bra 	$L__BB29_107;
	and.b32  	%r187, %r175, 7;
	setp.lt.u32 	%p150, %r176, 8;
	@%p150 bra 	$L__BB29_100;
	mul.wide.s32 	%rd295, %r5875, 4;
	add.s64 	%rd296, %rd3, %rd295;
	ld.global.u32 	%r1550, [%rd296];
	mul.wide.s32 	%rd297, %r1550, 4;
	add.s64 	%rd298, %rd4, %rd297;
	ld.global.u32 	%r1551, [%rd298];
	setp.eq.s32 	%p151, %r1551, -1;
	selp.u32 	%r1552, 1, 0, %p151;
	add.s32 	%r1553, %r5883, %r1552;
	ld.global.u32 	%r1554, [%rd296+4];
	mul.wide.s32 	%rd299, %r1554, 4;
	add.s64 	%rd300, %rd4, %rd299;
	ld.global.u32 	%r1555, [%rd300];
	setp.eq.s32 	%p152, %r1555, -1;
	selp.u32 	%r1556, 1, 0, %p152;
	add.s32 	%r1557, %r1553, %r1556;
	ld.global.u32 	%r1558, [%rd296+8];
	mul.wide.s32 	%rd301, %r1558, 4;
	add.s64 	%rd302, %rd4, %rd301;
	ld.global.u32 	%r1559, [%rd302];
	setp.eq.s32 	%p153, %r1559, -1;
	selp.u32 	%r1560, 1, 0, %p153;
	add.s32 	%r1561, %r1557, %r1560;
	ld.global.u32 	%r1562, [%rd296+12];
	mul.wide.s32 	%rd303, %r1562, 4;
	add.s64 	%rd304, %rd4, %rd303;
	ld.global.u32 	%r1563, [%rd304];
	setp.eq.s32 	%p154, %r1563, -1;
	selp.u32 	%r1564, 1, 0, %p154;
	add.s32 	%r1565, %r1561, %r1564;
	ld.global.u32 	%r1566, [%rd296+16];
	mul.wide.s32 	%rd305, %r1566, 4;
	add.s64 	%rd306, %rd4, %rd305;
	ld.global.u32 	%r1567, [%rd306];
	setp.eq.s32 	%p155, %r1567, -1;
	selp.u32 	%r1568, 1, 0, %p155;
	add.s32 	%r1569, %r1565, %r1568;
	ld.global.u32 	%r1570, [%rd296+20];
	mul.wide.s32 	%rd307, %r1570, 4;
	add.s64 	%rd308, %rd4, %rd307;
	ld.global.u32 	%r1571, [%rd308];
	setp.eq.s32 	%p156, %r1571, -1;
	selp.u32 	%r1572, 1, 0, %p156;
	add.s32 	%r1573, %r1569, %r1572;
	ld.global.u32 	%r1574, [%rd296+24];
	mul.wide.s32 	%rd309, %r1574, 4;
	add.s64 	%rd310, %rd4, %rd309;
	ld.global.u32 	%r1575, [%rd310];
	setp.eq.s32 	%p157, %r1575, -1;
	selp.u32 	%r1576, 1, 0, %p157;
	add.s32 	%r1577, %r1573, %r1576;
	ld.global.u32 	%r1578, [%rd296+28];
	mul.wide.s32 	%rd311, %r1578, 4;
	add.s64 	%rd312, %rd4, %rd311;
	ld.global.u32 	%r1579, [%rd312];
	setp.eq.s32 	%p158, %r1579, -1;
	selp.u32 	%r1580, 1, 0, %p158;
	add.s32 	%r5883, %r1577, %r1580;
	add.s32 	%r5875, %r5875, 8;
$L__BB29_100:
	setp.eq.s32 	%p159, %r187, 0;
	@%p159 bra 	$L__BB29_107;
	and.b32  	%r193, %r175, 3;
	setp.lt.u32 	%p160, %r187, 4;
	@%p160 bra 	$L__BB29_103;
	mul.wide.s32 	%rd313, %r5875, 4;
	add.s64 	%rd314, %rd3, %rd313;
	ld.global.u32 	%r1582, [%rd314];
	mul.wide.s32 	%rd315, %r1582, 4;
	add.s64 	%rd316, %rd4, %rd315;
	ld.global.u32 	%r1583, [%rd316];
	setp.eq.s32 	%p161, %r1583, -1;
	selp.u32 	%r1584, 1, 0, %p161;
	add.s32 	%r1585, %r5883, %r1584;
	ld.global.u32 	%r1586, [%rd314+4];
	mul.wide.s32 	%rd317, %r1586, 4;
	add.s64 	%rd318, %rd4, %rd317;
	ld.global.u32 	%r1587, [%rd318];
	setp.eq.s32 	%p162, %r1587, -1;
	selp.u32 	%r1588, 1, 0, %p162;
	add.s32 	%r1589, %r1585, %r1588;
	ld.global.u32 	%r1590, [%rd314+8];
	mul.wide.s32 	%rd319, %r1590, 4;
	add.s64 	%rd320, %rd4, %rd319;
	ld.global.u32 	%r1591, [%rd320];
	setp.eq.s32 	%p163, %r1591, -1;
	selp.u32 	%r1592, 1, 0, %p163;
	add.s32 	%r1593, %r1589, %r1592;
	ld.global.u32 	%r1594, [%rd314+12];
	mul.wide.s32 	%rd321, %r1594, 4;
	add.s64 	%rd322, %rd4, %rd321;
	ld.global.u32 	%r1595, [%rd322];
	setp.eq.s32 	%p164, %r1595, -1;
	selp.u32 	%r1596, 1, 0, %p164;
	add.s32 	%r5883, %r1593, %r1596;
	add.s32 	%r5875, %r5875, 4;
$L__BB29_103:
	setp.eq.s32 	%p165, %r193, 0;
	@%p165 bra 	$L__BB29_107;
	mul.wide.s32 	%rd323, %r5875, 4;
	add.s64 	%rd12, %rd3, %rd323;
	ld.global.u32 	%r1597, [%rd12];
	mul.wide.s32 	%rd324, %r1597, 4;
	add.s64 	%rd325, %rd4, %rd324;
	ld.global.u32 	%r1598, [%rd325];
	setp.eq.s32 	%p166, %r1598, -1;
	selp.u32 	%r1599, 1, 0, %p166;
	add.s32 	%r5883, %r5883, %r1599;
	setp.eq.s32 	%p167, %r193, 1;
	@%p167 bra 	$L__BB29_107;
	ld.global.u32 	%r1600, [%rd12+4];
	mul.wide.s32 	%rd326, %r1600, 4;
	add.s64 	%rd327, %rd4, %rd326;
	ld.global.u32 	%r1601, [%rd327];
	setp.eq.s32 	%p168, %r1601, -1;
	selp.u32 	%r1602, 1, 0, %p168;
	add.s32 	%r5883, %r5883, %r1602;
	setp.eq.s32 	%p169, %r193, 2;
	@%p169 bra 	$L__BB29_107;
	ld.global.u32 	%r1603, [%rd12+8];
	mul.wide.s32 	%rd328, %r1603, 4;
	add.s64 	%rd329, %rd4, %rd328;
	ld.global.u32 	%r1604, [%rd329];
	setp.eq.s32 	%p170, %r1604, -1;
	selp.u32 	%r1605, 1, 0, %p170;
	add.s32 	%r5883, %r5883, %r1605;
$L__BB29_107:
	ld.global.u32 	%r1607, [%rd7+4096];
	setp.ne.s32 	%p171, %r1607, -1;
	mov.b32 	%r5896, 0;
	@%p171 bra 	$L__BB29_122;
	ld.global.u32 	%r5888, [%rd8+4096];
	ld.global.u32 	%r204, [%rd8+4100];
	setp.ge.s32 	%p172, %r5888, %r204;
	@%p172 bra 	$L__BB29_122;
	add.s32 	%r1611, %r5888, 1;
	max.s32 	%r1612, %r204, %r1611;
	sub.s32 	%r205, %r1612, %r5888;
	and.b32  	%r206, %r205, 15;
	sub.s32 	%r1613, %r5888, %r1612;
	setp.gt.u32 	%p173, %r1613, -16;
	mov.b32 	%r5896, 0;
	@%p173 bra 	$L__BB29_112;
	and.b32  	%r207, %r205, -16;
	mov.b32 	%r5896, 0;
	mov.u32 	%r5886, %r5896;
$L__BB29_111:
	.pragma "nounroll";
	mul.wide.s32 	%rd330, %r5888, 4;
	add.s64 	%rd331, %rd3, %rd330;
	ld.global.u32 	%r1615, [%rd331];
	mul.wide.s32 	%rd332, %r1615, 4;
	add.s64 	%rd333, %rd4, %rd332;
	ld.global.u32 	%r1616, [%rd333];
	setp.eq.s32 	%p174, %r1616, -1;
	selp.u32 	%r1617, 1, 0, %p174;
	add.s32 	%r1618, %r5896, %r1617;
	ld.global.u32 	%r1619, [%rd331+4];
	mul.wide.s32 	%rd334, %r1619, 4;
	add.s64 	%rd335, %rd4, %rd334;
	ld.global.u32 	%r1620, [%rd335];
	setp.eq.s32 	%p175, %r1620, -1;
	selp.u32 	%r1621, 1, 0, %p175;
	add.s32 	%r1622, %r1618, %r1621;
	ld.global.u32 	%r1623, [%rd331+8];
	mul.wide.s32 	%rd336, %r1623, 4;
	add.s64 	%rd337, %rd4, %rd336;
	ld.global.u32 	%r1624, [%rd337];
	setp.eq.s32 	%p176, %r1624, -1;
	selp.u32 	%r1625, 1, 0, %p176;
	add.s32 	%r1626, %r1622, %r1625;
	ld.global.u32 	%r1627, [%rd331+12];
	mul.wide.s32 	%rd338, %r1627, 4;
	add.s64 	%rd339, %rd4, %rd338;
	ld.global.u32 	%r1628, [%rd339];
	setp.eq.s32 	%p177, %r1628, -1;
	selp.u32 	%r1629, 1, 0, %p177;
	add.s32 	%r1630, %r1626, %r1629;
	ld.global.u32 	%r1631, [%rd331+16];
	mul.wide.s32 	%rd340, %r1631, 4;
	add.s64 	%rd341, %rd4, %rd340;
	ld.global.u32 	%r1632, [%rd341];
	setp.eq.s32 	%p178, %r1632, -1;
	selp.u32 	%r1633, 1, 0, %p178;
	add.s32 	%r1634, %r1630, %r1633;
	ld.global.u32 	%r1635, [%rd331+20];
	mul.wide.s32 	%rd342, %r1635, 4;
	add.s64 	%rd343, %rd4, %rd342;
	ld.global.u32 	%r1636, [%rd343];
	setp.eq.s32 	%p179, %r1636, -1;
	selp.u32 	%r1637, 1, 0, %p179;
	add.s32 	%r1638, %r1634, %r1637;
	ld.global.u32 	%r1639, [%rd331+24];
	mul.wide.s32 	%rd344, %r1639, 4;
	add.s64 	%rd345, %rd4, %rd344;
	ld.global.u32 	%r1640, [%rd345];
	setp.eq.s32 	%p180, %r1640, -1;
	selp.u32 	%r1641, 1, 0, %p180;
	add.s32 	%r1642, %r1638, %r1641;
	ld.global.u32 	%r1643, [%rd331+28];
	mul.wide.s32 	%rd346, %r1643, 4;
	add.s64 	%rd347, %rd4, %rd346;
	ld.global.u32 	%r1644, [%rd347];
	setp.eq.s32 	%p181, %r1644, -1;
	selp.u32 	%r1645, 1, 0, %p181;
	add.s32 	%r1646, %r1642, %r1645;
	ld.global.u32 	%r1647, [%rd331+32];
	mul.wide.s32 	%rd348, %r1647, 4;
	add.s64 	%rd349, %rd4, %rd348;
	ld.global.u32 	%r1648, [%rd349];
	setp.eq.s32 	%p182, %r1648, -1;
	selp.u32 	%r1649, 1, 0, %p182;
	add.s32 	%r1650, %r1646, %r1649;
	ld.global.u32 	%r1651, [%rd331+36];
	mul.wide.s32 	%rd350, %r1651, 4;
	add.s64 	%rd351, %rd4, %rd350;
	ld.global.u32 	%r1652, [%rd351];
	setp.eq.s32 	%p183, %r1652, -1;
	selp.u32 	%r1653, 1, 0, %p183;
	add.s32 	%r1654, %r1650, %r1653;
	ld.global.u32 	%r1655, [%rd331+40];
	mul.wide.s32 	%rd352, %r1655, 4;
	add.s64 	%rd353, %rd4, %rd352;
	ld.global.u32 	%r1656, [%rd353];
	setp.eq.s32 	%p184, %r1656, -1;
	selp.u32 	%r1657, 1, 0, %p184;
	add.s32 	%r1658, %r1654, %r1657;
	ld.global.u32 	%r1659, [%rd331+44];
	mul.wide.s32 	%rd354, %r1659, 4;
	add.s64 	%rd355, %rd4, %rd354;
	ld.global.u32 	%r1660, [%rd355];
	setp.eq.s32 	%p185, %r1660, -1;
	selp.u32 	%r1661, 1, 0, %p185;
	add.s32 	%r1662, %r1658, %r1661;
	ld.global.u32 	%r1663, [%rd331+48];
	mul.wide.s32 	%rd356, %r1663, 4;
	add.s64 	%rd357, %rd4, %rd356;
	ld.global.u32 	%r1664, [%rd357];
	setp.eq.s32 	%p186, %r1664, -1;
	selp.u32 	%r1665, 1, 0, %p186;
	add.s32 	%r1666, %r1662, %r1665;
	ld.global.u32 	%r1667, [%rd331+52];
	mul.wide.s32 	%rd358, %r1667, 4;
	add.s64 	%rd359, %rd4, %rd358;
	ld.global.u32 	%r1668, [%rd359];
	setp.eq.s32 	%p187, %r1668, -1;
	selp.u32 	%r1669, 1, 0, %p187;
	add.s32 	%r1670, %r1666, %r1669;
	ld.global.u32 	%r1671, [%rd331+56];
	mul.wide.s32 	%rd360, %r1671, 4;
	add.s64 	%rd361, %rd4, %rd360;
	ld.global.u32 	%r1672, [%rd361];
	setp.eq.s32 	%p188, %r1672, -1;
	selp.u32 	%r1673, 1, 0, %p188;
	add.s32 	%r1674, %r1670, %r1673;
	ld.global.u32 	%r1675, [%rd331+60];
	mul.wide.s32 	%rd362, %r1675, 4;
	add.s64 	%rd363, %rd4, %rd362;
	ld.global.u32 	%r1676, [%rd363];
	setp.eq.s32 	%p189, %r1676, -1;
	selp.u32 	%r1677, 1, 0, %p189;
	add.s32 	%r5896, %r1674, %r1677;
	add.s32 	%r5888, %r5888, 16;
	add.s32 	%r5886, %r5886, 16;
	setp.ne.s32 	%p190, %r5886, %r207;
	@%p190 bra 	$L__BB29_111;
$L__BB29_112:
	setp.eq.s32 	%p191, %r206, 0;
	@%p191 bra 	$L__BB29_122;
	and.b32  	%r217, %r205, 7;
	setp.lt.u32 	%p192, %r206, 8;
	@%p192 bra 	$L__BB29_115;
	mul.wide.s32 	%rd364, %r5888, 4;
	add.s64 	%rd365, %rd3, %rd364;
	ld.global.u32 	%r1679, [%rd365];
	mul.wide.s32 	%rd366, %r1679, 4;
	add.s64 	%rd367, %rd4, %rd366;
	ld.global.u32 	%r1680, [%rd367];
	setp.eq.s32 	%p193, %r1680, -1;
	selp.u32 	%r1681, 1, 0, %p193;
	add.s32 	%r1682, %r5896, %r1681;
	ld.global.u32 	%r1683, [%rd365+4];
	mul.wide.s32 	%rd368, %r1683, 4;
	add.s64 	%rd369, %rd4, %rd368;
	ld.global.u32 	%r1684, [%rd369];
	setp.eq.s32 	%p194, %r1684, -1;
	selp.u32 	%r1685, 1, 0, %p194;
	add.s32 	%r1686, %r1682, %r1685;
	ld.global.u32 	%r1687, [%rd365+8];
	mul.wide.s32 	%rd370, %r1687, 4;
	add.s64 	%rd371, %rd4, %rd370;
	ld.global.u32 	%r1688, [%rd371];
	setp.eq.s32 	%p195, %r1688, -1;
	selp.u32 	%r1689, 1, 0, %p195;
	add.s32 	%r1690, %r1686, %r1689;
	ld.global.u32 	%r1691, [%rd365+12];
	mul.wide.s32 	%rd372, %r1691, 4;
	add.s64 	%rd373, %rd4, %rd372;
	ld.global.u32 	%r1692, [%rd373];
	setp.eq.s32 	%p196, %r1692, -1;
	selp.u32 	%r1693, 1, 0, %p196;
	add.s32 	%r1694, %r1690, %r1693;
	ld.global.u32 	%r1695, [%rd365+16];
	mul.wide.s32 	%rd374, %r1695, 4;
	add.s64 	%rd375, %rd4, %rd374;
	ld.global.u32 	%r1696, [%rd375];
	setp.eq.s32 	%p197, %r1696, -1;
	selp.u32 	%r1697, 1, 0, %p197;
	add.s32 	%r1698, %r1694, %r1697;
	ld.global.u32 	%r1699, [%rd365+20];
	mul.wide.s32 	%rd376, %r1699, 4;
	add.s64 	%rd377, %rd4, %rd376;
	ld.global.u32 	%r1700, [%rd377];
	setp.eq.s32 	%p198, %r1700, -1;
	selp.u32 	%r1701, 1, 0, %p198;
	add.s32 	%r1702, %r1698, %r1701;
	ld.global.u32 	%r1703, [%rd365+24];
	mul.wide.s32 	%rd378, %r1703, 4;
	add.s64 	%rd379, %rd4, %rd378;
	ld.global.u32 	%r1704, [%rd379];
	setp.eq.s32 	%p199, %r1704, -1;
	selp.u32 	%r1705, 1, 0, %p199;
	add.s32 	%r1706, %r1702, %r1705;
	ld.global.u32 	%r1707, [%rd365+28];
	mul.wide.s32 	%rd380, %r1707, 4;
	add.s64 	%rd381, %rd4, %rd380;
	ld.global.u32 	%r1708, [%rd381];
	setp.eq.s32 	%p200, %r1708, -1;
	selp.u32 	%r1709, 1, 0, %p200;
	add.s32 	%r5896, %r1706, %r1709;
	add.s32 	%r5888, %r5888, 8;
$L__BB29_115:
	setp.eq.s32 	%p201, %r217, 0;
	@%p201 bra 	$L__BB29_122;
	and.b32  	%r223, %r205, 3;
	setp.lt.u32 	%p202, %r217, 4;
	@%p202 bra 	$L__BB29_118;
	mul.wide.s32 	%rd382, %r5888, 4;
	add.s64 	%rd383, %rd3, %rd382;
	ld.global.u32 	%r1711, [%rd383];
	mul.wide.s32 	%rd384, %r1711, 4;
	add.s64 	%rd385, %rd4, %rd384;
	ld.global.u32 	%r1712, [%rd385];
	setp.eq.s32 	%p203, %r1712, -1;
	selp.u32 	%r1713, 1, 0, %p203;
	add.s32 	%r1714, %r5896, %r1713;
	ld.global.u32 	%r1715, [%rd383+4];
	mul.wide.s32 	%rd386, %r1715, 4;
	add.s64 	%rd387, %rd4, %rd386;
	ld.global.u32 	%r1716, [%rd387];
	setp.eq.s32 	%p204, %r1716, -1;
	selp.u32 	%r1717, 1, 0, %p204;
	add.s32 	%r1718, %r1714, %r1717;
	ld.global.u32 	%r1719, [%rd383+8];
	mul.wide.s32 	%rd388, %r1719, 4;
	add.s64 	%rd389, %rd4, %rd388;
	ld.global.u32 	%r1720, [%rd389];
	setp.eq.s32 	%p205, %r1720, -1;
	selp.u32 	%r1721, 1, 0, %p205;
	add.s32 	%r1722, %r1718, %r1721;
	ld.global.u32 	%r1723, [%rd383+12];
	mul.wide.s32 	%rd390, %r1723, 4;
	add.s64 	%rd391, %rd4, %rd390;
	ld.global.u32 	%r1724, [%rd391];
	setp.eq.s32 	%p206, %r1724, -1;
	selp.u32 	%r1725, 1, 0, %p206;
	add.s32 	%r5896, %r1722, %r1725;
	add.s32 	%r5888, %r5888, 4;
$L__BB29_118:
	setp.eq.s32 	%p207, %r223, 0;
	@%p207 bra 	$L__BB29_122;
	mul.wide.s32 	%rd392, %r5888, 4;
	add.s64 	%rd13, %rd3, %rd392;
	ld.global.u32 	%r1726, [%rd13];
	mul.wide.s32 	%rd393, %r1726, 4;
	add.s64 	%rd394, %rd4, %rd393;
	ld.global.u32 	%r1727, [%rd394];
	setp.eq.s32 	%p208, %r1727, -1;
	selp.u32 	%r1728, 1, 0, %p208;
	add.s32 	%r5896, %r5896, %r1728;
	setp.eq.s32 	%p209, %r223, 1;
	@%p209 bra 	$L__BB29_122;
	ld.global.u32 	%r1729, [%rd13+4];
	mul.wide.s32 	%rd395, %r1729, 4;
	add.s64 	%rd396, %rd4, %rd395;
	ld.global.u32 	%r1730, [%rd396];
	setp.eq.s32 	%p210, %r1730, -1;
	selp.u32 	%r1731, 1, 0, %p210;
	add.s32 	%r5896, %r5896, %r1731;
	setp.eq.s32 	%p211, %r223, 2;
	@%p211 bra 	$L__BB29_122;
	ld.global.u32 	%r1732, [%rd13+8];
	mul.wide.s32 	%rd397, %r1732, 4;
	add.s64 	%rd398, %rd4, %rd397;
	ld.global.u32 	%r1733, [%rd398];
	setp.eq.s32 	%p212, %r1733, -1;
	selp.u32 	%r1734, 1, 0, %p212;
	add.s32 	%r5896, %r5896, %r1734;
$L__BB29_122:
	ld.global.u32 	%r1736, [%rd7+5120];
	setp.ne.s32 	%p213, %r1736, -1;
	mov.b32 	%r5909, 0;
	@%p213 bra 	$L__BB29_137;
	ld.global.u32 	%r5901, [%rd8+5120];
	ld.global.u32 	%r234, [%rd8+5124];
	setp.ge.s32 	%p214, %r5901, %r234;
	@%p214 bra 	$L__BB29_137;
	add.s32 	%r1740, %r5901, 1;
	max.s32 	%r1741, %r234, %r1740;
	sub.s32 	%r235, %r1741, %r5901;
	and.b32  	%r236, %r235, 15;
	sub.s32 	%r1742, %r5901, %r1741;
	setp.gt.u32 	%p215, %r1742, -16;
	mov.b32 	%r5909, 0;
	@%p215 bra 	$L__BB29_127;
	and.b32  	%r237, %r235, -16;
	mov.b32 	%r5909, 0;
	mov.u32 	%r5899, %r5909;
$L__BB29_126:
	.pragma "nounroll";
	mul.wide.s32 	%rd399, %r5901, 4;
	add.s64 	%rd400, %rd3, %rd399;
	ld.global.u32 	%r1744, [%rd400];
	mul.wide.s32 	%rd401, %r1744, 4;
	add.s64 	%rd402, %rd4, %rd401;
	ld.global.u32 	%r1745, [%rd402];
	setp.eq.s32 	%p216, %r1745, -1;
	selp.u32 	%r1746, 1, 0, %p216;
	add.s32 	%r1747, %r5909, %r1746;
	ld.global.u32 	%r1748, [%rd400+4];
	mul.wide.s32 	%rd403, %r1748, 4;
	add.s64 	%rd404, %rd4, %rd403;
	ld.global.u32 	%r1749, [%rd404];
	setp.eq.s32 	%p217, %r1749, -1;
	selp.u32 	%r1750, 1, 0, %p217;
	add.s32 	%r1751, %r1747, %r1750;
	ld.global.u32 	%r1752, [%rd400+8];
	mul.wide.s32 	%rd405, %r1752, 4;
	add.s64 	%rd406, %rd4, %rd405;
	ld.global.u32 	%r1753, [%rd406];
	setp.eq.s32 	%p218, %r1753, -1;
	selp.u32 	%r1754, 1, 0, %p218;
	add.s32 	%r1755, %r1751, %r1754;
	ld.global.u32 	%r1756, [%rd400+12];
	mul.wide.s32 	%rd407, %r1756, 4;
	add.s64 	%rd408, %rd4, %rd407;
	ld.global.u32 	%r1757, [%rd408];
	setp.eq.s32 	%p219, %r1757, -1;
	selp.u32 	%r1758, 1, 0, %p219;
	add.s32 	%r1759, %r1755, %r1758;
	ld.global.u32 	%r1760, [%rd400+16];
	mul.wide.s32 	%rd409, %r1760, 4;
	add.s64 	%rd410, %rd4, %rd409;
	ld.global.u32 	%r1761, [%rd410];
	setp.eq.s32 	%p220, %r1761, -1;
	selp.u32 	%r1762, 1, 0, %p220;
	add.s32 	%r1763, %r1759, %r1762;
	ld.global.u32 	%r1764, [%rd400+20];
	mul.wide.s32 	%rd411, %r1764, 4;
	add.s64 	%rd412, %rd4, %rd411;
	ld.global.u32 	%r1765, [%rd412];
	setp.eq.s32 	%p221, %r1765, -1;
	selp.u32 	%r1766, 1, 0, %p221;
	add.s32 	%r1767, %r1763, %r1766;
	ld.global.u32 	%r1768, [%rd400+24];
	mul.wide.s32 	%rd413, %r1768, 4;
	add.s64 	%rd414, %rd4, %rd413;
	ld.global.u32 	%r1769, [%rd414];
	setp.eq.s32 	%p222, %r1769, -1;
	selp.u32 	%r1770, 1, 0, %p222;
	add.s32 	%r1771, %r1767, %r1770;
	ld.global.u32 	%r1772, [%rd400+28];
	mul.wide.s32 	%rd415, %r1772, 4;
	add.s64 	%rd416, %rd4, %rd415;
	ld.global.u32 	%r1773, [%rd416];
	setp.eq.s32 	%p223, %r1773, -1;
	selp.u32 	%r1774, 1, 0, %p223;
	add.s32 	%r1775, %r1771, %r1774;
	ld.global.u32 	%r1776, [%rd400+32];
	mul.wide.s32 	%rd417, %r1776, 4;
	add.s64 	%rd418, %rd4, %rd417;
	ld.global.u32 	%r1777, [%rd418];
	setp.eq.s32 	%p224, %r1777, -1;
	selp.u32 	%r1778, 1, 0, %p224;
	add.s32 	%r1779, %r1775, %r1778;
	ld.global.u32 	%r1780, [%rd400+36];
	mul.wide.s32 	%rd419, %r1780, 4;
	add.s64 	%rd420, %rd4, %rd419;
	ld.global.u32 	%r1781, [%rd420];
	setp.eq.s32 	%p225, %r1781, -1;
	selp.u32 	%r1782, 1, 0, %p225;
	add.s32 	%r1783, %r1779, %r1782;
	ld.global.u32 	%r1784, [%rd400+40];
	mul.wide.s32 	%rd421, %r1784, 4;
	add.s64 	%rd422, %rd4, %rd421;
	ld.global.u32 	%r1785, [%rd422];
	setp.eq.s32 	%p226, %r1785, -1;
	selp.u32 	%r1786, 1, 0, %p226;
	add.s32 	%r1787, %r1783, %r1786;
	ld.global.u32 	%r1788, [%rd400+44];
	mul.wide.s32 	%rd423, %r1788, 4;
	add.s64 	%rd424, %rd4, %rd423;
	ld.global.u32 	%r1789, [%rd424];
	setp.eq.s32 	%p227, %r1789, -1;
	selp.u32 	%r1790, 1, 0, %p227;
	add.s32 	%r1791, %r1787, %r1790;
	ld.global.u32 	%r1792, [%rd400+48];
	mul.wide.s32 	%rd425, %r1792, 4;
	add.s64 	%rd426, %rd4, %rd425;
	ld.global.u32 	%r1793, [%rd426];
	setp.eq.s32 	%p228, %r1793, -1;
	selp.u32 	%r1794, 1, 0, %p228;
	add.s32 	%r1795, %r1791, %r1794;
	ld.global.u32 	%r1796, [%rd400+52];
	mul.wide.s32 	%rd427, %r1796, 4;
	add.s64 	%rd428, %rd4, %rd427;
	ld.global.u32 	%r1797, [%rd428];
	setp.eq.s32 	%p229, %r1797, -1;
	selp.u32 	%r1798, 1, 0, %p229;
	add.s32 	%r1799, %r1795, %r1798;
	ld.global.u32 	%r1800, [%rd400+56];
	mul.wide.s32 	%rd429, %r1800, 4;
	add.s64 	%rd430, %rd4, %rd429;
	ld.global.u32 	%r1801, [%rd430];
	setp.eq.s32 	%p230, %r1801, -1;
	selp.u32 	%r1802, 1, 0, %p230;
	add.s32 	%r1803, %r1799, %r1802;
	ld.global.u32 	%r1804, [%rd400+60];
	mul.wide.s32 	%rd431, %r1804, 4;
	add.s64 	%rd432, %rd4, %rd431;
	ld.global.u32 	%r1805, [%rd432];
	setp.eq.s32 	%p231, %r1805, -1;
	selp.u32 	%r1806, 1, 0, %p231;
	add.s32 	%r5909, %r1803, %r1806;
	add.s32 	%r5901, %r5901, 16;
	add.s32 	%r5899, %r5899, 16;
	setp.ne.s32 	%p232, %r5899, %r237;
	@%p232 bra 	$L__BB29_126;
$L__BB29_127:
	setp.eq.s32 	%p233, %r236, 0;
	@%p233 bra 	$L__BB29_137;
	and.b32  	%r247, %r235, 7;
	setp.lt.u32 	%p234, %r236, 8;
	@%p234 bra 	$L__BB29_130;
	mul.wide.s32 	%rd433, %r5901, 4;
	add.s64 	%rd434, %rd3, %rd433;
	ld.global.u32 	%r1808, [%rd434];
	mul.wide.s32 	%rd435, %r1808, 4;
	add.s64 	%rd436, %rd4, %rd435;
	ld.global.u32 	%r1809, [%rd436];
	setp.eq.s32 	%p235, %r1809, -1;
	selp.u32 	%r1810, 1, 0, %p235;
	add.s32 	%r1811, %r5909, %r1810;
	ld.global.u32 	%r1812, [%rd434+4];
	mul.wide.s32 	%rd437, %r1812, 4;
	add.s64 	%rd438, %rd4, %rd437;
	ld.global.u32 	%r1813, [%rd438];
	setp.eq.s32 	%p236, %r1813, -1;
	selp.u32 	%r1814, 1, 0, %p236;
	add.s32 	%r1815, %r1811, %r1814;
	ld.global.u32 	%r1816, [%rd434+8];
	mul.wide.s32 	%rd439, %r1816, 4;
	add.s64 	%rd440, %rd4, %rd439;
	ld.global.u32 	%r1817, [%rd440];
	setp.eq.s32 	%p237, %r1817, -1;
	selp.u32 	%r1818, 1, 0, %p237;
	add.s32 	%r1819, %r1815, %r1818;
	ld.global.u32 	%r1820, [%rd434+12];
	mul.wide.s32 	%rd441, %r1820, 4;
	add.s64 	%rd442, %rd4, %rd441;
	ld.global.u32 	%r1821, [%rd442];
	setp.eq.s32 	%p238, %r1821, -1;
	selp.u32 	%r1822, 1, 0, %p238;
	add.s32 	%r1823, %r1819, %r1822;
	ld.global.u32 	%r1824, [%rd434+16];
	mul.wide.s32 	%rd443, %r1824, 4;
	add.s64 	%rd444, %rd4, %rd443;
	ld.global.u32 	%r1825, [%rd444];
	setp.eq.s32 	%p239, %r1825, -1;
	selp.u32 	%r1826, 1, 0, %p239;
	add.s32 	%r1827, %r1823, %r1826;
	ld.global.u32 	%r1828, [%rd434+20];
	mul.wide.s32 	%rd445, %r1828, 4;
	add.s64 	%rd446, %rd4, %rd445;
	ld.global.u32 	%r1829, [%rd446];
	setp.eq.s32 	%p240, %r1829, -1;
	selp.u32 	%r1830, 1, 0, %p240;
	add.s32 	%r1831, %r1827, %r1830;
	ld.global.u32 	%r1832, [%rd434+24];
	mul.wide.s32 	%rd447, %r1832, 4;
	add.s64 	%rd448, %rd4, %rd447;
	ld.global.u32 	%r1833, [%rd448];
	setp.eq.s32 	%p241, %r1833, -1;
	selp.u32 	%r1834, 1, 0, %p241;
	add.s32 	%r1835, %r1831, %r1834;
	ld.global.u32 	%r1836, [%rd434+28];
	mul.wide.s32 	%rd449, %r1836, 4;
	add.s64 	%rd450, %rd4, %rd449;
	ld.global.u32 	%r1837, [%rd450];
	setp.eq.s32 	%p242, %r1837, -1;
	selp.u32 	%r1838, 1, 0, %p242;
	add.s32 	%r5909, %r1835, %r1838;
	add.s32 	%r5901, %r5901, 8;
$L__BB29_130:
	setp.eq.s32 	%p243, %r247, 0;
	@%p243 bra 	$L__BB29_137;
	and.b32  	%r253, %r235, 3;
	setp.lt.u32 	%p244, %r247, 4;
	@%p244 bra 	$L__BB29_133;
	mul.wide.s32 	%rd451, %r5901, 4;
	add.s64 	%rd452, %rd3, %rd451;
	ld.global.u32 	%r1840, [%rd452];
	mul.wide.s32 	%rd453, %r1840, 4;
	add.s64 	%rd454, %rd4, %rd453;
	ld.global.u32 	%r1841, [%rd454];
	setp.eq.s32 	%p245, %r1841, -1;
	selp.u32 	%r1842, 1, 0, %p245;
	add.s32 	%r1843, %r5909, %r1842;
	ld.global.u32 	%r1844, [%rd452+4];
	mul.wide.s32 	%rd455, %r1844, 4;
	add.s64 	%rd456, %rd4, %rd455;
	ld.global.u32 	%r1845, [%rd456];
	setp.eq.s32 	%p246, %r1845, -1;
	selp.u32 	%r1846, 1, 0, %p246;
	add.s32 	%r1847, %r1843, %r1846;
	ld.global.u32 	%r1848, [%rd452+8];
	mul.wide.s32 	%rd457, %r1848, 4;
	add.s64 	%rd458, %rd4, %rd457;
	ld.global.u32 	%r1849, [%rd458];
	setp.eq.s32 	%p247, %r1849, -1;
	selp.u32 	%r1850, 1, 0, %p247;
	add.s32 	%r1851, %r1847, %r1850;
	ld.global.u32 	%r1852, [%rd452+12];
	mul.wide.s32 	%rd459, %r1852, 4;
	add.s64 	%rd460, %rd4, %rd459;
	ld.global.u32 	%r1853, [%rd460];
	setp.eq.s32 	%p248, %r1853, -1;
	selp.u32 	%r1854, 1, 0, %p248;
	add.s32 	%r5909, %r1851, %r1854;
	add.s32 	%r5901, %r5901, 4;
$L__BB29_133:
	setp.eq.s32 	%p249, %r253, 0;
	@%p249 bra 	$L__BB29_137;
	mul.wide.s32 	%rd461, %r5901, 4;
	add.s64 	%rd14, %rd3, %rd461;
	ld.global.u32 	%r1855, [%rd14];
	mul.wide.s32 	%rd462, %r1855, 4;
	add.s64 	%rd463, %rd4, %rd462;
	ld.global.u32 	%r1856, [%rd463];
	setp.eq.s32 	%p250, %r1856, -1;
	selp.u32 	%r1857, 1, 0, %p250;
	add.s32 	%r5909, %r5909, %r1857;
	setp.eq.s32 	%p251, %r253, 1;
	@%p251 bra 	$L__BB29_137;
	ld.global.u32 	%r1858, [%rd14+4];
	mul.wide.s32 	%rd464, %r1858, 4;
	add.s64 	%rd465, %rd4, %rd464;
	ld.global.u32 	%r1859, [%rd465];
	setp.eq.s32 	%p252, %r1859, -1;
	selp.u32 	%r1860, 1, 0, %p252;
	add.s32 	%r5909, %r5909, %r1860;
	setp.eq.s32 	%p253, %r253, 2;
	@%p253 bra 	$L__BB29_137;
	ld.global.u32 	%r1861, [%rd14+8];
	mul.wide.s32 	%rd466, %r1861, 4;
	add.s64 	%rd467, %rd4, %rd466;
	ld.global.u32 	%r1862, [%rd467];
	setp.eq.s32 	%p254, %r1862, -1;
	selp.u32 	%r1863, 1, 0, %p254;
	add.s32 	%r5909, %r5909, %r1863;
$L__BB29_137:
	ld.global.u32 	%r1865, [%rd7+6144];
	setp.ne.s32 	%p255, %r1865, -1;
	mov.b32 	%r5922, 0;
	@%p255 bra 	$L__BB29_152;
	ld.global.u32 	%r5914, [%rd8+6144];
	ld.global.u32 	%r264, [%rd8+6148];
	setp.ge.s32 	%p256, %r5914, %r264;
	@%p256 bra 	$L__BB29_152;
	add.s32 	%r1869, %r5914, 1;
	max.s32 	%r1870, %r264, %r1869;
	sub.s32 	%r265, %r1870, %r5914;
	and.b32  	%r266, %r265, 15;
	sub.s32 	%r1871, %r5914, %r1870;
	setp.gt.u32 	%p257, %r1871, -16;
	mov.b32 	%r5922, 0;
	@%p257 bra 	$L__BB29_142;
	and.b32  	%r267, %r265, -16;
	mov.b32 	%r5922, 0;
	mov.u32 	%r5912, %r5922;
$L__BB29_141:
	.pragma "nounroll";
	mul.wide.s32 	%rd468, %r5914, 4;
	add.s64 	%rd469, %rd3, %rd468;
	ld.global.u32 	%r1873, [%rd469];
	mul.wide.s32 	%rd470, %r1873, 4;
	add.s64 	%rd471, %rd4, %rd470;
	ld.global.u32 	%r1874, [%rd471];
	setp.eq.s32 	%p258, %r1874, -1;
	selp.u32 	%r1875, 1, 0, %p258;
	add.s32 	%r1876, %r5922, %r1875;
	ld.global.u32 	%r1877, [%rd469+4];
	mul.wide.s32 	%rd472, %r1877, 4;
	add.s64 	%rd473, %rd4, %rd472;
	ld.global.u32 	%r1878, [%rd473];
	setp.eq.s32 	%p259, %r1878, -1;
	selp.u32 	%r1879, 1, 0, %p259;
	add.s32 	%r1880, %r1876, %r1879;
	ld.global.u32 	%r1881, [%rd469+8];
	mul.wide.s32 	%rd474, %r1881, 4;
	add.s64 	%rd475, %rd4, %rd474;
	ld.global.u32 	%r1882, [%rd475];
	setp.eq.s32 	%p260, %r1882, -1;
	selp.u32 	%r1883, 1, 0, %p260;
	add.s32 	%r1884, %r1880, %r1883;
	ld.global.u32 	%r1885, [%rd469+12];
	mul.wide.s32 	%rd476, %r1885, 4;
	add.s64 	%rd477, %rd4, %rd476;
	ld.global.u32 	%r1886, [%rd477];
	setp.eq.s32 	%p261, %r1886, -1;
	selp.u32 	%r1887, 1, 0, %p261;
	add.s32 	%r1888, %r1884, %r1887;
	ld.global.u32 	%r1889, [%rd469+16];
	mul.wide.s32 	%rd478, %r1889, 4;
	add.s64 	%rd479, %rd4, %rd478;
	ld.global.u32 	%r1890, [%rd479];
	setp.eq.s32 	%p262, %r1890, -1;
	selp.u32 	%r1891, 1, 0, %p262;
	add.s32 	%r1892, %r1888, %r1891;
	ld.global.u32 	%r1893, [%rd469+20];
	mul.wide.s32 	%rd480, %r1893, 4;
	add.s64 	%rd481, %rd4, %rd480;
	ld.global.u32 	%r1894, [%rd481];
	setp.eq.s32 	%p263, %r1894, -1;
	selp.u32 	%r1895, 1, 0, %p263;
	add.s32 	%r1896, %r1892, %r1895;
	ld.global.u32 	%r1897, [%rd469+24];
	mul.wide.s32 	%rd482, %r1897, 4;
	add.s64 	%rd483, %rd4, %rd482;
	ld.global.u32 	%r1898, [%rd483];
	setp.eq.s32 	%p264, %r1898, -1;
	selp.u32 	%r1899, 1, 0, %p264;
	add.s32 	%r1900, %r1896, %r1899;
	ld.global.u32 	%r1901, [%rd469+28];
	mul.wide.s32 	%rd484, %r1901, 4;
	add.s64 	%rd485, %rd4, %rd484;
	ld.global.u32 	%r1902, [%rd485];
	setp.eq.s32 	%p265, %r1902, -1;
	selp.u32 	%r1903, 1, 0, %p265;
	add.s32 	%r1904, %r1900, %r1903;
	ld.global.u32 	%r1905, [%rd469+32];
	mul.wide.s32 	%rd486, %r1905, 4;
	add.s64 	%rd487, %rd4, %rd486;
	ld.global.u32 	%r1906, [%rd487];
	setp.eq.s32 	%p266, %r1906, -1;
	selp.u32 	%r1907, 1, 0, %p266;
	add.s32 	%r1908, %r1904, %r1907;
	ld.global.u32 	%r1909, [%rd469+36];
	mul.wide.s32 	%rd488, %r1909, 4;
	add.s64 	%rd489, %rd4, %rd488;
	ld.global.u32 	%r1910, [%rd489];
	setp.eq.s32 	%p267, %r1910, -1;
	selp.u32 	%r1911, 1, 0, %p267;
	add.s32 	%r1912, %r1908, %r1911;
	ld.global.u32 	%r1913, [%rd469+40];
	mul.wide.s32 	%rd490, %r1913, 4;
	add.s64 	%rd491, %rd4, %rd490;
	ld.global.u32 	%r1914, [%rd491];
	setp.eq.s32 	%p268, %r1914, -1;
	selp.u32 	%r1915, 1, 0, %p268;
	add.s32 	%r1916, %r1912, %r1915;
	ld.global.u32 	%r1917, [%rd469+44];
	mul.wide.s32 	%rd492, %r1917, 4;
	add.s64 	%rd493, %rd4, %rd492;
	ld.global.u32 	%r1918, [%rd493];
	setp.eq.s32 	%p269, %r1918, -1;
	selp.u32 	%r1919, 1, 0, %p269;
	add.s32 	%r1920, %r1916, %r1919;
	ld.global.u32 	%r1921, [%rd469+48];
	mul.wide.s32 	%rd494, %r1921, 4;
	add.s64 	%rd495, %rd4, %rd494;
	ld.global.u32 	%r1922, [%rd495];
	setp.eq.s32 	%p270, %r1922, -1;
	selp.u32 	%r1923, 1, 0, %p270;
	add.s32 	%r1924, %r1920, %r1923;
	ld.global.u32 	%r1925, [%rd469+52];
	mul.wide.s32 	%rd496, %r1925, 4;
	add.s64 	%rd497, %rd4, %rd496;
	ld.global.u32 	%r1926, [%rd497];
	setp.eq.s32 	%p271, %r1926, -1;
	selp.u32 	%r1927, 1, 0, %p271;
	add.s32 	%r1928, %r1924, %r1927;
	ld.global.u32 	%r1929, [%rd469+56];
	mul.wide.s32 	%rd498, %r1929, 4;
	add.s64 	%rd499, %rd4, %rd498;
	ld.global.u32 	%r1930, [%rd499];
	setp.eq.s32 	%p272, %r1930, -1;
	selp.u32 	%r1931, 1, 0, %p272;
	add.s32 	%r1932, %r1928, %r1931;
	ld.global.u32 	%r1933, [%rd469+60];
	mul.wide.s32 	%rd500, %r1933, 4;
	add.s64 	%rd501, %rd4, %rd500;
	ld.global.u32 	%r1934, [%rd501];
	setp.eq.s32 	%p273, %r1934, -1;
	selp.u32 	%r1935, 1, 0, %p273;
	add.s32 	%r5922, %r1932, %r1935;
	add.s32 	%r5914, %r5914, 16;
	add.s32 	%r5912, %r5912, 16;
	setp.ne.s32 	%p274, %r5912, %r267;
	@%p274 bra 	$L__BB29_141;
$L__BB29_142:
	setp.eq.s32 	%p275, %r266, 0;
	@%p275 bra 	$L__BB29_152;
	and.b32  	%r277, %r265, 7;
	setp.lt.u32 	%p276, %r266, 8;
	@%p276 bra 	$L__BB29_145;
	mul.wide.s32 	%rd502, %r5914, 4;
	add.s64 	%rd503, %rd3, %rd502;
	ld.global.u32 	%r1937, [%rd503];
	mul.wide.s32 	%rd504, %r1937, 4;
	add.s64 	%rd505, %rd4, %rd504;
	ld.global.u32 	%r1938, [%rd505];
	setp.eq.s32 	%p277, %r1938, -1;
	selp.u32 	%r1939, 1, 0, %p277;
	add.s32 	%r1940, %r5922, %r1939;
	ld.global.u32 	%r1941, [%rd503+4];
	mul.wide.s32 	%rd506, %r1941, 4;
	add.s64 	%rd507, %rd4, %rd506;
	ld.global.u32 	%r1942, [%rd507];
	setp.eq.s32 	%p278, %r1942, -1;
	selp.u32 	%r1943, 1, 0, %p278;
	add.s32 	%r1944, %r1940, %r1943;
	ld.global.u32 	%r1945, [%rd503+8];
	mul.wide.s32 	%rd508, %r1945, 4;
	add.s64 	%rd509, %rd4, %rd508;
	ld.global.u32 	%r1946, [%rd509];
	setp.eq.s32 	%p279, %r1946, -1;
	selp.u32 	%r1947, 1, 0, %p279;
	add.s32 	%r1948, %r1944, %r1947;
	ld.global.u32 	%r1949, [%rd503+12];
	mul.wide.s32 	%rd510, %r1949, 4;
	add.s64 	%rd511, %rd4, %rd510;
	ld.global.u32 	%r1950, [%rd511];
	setp.eq.s32 	%p280, %r1950, -1;
	selp.u32 	%r1951, 1, 0, %p280;
	add.s32 	%r1952, %r1948, %r1951;
	ld.global.u32 	%r1953, [%rd503+16];
	mul.wide.s32 	%rd512, %r1953, 4;
	add.s64 	%rd513, %rd4, %rd512;
	ld.global.u32 	%r1954, [%rd513];
	setp.eq.s32 	%p281, %r1954, -1;
	selp.u32 	%r1955, 1, 0, %p281;
	add.s32 	%r1956, %r1952, %r1955;
	ld.global.u32 	%r1957, [%rd503+20];
	mul.wide.s32 	%rd514, %r1957, 4;
	add.s64 	%rd515, %rd4, %rd514;
	ld.global.u32 	%r1958, [%rd515];
	setp.eq.s32 	%p282, %r1958, -1;
	selp.u32 	%r1959, 1, 0, %p282;
	add.s32 	%r1960, %r1956, %r1959;
	ld.global.u32 	%r1961, [%rd503+24];
	mul.wide.s32 	%rd516, %r1961, 4;
	add.s64 	%rd517, %rd4, %rd516;
	ld.global.u32 	%r1962, [%rd517];
	setp.eq.s32 	%p283, %r1962, -1;
	selp.u32 	%r1963, 1, 0, %p283;
	add.s32 	%r1964, %r1960, %r1963;
	ld.global.u32 	%r1965, [%rd503+28];
	mul.wide.s32 	%rd518, %r1965, 4;
	add.s64 	%rd519, %rd4, %rd518;
	ld.global.u32 	%r1966, [%rd519];
	setp.eq.s32 	%p284, %r1966, -1;
	selp.u32 	%r1967, 1, 0, %p284;
	add.s32 	%r5922, %r1964, %r1967;
	add.s32 	%r5914, %r5914, 8;
$L__BB29_145:
	setp.eq.s32 	%p285, %r277, 0;
	@%p285 bra 	$L__BB29_152;
	and.b32  	%r283, %r265, 3;
	setp.lt.u32 	%p286, %r277, 4;
	@%p286 bra 	$L__BB29_148;
	mul.wide.s32 	%rd520, %r5914, 4;
	add.s64 	%rd521, %rd3, %rd520;
	ld.global.u32 	%r1969, [%rd521];
	mul.wide.s32 	%rd522, %r1969, 4;
	add.s64 	%rd523, %rd4, %rd522;
	ld.global.u32 	%r1970, [%rd523];
	setp.eq.s32 	%p287, %r1970, -1;
	selp.u32 	%r1971, 1, 0, %p287;
	add.s32 	%r1972, %r5922, %r1971;
	ld.global.u32 	%r1973, [%rd521+4];
	mul.wide.s32 	%rd524, %r1973, 4;
	add.s64 	%rd525, %rd4, %rd524;
	ld.global.u32 	%r1974, [%rd525];
	setp.eq.s32 	%p288, %r1974, -1;
	selp.u32 	%r1975, 1, 0, %p288;
	add.s32 	%r1976, %r1972, %r1975;
	ld.global.u32 	%r1977, [%rd521+8];
	mul.wide.s32 	%rd526, %r1977, 4;
	add.s64 	%rd527, %rd4, %rd526;
	ld.global.u32 	%r1978, [%rd527];
	setp.eq.s32 	%p289, %r1978, -1;
	selp.u32 	%r1979, 1, 0, %p289;
	add.s32 	%r1980, %r1976, %r1979;
	ld.global.u32 	%r1981, [%rd521+12];
	mul.wide.s32 	%rd528, %r1981, 4;
	add.s64 	%rd529, %rd4, %rd528;
	ld.global.u32 	%r1982, [%rd529];
	setp.eq.s32 	%p290, %r1982, -1;
	selp.u32 	%r1983, 1, 0, %p290;
	add.s32 	%r5922, %r1980, %r1983;
	add.s32 	%r5914, %r5914, 4;
$L__BB29_148:
	setp.eq.s32 	%p291, %r283, 0;
	@%p291 bra 	$L__BB29_152;
	mul.wide.s32 	%rd530, %r5914, 4;
	add.s64 	%rd15, %rd3, %rd530;
	ld.global.u32 	%r1984, [%rd15];
	mul.wide.s32 	%rd531, %r1984, 4;
	add.s64 	%rd532, %rd4, %rd531;
	ld.global.u32 	%r1985, [%rd532];
	setp.eq.s32 	%p292, %r1985, -1;
	selp.u32 	%r1986, 1, 0, %p292;
	add.s32 	%r5922, %r5922, %r1986;
	setp.eq.s32 	%p293, %r283, 1;
	@%p293 bra 	$L__BB29_152;
	ld.global.u32 	%r1987, [%rd15+4];
	mul.wide.s32 	%rd533, %r1987, 4;
	add.s64 	%rd534, %rd4, %rd533;
	ld.global.u32 	%r1988, [%rd534];
	setp.eq.s32 	%p294, %r1988, -1;
	selp.u32 	%r1989, 1, 0, %p294;
	add.s32 	%r5922, %r5922, %r1989;
	setp.eq.s32 	%p295, %r283, 2;
	@%p295 bra 	$L__BB29_152;
	ld.global.u32 	%r1990, [%rd15+8];
	mul.wide.s32 	%rd535, %r1990, 4;
	add.s64 	%rd536, %rd4, %rd535;
	ld.global.u32 	%r1991, [%rd536];
	setp.eq.s32 	%p296, %r1991, -1;
	selp.u32 	%r1992, 1, 0, %p296;
	add.s32 	%r5922, %r5922, %r1992;
$L__BB29_152:
	ld.global.u32 	%r1994, [%rd7+7168];
	setp.ne.s32 	%p297, %r1994, -1;
	mov.b32 	%r5935, 0;
	@%p297 bra 	$L__BB29_167;
	ld.global.u32 	%r5927, [%rd8+7168];
	ld.global.u32 	%r294, [%rd8+7172];
	setp.ge.s32 	%p298, %r5927, %r294;
	@%p298 bra 	$L__BB29_167;
	add.s32 	%r1998, %r5927, 1;
	max.s32 	%r1999, %r294, %r1998;
	sub.s32 	%r295, %r1999, %r5927;
	and.b32  	%r296, %r295, 15;
	sub.s32 	%r2000, %r5927, %r1999;
	setp.gt.u32 	%p299, %r2000, -16;
	mov.b32 	%r5935, 0;
	@%p299 bra 	$L__BB29_157;
	and.b32  	%r297, %r295, -16;
	mov.b32 	%r5935, 0;
	mov.u32 	%r5925, %r5935;
$L__BB29_156:
	.pragma "nounroll";
	mul.wide.s32 	%rd537, %r5927, 4;
	add.s64 	%rd538, %rd3, %rd537;
	ld.global.u32 	%r2002, [%rd538];
	mul.wide.s32 	%rd539, %r2002, 4;
	add.s64 	%rd540, %rd4, %rd539;
	ld.global.u32 	%r2003, [%rd540];
	setp.eq.s32 	%p300, %r2003, -1;
	selp.u32 	%r2004, 1, 0, %p300;
	add.s32 	%r2005, %r5935, %r2004;
	ld.global.u32 	%r2006, [%rd538+4];
	mul.wide.s32 	%rd541, %r2006, 4;
	add.s64 	%rd542, %rd4, %rd541;
	ld.global.u32 	%r2007, [%rd542];
	setp.eq.s32 	%p301, %r2007, -1;
	selp.u32 	%r2008, 1, 0, %p301;
	add.s32 	%r2009, %r2005, %r2008;
	ld.global.u32 	%r2010, [%rd538+8];
	mul.wide.s32 	%rd543, %r2010, 4;
	add.s64 	%rd544, %rd4, %rd543;
	ld.global.u32 	%r2011, [%rd544];
	setp.eq.s32 	%p302, %r2011, -1;
	selp.u32 	%r2012, 1, 0, %p302;
	add.s32 	%r2013, %r2009, %r2012;
	ld.global.u32 	%r2014, [%rd538+12];
	mul.wide.s32 	%rd545, %r2014, 4;
	add.s64 	%rd546, %rd4, %rd545;
	ld.global.u32 	%r2015, [%rd546];
	setp.eq.s32 	%p303, %r2015, -1;
	selp.u32 	%r2016, 1, 0, %p303;
	add.s32 	%r2017, %r2013, %r2016;
	ld.global.u32 	%r2018, [%rd538+16];
	mul.wide.s32 	%rd547, %r2018, 4;
	add.s64 	%rd548, %rd4, %rd547;
	ld.global.u32 	%r2019, [%rd548];
	setp.eq.s32 	%p304, %r2019, -1;
	selp.u32 	%r2020, 1, 0, %p304;
	add.s32 	%r2021, %r2017, %r2020;
	ld.global.u32 	%r2022, [%rd538+20];
	mul.wide.s32 	%rd549, %r2022, 4;
	add.s64 	%rd550, %rd4, %rd549;
	ld.global.u32 	%r2023, [%rd550];
	setp.eq.s32 	%p305, %r2023, -1;
	selp.u32 	%r2024, 1, 0, %p305;
	add.s32 	%r2025, %r2021, %r2024;
	ld.global.u32 	%r2026, [%rd538+24];
	mul.wide.s32 	%rd551, %r2026, 4;
	add.s64 	%rd552, %rd4, %rd551;
	ld.global.u32 	%r2027, [%rd552];
	setp.eq.s32 	%p306, %r2027, -1;
	selp.u32 	%r2028, 1, 0, %p306;
	add.s32 	%r2029, %r2025, %r2028;
	ld.global.u32 	%r2030, [%rd538+28];
	mul.wide.s32 	%rd553, %r2030, 4;
	add.s64 	%rd554, %rd4, %rd553;
	ld.global.u32 	%r2031, [%rd554];
	setp.eq.s32 	%p307, %r2031, -1;
	selp.u32 	%r2032, 1, 0, %p307;
	add.s32 	%r2033, %r2029, %r2032;
	ld.global.u32 	%r2034, [%rd538+32];
	mul.wide.s32 	%rd555, %r2034, 4;
	add.s64 	%rd556, %rd4, %rd555;
	ld.global.u32 	%r2035, [%rd556];
	setp.eq.s32 	%p308, %r2035, -1;
	selp.u32 	%r2036, 1, 0, %p308;
	add.s32 	%r2037, %r2033, %r2036;
	ld.global.u32 	%r2038, [%rd538+36];
	mul.wide.s32 	%rd557, %r2038, 4;
	add.s64 	%rd558, %rd4, %rd557;
	ld.global.u32 	%r2039, [%rd558];
	setp.eq.s32 	%p309, %r2039, -1;
	selp.u32 	%r2040, 1, 0, %p309;
	add.s32 	%r2041, %r2037, %r2040;
	ld.global.u32 	%r2042, [%rd538+40];
	mul.wide.s32 	%rd559, %r2042, 4;
	add.s64 	%rd560, %rd4, %rd559;
	ld.global.u32 	%r2043, [%rd560];
	setp.eq.s32 	%p310, %r2043, -1;
	selp.u32 	%r2044, 1, 0, %p310;
	add.s32 	%r2045, %r2041, %r2044;
	ld.global.u32 	%r2046, [%rd538+44];
	mul.wide.s32 	%rd561, %r2046, 4;
	add.s64 	%rd562, %rd4, %rd561;
	ld.global.u32 	%r2047, [%rd562];
	setp.eq.s32 	%p311, %r2047, -1;
	selp.u32 	%r2048, 1, 0, %p311;
	add.s32 	%r2049, %r2045, %r2048;
	ld.global.u32 	%r2050, [%rd538+48];
	mul.wide.s32 	%rd563, %r2050, 4;
	add.s64 	%rd564, %rd4, %rd563;
	ld.global.u32 	%r2051, [%rd564];
	setp.eq.s32 	%p312, %r2051, -1;
	selp.u32 	%r2052, 1, 0, %p312;
	add.s32 	%r2053, %r2049, %r2052;
	ld.global.u32 	%r2054, [%rd538+52];
	mul.wide.s32 	%rd565, %r2054, 4;
	add.s64 	%rd566, %rd4, %rd565;
	ld.global.u32 	%r2055, [%rd566];
	setp.eq.s32 	%p313, %r2055, -1;
	selp.u32 	%r2056, 1, 0, %p313;
	add.s32 	%r2057, %r2053, %r2056;
	ld.global.u32 	%r2058, [%rd538+56];
	mul.wide.s32 	%rd567, %r2058, 4;
	add.s64 	%rd568, %rd4, %rd567;
	ld.global.u32 	%r2059, [%rd568];
	setp.eq.s32 	%p314, %r2059, -1;
	selp.u32 	%r2060, 1, 0, %p314;
	add.s32 	%r2061, %r2057, %r2060;
	ld.global.u32 	%r2062, [%rd538+60];
	mul.wide.s32 	%rd569, %r2062, 4;
	add.s64 	%rd570, %rd4, %rd569;
	ld.global.u32 	%r2063, [%rd570];
	setp.eq.s32 	%p315, %r2063, -1;
	selp.u32 	%r2064, 1, 0, %p315;
	add.s32 	%r5935, %r2061, %r2064;
	add.s32 	%r5927, %r5927, 16;
	add.s32 	%r5925, %r5925, 16;
	setp.ne.s32 	%p316, %r5925, %r297;
	@%p316 bra 	$L__BB29_156;
$L__BB29_157:
	setp.eq.s32 	%p317, %r296, 0;
	@%p317 bra 	$L__BB29_167;
	and.b32  	%r307, %r295, 7;
	setp.lt.u32 	%p318, %r296, 8;
	@%p318 bra 	$L__BB29_160;
	mul.wide.s32 	%rd571, %r5927, 4;
	add.s64 	%rd572, %rd3, %rd571;
	ld.global.u32 	%r2066, [%rd572];
	mul.wide.s32 	%rd573, %r2066, 4;
	add.s64 	%rd574, %rd4, %rd573;
	ld.global.u32 	%r2067, [%rd574];
	setp.eq.s32 	%p319, %r2067, -1;
	selp.u32 	%r2068, 1, 0, %p319;
	add.s32 	%r2069, %r5935, %r2068;
	ld.global.u32 	%r2070, [%rd572+4];
	mul.wide.s32 	%rd575, %r2070, 4;
	add.s64 	%rd576, %rd4, %rd575;
	ld.global.u32 	%r2071, [%rd576];
	setp.eq.s32 	%p320, %r2071, -1;
	selp.u32 	%r2072, 1, 0, %p320;
	add.s32 	%r2073, %r2069, %r2072;
	ld.global.u32 	%r2074, [%rd572+8];
	mul.wide.s32 	%rd577, %r2074, 4;
	add.s64 	%rd578, %rd4, %rd577;
	ld.global.u32 	%r2075, [%rd578];
	setp.eq.s32 	%p321, %r2075, -1;
	selp.u32 	%r2076, 1, 0, %p321;
	add.s32 	%r2077, %r2073, %r2076;
	ld.global.u32 	%r2078, [%rd572+12];
	mul.wide.s32 	%rd579, %r2078, 4;
	add.s64 	%rd580, %rd4, %rd579;
	ld.global.u32 	%r2079, [%rd580];
	setp.eq.s32 	%p322, %r2079, -1;
	selp.u32 	%r2080, 1, 0, %p322;
	add.s32 	%r2081, %r2077, %r2080;
	ld.global.u32 	%r2082, [%rd572+16];
	mul.wide.s32 	%rd581, %r2082, 4;
	add.s64 	%rd582, %rd4, %rd581;
	ld.global.u32 	%r2083, [%rd582];
	setp.eq.s32 	%p323, %r2083, -1;
	selp.u32 	%r2084, 1, 0, %p323;
	add.s32 	%r2085, %r2081, %r2084;
	ld.global.u32 	%r2086, [%rd572+20];
	mul.wide.s32 	%rd583, %r2086, 4;
	add.s64 	%rd584, %rd4, %rd583;
	ld.global.u32 	%r2087, [%rd584];
	setp.eq.s32 	%p324, %r2087, -1;
	selp.u32 	%r2088, 1, 0, %p324;
	add.s32 	%r2089, %r2085, %r2088;
	ld.global.u32 	%r2090, [%rd572+24];
	mul.wide.s32 	%rd585, %r2090, 4;
	add.s64 	%rd586, %rd4, %rd585;
	ld.global.u32 	%r2091, [%rd586];
	setp.eq.s32 	%p325, %r2091, -1;
	selp.u32 	%r2092, 1, 0, %p325;
	add.s32 	%r2093, %r2089, %r2092;
	ld.global.u32 	%r2094, [%rd572+28];
	mul.wide.s32 	%rd587, %r2094, 4;
	add.s64 	%rd588, %rd4, %rd587;
	ld.global.u32 	%r2095, [%rd588];
	setp.eq.s32 	%p326, %r2095, -1;
	selp.u32 	%r2096, 1, 0, %p326;
	add.s32 	%r5935, %r2093, %r2096;
	add.s32 	%r5927, %r5927, 8;
$L__BB29_160:
	setp.eq.s32 	%p327, %r307, 0;
	@%p327 bra 	$L__BB29_167;
	and.b32  	%r313, %r295, 3;
	setp.lt.u32 	%p328, %r307, 4;
	@%p328 bra 	$L__BB29_163;
	mul.wide.s32 	%rd589, %r5927, 4;
	add.s64 	%rd590, %rd3, %rd589;
	ld.global.u32 	%r2098, [%rd590];
	mul.wide.s32 	%rd591, %r2098, 4;
	add.s64 	%rd592, %rd4, %rd591;
	ld.global.u32 	%r2099, [%rd592];
	setp.eq.s32 	%p329, %r2099, -1;
	selp.u32 	%r2100, 1, 0, %p329;
	add.s32 	%r2101, %r5935, %r2100;
	ld.global.u32 	%r2102, [%rd590+4];
	mul.wide.s32 	%rd593, %r2102, 4;
	add.s64 	%rd594, %rd4, %rd593;
	ld.global.u32 	%r2103, [%rd594];
	setp.eq.s32 	%p330, %r2103, -1;
	selp.u32 	%r2104, 1, 0, %p330;
	add.s32 	%r2105, %r2101, %r2104;
	ld.global.u32 	%r2106, [%rd590+8];
	mul.wide.s32 	%rd595, %r2106, 4;
	add.s64 	%rd596, %rd4, %rd595;
	ld.global.u32 	%r2107, [%rd596];
	setp.eq.s32 	%p331, %r2107, -1;
	selp.u32 	%r2108, 1, 0, %p331;
	add.s32 	%r2109, %r2105, %r2108;
	ld.global.u32 	%r2110, [%rd590+12];
	mul.wide.s32 	%rd597, %r2110, 4;
	add.s64 	%rd598, %rd4, %rd597;
	ld.global.u32 	%r2111, [%rd598];
	setp.eq.s32 	%p332, %r2111, -1;
	selp.u32 	%r2112, 1, 0, %p332;
	add.s32 	%r5935, %r2109, %r2112;
	add.s32 	%r5927, %r5927, 4;
$L__BB29_163:
	setp.eq.s32 	%p333, %r313, 0;
	@%p333 bra 	$L__BB29_167;
	mul.wide.s32 	%rd599, %r5927, 4;
	add.s64 	%rd16, %rd3, %rd599;
	ld.global.u32 	%r2113, [%rd16];
	mul.wide.s32 	%rd600, %r2113, 4;
	add.s64 	%rd601, %rd4, %rd600;
	ld.global.u32 	%r2114, [%rd601];
	setp.eq.s32 	%p334, %r2114, -1;
	selp.u32 	%r2115, 1, 0, %p334;
	add.s32 	%r5935, %r5935, %r2115;
	setp.eq.s32 	%p335, %r313, 1;
	@%p335 bra 	$L__BB29_167;
	ld.global.u32 	%r2116, [%rd16+4];
	mul.wide.s32 	%rd602, %r2116, 4;
	add.s64 	%rd603, %rd4, %rd602;
	ld.global.u32 	%r2117, [%rd603];
	setp.eq.s32 	%p336, %r2117, -1;
	selp.u32 	%r2118, 1, 0, %p336;
	add.s32 	%r5935, %r5935, %r2118;
	setp.eq.s32 	%p337, %r313, 2;
	@%p337 bra 	$L__BB29_167;
	ld.global.u32 	%r2119, [%rd16+8];
	mul.wide.s32 	%rd604, %r2119, 4;
	add.s64 	%rd605, %rd4, %rd604;
	ld.global.u32 	%r2120, [%rd605];
	setp.eq.s32 	%p338, %r2120, -1;
	selp.u32 	%r2121, 1, 0, %p338;
	add.s32 	%r5935, %r5935, %r2121;
$L__BB29_167:
	ld.global.u32 	%r2123, [%rd7+8192];
	setp.ne.s32 	%p339, %r2123, -1;
	mov.b32 	%r5948, 0;
	@%p339 bra 	$L__BB29_182;
	ld.global.u32 	%r5940, [%rd8+8192];
	ld.global.u32 	%r324, [%rd8+8196];
	setp.ge.s32 	%p340, %r5940, %r324;
	@%p340 bra 	$L__BB29_182;
	add.s32 	%r2127, %r5940, 1;
	max.s32 	%r2128, %r324, %r2127;
	sub.s32 	%r325, %r2128, %r5940;
	and.b32  	%r326, %r325, 15;
	sub.s32 	%r2129, %r5940, %r2128;
	setp.gt.u32 	%p341, %r2129, -16;
	mov.b32 	%r5948, 0;
	@%p341 bra 	$L__BB29_172;
	and.b32  	%r327, %r325, -16;
	mov.b32 	%r5948, 0;
	mov.u32 	%r5938, %r5948;
$L__BB29_171:
	.pragma "nounroll";
	mul.wide.s32 	%rd606, %r5940, 4;
	add.s64 	%rd607, %rd3, %rd606;
	ld.global.u32 	%r2131, [%rd607];
	mul.wide.s32 	%rd608, %r2131, 4;
	add.s64 	%rd609, %rd4, %rd608;
	ld.global.u32 	%r2132, [%rd609];
	setp.eq.s32 	%p342, %r2132, -1;
	selp.u32 	%r2133, 1, 0, %p342;
	add.s32 	%r2134, %r5948, %r2133;
	ld.global.u32 	%r2135, [%rd607+4];
	mul.wide.s32 	%rd610, %r2135, 4;
	add.s64 	%rd611, %rd4, %rd610;
	ld.global.u32 	%r2136, [%rd611];
	setp.eq.s32 	%p343, %r2136, -1;
	selp.u32 	%r2137, 1, 0, %p343;
	add.s32 	%r2138, %r2134, %r2137;
	ld.global.u32 	%r2139, [%rd607+8];
	mul.wide.s32 	%rd612, %r2139, 4;
	add.s64 	%rd613, %rd4, %rd612;
	ld.global.u32 	%r2140, [%rd613];
	setp.eq.s32 	%p344, %r2140, -1;
	selp.u32 	%r2141, 1, 0, %p344;
	add.s32 	%r2142, %r2138, %r2141;
	ld.global.u32 	%r2143, [%rd607+12];
	mul.wide.s32 	%rd614, %r2143, 4;
	add.s64 	%rd615, %rd4, %rd614;
	ld.global.u32 	%r2144, [%rd615];
	setp.eq.s32 	%p345, %r2144, -1;
	selp.u32 	%r2145, 1, 0, %p345;
	add.s32 	%r2146, %r2142, %r2145;
	ld.global.u32 	%r2147, [%rd607+16];
	mul.wide.s32 	%rd616, %r2147, 4;
	add.s64 	%rd617, %rd4, %rd616;
	ld.global.u32 	%r2148, [%rd617];
	setp.eq.s32 	%p346, %r2148, -1;
	selp.u32 	%r2149, 1, 0, %p346;
	add.s32 	%r2150, %r2146, %r2149;
	ld.global.u32 	%r2151, [%rd607+20];
	mul.wide.s32 	%rd618, %r2151, 4;
	add.s64 	%rd619, %rd4, %rd618;
	ld.global.u32 	%r2152, [%rd619];
	setp.eq.s32 	%p347, %r2152, -1;
	selp.u32 	%r2153, 1, 0, %p347;
	add.s32 	%r2154, %r2150, %r2153;
	ld.global.u32 	%r2155, [%rd607+24];
	mul.wide.s32 	%rd620, %r2155, 4;
	add.s64 	%rd621, %rd4, %rd620;
	ld.global.u32 	%r2156, [%rd621];
	setp.eq.s32 	%p348, %r2156, -1;
	selp.u32 	%r2157, 1, 0, %p348;
	add.s32 	%r2158, %r2154, %r2157;
	ld.global.u32 	%r2159, [%rd607+28];
	mul.wide.s32 	%rd622, %r2159, 4;
	add.s64 	%rd623, %rd4, %rd622;
	ld.global.u32 	%r2160, [%rd623];
	setp.eq.s32 	%p349, %r2160, -1;
	selp.u32 	%r2161, 1, 0, %p349;
	add.s32 	%r2162, %r2158, %r2161;
	ld.global.u32 	%r2163, [%rd607+32];
	mul.wide.s32 	%rd624, %r2163, 4;
	add.s64 	%rd625, %rd4, %rd624;
	ld.global.u32 	%r2164, [%rd625];
	setp.eq.s32 	%p350, %r2164, -1;
	selp.u32 	%r2165, 1, 0, %p350;
	add.s32 	%r2166, %r2162, %r2165;
	ld.global.u32 	%r2167, [%rd607+36];
	mul.wide.s32 	%rd626, %r2167, 4;
	add.s64 	%rd627, %rd4, %rd626;
	ld.global.u32 	%r2168, [%rd627];
	setp.eq.s32 	%p351, %r2168, -1;
	selp.u32 	%r2169, 1, 0, %p351;
	add.s32 	%r2170, %r2166, %r2169;
	ld.global.u32 	%r2171, [%rd607+40];
	mul.wide.s32 	%rd628, %r2171, 4;
	add.s64 	%rd629, %rd4, %rd628;
	ld.global.u32 	%r2172, [%rd629];
	setp.eq.s32 	%p352, %r2172, -1;
	selp.u32 	%r2173, 1, 0, %p352;
	add.s32 	%r2174, %r2170, %r2173;
	ld.global.u32 	%r2175, [%rd607+44];
	mul.wide.s32 	%rd630, %r2175, 4;
	add.s64 	%rd631, %rd4, %rd630;
	ld.global.u32 	%r2176, [%rd631];
	setp.eq.s32 	%p353, %r2176, -1;
	selp.u32 	%r2177, 1, 0, %p353;
	add.s32 	%r2178, %r2174, %r2177;
	ld.global.u32 	%r2179, [%rd607+48];
	mul.wide.s32 	%rd632, %r2179, 4;
	add.s64 	%rd633, %rd4, %rd632;
	ld.global.u32 	%r2180, [%rd633];
	setp.eq.s32 	%p354, %r2180, -1;
	selp.u32 	%r2181, 1, 0, %p354;
	add.s32 	%r2182, %r2178, %r2181;
	ld.global.u32 	%r2183, [%rd607+52];
	mul.wide.s32 	%rd634, %r2183, 4;
	add.s64 	%rd635, %rd4, %rd634;
	ld.global.u32 	%r2184, [%rd635];
	setp.eq.s32 	%p355, %r2184, -1;
	selp.u32 	%r2185, 1, 0, %p355;
	add.s32 	%r2186, %r2182, %r2185;
	ld.global.u32 	%r2187, [%rd607+56];
	mul.wide.s32 	%rd636, %r2187, 4;
	add.s64 	%rd637, %rd4, %rd636;
	ld.global.u32 	%r2188, [%rd637];
	setp.eq.s32 	%p356, %r2188, -1;
	selp.u32 	%r2189, 1, 0, %p356;
	add.s32 	%r2190, %r2186, %r2189;
	ld.global.u32 	%r2191, [%rd607+60];
	mul.wide.s32 	%rd638, %r2191, 4;
	add.s64 	%rd639, %rd4, %rd638;
	ld.global.u32 	%r2192, [%rd639];
	setp.eq.s32 	%p357, %r2192, -1;
	selp.u32 	%r2193, 1, 0, %p357;
	add.s32 	%r5948, %r2190, %r2193;
	add.s32 	%r5940, %r5940, 16;
	add.s32 	%r5938, %r5938, 16;
	setp.ne.s32 	%p358, %r5938, %r327;
	@%p358 bra 	$L__BB29_171;
$L__BB29_172:
	setp.eq.s32 	%p359, %r326, 0;
	@%p359 bra 	$L__BB29_182;
	and.b32  	%r337, %r325, 7;
	setp.lt.u32 	%p360, %r326, 8;
	@%p360 bra 	$L__BB29_175;
	mul.wide.s32 	%rd640, %r5940, 4;
	add.s64 	%rd641, %rd3, %rd640;
	ld.global.u32 	%r2195, [%rd641];
	mul.wide.s32 	%rd642, %r2195, 4;
	add.s64 	%rd643, %rd4, %rd642;
	ld.global.u32 	%r2196, [%rd643];
	setp.eq.s32 	%p361, %r2196, -1;
	selp.u32 	%r2197, 1, 0, %p361;
	add.s32 	%r2198, %r5948, %r2197;
	ld.global.u32 	%r2199, [%rd641+4];
	mul.wide.s32 	%rd644, %r2199, 4;
	add.s64 	%rd645, %rd4, %rd644;
	ld.global.u32 	%r2200, [%rd645];
	setp.eq.s32 	%p362, %r2200, -1;
	selp.u32 	%r2201, 1, 0, %p362;
	add.s32 	%r2202, %r2198, %r2201;
	ld.global.u32 	%r2203, [%rd641+8];
	mul.wide.s32 	%rd646, %r2203, 4;
	add.s64 	%rd647, %rd4, %rd646;
	ld.global.u32 	%r2204, [%rd647];
	setp.eq.s32 	%p363, %r2204, -1;
	selp.u32 	%r2205, 1, 0, %p363;
	add.s32 	%r2206, %r2202, %r2205;
	ld.global.u32 	%r2207, [%rd641+12];
	mul.wide.s32 	%rd648, %r2207, 4;
	add.s64 	%rd649, %rd4, %rd648;
	ld.global.u32 	%r2208, [%rd649];
	setp.eq.s32 	%p364, %r2208, -1;
	selp.u32 	%r2209, 1, 0, %p364;
	add.s32 	%r2210, %r2206, %r2209;
	ld.global.u32 	%r2211, [%rd641+16];
	mul.wide.s32 	%rd650, %r2211, 4;
	add.s64 	%rd651, %rd4, %rd650;
	ld.global.u32 	%r2212, [%rd651];
	setp.eq.s32 	%p365, %r2212, -1;
	selp.u32 	%r2213, 1, 0, %p365;
	add.s32 	%r2214, %r2210, %r2213;
	ld.global.u32 	%r2215, [%rd641+20];
	mul.wide.s32 	%rd652, %r2215, 4;
	add.s64 	%rd653, %rd4, %rd652;
	ld.global.u32 	%r2216, [%rd653];
	setp.eq.s32 	%p366, %r2216, -1;
	selp.u32 	%r2217, 1, 0, %p366;
	add.s32 	%r2218, %r2214, %r2217;
	ld.global.u32 	%r2219, [%rd641+24];
	mul.wide.s32 	%rd654, %r2219, 4;
	add.s64 	%rd655, %rd4, %rd654;
	ld.global.u32 	%r2220, [%rd655];
	setp.eq.s32 	%p367, %r2220, -1;
	selp.u32 	%r2221, 1, 0, %p367;
	add.s32 	%r2222, %r2218, %r2221;
	ld.global.u32 	%r2223, [%rd641+28];
	mul.wide.s32 	%rd656, %r2223, 4;
	add.s64 	%rd657, %rd4, %rd656;
	ld.global.u32 	%r2224, [%rd657];
	setp.eq.s32 	%p368, %r2224, -1;
	selp.u32 	%r2225, 1, 0, %p368;
	add.s32 	%r5948, %r2222, %r2225;
	add.s32 	%r5940, %r5940, 8;
$L__BB29_175:
	setp.eq.s32 	%p369, %r337, 0;
	@%p369 bra 	$L__BB29_182;
	and.b32  	%r343, %r325, 3;
	setp.lt.u32 	%p370, %r337, 4;
	@%p370 bra 	$L__BB29_178;
	mul.wide.s32 	%rd658, %r5940, 4;
	add.s64 	%rd659, %rd3, %rd658;
	ld.global.u32 	%r2227, [%rd659];
	mul.wide.s32 	%rd660, %r2227, 4;
	add.s64 	%rd661, %rd4, %rd660;
	ld.global.u32 	%r2228, [%rd661];
	setp.eq.s32 	%p371, %r2228, -1;
	selp.u32 	%r2229, 1, 0, %p371;
	add.s32 	%r2230, %r5948, %r2229;
	ld.global.u32 	%r2231, [%rd659+4];
	mul.wide.s32 	%rd662, %r2231, 4;
	add.s64 	%rd663, %rd4, %rd662;
	ld.global.u32 	%r2232, [%rd663];
	setp.eq.s32 	%p372, %r2232, -1;
	selp.u32 	%r2233, 1, 0, %p372;
	add.s32 	%r2234, %r2230, %r2233;
	ld.global.u32 	%r2235, [%rd659+8];
	mul.wide.s32 	%rd664, %r2235, 4;
	add.s64 	%rd665, %rd4, %rd664;
	ld.global.u32 	%r2236, [%rd665];
	setp.eq.s32 	%p373, %r2236, -1;
	selp.u32 	%r2237, 1, 0, %p373;
	add.s32 	%r2238, %r2234, %r2237;
	ld.global.u32 	%r2239, [%rd659+12];
	mul.wide.s32 	%rd666, %r2239, 4;
	add.s64 	%rd667, %rd4, %rd666;
	ld.global.u32 	%r2240, [%rd667];
	setp.eq.s32 	%p374, %r2240, -1;
	selp.u32 	%r2241, 1, 0, %p374;
	add.s32 	%r5948, %r2238, %r2241;
	add.s32 	%r5940, %r5940, 4;
$L__BB29_178:
	setp.eq.s32 	%p375, %r343, 0;
	@%p375 bra 	$L__BB29_182;
	mul.wide.s32 	%rd668, %r5940, 4;
	add.s64 	%rd17, %rd3, %rd668;
	ld.global.u32 	%r2242, [%rd17];
	mul.wide.s32 	%rd669, %r2242, 4;
	add.s64 	%rd670, %rd4, %rd669;
	ld.global.u32 	%r2243, [%rd670];
	setp.eq.s32 	%p376, %r2243, -1;
	selp.u32 	%r2244, 1, 0, %p376;
	add.s32 	%r5948, %r5948, %r2244;
	setp.eq.s32 	%p377, %r343, 1;
	@%p377 bra 	$L__BB29_182;
	ld.global.u32 	%r2245, [%rd17+4];
	mul.wide.s32 	%rd671, %r2245, 4;
	add.s64 	%rd672, %rd4, %rd671;
	ld.global.u32 	%r2246, [%rd672];
	setp.eq.s32 	%p378, %r2246, -1;
	selp.u32 	%r2247, 1, 0, %p378;
	add.s32 	%r5948, %r5948, %r2247;
	setp.eq.s32 	%p379, %r343, 2;
	@%p379 bra 	$L__BB29_182;
	ld.global.u32 	%r2248, [%rd17+8];
	mul.wide.s32 	%rd673, %r2248, 4;
	add.s64 	%rd674, %rd4, %rd673;
	ld.global.u32 	%r2249, [%rd674];
	setp.eq.s32 	%p380, %r2249, -1;
	selp.u32 	%r2250, 1, 0, %p380;
	add.s32 	%r5948, %r5948, %r2250;
$L__BB29_182:
	ld.global.u32 	%r2252, [%rd7+9216];
	setp.ne.s32 	%p381, %r2252, -1;
	mov.b32 	%r5961, 0;
	@%p381 bra 	$L__BB29_197;
	ld.global.u32 	%r5953, [%rd8+9216];
	ld.global.u32 	%r354, [%rd8+9220];
	setp.ge.s32 	%p382, %r5953, %r354;
	@%p382 bra 	$L__BB29_197;
	add.s32 	%r2256, %r5953, 1;
	max.s32 	%r2257, %r354, %r2256;
	sub.s32 	%r355, %r2257, %r5953;
	and.b32  	%r356, %r355, 15;
	sub.s32 	%r2258, %r5953, %r2257;
	setp.gt.u32 	%p383, %r2258, -16;
	mov.b32 	%r5961, 0;
	@%p383 bra 	$L__BB29_187;
	and.b32  	%r357, %r355, -16;
	mov.b32 	%r5961, 0;
	mov.u32 	%r5951, %r5961;
$L__BB29_186:
	.pragma "nounroll";
	mul.wide.s32 	%rd675, %r5953, 4;
	add.s64 	%rd676, %rd3, %rd675;
	ld.global.u32 	%r2260, [%rd676];
	mul.wide.s32 	%rd677, %r2260, 4;
	add.s64 	%rd678, %rd4, %rd677;
	ld.global.u32 	%r2261, [%rd678];
	setp.eq.s32 	%p384, %r2261, -1;
	selp.u32 	%r2262, 1, 0, %p384;
	add.s32 	%r2263, %r5961, %r2262;
	ld.global.u32 	%r2264, [%rd676+4];
	mul.wide.s32 	%rd679, %r2264, 4;
	add.s64 	%rd680, %rd4, %rd679;
	ld.global.u32 	%r2265, [%rd680];
	setp.eq.s32 	%p385, %r2265, -1;
	selp.u32 	%r2266, 1, 0, %p385;
	add.s32 	%r2267, %r2263, %r2266;
	ld.global.u32 	%r2268, [%rd676+8];
	mul.wide.s32 	%rd681, %r2268, 4;
	add.s64 	%rd682, %rd4, %rd681;
	ld.global.u32 	%r2269, [%rd682];
	setp.eq.s32 	%p386, %r2269, -1;
	selp.u32 	%r2270, 1, 0, %p386;
	add.s32 	%r2271, %r2267, %r2270;
	ld.global.u32 	%r2272, [%rd676+12];
	mul.wide.s32 	%rd683, %r2272, 4;
	add.s64 	%rd684, %rd4, %rd683;
	ld.global.u32 	%r2273, [%rd684];
	setp.eq.s32 	%p387, %r2273, -1;
	selp.u32 	%r2274, 1, 0, %p387;
	add.s32 	%r2275, %r2271, %r2274;
	ld.global.u32 	%r2276, [%rd676+16];
	mul.wide.s32 	%rd685, %r2276, 4;
	add.s64 	%rd686, %rd4, %rd685;
	ld.global.u32 	%r2277, [%rd686];
	setp.eq.s32 	%p388, %r2277, -1;
	selp.u32 	%r2278, 1, 0, %p388;
	add.s32 	%r2279, %r2275, %r2278;
	ld.global.u32 	%r2280, [%rd676+20];
	mul.wide.s32 	%rd687, %r2280, 4;
	add.s64 	%rd688, %rd4, %rd687;
	ld.global.u32 	%r2281, [%rd688];
	setp.eq.s32 	%p389, %r2281, -1;
	selp.u32 	%r2282, 1, 0, %p389;
	add.s32 	%r2283, %r2279, %r2282;
	ld.global.u32 	%r2284, [%rd676+24];
	mul.wide.s32 	%rd689, %r2284, 4;
	add.s64 	%rd690, %rd4, %rd689;
	ld.global.u32 	%r2285, [%rd690];
	setp.eq.s32 	%p390, %r2285, -1;
	selp.u32 	%r2286, 1, 0, %p390;
	add.s32 	%r2287, %r2283, %r2286;
	ld.global.u32 	%r2288, [%rd676+28];
	mul.wide.s32 	%rd691, %r2288, 4;
	add.s64 	%rd692, %rd4, %rd691;
	ld.global.u32 	%r2289, [%rd692];
	setp.eq.s32 	%p391, %r2289, -1;
	selp.u32 	%r2290, 1, 0, %p391;
	add.s32 	%r2291, %r2287, %r2290;
	ld.global.u32 	%r2292, [%rd676+32];
	mul.wide.s32 	%rd693, %r2292, 4;
	add.s64 	%rd694, %rd4, %rd693;
	ld.global.u32 	%r2293, [%rd694];
	setp.eq.s32 	%p392, %r2293, -1;
	selp.u32 	%r2294, 1, 0, %p392;
	add.s32 	%r2295, %r2291, %r2294;
	ld.global.u32 	%r2296, [%rd676+36];
	mul.wide.s32 	%rd695, %r2296, 4;
	add.s64 	%rd696, %rd4, %rd695;
	ld.global.u32 	%r2297, [%rd696];
	setp.eq.s32 	%p393, %r2297, -1;
	selp.u32 	%r2298, 1, 0, %p393;
	add.s32 	%r2299, %r2295, %r2298;
	ld.global.u32 	%r2300, [%rd676+40];
	mul.wide.s32 	%rd697, %r2300, 4;
	add.s64 	%rd698, %rd4, %rd697;
	ld.global.u32 	%r2301, [%rd698];
	setp.eq.s32 	%p394, %r2301, -1;
	selp.u32 	%r2302, 1, 0, %p394;
	add.s32 	%r2303, %r2299, %r2302;
	ld.global.u32 	%r2304, [%rd676+44];
	mul.wide.s32 	%rd699, %r2304, 4;
	add.s64 	%rd700, %rd4, %rd699;
	ld.global.u32 	%r2305, [%rd700];
	setp.eq.s32 	%p395, %r2305, -1;
	selp.u32 	%r2306, 1, 0, %p395;
	add.s32 	%r2307, %r2303, %r2306;
	ld.global.u32 	%r2308, [%rd676+48];
	mul.wide.s32 	%rd701, %r2308, 4;
	add.s64 	%rd702, %rd4, %rd701;
	ld.global.u32 	%r2309, [%rd702];
	setp.eq.s32 	%p396, %r2309, -1;
	selp.u32 	%r2310, 1, 0, %p396;
	add.s32 	%r2311, %r2307, %r2310;
	ld.global.u32 	%r2312, [%rd676+52];
	mul.wide.s32 	%rd703, %r2312, 4;
	add.s64 	%rd704, %rd4, %rd703;
	ld.global.u32 	%r2313, [%rd704];
	setp.eq.s32 	%p397, %r2313, -1;
	selp.u32 	%r2314, 1, 0, %p397;
	add.s32 	%r2315, %r2311, %r2314;
	ld.global.u32 	%r2316, [%rd676+56];
	mul.wide.s32 	%rd705, %r2316, 4;
	add.s64 	%rd706, %rd4, %rd705;
	ld.global.u32 	%r2317, [%rd706];
	setp.eq.s32 	%p398, %r2317, -1;
	selp.u32 	%r2318, 1, 0, %p398;
	add.s32 	%r2319, %r2315, %r2318;
	ld.global.u32 	%r2320, [%rd676+60];
	mul.wide.s32 	%rd707, %r2320, 4;
	add.s64 	%rd708, %rd4, %rd707;
	ld.global.u32 	%r2321, [%rd708];
	setp.eq.s32 	%p399, %r2321, -1;
	selp.u32 	%r2322, 1, 0, %p399;
	add.s32 	%r5961, %r2319, %r2322;
	add.s32 	%r5953, %r5953, 16;
	add.s32 	%r5951, %r5951, 16;
	setp.ne.s32 	%p400, %r5951, %r357;
	@%p400 bra 	$L__BB29_186;
$L__BB29_187:
	setp.eq.s32 	%p401, %r356, 0;
	@%p401 bra 	$L__BB29_197;
	and.b32  	%r367, %r355, 7;
	setp.lt.u32 	%p402, %r356, 8;
	@%p402 bra 	$L__BB29_190;
	mul.wide.s32 	%rd709, %r5953, 4;
	add.s64 	%rd710, %rd3, %rd709;
	ld.global.u32 	%r2324, [%rd710];
	mul.wide.s32 	%rd711, %r2324, 4;
	add.s64 	%rd712, %rd4, %rd711;
	ld.global.u32 	%r2325, [%rd712];
	setp.eq.s32 	%p403, %r2325, -1;
	selp.u32 	%r2326, 1, 0, %p403;
	add.s32 	%r2327, %r5961, %r2326;
	ld.global.u32 	%r2328, [%rd710+4];
	mul.wide.s32 	%rd713, %r2328, 4;
	add.s64 	%rd714, %rd4, %rd713;
	ld.global.u32 	%r2329, [%rd714];
	setp.eq.s32 	%p404, %r2329, -1;
	selp.u32 	%r2330, 1, 0, %p404;
	add.s32 	%r2331, %r2327, %r2330;
	ld.global.u32 	%r2332, [%rd710+8];
	mul.wide.s32 	%rd715, %r2332, 4;
	add.s64 	%rd716, %rd4, %rd715;
	ld.global.u32 	%r2333, [%rd716];
	setp.eq.s32 	%p405, %r2333, -1;
	selp.u32 	%r2334, 1, 0, %p405;
	add.s32 	%r2335, %r2331, %r2334;
	ld.global.u32 	%r2336, [%rd710+12];
	mul.wide.s32 	%rd717, %r2336, 4;
	add.s64 	%rd718, %rd4, %rd717;
	ld.global.u32 	%r2337, [%rd718];
	setp.eq.s32 	%p406, %r2337, -1;
	selp.u32 	%r2338, 1, 0, %p406;
	add.s32 	%r2339, %r2335, %r2338;
	ld.global.u32 	%r2340, [%rd710+16];
	mul.wide.s32 	%rd719, %r2340, 4;
	add.s64 	%rd720, %rd4, %rd719;
	ld.global.u32 	%r2341, [%rd720];
	setp.eq.s32 	%p407, %r2341, -1;
	selp.u32 	%r2342, 1, 0, %p407;
	add.s32 	%r2343, %r2339, %r2342;
	ld.global.u32 	%r2344, [%rd710+20];
	mul.wide.s32 	%rd721, %r2344, 4;
	add.s64 	%rd722, %rd4, %rd721;
	ld.global.u32 	%r2345, [%rd722];
	setp.eq.s32 	%p408, %r2345, -1;
	selp.u32 	%r2346, 1, 0, %p408;
	add.s32 	%r2347, %r2343, %r2346;
	ld.global.u32 	%r2348, [%rd710+24];
	mul.wide.s32 	%rd723, %r2348, 4;
	add.s64 	%rd724, %rd4, %rd723;
	ld.global.u32 	%r2349, [%rd724];
	setp.eq.s32 	%p409, %r2349, -1;
	selp.u32 	%r2350, 1, 0, %p409;
	add.s32 	%r2351, %r2347, %r2350;
	ld.global.u32 	%r2352, [%rd710+28];
	mul.wide.s32 	%rd725, %r2352, 4;
	add.s64 	%rd726, %rd4, %rd725;
	ld.global.u32 	%r2353, [%rd726];
	setp.eq.s32 	%p410, %r2353, -1;
	selp.u32 	%r2354, 1, 0, %p410;
	add.s32 	%r5961, %r2351, %r2354;
	add.s32 	%r5953, %r5953, 8;
$L__BB29_190:
	setp.eq.s32 	%p411, %r367, 0;
	@%p411 bra 	$L__BB29_197;
	and.b32  	%r373, %r355, 3;
	setp.lt.u32 	%p412, %r367, 4;
	@%p412 bra 	$L__BB29_193;
	mul.wide.s32 	%rd727, %r5953, 4;
	add.s64 	%rd728, %rd3, %rd727;
	ld.global.u32 	%r2356, [%rd728];
	mul.wide.s32 	%rd729, %r2356, 4;
	add.s64 	%rd730, %rd4, %rd729;
	ld.global.u32 	%r2357, [%rd730];
	setp.eq.s32 	%p413, %r2357, -1;
	selp.u32 	%r2358, 1, 0, %p413;
	add.s32 	%r2359, %r5961, %r2358;
	ld.global.u32 	%r2360, [%rd728+4];
	mul.wide.s32 	%rd731, %r2360, 4;
	add.s64 	%rd732, %rd4, %rd731;
	ld.global.u32 	%r2361, [%rd732];
	setp.eq.s32 	%p414, %r2361, -1;
	selp.u32 	%r2362, 1, 0, %p414;
	add.s32 	%r2363, %r2359, %r2362;
	ld.global.u32 	%r2364, [%rd728+8];
	mul.wide.s32 	%rd733, %r2364, 4;
	add.s64 	%rd734, %rd4, %rd733;
	ld.global.u32 	%r2365, [%rd734];
	setp.eq.s32 	%p415, %r2365, -1;
	selp.u32 	%r2366, 1, 0, %p415;
	add.s32 	%r2367, %r2363, %r2366;
	ld.global.u32 	%r2368, [%rd728+12];
	mul.wide.s32 	%rd735, %r2368, 4;
	add.s64 	%rd736, %rd4, %rd735;
	ld.global.u32 	%r2369, [%rd736];
	setp.eq.s32 	%p416, %r2369, -1;
	selp.u32 	%r2370, 1, 0, %p416;
	add.s32 	%r5961, %r2367, %r2370;
	add.s32 	%r5953, %r5953, 4;
$L__BB29_193:
	setp.eq.s32 	%p417, %r373, 0;
	@%p417 bra 	$L__BB29_197;
	mul.wide.s32 	%rd737, %r5953, 4;
	add.s64 	%rd18, %rd3, %rd737;
	ld.global.u32 	%r2371, [%rd18];
	mul.wide.s32 	%rd738, %r2371, 4;
	add.s64 	%rd739, %rd4, %rd738;
	ld.global.u32 	%r2372, [%rd739];
	setp.eq.s32 	%p418, %r2372, -1;
	selp.u32 	%r2373, 1, 0, %p418;
	add.s32 	%r5961, %r5961, %r2373;
	setp.eq.s32 	%p419, %r373, 1;
	@%p419 bra 	$L__BB29_197;
	ld.global.u32 	%r2374, [%rd18+4];
	mul.wide.s32 	%rd740, %r2374, 4;
	add.s64 	%rd741, %rd4, %rd740;
	ld.global.u32 	%r2375, [%rd741];
	setp.eq.s32 	%p420, %r2375, -1;
	selp.u32 	%r2376, 1, 0, %p420;
	add.s32 	%r5961, %r5961, %r2376;
	setp.eq.s32 	%p421, %r373, 2;
	@%p421 bra 	$L__BB29_197;
	ld.global.u32 	%r2377, [%rd18+8];
	mul.wide.s32 	%rd742, %r2377, 4;
	add.s64 	%rd743, %rd4, %rd742;
	ld.global.u32 	%r2378, [%rd743];
	setp.eq.s32 	%p422, %r2378, -1;
	selp.u32 	%r2379, 1, 0, %p422;
	add.s32 	%r5961, %r5961, %r2379;
$L__BB29_197:
	ld.global.u32 	%r2381, [%rd7+10240];
	setp.ne.s32 	%p423, %r2381, -1;
	mov.b32 	%r5974, 0;
	@%p423 bra 	$L__BB29_212;
	ld.global.u32 	%r5966, [%rd8+10240];
	ld.global.u32 	%r384, [%rd8+10244];
	setp.ge.s32 	%p424, %r5966, %r384;
	@%p424 bra 	$L__BB29_212;
	add.s32 	%r2385, %r5966, 1;
	max.s32 	%r2386, %r384, %r2385;
	sub.s32 	%r385, %r2386, %r5966;
	and.b32  	%r386, %r385, 15;
	sub.s32 	%r2387, %r5966, %r2386;
	setp.gt.u32 	%p425, %r2387, -16;
	mov.b32 	%r5974, 0;
	@%p425 bra 	$L__BB29_202;
	and.b32  	%r387, %r385, -16;
	mov.b32 	%r5974, 0;
	mov.u32 	%r5964, %r5974;
$L__BB29_201:
	.pragma "nounroll";
	mul.wide.s32 	%rd744, %r5966, 4;
	add.s64 	%rd745, %rd3, %rd744;
	ld.global.u32 	%r2389, [%rd745];
	mul.wide.s32 	%rd746, %r2389, 4;
	add.s64 	%rd747, %rd4, %rd746;
	ld.global.u32 	%r2390, [%rd747];
	setp.eq.s32 	%p426, %r2390, -1;
	selp.u32 	%r2391, 1, 0, %p426;
	add.s32 	%r2392, %r5974, %r2391;
	ld.global.u32 	%r2393, [%rd745+4];
	mul.wide.s32 	%rd748, %r2393, 4;
	add.s64 	%rd749, %rd4, %rd748;
	ld.global.u32 	%r2394, [%rd749];
	setp.eq.s32 	%p427, %r2394, -1;
	selp.u32 	%r2395, 1, 0, %p427;
	add.s32 	%r2396, %r2392, %r2395;
	ld.global.u32 	%r2397, [%rd745+8];
	mul.wide.s32 	%rd750, %r2397, 4;
	add.s64 	%rd751, %rd4, %rd750;
	ld.global.u32 	%r2398, [%rd751];
	setp.eq.s32 	%p428, %r2398, -1;
	selp.u32 	%r2399, 1, 0, %p428;
	add.s32 	%r2400, %r2396, %r2399;
	ld.global.u32 	%r2401, [%rd745+12];
	mul.wide.s32 	%rd752, %r2401, 4;
	add.s64 	%rd753, %rd4, %rd752;
	ld.global.u32 	%r2402, [%rd753];
	setp.eq.s32 	%p429, %r2402, -1;
	selp.u32 	%r2403, 1, 0, %p429;
	add.s32 	%r2404, %r2400, %r2403;
	ld.global.u32 	%r2405, [%rd745+16];
	mul.wide.s32 	%rd754, %r2405, 4;
	add.s64 	%rd755, %rd4, %rd754;
	ld.global.u32 	%r2406, [%rd755];
	setp.eq.s32 	%p430, %r2406, -1;
	selp.u32 	%r2407, 1, 0, %p430;
	add.s32 	%r2408, %r2404, %r2407;
	ld.global.u32 	%r2409, [%rd745+20];
	mul.wide.s32 	%rd756, %r2409, 4;
	add.s64 	%rd757, %rd4, %rd756;
	ld.global.u32 	%r2410, [%rd757];
	setp.eq.s32 	%p431, %r2410, -1;
	selp.u32 	%r2411, 1, 0, %p431;
	add.s32 	%r2412, %r2408, %r2411;
	ld.global.u32 	%r2413, [%rd745+24];
	mul.wide.s32 	%rd758, %r2413, 4;
	add.s64 	%rd759, %rd4, %rd758;
	ld.global.u32 	%r2414, [%rd759];
	setp.eq.s32 	%p432, %r2414, -1;
	selp.u32 	%r2415, 1, 0, %p432;
	add.s32 	%r2416, %r2412, %r2415;
	ld.global.u32 	%r2417, [%rd745+28];
	mul.wide.s32 	%rd760, %r2417, 4;
	add.s64 	%rd761, %rd4, %rd760;
	ld.global.u32 	%r2418, [%rd761];
	setp.eq.s32 	%p433, %r2418, -1;
	selp.u32 	%r2419, 1, 0, %p433;
	add.s32 	%r2420, %r2416, %r2419;
	ld.global.u32 	%r2421, [%rd745+32];
	mul.wide.s32 	%rd762, %r2421, 4;
	add.s64 	%rd763, %rd4, %rd762;
	ld.global.u32 	%r2422, [%rd763];
	setp.eq.s32 	%p434, %r2422, -1;
	selp.u32 	%r2423, 1, 0, %p434;
	add.s32 	%r2424, %r2420, %r2423;
	ld.global.u32 	%r2425, [%rd745+36];
	mul.wide.s32 	%rd764, %r2425, 4;
	add.s64 	%rd765, %rd4, %rd764;
	ld.global.u32 	%r2426, [%rd765];
	setp.eq.s32 	%p435, %r2426, -1;
	selp.u32 	%r2427, 1, 0, %p435;
	add.s32 	%r2428, %r2424, %r2427;
	ld.global.u32 	%r2429, [%rd745+40];
	mul.wide.s32 	%rd766, %r2429, 4;
	add.s64 	%rd767, %rd4, %rd766;
	ld.global.u32 	%r2430, [%rd767];
	setp.eq.s32 	%p436, %r2430, -1;
	selp.u32 	%r2431, 1, 0, %p436;
	add.s32 	%r2432, %r2428, %r2431;
	ld.global.u32 	%r2433, [%rd745+44];
	mul.wide.s32 	%rd768, %r2433, 4;
	add.s64 	%rd769, %rd4, %rd768;
	ld.global.u32 	%r2434, [%rd769];
	setp.eq.s32 	%p437, %r2434, -1;
	selp.u32 	%r2435, 1, 0, %p437;
	add.s32 	%r2436, %r2432, %r2435;
	ld.global.u32 	%r2437, [%rd745+48];
	mul.wide.s32 	%rd770, %r2437, 4;
	add.s64 	%rd771, %rd4, %rd770;
	ld.global.u32 	%r2438, [%rd771];
	setp.eq.s32 	%p438, %r2438, -1;
	selp.u32 	%r2439, 1, 0, %p438;
	add.s32 	%r2440, %r2436, %r2439;
	ld.global.u32 	%r2441, [%rd745+52];
	mul.wide.s32 	%rd772, %r2441, 4;
	add.s64 	%rd773, %rd4, %rd772;
	ld.global.u32 	%r2442, [%rd773];
	setp.eq.s32 	%p439, %r2442, -1;
	selp.u32 	%r2443, 1, 0, %p439;
	add.s32 	%r2444, %r2440, %r2443;
	ld.global.u32 	%r2445, [%rd745+56];
	mul.wide.s32 	%rd774, %r2445, 4;
	add.s64 	%rd775, %rd4, %rd774;
	ld.global.u32 	%r2446, [%rd775];
	setp.eq.s32 	%p440, %r2446, -1;
	selp.u32 	%r2447, 1, 0, %p440;
	add.s32 	%r2448, %r2444, %r2447;
	ld.global.u32 	%r2449, [%rd745+60];
	mul.wide.s32 	%rd776, %r2449, 4;
	add.s64 	%rd777, %rd4, %rd776;
	ld.global.u32 	%r2450, [%rd777];
	setp.eq.s32 	%p441, %r2450, -1;
	selp.u32 	%r2451, 1, 0, %p441;
	add.s32 	%r5974, %r2448, %r2451;
	add.s32 	%r5966, %r5966, 16;
	add.s32 	%r5964, %r5964, 16;
	setp.ne.s32 	%p442, %r5964, %r387;
	@%p442 bra 	$L__BB29_201;
$L__BB29_202:
	setp.eq.s32 	%p443, %r386, 0;
	@%p443 bra 	$L__BB29_212;
	and.b32  	%r397, %r385, 7;
	setp.lt.u32 	%p444, %r386, 8;
	@%p444 bra 	$L__BB29_205;
	mul.wide.s32 	%rd778, %r5966, 4;
	add.s64 	%rd779, %rd3, %rd778;
	ld.global.u32 	%r2453, [%rd779];
	mul.wide.s32 	%rd780, %r2453, 4;
	add.s64 	%rd781, %rd4, %rd780;
	ld.global.u32 	%r2454, [%rd781];
	setp.eq.s32 	%p445, %r2454, -1;
	selp.u32 	%r2455, 1, 0, %p445;
	add.s32 	%r2456, %r5974, %r2455;
	ld.global.u32 	%r2457, [%rd779+4];
	mul.wide.s32 	%rd782, %r2457, 4;
	add.s64 	%rd783, %rd4, %rd782;
	ld.global.u32 	%r2458, [%rd783];
	setp.eq.s32 	%p446, %r2458, -1;
	selp.u32 	%r2459, 1, 0, %p446;
	add.s32 	%r2460, %r2456, %r2459;
	ld.global.u32 	%r2461, [%rd779+8];
	mul.wide.s32 	%rd784, %r2461, 4;
	add.s64 	%rd785, %rd4, %rd784;
	ld.global.u32 	%r2462, [%rd785];
	setp.eq.s32 	%p447, %r2462, -1;
	selp.u32 	%r2463, 1, 0, %p447;
	add.s32 	%r2464, %r2460, %r2463;
	ld.global.u32 	%r2465, [%rd779+12];
	mul.wide.s32 	%rd786, %r2465, 4;
	add.s64 	%rd787, %rd4, %rd786;
	ld.global.u32 	%r2466, [%rd787];
	setp.eq.s32 	%p448, %r2466, -1;
	selp.u32 	%r2467, 1, 0, %p448;
	add.s32 	%r2468, %r2464, %r2467;
	ld.global.u32 	%r2469, [%rd779+16];
	mul.wide.s32 	%rd788, %r2469, 4;
	add.s64 	%rd789, %rd4, %rd788;
	ld.global.u32 	%r2470, [%rd789];
	setp.eq.s32 	%p449, %r2470, -1;
	selp.u32 	%r2471, 1, 0, %p449;
	add.s32 	%r2472, %r2468, %r2471;
	ld.global.u32 	%r2473, [%rd779+20];
	mul.wide.s32 	%rd790, %r2473, 4;
	add.s64 	%rd791, %rd4, %rd790;
	ld.global.u32 	%r2474, [%rd791];
	setp.eq.s32 	%p450, %r2474, -1;
	selp.u32 	%r2475, 1, 0, %p450;
	add.s32 	%r2476, %r2472, %r2475;
	ld.global.u32 	%r2477, [%rd779+24];
	mul.wide.s32 	%rd792, %r2477, 4;
	add.s64 	%rd793, %rd4, %rd792;
	ld.global.u32 	%r2478, [%rd793];
	setp.eq.s32 	%p451, %r2478, -1;
	selp.u32 	%r2479, 1, 0, %p451;
	add.s32 	%r2480, %r2476, %r2479;
	ld.global.u32 	%r2481, [%rd779+28];
	mul.wide.s32 	%rd794, %r2481, 4;
	add.s64 	%rd795, %rd4, %rd794;
	ld.global.u32 	%r2482, [%rd795];
	setp.eq.s32 	%p452, %r2482, -1;
	selp.u32 	%r2483, 1, 0, %p452;
	add.s32 	%r5974, %r2480, %r2483;
	add.s32 	%r5966, %r5966, 8;
$L__BB29_205:
	setp.eq.s32 	%p453, %r397, 0;
	@%p453 bra 	$L__BB29_212;
	and.b32  	%r403, %r385, 3;
	setp.lt.u32 	%p454, %r397, 4;
	@%p454 bra 	$L__BB29_208;
	mul.wide.s32 	%rd796, %r5966, 4;
	add.s64 	%rd797, %rd3, %rd796;
	ld.global.u32 	%r2485, [%rd797];
	mul.wide.s32 	%rd798, %r2485, 4;
	add.s64 	%rd799, %rd4, %rd798;
	ld.global.u32 	%r2486, [%rd799];
	setp.eq.s32 	%p455, %r2486, -1;
	selp.u32 	%r2487, 1, 0, %p455;
	add.s32 	%r2488, %r5974, %r2487;
	ld.global.u32 	%r2489, [%rd797+4];
	mul.wide.s32 	%rd800, %r2489, 4;
	add.s64 	%rd801, %rd4, %rd800;
	ld.global.u32 	%r2490, [%rd801];
	setp.eq.s32 	%p456, %r2490, -1;
	selp.u32 	%r2491, 1, 0, %p456;
	add.s32 	%r2492, %r2488, %r2491;
	ld.global.u32 	%r2493, [%rd797+8];
	mul.wide.s32 	%rd802, %r2493, 4;
	add.s64 	%rd803, %rd4, %rd802;
	ld.global.u32 	%r2494, [%rd803];
	setp.eq.s32 	%p457, %r2494, -1;
	selp.u32 	%r2495, 1, 0, %p457;
	add.s32 	%r2496, %r2492, %r2495;
	ld.global.u32 	%r2497, [%rd797+12];
	mul.wide.s32 	%rd804, %r2497, 4;
	add.s64 	%rd805, %rd4, %rd804;
	ld.global.u32 	%r2498, [%rd805];
	setp.eq.s32 	%p458, %r2498, -1;
	selp.u32 	%r2499, 1, 0, %p458;
	add.s32 	%r5974, %r2496, %r2499;
	add.s32 	%r5966, %r5966, 4;
$L__BB29_208:
	setp.eq.s32 	%p459, %r403, 0;
	@%p459 bra 	$L__BB29_212;
	mul.wide.s32 	%rd806, %r5966, 4;
	add.s64 	%rd19, %rd3, %rd806;
	ld.global.u32 	%r2500, [%rd19];
	mul.wide.s32 	%rd807, %r2500, 4;
	add.s64 	%rd808, %rd4, %rd807;
	ld.global.u32 	%r2501, [%rd808];
	setp.eq.s32 	%p460, %r2501, -1;
	selp.u32 	%r2502, 1, 0, %p460;
	add.s32 	%r5974, %r5974, %r2502;
	setp.eq.s32 	%p461, %r403, 1;
	@%p461 bra 	$L__BB29_212;
	ld.global.u32 	%r2503, [%rd19+4];
	mul.wide.s32 	%rd809, %r2503, 4;
	add.s64 	%rd810, %rd4, %rd809;
	ld.global.u32 	%r2504, [%rd810];
	setp.eq.s32 	%p462, %r2504, -1;
	selp.u32 	%r2505, 1, 0, %p462;
	add.s32 	%r5974, %r5974, %r2505;
	setp.eq.s32 	%p463, %r403, 2;
	@%p463 bra 	$L__BB29_212;
	ld.global.u32 	%r2506, [%rd19+8];
	mul.wide.s32 	%rd811, %r2506, 4;
	add.s64 	%rd812, %rd4, %rd811;
	ld.global.u32 	%r2507, [%rd812];
	setp.eq.s32 	%p464, %r2507, -1;
	selp.u32 	%r2508, 1, 0, %p464;
	add.s32 	%r5974, %r5974, %r2508;
$L__BB29_212:
	ld.global.u32 	%r2510, [%rd7+11264];
	setp.ne.s32 	%p465, %r2510, -1;
	mov.b32 	%r5987, 0;
	@%p465 bra 	$L__BB29_227;
	ld.global.u32 	%r5979, [%rd8+11264];
	ld.global.u32 	%r414, [%rd8+11268];
	setp.ge.s32 	%p466, %r5979, %r414;
	@%p466 bra 	$L__BB29_227;
	add.s32 	%r2514, %r5979, 1;
	max.s32 	%r2515, %r414, %r2514;
	sub.s32 	%r415, %r2515, %r5979;
	and.b32  	%r416, %r415, 15;
	sub.s32 	%r2516, %r5979, %r2515;
	setp.gt.u32 	%p467, %r2516, -16;
	mov.b32 	%r5987, 0;
	@%p467 bra 	$L__BB29_217;
	and.b32  	%r417, %r415, -16;
	mov.b32 	%r5987, 0;
	mov.u32 	%r5977, %r5987;
$L__BB29_216:
	.pragma "nounroll";
	mul.wide.s32 	%rd813, %r5979, 4;
	add.s64 	%rd814, %rd3, %rd813;
	ld.global.u32 	%r2518, [%rd814];
	mul.wide.s32 	%rd815, %r2518, 4;
	add.s64 	%rd816, %rd4, %rd815;
	ld.global.u32 	%r2519, [%rd816];
	setp.eq.s32 	%p468, %r2519, -1;
	selp.u32 	%r2520, 1, 0, %p468;
	add.s32 	%r2521, %r5987, %r2520;
	ld.global.u32 	%r2522, [%rd814+4];
	mul.wide.s32 	%rd817, %r2522, 4;
	add.s64 	%rd818, %rd4, %rd817;
	ld.global.u32 	%r2523, [%rd818];
	setp.eq.s32 	%p469, %r2523, -1;
	selp.u32 	%r2524, 1, 0, %p469;
	add.s32 	%r2525, %r2521, %r2524;
	ld.global.u32 	%r2526, [%rd814+8];
	mul.wide.s32 	%rd819, %r2526, 4;
	add.s64 	%rd820, %rd4, %rd819;
	ld.global.u32 	%r2527, [%rd820];
	setp.eq.s32 	%p470, %r2527, -1;
	selp.u32 	%r2528, 1, 0, %p470;
	add.s32 	%r2529, %r2525, %r2528;
	ld.global.u32 	%r2530, [%rd814+12];
	mul.wide.s32 	%rd821, %r2530, 4;
	add.s64 	%rd822, %rd4, %rd821;
	ld.global.u32 	%r2531, [%rd822];
	setp.eq.s32 	%p471, %r2531, -1;
	selp.u32 	%r2532, 1, 0, %p471;
	add.s32 	%r2533, %r2529, %r2532;
	ld.global.u32 	%r2534, [%rd814+16];
	mul.wide.s32 	%rd823, %r2534, 4;
	add.s64 	%rd824, %rd4, %rd823;
	ld.global.u32 	%r2535, [%rd824];
	setp.eq.s32 	%p472, %r2535, -1;
	selp.u32 	%r2536, 1, 0, %p472;
	add.s32 	%r2537, %r2533, %r2536;
	ld.global.u32 	%r2538, [%rd814+20];
	mul.wide.s32 	%rd825, %r2538, 4;
	add.s64 	%rd826, %rd4, %rd825;
	ld.global.u32 	%r2539, [%rd826];
	setp.eq.s32 	%p473, %r2539, -1;
	selp.u32 	%r2540, 1, 0, %p473;
	add.s32 	%r2541, %r2537, %r2540;
	ld.global.u32 	%r2542, [%rd814+24];
	mul.wide.s32 	%rd827, %r2542, 4;
	add.s64 	%rd828, %rd4, %rd827;
	ld.global.u32 	%r2543, [%rd828];
	setp.eq.s32 	%p474, %r2543, -1;
	selp.u32 	%r2544, 1, 0, %p474;
	add.s32 	%r2545, %r2541, %r2544;
	ld.global.u32 	%r2546, [%rd814+28];
	mul.wide.s32 	%rd829, %r2546, 4;
	add.s64 	%rd830, %rd4, %rd829;
	ld.global.u32 	%r2547, [%rd830];
	setp.eq.s32 	%p475, %r2547, -1;
	selp.u32 	%r2548, 1, 0, %p475;
	add.s32 	%r2549, %r2545, %r2548;
	ld.global.u32 	%r2550, [%rd814+32];
	mul.wide.s32 	%rd831, %r2550, 4;
	add.s64 	%rd832, %rd4, %rd831;
	ld.global.u32 	%r2551, [%rd832];
	setp.eq.s32 	%p476, %r2551, -1;
	selp.u32 	%r2552, 1, 0, %p476;
	add.s32 	%r2553, %r2549, %r2552;
	ld.global.u32 	%r2554, [%rd814+36];
	mul.wide.s32 	%rd833, %r2554, 4;
	add.s64 	%rd834, %rd4, %rd833;
	ld.global.u32 	%r2555, [%rd834];
	setp.eq.s32 	%p477, %r2555, -1;
	selp.u32 	%r2556, 1, 0, %p477;
	add.s32 	%r2557, %r2553, %r2556;
	ld.global.u32 	%r2558, [%rd814+40];
	mul.wide.s32 	%rd835, %r2558, 4;
	add.s64 	%rd836, %rd4, %rd835;
	ld.global.u32 	%r2559, [%rd836];
	setp.eq.s32 	%p478, %r2559, -1;
	selp.u32 	%r2560, 1, 0, %p478;
	add.s32 	%r2561, %r2557, %r2560;
	ld.global.u32 	%r2562, [%rd814+44];
	mul.wide.s32 	%rd837, %r2562, 4;
	add.s64 	%rd838, %rd4, %rd837;
	ld.global.u32 	%r2563, [%rd838];
	setp.eq.s32 	%p479, %r2563, -1;
	selp.u32 	%r2564, 1, 0, %p479;
	add.s32 	%r2565, %r2561, %r2564;
	ld.global.u32 	%r2566, [%rd814+48];
	mul.wide.s32 	%rd839, %r2566, 4;
	add.s64 	%rd840, %rd4, %rd839;
	ld.global.u32 	%r2567, [%rd840];
	setp.eq.s32 	%p480, %r2567, -1;
	selp.u32 	%r2568, 1, 0, %p480;
	add.s32 	%r2569, %r2565, %r2568;
	ld.global.u32 	%r2570, [%rd814+52];
	mul.wide.s32 	%rd841, %r2570, 4;
	add.s64 	%rd842, %rd4, %rd841;
	ld.global.u32 	%r2571, [%rd842];
	setp.eq.s32 	%p481, %r2571, -1;
	selp.u32 	%r2572, 1, 0, %p481;
	add.s32 	%r2573, %r2569, %r2572;
	ld.global.u32 	%r2574, [%rd814+56];
	mul.wide.s32 	%rd843, %r2574, 4;
	add.s64 	%rd844, %rd4, %rd843;
	ld.global.u32 	%r2575, [%rd844];
	setp.eq.s32 	%p482, %r2575, -1;
	selp.u32 	%r2576, 1, 0, %p482;
	add.s32 	%r2577, %r2573, %r2576;
	ld.global.u32 	%r2578, [%rd814+60];
	mul.wide.s32 	%rd845, %r2578, 4;
	add.s64 	%rd846, %rd4, %rd845;
	ld.global.u32 	%r2579, [%rd846];
	setp.eq.s32 	%p483, %r2579, -1;
	selp.u32 	%r2580, 1, 0, %p483;
	add.s32 	%r5987, %r2577, %r2580;
	add.s32 	%r5979, %r5979, 16;
	add.s32 	%r5977, %r5977, 16;
	setp.ne.s32 	%p484, %r5977, %r417;
	@%p484 bra 	$L__BB29_216;
$L__BB29_217:
	setp.eq.s32 	%p485, %r416, 0;
	@%p485 bra 	$L__BB29_227;
	and.b32  	%r427, %r415, 7;
	setp.lt.u32 	%p486, %r416, 8;
	@%p486 bra 	$L__BB29_220;
	mul.wide.s32 	%rd847, %r5979, 4;
	add.s64 	%rd848, %rd3, %rd847;
	ld.global.u32 	%r2582, [%rd848];
	mul.wide.s32 	%rd849, %r2582, 4;
	add.s64 	%rd850, %rd4, %rd849;
	ld.global.u32 	%r2583, [%rd850];
	setp.eq.s32 	%p487, %r2583, -1;
	selp.u32 	%r2584, 1, 0, %p487;
	add.s32 	%r2585, %r5987, %r2584;
	ld.global.u32 	%r2586, [%rd848+4];
	mul.wide.s32 	%rd851, %r2586, 4;
	add.s64 	%rd852, %rd4, %rd851;
	ld.global.u32 	%r2587, [%rd852];
	setp.eq.s32 	%p488, %r2587, -1;
	selp.u32 	%r2588, 1, 0, %p488;
	add.s32 	%r2589, %r2585, %r2588;
	ld.global.u32 	%r2590, [%rd848+8];
	mul.wide.s32 	%rd853, %r2590, 4;
	add.s64 	%rd854, %rd4, %rd853;
	ld.global.u32 	%r2591, [%rd854];
	setp.eq.s32 	%p489, %r2591, -1;
	selp.u32 	%r2592, 1, 0, %p489;
	add.s32 	%r2593, %r2589, %r2592;
	ld.global.u32 	%r2594, [%rd848+12];
	mul.wide.s32 	%rd855, %r2594, 4;
	add.s64 	%rd856, %rd4, %rd855;
	ld.global.u32 	%r2595, [%rd856];
	setp.eq.s32 	%p490, %r2595, -1;
	selp.u32 	%r2596, 1, 0, %p490;
	add.s32 	%r2597, %r2593, %r2596;
	ld.global.u32 	%r2598, [%rd848+16];
	mul.wide.s32 	%rd857, %r2598, 4;
	add.s64 	%rd858, %rd4, %rd857;
	ld.global.u32 	%r2599, [%rd858];
	setp.eq.s32 	%p491, %r2599, -1;
	selp.u32 	%r2600, 1, 0, %p491;
	add.s32 	%r2601, %r2597, %r2600;
	ld.global.u32 	%r2602, [%rd848+20];
	mul.wide.s32 	%rd859, %r2602, 4;
	add.s64 	%rd860, %rd4, %rd859;
	ld.global.u32 	%r2603, [%rd860];
	setp.eq.s32 	%p492, %r2603, -1;
	selp.u32 	%r2604, 1, 0, %p492;
	add.s32 	%r2605, %r2601, %r2604;
	ld.global.u32 	%r2606, [%rd848+24];
	mul.wide.s32 	%rd861, %r2606, 4;
	add.s64 	%rd862, %rd4, %rd861;
	ld.global.u32 	%r2607, [%rd862];
	setp.eq.s32 	%p493, %r2607, -1;
	selp.u32 	%r2608, 1, 0, %p493;
	add.s32 	%r2609, %r2605, %r2608;
	ld.global.u32 	%r2610, [%rd848+28];
	mul.wide.s32 	%rd863, %r2610, 4;
	add.s64 	%rd864, %rd4, %rd863;
	ld.global.u32 	%r2611, [%rd864];
	setp.eq.s32 	%p494, %r2611, -1;
	selp.u32 	%r2612, 1, 0, %p494;
	add.s32 	%r5987, %r2609, %r2612;
	add.s32 	%r5979, %r5979, 8;
$L__BB29_220:
	setp.eq.s32 	%p495, %r427, 0;
	@%p495 bra 	$L__BB29_227;
	and.b32  	%r433, %r415, 3;
	setp.lt.u32 	%p496, %r427, 4;
	@%p496 bra 	$L__BB29_223;
	mul.wide.s32 	%rd865, %r5979, 4;
	add.s64 	%rd866, %rd3, %rd865;
	ld.global.u32 	%r2614, [%rd866];
	mul.wide.s32 	%rd867, %r2614, 4;
	add.s64 	%rd868, %rd4, %rd867;
	ld.global.u32 	%r2615, [%rd868];
	setp.eq.s32 	%p497, %r2615, -1;
	selp.u32 	%r2616, 1, 0, %p497;
	add.s32 	%r2617, %r5987, %r2616;
	ld.global.u32 	%r2618, [%rd866+4];
	mul.wide.s32 	%rd869, %r2618, 4;
	add.s64 	%rd870, %rd4, %rd869;
	ld.global.u32 	%r2619, [%rd870];
	setp.eq.s32 	%p498, %r2619, -1;
	selp.u32 	%r2620, 1, 0, %p498;
	add.s32 	%r2621, %r2617, %r2620;
	ld.global.u32 	%r2622, [%rd866+8];
	mul.wide.s32 	%rd871, %r2622, 4;
	add.s64 	%rd872, %rd4, %rd871;
	ld.global.u32 	%r2623, [%rd872];
	setp.eq.s32 	%p499, %r2623, -1;
	selp.u32 	%r2624, 1, 0, %p499;
	add.s32 	%r2625, %r2621, %r2624;
	ld.global.u32 	%r2626, [%rd866+12];
	mul.wide.s32 	%rd873, %r2626, 4;
	add.s64 	%rd874, %rd4, %rd873;
	ld.global.u32 	%r2627, [%rd874];
	setp.eq.s32 	%p500, %r2627, -1;
	selp.u32 	%r2628, 1, 0, %p500;
	add.s32 	%r5987, %r2625, %r2628;
	add.s32 	%r5979, %r5979, 4;
$L__BB29_223:
	setp.eq.s32 	%p501, %r433, 0;
	@%p501 bra 	$L__BB29_227;
	mul.wide.s32 	%rd875, %r5979, 4;
	add.s64 	%rd20, %rd3, %rd875;
	ld.global.u32 	%r2629, [%rd20];
	mul.wide.s32 	%rd876, %r2629, 4;
	add.s64 	%rd877, %rd4, %rd876;
	ld.global.u32 	%r2630, [%rd877];
	setp.eq.s32 	%p502, %r2630, -1;
	selp.u32 	%r2631, 1, 0, %p502;
	add.s32 	%r5987, %r5987, %r2631;
	setp.eq.s32 	%p503, %r433, 1;
	@%p503 bra 	$L__BB29_227;
	ld.global.u32 	%r2632, [%rd20+4];
	mul.wide.s32 	%rd878, %r2632, 4;
	add.s64 	%rd879, %rd4, %rd878;
	ld.global.u32 	%r2633, [%rd879];
	setp.eq.s32 	%p504, %r2633, -1;
	selp.u32 	%r2634, 1, 0, %p504;
	add.s32 	%r5987, %r5987, %r2634;
	setp.eq.s32 	%p505, %r433, 2;
	@%p505 bra 	$L__BB29_227;
	ld.global.u32 	%r2635, [%rd20+8];
	mul.wide.s32 	%rd880, %r2635, 4;
	add.s64 	%rd881, %rd4, %rd880;
	ld.global.u32 	%r2636, [%rd881];
	setp.eq.s32 	%p506, %r2636, -1;
	selp.u32 	%r2637, 1, 0, %p506;
	add.s32 	%r5987, %r5987, %r2637;
$L__BB29_227:
	ld.global.u32 	%r2639, [%rd7+12288];
	setp.ne.s32 	%p507, %r2639, -1;
	mov.b32 	%r6000, 0;
	@%p507 bra 	$L__BB29_242;
	ld.global.u32 	%r5992, [%rd8+12288];
	ld.global.u32 	%r444, [%rd8+12292];
	setp.ge.s32 	%p508, %r5992, %r444;
	@%p508 bra 	$L__BB29_242;
	add.s32 	%r2643, %r5992, 1;
	max.s32 	%r2644, %r444, %r2643;
	sub.s32 	%r445, %r2644, %r5992;
	and.b32  	%r446, %r445, 15;
	sub.s32 	%r2645, %r5992, %r2644;
	setp.gt.u32 	%p509, %r2645, -16;
	mov.b32 	%r6000, 0;
	@%p509 bra 	$L__BB29_232;
	and.b32  	%r447, %r445, -16;
	mov.b32 	%r6000, 0;
	mov.u32 	%r5990, %r6000;
$L__BB29_231:
	.pragma "nounroll";
	mul.wide.s32 	%rd882, %r5992, 4;
	add.s64 	%rd883, %rd3, %rd882;
	ld.global.u32 	%r2647, [%rd883];
	mul.wide.s32 	%rd884, %r2647, 4;
	add.s64 	%rd885, %rd4, %rd884;
	ld.global.u32 	%r2648, [%rd885];
	setp.eq.s32 	%p510, %r2648, -1;
	selp.u32 	%r2649, 1, 0, %p510;
	add.s32 	%r2650, %r6000, %r2649;
	ld.global.u32 	%r2651, [%rd883+4];
	mul.wide.s32 	%rd886, %r2651, 4;
	add.s64 	%rd887, %rd4, %rd886;
	ld.global.u32 	%r2652, [%rd887];
	setp.eq.s32 	%p511, %r2652, -1;
	selp.u32 	%r2653, 1, 0, %p511;
	add.s32 	%r2654, %r2650, %r2653;
	ld.global.u32 	%r2655, [%rd883+8];
	mul.wide.s32 	%rd888, %r2655, 4;
	add.s64 	%rd889, %rd4, %rd888;
	ld.global.u32 	%r2656, [%rd889];
	setp.eq.s32 	%p512, %r2656, -1;
	selp.u32 	%r2657, 1, 0, %p512;
	add.s32 	%r2658, %r2654, %r2657;
	ld.global.u32 	%r2659, [%rd883+12];
	mul.wide.s32 	%rd890, %r2659, 4;
	add.s64 	%rd891, %rd4, %rd890;
	ld.global.u32 	%r2660, [%rd891];
	setp.eq.s32 	%p513, %r2660, -1;
	selp.u32 	%r2661, 1, 0, %p513;
	add.s32 	%r2662, %r2658, %r2661;
	ld.global.u32 	%r2663, [%rd883+16];
	mul.wide.s32 	%rd892, %r2663, 4;
	add.s64 	%rd893, %rd4, %rd892;
	ld.global.u32 	%r2664, [%rd893];
	setp.eq.s32 	%p514, %r2664, -1;
	selp.u32 	%r2665, 1, 0, %p514;
	add.s32 	%r2666, %r2662, %r2665;
	ld.global.u32 	%r2667, [%rd883+20];
	mul.wide.s32 	%rd894, %r2667, 4;
	add.s64 	%rd895, %rd4, %rd894;
	ld.global.u32 	%r2668, [%rd895];
	setp.eq.s32 	%p515, %r2668, -1;
	selp.u32 	%r2669, 1, 0, %p515;
	add.s32 	%r2670, %r2666, %r2669;
	ld.global.u32 	%r2671, [%rd883+24];
	mul.wide.s32 	%rd896, %r2671, 4;
	add.s64 	%rd897, %rd4, %rd896;
	ld.global.u32 	%r2672, [%rd897];
	setp.eq.s32 	%p516, %r2672, -1;
	selp.u32 	%r2673, 1, 0, %p516;
	add.s32 	%r2674, %r2670, %r2673;
	ld.global.u32 	%r2675, [%rd883+28];
	mul.wide.s32 	%rd898, %r2675, 4;
	add.s64 	%rd899, %rd4, %rd898;
	ld.global.u32 	%r2676, [%rd899];
	setp.eq.s32 	%p517, %r2676, -1;
	selp.u32 	%r2677, 1, 0, %p517;
	add.s32 	%r2678, %r2674, %r2677;
	ld.global.u32 	%r2679, [%rd883+32];
	mul.wide.s32 	%rd900, %r2679, 4;
	add.s64 	%rd901, %rd4, %rd900;
	ld.global.u32 	%r2680, [%rd901];
	setp.eq.s32 	%p518, %r2680, -1;
	selp.u32 	%r2681, 1, 0, %p518;
	add.s32 	%r2682, %r2678, %r2681;
	ld.global.u32 	%r2683, [%rd883+36];
	mul.wide.s32 	%rd902, %r2683, 4;
	add.s64 	%rd903, %rd4, %rd902;
	ld.global.u32 	%r2684, [%rd903];
	setp.eq.s32 	%p519, %r2684, -1;
	selp.u32 	%r2685, 1, 0, %p519;
	add.s32 	%r2686, %r2682, %r2685;
	ld.global.u32 	%r2687, [%rd883+40];
	mul.wide.s32 	%rd904, %r2687, 4;
	add.s64 	%rd905, %rd4, %rd904;
	ld.global.u32 	%r2688, [%rd905];
	setp.eq.s32 	%p520, %r2688, -1;
	selp.u32 	%r2689, 1, 0, %p520;
	add.s32 	%r2690, %r2686, %r2689;
	ld.global.u32 	%r2691, [%rd883+44];
	mul.wide.s32 	%rd906, %r2691, 4;
	add.s64 	%rd907, %rd4, %rd906;
	ld.global.u32 	%r2692, [%rd907];
	setp.eq.s32 	%p521, %r2692, -1;
	selp.u32 	%r2693, 1, 0, %p521;
	add.s32 	%r2694, %r2690, %r2693;
	ld.global.u32 	%r2695, [%rd883+48];
	mul.wide.s32 	%rd908, %r2695, 4;
	add.s64 	%rd909, %rd4, %rd908;
	ld.global.u32 	%r2696, [%rd909];
	setp.eq.s32 	%p522, %r2696, -1;
	selp.u32 	%r2697, 1, 0, %p522;
	add.s32 	%r2698, %r2694, %r2697;
	ld.global.u32 	%r2699, [%rd883+52];
	mul.wide.s32 	%rd910, %r2699, 4;
	add.s64 	%rd911, %rd4, %rd910;
	ld.global.u32 	%r2700, [%rd911];
	setp.eq.s32 	%p523, %r2700, -1;
	selp.u32 	%r2701, 1, 0, %p523;
	add.s32 	%r2702, %r2698, %r2701;
	ld.global.u32 	%r2703, [%rd883+56];
	mul.wide.s32 	%rd912, %r2703, 4;
	add.s64 	%rd913, %rd4, %rd912;
	ld.global.u32 	%r2704, [%rd913];
	setp.eq.s32 	%p524, %r2704, -1;
	selp.u32 	%r2705, 1, 0, %p524;
	add.s32 	%r2706, %r2702, %r2705;
	ld.global.u32 	%r2707, [%rd883+60];
	mul.wide.s32 	%rd914, %r2707, 4;
	add.s64 	%rd915, %rd4, %rd914;
	ld.global.u32 	%r2708, [%rd915];
	setp.eq.s32 	%p525, %r2708, -1;
	selp.u32 	%r2709, 1, 0, %p525;
	add.s32 	%r6000, %r2706, %r2709;
	add.s32 	%r5992, %r5992, 16;
	add.s32 	%r5990, %r5990, 16;
	setp.ne.s32 	%p526, %r5990, %r447;
	@%p526 bra 	$L__BB29_231;
$L__BB29_232:
	setp.eq.s32 	%p527, %r446, 0;
	@%p527 bra 	$L__BB29_242;
	and.b32  	%r457, %r445, 7;
	setp.lt.u32 	%p528, %r446, 8;
	@%p528 bra 	$L__BB29_235;
	mul.wide.s32 	%rd916, %r5992, 4;
	add.s64 	%rd917, %rd3, %rd916;
	ld.global.u32 	%r2711, [%rd917];
	mul.wide.s32 	%rd918, %r2711, 4;
	add.s64 	%rd919, %rd4, %rd918;
	ld.global.u32 	%r2712, [%rd919];
	setp.eq.s32 	%p529, %r2712, -1;
	selp.u32 	%r2713, 1, 0, %p529;
	add.s32 	%r2714, %r6000, %r2713;
	ld.global.u32 	%r2715, [%rd917+4];
	mul.wide.s32 	%rd920, %r2715, 4;
	add.s64 	%rd921, %rd4, %rd920;
	ld.global.u32 	%r2716, [%rd921];
	setp.eq.s32 	%p530, %r2716, -1;
	selp.u32 	%r2717, 1, 0, %p530;
	add.s32 	%r2718, %r2714, %r2717;
	ld.global.u32 	%r2719, [%rd917+8];
	mul.wide.s32 	%rd922, %r2719, 4;
	add.s64 	%rd923, %rd4, %rd922;
	ld.global.u32 	%r2720, [%rd923];
	setp.eq.s32 	%p531, %r2720, -1;
	selp.u32 	%r2721, 1, 0, %p531;
	add.s32 	%r2722, %r2718, %r2721;
	ld.global.u32 	%r2723, [%rd917+12];
	mul.wide.s32 	%rd924, %r2723, 4;
	add.s64 	%rd925, %rd4, %rd924;
	ld.global.u32 	%r2724, [%rd925];
	setp.eq.s32 	%p532, %r2724, -1;
	selp.u32 	%r2725, 1, 0, %p532;
	add.s32 	%r2726, %r2722, %r2725;
	ld.global.u32 	%r2727, [%rd917+16];
	mul.wide.s32 	%rd926, %r2727, 4;
	add.s64 	%rd927, %rd4, %rd926;
	ld.global.u32 	%r2728, [%rd927];
	setp.eq.s32 	%p533, %r2728, -1;
	selp.u32 	%r2729, 1, 0, %p533;
	add.s32 	%r2730, %r2726, %r2729;
	ld.global.u32 	%r2731, [%rd917+20];
	mul.wide.s32 	%rd928, %r2731, 4;
	add.s64 	%rd929, %rd4, %rd928;
	ld.global.u32 	%r2732, [%rd929];
	setp.eq.s32 	%p534, %r2732, -1;
	selp.u32 	%r2733, 1, 0, %p534;
	add.s32 	%r2734, %r2730, %r2733;
	ld.global.u32 	%r2735, [%rd917+24];
	mul.wide.s32 	%rd930, %r2735, 4;
	add.s64 	%rd931, %rd4, %rd930;
	ld.global.u32 	%r2736, [%rd931];
	setp.eq.s32 	%p535, %r2736, -1;
	selp.u32 	%r2737, 1, 0, %p535;
	add.s32 	%r2738, %r2734, %r2737;
	ld.global.u32 	%r2739, [%rd917+28];
	mul.wide.s32 	%rd932, %r2739, 4;
	add.s64 	%rd933, %rd4, %rd932;
	ld.global.u32 	%r2740, [%rd933];
	setp.eq.s32 	%p536, %r2740, -1;
	selp.u32 	%r2741, 1, 0, %p536;
	add.s32 	%r6000, %r2738, %r2741;
	add.s32 	%r5992, %r5992, 8;
$L__BB29_235:
	setp.eq.s32 	%p537, %r457, 0;
	@%p537 bra 	$L__BB29_242;
	and.b32  	%r463, %r445, 3;
	setp.lt.u32 	%p538, %r457, 4;
	@%p538 bra 	$L__BB29_238;
	mul.wide.s32 	%rd934, %r5992, 4;
	add.s64 	%rd935, %rd3, %rd934;
	ld.global.u32 	%r2743, [%rd935];
	mul.wide.s32 	%rd936, %r2743, 4;
	add.s64 	%rd937, %rd4, %rd936;
	ld.global.u32 	%r2744, [%rd937];
	setp.eq.s32 	%p539, %r2744, -1;
	selp.u32 	%r2745, 1, 0, %p539;
	add.s32 	%r2746, %r6000, %r2745;
	ld.global.u32 	%r2747, [%rd935+4];
	mul.wide.s32 	%rd938, %r2747, 4;
	add.s64 	%rd939, %rd4, %rd938;
	ld.global.u32 	%r2748, [%rd939];
	setp.eq.s32 	%p540, %r2748, -1;
	selp.u32 	%r2749, 1, 0, %p540;
	add.s32 	%r2750, %r2746, %r2749;
	ld.global.u32 	%r2751, [%rd935+8];
	mul.wide.s32 	%rd940, %r2751, 4;
	add.s64 	%rd941, %rd4, %rd940;
	ld.global.u32 	%r2752, [%rd941];
	setp.eq.s32 	%p541, %r2752, -1;
	selp.u32 	%r2753, 1, 0, %p541;
	add.s32 	%r2754, %r2750, %r2753;
	ld.global.u32 	%r2755, [%rd935+12];
	mul.wide.s32 	%rd942, %r2755, 4;
	add.s64 	%rd943, %rd4, %rd942;
	ld.global.u32 	%r2756, [%rd943];
	setp.eq.s32 	%p542, %r2756, -1;
	selp.u32 	%r2757, 1, 0, %p542;
	add.s32 	%r6000, %r2754, %r2757;
	add.s32 	%r5992, %r5992, 4;
$L__BB29_238:
	setp.eq.s32 	%p543, %r463, 0;
	@%p543 bra 	$L__BB29_242;
	mul.wide.s32 	%rd944, %r5992, 4;
	add.s64 	%rd21, %rd3, %rd944;
	ld.global.u32 	%r2758, [%rd21];
	mul.wide.s32 	%rd945, %r2758, 4;
	add.s64 	%rd946, %rd4, %rd945;
	ld.global.u32 	%r2759, [%rd946];
	setp.eq.s32 	%p544, %r2759, -1;
	selp.u32 	%r2760, 1, 0, %p544;
	add.s32 	%r6000, %r6000, %r2760;
	setp.eq.s32 	%p545, %r463, 1;
	@%p545 bra 	$L__BB29_242;
	ld.global.u32 	%r2761, [%rd21+4];
	mul.wide.s32 	%rd947, %r2761, 4;
	add.s64 	%rd948, %rd4, %rd947;
	ld.global.u32 	%r2762, [%rd948];
	setp.eq.s32 	%p546, %r2762, -1;
	selp.u32 	%r2763, 1, 0, %p546;
	add.s32 	%r6000, %r6000, %r2763;
	setp.eq.s32 	%p547, %r463, 2;
	@%p547 bra 	$L__BB29_242;
	ld.global.u32 	%r2764, [%rd21+8];
	mul.wide.s32 	%rd949, %r2764, 4;
	add.s64 	%rd950, %rd4, %rd949;
	ld.global.u32 	%r2765, [%rd950];
	setp.eq.s32 	%p548, %r2765, -1;
	selp.u32 	%r2766, 1, 0, %p548;
	add.s32 	%r6000, %r6000, %r2766;
$L__BB29_242:
	ld.global.u32 	%r2768, [%rd7+13312];
	setp.ne.s32 	%p549, %r2768, -1;
	mov.b32 	%r6013, 0;
	@%p549 bra 	$L__BB29_257;
	ld.global.u32 	%r6005, [%rd8+13312];
	ld.global.u32 	%r474, [%rd8+13316];
	setp.ge.s32 	%p550, %r6005, %r474;
	@%p550 bra 	$L__BB29_257;
	add.s32 	%r2772, %r6005, 1;
	max.s32 	%r2773, %r474, %r2772;
	sub.s32 	%r475, %r2773, %r6005;
	and.b32  	%r476, %r475, 15;
	sub.s32 	%r2774, %r6005, %r2773;
	setp.gt.u32 	%p551, %r2774, -16;
	mov.b32 	%r6013, 0;
	@%p551 bra 	$L__BB29_247;
	and.b32  	%r477, %r475, -16;
	mov.b32 	%r6013, 0;
	mov.u32 	%r6003, %r6013;
$L__BB29_246:
	.pragma "nounroll";
	mul.wide.s32 	%rd951, %r6005, 4;
	add.s64 	%rd952, %rd3, %rd951;
	ld.global.u32 	%r2776, [%rd952];
	mul.wide.s32 	%rd953, %r2776, 4;
	add.s64 	%rd954, %rd4, %rd953;
	ld.global.u32 	%r2777, [%rd954];
	setp.eq.s32 	%p552, %r2777, -1;
	selp.u32 	%r2778, 1, 0, %p552;
	add.s32 	%r2779, %r6013, %r2778;
	ld.global.u32 	%r2780, [%rd952+4];
	mul.wide.s32 	%rd955, %r2780, 4;
	add.s64 	%rd956, %rd4, %rd955;
	ld.global.u32 	%r2781, [%rd956];
	setp.eq.s32 	%p553, %r2781, -1;
	selp.u32 	%r2782, 1, 0, %p553;
	add.s32 	%r2783, %r2779, %r2782;
	ld.global.u32 	%r2784, [%rd952+8];
	mul.wide.s32 	%rd957, %r2784, 4;
	add.s64 	%rd958, %rd4, %rd957;
	ld.global.u32 	%r2785, [%rd958];
	setp.eq.s32 	%p554, %r2785, -1;
	selp.u32 	%r2786, 1, 0, %p554;
	add.s32 	%r2787, %r2783, %r2786;
	ld.global.u32 	%r2788, [%rd952+12];
	mul.wide.s32 	%rd959, %r2788, 4;
	add.s64 	%rd960, %rd4, %rd959;
	ld.global.u32 	%r2789, [%rd960];
	setp.eq.s32 	%p555, %r2789, -1;
	selp.u32 	%r2790, 1, 0, %p555;
	add.s32 	%r2791, %r2787, %r2790;
	ld.global.u32 	%r2792, [%rd952+16];
	mul.wide.s32 	%rd961, %r2792, 4;
	add.s64 	%rd962, %rd4, %rd961;
	ld.global.u32 	%r2793, [%rd962];
	setp.eq.s32 	%p556, %r2793, -1;
	selp.u32 	%r2794, 1, 0, %p556;
	add.s32 	%r2795, %r2791, %r2794;
	ld.global.u32 	%r2796, [%rd952+20];
	mul.wide.s32 	%rd963, %r2796, 4;
	add.s64 	%rd964, %rd4, %rd963;
	ld.global.u32 	%r2797, [%rd964];
	setp.eq.s32 	%p557, %r2797, -1;
	selp.u32 	%r2798, 1, 0, %p557;
	add.s32 	%r2799, %r2795, %r2798;
	ld.global.u32 	%r2800, [%rd952+24];
	mul.wide.s32 	%rd965, %r2800, 4;
	add.s64 	%rd966, %rd4, %rd965;
	ld.global.u32 	%r2801, [%rd966];
	setp.eq.s32 	%p558, %r2801, -1;
	selp.u32 	%r2802, 1, 0, %p558;
	add.s32 	%r2803, %r2799, %r2802;
	ld.global.u32 	%r2804, [%rd952+28];
	mul.wide.s32 	%rd967, %r2804, 4;
	add.s64 	%rd968, %rd4, %rd967;
	ld.global.u32 	%r2805, [%rd968];
	setp.eq.s32 	%p559, %r2805, -1;
	selp.u32 	%r2806, 1, 0, %p559;
	add.s32 	%r2807, %r2803, %r2806;
	ld.global.u32 	%r2808, [%rd952+32];
	mul.wide.s32 	%rd969, %r2808, 4;
	add.s64 	%rd970, %rd4, %rd969;
	ld.global.u32 	%r2809, [%rd970];
	setp.eq.s32 	%p560, %r2809, -1;
	selp.u32 	%r2810, 1, 0, %p560;
	add.s32 	%r2811, %r2807, %r2810;
	ld.global.u32 	%r2812, [%rd952+36];
	mul.wide.s32 	%rd971, %r2812, 4;
	add.s64 	%rd972, %rd4, %rd971;
	ld.global.u32 	%r2813, [%rd972];
	setp.eq.s32 	%p561, %r2813, -1;
	selp.u32 	%r2814, 1, 0, %p561;
	add.s32 	%r2815, %r2811, %r2814;
	ld.global.u32 	%r2816, [%rd952+40];
	mul.wide.s32 	%rd973, %r2816, 4;
	add.s64 	%rd974, %rd4, %rd973;
	ld.global.u32 	%r2817, [%rd974];
	setp.eq.s32 	%p562, %r2817, -1;
	selp.u32 	%r2818, 1, 0, %p562;
	add.s32 	%r2819, %r2815, %r2818;
	ld.global.u32 	%r2820, [%rd952+44];
	mul.wide.s32 	%rd975, %r2820, 4;
	add.s64 	%rd976, %rd4, %rd975;
	ld.global.u32 	%r2821, [%rd976];
	setp.eq.s32 	%p563, %r2821, -1;
	selp.u32 	%r2822, 1, 0, %p563;
	add.s32 	%r2823, %r2819, %r2822;
	ld.global.u32 	%r2824, [%rd952+48];
	mul.wide.s32 	%rd977, %r2824, 4;
	add.s64 	%rd978, %rd4, %rd977;
	ld.global.u32 	%r2825, [%rd978];
	setp.eq.s32 	%p564, %r2825, -1;
	selp.u32 	%r2826, 1, 0, %p564;
	add.s32 	%r2827, %r2823, %r2826;
	ld.global.u32 	%r2828, [%rd952+52];
	mul.wide.s32 	%rd979, %r2828, 4;
	add.s64 	%rd980, %rd4, %rd979;
	ld.global.u32 	%r2829, [%rd980];
	setp.eq.s32 	%p565, %r2829, -1;
	selp.u32 	%r2830, 1, 0, %p565;
	add.s32 	%r2831, %r2827, %r2830;
	ld.global.u32 	%r2832, [%rd952+56];
	mul.wide.s32 	%rd981, %r2832, 4;
	add.s64 	%rd982, %rd4, %rd981;
	ld.global.u32 	%r2833, [%rd982];
	setp.eq.s32 	%p566, %r2833, -1;
	selp.u32 	%r2834, 1, 0, %p566;
	add.s32 	%r2835, %r2831, %r2834;
	ld.global.u32 	%r2836, [%rd952+60];
	mul.wide.s32 	%rd983, %r2836, 4;
	add.s64 	%rd984, %rd4, %rd983;
	ld.global.u32 	%r2837, [%rd984];
	setp.eq.s32 	%p567, %r2837, -1;
	selp.u32 	%r2838, 1, 0, %p567;
	add.s32 	%r6013, %r2835, %r2838;
	add.s32 	%r6005, %r6005, 16;
	add.s32 	%r6003, %r6003, 16;
	setp.ne.s32 	%p568, %r6003, %r477;
	@%p568 bra 	$L__BB29_246;
$L__BB29_247:
	setp.eq.s32 	%p569, %r476, 0;
	@%p569 bra 	$L__BB29_257;
	and.b32  	%r487, %r475, 7;
	setp.lt.u32 	%p570, %r476, 8;
	@%p570 bra 	$L__BB29_250;
	mul.wide.s32 	%rd985, %r6005, 4;
	add.s64 	%rd986, %rd3, %rd985;
	ld.global.u32 	%r2840, [%rd986];
	mul.wide.s32 	%rd987, %r2840, 4;
	add.s64 	%rd988, %rd4, %rd987;
	ld.global.u32 	%r2841, [%rd988];
	setp.eq.s32 	%p571, %r2841, -1;
	selp.u32 	%r2842, 1, 0, %p571;
	add.s32 	%r2843, %r6013, %r2842;
	ld.global.u32 	%r2844, [%rd986+4];
	mul.wide.s32 	%rd989, %r2844, 4;
	add.s64 	%rd990, %rd4, %rd989;
	ld.global.u32 	%r2845, [%rd990];
	setp.eq.s32 	%p572, %r2845, -1;
	selp.u32 	%r2846, 1, 0, %p572;
	add.s32 	%r2847, %r2843, %r2846;
	ld.global.u32 	%r2848, [%rd986+8];
	mul.wide.s32 	%rd991, %r2848, 4;
	add.s64 	%rd992, %rd4, %rd991;
	ld.global.u32 	%r2849, [%rd992];
	setp.eq.s32 	%p573, %r2849, -1;
	selp.u32 	%r2850, 1, 0, %p573;
	add.s32 	%r2851, %r2847, %r2850;
	ld.global.u32 	%r2852, [%rd986+12];
	mul.wide.s32 	%rd993, %r2852, 4;
	add.s64 	%rd994, %rd4, %rd993;
	ld.global.u32 	%r2853, [%rd994];
	setp.eq.s32 	%p574, %r2853, -1;
	selp.u32 	%r2854, 1, 0, %p574;
	add.s32 	%r2855, %r2851, %r2854;
	ld.global.u32 	%r2856, [%rd986+16];
	mul.wide.s32 	%rd995, %r2856, 4;
	add.s64 	%rd996, %rd4, %rd995;
	ld.global.u32 	%r2857, [%rd996];
	setp.eq.s32 	%p575, %r2857, -1;
	selp.u32 	%r2858, 1, 0, %p575;
	add.s32 	%r2859, %r2855, %r2858;
	ld.global.u32 	%r2860, [%rd986+20];
	mul.wide.s32 	%rd997, %r2860, 4;
	add.s64 	%rd998, %rd4, %rd997;
	ld.global.u32 	%r2861, [%rd998];
	setp.eq.s32 	%p576, %r2861, -1;
	selp.u32 	%r2862, 1, 0, %p576;
	add.s32 	%r2863, %r2859, %r2862;
	ld.global.u32 	%r2864, [%rd986+24];
	mul.wide.s32 	%rd999, %r2864, 4;
	add.s64 	%rd1000, %rd4, %rd999;
	ld.global.u32 	%r2865, [%rd1000];
	setp.eq.s32 	%p577, %r2865, -1;
	selp.u32 	%r2866, 1, 0, %p577;
	add.s32 	%r2867, %r2863, %r2866;
	ld.global.u32 	%r2868, [%rd986+28];
	mul.wide.s32 	%rd1001, %r2868, 4;
	add.s64 	%rd1002, %rd4, %rd1001;
	ld.global.u32 	%r2869, [%rd1002];
	setp.eq.s32 	%p578, %r2869, -1;
	selp.u32 	%r2870, 1, 0, %p578;
	add.s32 	%r6013, %r2867, %r2870;
	add.s32 	%r6005, %r6005, 8;
$L__BB29_250:
	setp.eq.s32 	%p579, %r487, 0;
	@%p579 bra 	$L__BB29_257;
	and.b32  	%r493, %r475, 3;
	setp.lt.u32 	%p580, %r487, 4;
	@%p580 bra 	$L__BB29_253;
	mul.wide.s32 	%rd1003, %r6005, 4;
	add.s64 	%rd1004, %rd3, %rd1003;
	ld.global.u32 	%r2872, [%rd1004];
	mul.wide.s32 	%rd1005, %r2872, 4;
	add.s64 	%rd1006, %rd4, %rd1005;
	ld.global.u32 	%r2873, [%rd1006];
	setp.eq.s32 	%p581, %r2873, -1;
	selp.u32 	%r2874, 1, 0, %p581;
	add.s32 	%r2875, %r6013, %r2874;
	ld.global.u32 	%r2876, [%rd1004+4];
	mul.wide.s32 	%rd1007, %r2876, 4;
	add.s64 	%rd1008, %rd4, %rd1007;
	ld.global.u32 	%r2877, [%rd1008];
	setp.eq.s32 	%p582, %r2877, -1;
	selp.u32 	%r2878, 1, 0, %p582;
	add.s32 	%r2879, %r2875, %r2878;
	ld.global.u32 	%r2880, [%rd1004+8];
	mul.wide.s32 	%rd1009, %r2880, 4;
	add.s64 	%rd1010, %rd4, %rd1009;
	ld.global.u32 	%r2881, [%rd1010];
	setp.eq.s32 	%p583, %r2881, -1;
	selp.u32 	%r2882, 1, 0, %p583;
	add.s32 	%r2883, %r2879, %r2882;
	ld.global.u32 	%r2884, [%rd1004+12];
	mul.wide.s32 	%rd1011, %r2884, 4;
	add.s64 	%rd1012, %rd4, %rd1011;
	ld.global.u32 	%r2885, [%rd1012];
	setp.eq.s32 	%p584, %r2885, -1;
	selp.u32 	%r2886, 1, 0, %p584;
	add.s32 	%r6013, %r2883, %r2886;
	add.s32 	%r6005, %r6005, 4;
$L__BB29_253:
	setp.eq.s32 	%p585, %r493, 0;
	@%p585 bra 	$L__BB29_257;
	mul.wide.s32 	%rd1013, %r6005, 4;
	add.s64 	%rd22, %rd3, %rd1013;
	ld.global.u32 	%r2887, [%rd22];
	mul.wide.s32 	%rd1014, %r2887, 4;
	add.s64 	%rd1015, %rd4, %rd1014;
	ld.global.u32 	%r2888, [%rd1015];
	setp.eq.s32 	%p586, %r2888, -1;
	selp.u32 	%r2889, 1, 0, %p586;
	add.s32 	%r6013, %r6013, %r2889;
	setp.eq.s32 	%p587, %r493, 1;
	@%p587 bra 	$L__BB29_257;
	ld.global.u32 	%r2890, [%rd22+4];
	mul.wide.s32 	%rd1016, %r2890, 4;
	add.s64 	%rd1017, %rd4, %rd1016;
	ld.global.u32 	%r2891, [%rd1017];
	setp.eq.s32 	%p588, %r2891, -1;
	selp.u32 	%r2892, 1, 0, %p588;
	add.s32 	%r6013, %r6013, %r2892;
	setp.eq.s32 	%p589, %r493, 2;
	@%p589 bra 	$L__BB29_257;
	ld.global.u32 	%r2893, [%rd22+8];
	mul.wide.s32 	%rd1018, %r2893, 4;
	add.s64 	%rd1019, %rd4, %rd1018;
	ld.global.u32 	%r2894, [%rd1019];
	setp.eq.s32 	%p590, %r2894, -1;
	selp.u32 	%r2895, 1, 0, %p590;
	add.s32 	%r6013, %r6013, %r2895;
$L__BB29_257:
	ld.global.u32 	%r2897, [%rd7+14336];
	setp.ne.s32 	%p591, %r2897, -1;
	mov.b32 	%r6026, 0;
	@%p591 bra 	$L__BB29_272;
	ld.global.u32 	%r6018, [%rd8+14336];
	ld.global.u32 	%r504, [%rd8+14340];
	setp.ge.s32 	%p592, %r6018, %r504;
	@%p592 bra 	$L__BB29_272;
	add.s32 	%r2901, %r6018, 1;
	max.s32 	%r2902, %r504, %r2901;
	sub.s32 	%r505, %r2902, %r6018;
	and.b32  	%r506, %r505, 15;
	sub.s32 	%r2903, %r6018, %r2902;
	setp.gt.u32 	%p593, %r2903, -16;
	mov.b32 	%r6026, 0;
	@%p593 bra 	$L__BB29_262;
	and.b32  	%r507, %r505, -16;
	mov.b32 	%r6026, 0;
	mov.u32 	%r6016, %r6026;
$L__BB29_261:
	.pragma "nounroll";
	mul.wide.s32 	%rd1020, %r6018, 4;
	add.s64 	%rd1021, %rd3, %rd1020;
	ld.global.u32 	%r2905, [%rd1021];
	mul.wide.s32 	%rd1022, %r2905, 4;
	add.s64 	%rd1023, %rd4, %rd1022;
	ld.global.u32 	%r2906, [%rd1023];
	setp.eq.s32 	%p594, %r2906, -1;
	selp.u32 	%r2907, 1, 0, %p594;
	add.s32 	%r2908, %r6026, %r2907;
	ld.global.u32 	%r2909, [%rd1021+4];
	mul.wide.s32 	%rd1024, %r2909, 4;
	add.s64 	%rd1025, %rd4, %rd1024;
	ld.global.u32 	%r2910, [%rd1025];
	setp.eq.s32 	%p595, %r2910, -1;
	selp.u32 	%r2911, 1, 0, %p595;
	add.s32 	%r2912, %r2908, %r2911;
	ld.global.u32 	%r2913, [%rd1021+8];
	mul.wide.s32 	%rd1026, %r2913, 4;
	add.s64 	%rd1027, %rd4, %rd1026;
	ld.global.u32 	%r2914, [%rd1027];
	setp.eq.s32 	%p596, %r2914, -1;
	selp.u32 	%r2915, 1, 0, %p596;
	add.s32 	%r2916, %r2912, %r2915;
	ld.global.u32 	%r2917, [%rd1021+12];
	mul.wide.s32 	%rd1028, %r2917, 4;
	add.s64 	%rd1029, %rd4, %rd1028;
	ld.global.u32 	%r2918, [%rd1029];
	setp.eq.s32 	%p597, %r2918, -1;
	selp.u32 	%r2919, 1, 0, %p597;
	add.s32 	%r2920, %r2916, %r2919;
	ld.global.u32 	%r2921, [%rd1021+16];
	mul.wide.s32 	%rd1030, %r2921, 4;
	add.s64 	%rd1031, %rd4, %rd1030;
	ld.global.u32 	%r2922, [%rd1031];
	setp.eq.s32 	%p598, %r2922, -1;
	selp.u32 	%r2923, 1, 0, %p598;
	add.s32 	%r2924, %r2920, %r2923;
	ld.global.u32 	%r2925, [%rd1021+20];
	mul.wide.s32 	%rd1032, %r2925, 4;
	add.s64 	%rd1033, %rd4, %rd1032;
	ld.global.u32 	%r2926, [%rd1033];
	setp.eq.s32 	%p599, %r2926, -1;
	selp.u32 	%r2927, 1, 0, %p599;
	add.s32 	%r2928, %r2924, %r2927;
	ld.global.u32 	%r2929, [%rd1021+24];
	mul.wide.s32 	%rd1034, %r2929, 4;
	add.s64 	%rd1035, %rd4, %rd1034;
	ld.global.u32 	%r2930, [%rd1035];
	setp.eq.s32 	%p600, %r2930, -1;
	selp.u32 	%r2931, 1, 0, %p600;
	add.s32 	%r2932, %r2928, %r2931;
	ld.global.u32 	%r2933, [%rd1021+28];
	mul.wide.s32 	%rd1036, %r2933, 4;
	add.s64 	%rd1037, %rd4, %rd1036;
	ld.global.u32 	%r2934, [%rd1037];
	setp.eq.s32 	%p601, %r2934, -1;
	selp.u32 	%r2935, 1, 0, %p601;
	add.s32 	%r2936, %r2932, %r2935;
	ld.global.u32 	%r2937, [%rd1021+32];
	mul.wide.s32 	%rd1038, %r2937, 4;
	add.s64 	%rd1039, %rd4, %rd1038;
	ld.global.u32 	%r2938, [%rd1039];
	setp.eq.s32 	%p602, %r2938, -1;
	selp.u32 	%r2939, 1, 0, %p602;
	add.s32 	%r2940, %r2936, %r2939;
	ld.global.u32 	%r2941, [%rd1021+36];
	mul.wide.s32 	%rd1040, %r2941, 4;
	add.s64 	%rd1041, %rd4, %rd1040;
	ld.global.u32 	%r2942, [%rd1041];
	setp.eq.s32 	%p603, %r2942, -1;
	selp.u32 	%r2943, 1, 0, %p603;
	add.s32 	%r2944, %r2940, %r2943;
	ld.global.u32 	%r2945, [%rd1021+40];
	mul.wide.s32 	%rd1042, %r2945, 4;
	add.s64 	%rd1043, %rd4, %rd1042;
	ld.global.u32 	%r2946, [%rd1043];
	setp.eq.s32 	%p604, %r2946, -1;
	selp.u32 	%r2947, 1, 0, %p604;
	add.s32 	%r2948, %r2944, %r2947;
	ld.global.u32 	%r2949, [%rd1021+44];
	mul.wide.s32 	%rd1044, %r2949, 4;
	add.s64 	%rd1045, %rd4, %rd1044;
	ld.global.u32 	%r2950, [%rd1045];
	setp.eq.s32 	%p605, %r2950, -1;
	selp.u32 	%r2951, 1, 0, %p605;
	add.s32 	%r2952, %r2948, %r2951;
	ld.global.u32 	%r2953, [%rd1021+48];
	mul.wide.s32 	%rd1046, %r2953, 4;
	add.s64 	%rd1047, %rd4, %rd1046;
	ld.global.u32 	%r2954, [%rd1047];
	setp.eq.s32 	%p606, %r2954, -1;
	selp.u32 	%r2955, 1, 0, %p606;
	add.s32 	%r2956, %r2952, %r2955;
	ld.global.u32 	%r2957, [%rd1021+52];
	mul.wide.s32 	%rd1048, %r2957, 4;
	add.s64 	%rd1049, %rd4, %rd1048;
	ld.global.u32 	%r2958, [%rd1049];
	setp.eq.s32 	%p607, %r2958, -1;
	selp.u32 	%r2959, 1, 0, %p607;
	add.s32 	%r2960, %r2956, %r2959;
	ld.global.u32 	%r2961, [%rd1021+56];
	mul.wide.s32 	%rd1050, %r2961, 4;
	add.s64 	%rd1051, %rd4, %rd1050;
	ld.global.u32 	%r2962, [%rd1051];
	setp.eq.s32 	%p608, %r2962, -1;
	selp.u32 	%r2963, 1, 0, %p608;
	add.s32 	%r2964, %r2960, %r2963;
	ld.global.u32 	%r2965, [%rd1021+60];
	mul.wide.s32 	%rd1052, %r2965, 4;
	add.s64 	%rd1053, %rd4, %rd1052;
	ld.global.u32 	%r2966, [%rd1053];
	setp.eq.s32 	%p609, %r2966, -1;
	selp.u32 	%r2967, 1, 0, %p609;
	add.s32 	%r6026, %r2964, %r2967;
	add.s32 	%r6018, %r6018, 16;
	add.s32 	%r6016, %r6016, 16;
	setp.ne.s32 	%p610, %r6016, %r507;
	@%p610 bra 	$L__BB29_261;
$L__BB29_262:
	setp.eq.s32 	%p611, %r506, 0;
	@%p611 bra 	$L__BB29_272;
	and.b32  	%r517, %r505, 7;
	setp.lt.u32 	%p612, %r506, 8;
	@%p612 bra 	$L__BB29_265;
	mul.wide.s32 	%rd1054, %r6018, 4;
	add.s64 	%rd1055, %rd3, %rd1054;
	ld.global.u32 	%r2969, [%rd1055];
	mul.wide.s32 	%rd1056, %r2969, 4;
	add.s64 	%rd1057, %rd4, %rd1056;
	ld.global.u32 	%r2970, [%rd1057];
	setp.eq.s32 	%p613, %r2970, -1;
	selp.u32 	%r2971, 1, 0, %p613;
	add.s32 	%r2972, %r6026, %r2971;
	ld.global.u32 	%r2973, [%rd1055+4];
	mul.wide.s32 	%rd1058, %r2973, 4;
	add.s64 	%rd1059, %rd4, %rd1058;
	ld.global.u32 	%r2974, [%rd1059];
	setp.eq.s32 	%p614, %r2974, -1;
	selp.u32 	%r2975, 1, 0, %p614;
	add.s32 	%r2976, %r2972, %r2975;
	ld.global.u32 	%r2977, [%rd1055+8];
	mul.wide.s32 	%rd1060, %r2977, 4;
	add.s64 	%rd1061, %rd4, %rd1060;
	ld.global.u32 	%r2978, [%rd1061];
	setp.eq.s32 	%p615, %r2978, -1;
	selp.u32 	%r2979, 1, 0, %p615;
	add.s32 	%r2980, %r2976, %r2979;
	ld.global.u32 	%r2981, [%rd1055+12];
	mul.wide.s32 	%rd1062, %r2981, 4;
	add.s64 	%rd1063, %rd4, %rd1062;
	ld.global.u32 	%r2982, [%rd1063];
	setp.eq.s32 	%p616, %r2982, -1;
	selp.u32 	%r2983, 1, 0, %p616;
	add.s32 	%r2984, %r2980, %r2983;
	ld.global.u32 	%r2985, [%rd1055+16];
	mul.wide.s32 	%rd1064, %r2985, 4;
	add.s64 	%rd1065, %rd4, %rd1064;
	ld.global.u32 	%r2986, [%rd1065];
	setp.eq.s32 	%p617, %r2986, -1;
	selp.u32 	%r2987, 1, 0, %p617;
	add.s32 	%r2988, %r2984, %r2987;
	ld.global.u32 	%r2989, [%rd1055+20];
	mul.wide.s32 	%rd1066, %r2989, 4;
	add.s64 	%rd1067, %rd4, %rd1066;
	ld.global.u32 	%r2990, [%rd1067];
	setp.eq.s32 	%p618, %r2990, -1;
	selp.u32 	%r2991, 1, 0, %p618;
	add.s32 	%r2992, %r2988, %r2991;
	ld.global.u32 	%r2993, [%rd1055+24];
	mul.wide.s32 	%rd1068, %r2993, 4;
	add.s64 	%rd1069, %rd4, %rd1068;
	ld.global.u32 	%r2994, [%rd1069];
	setp.eq.s32 	%p619, %r2994, -1;
	selp.u32 	%r2995, 1, 0, %p619;
	add.s32 	%r2996, %r2992, %r2995;
	ld.global.u32 	%r2997, [%rd1055+28];
	mul.wide.s32 	%rd1070, %r2997, 4;
	add.s64 	%rd1071, %rd4, %rd1070;
	ld.global.u32 	%r2998, [%rd1071];
	setp.eq.s32 	%p620, %r2998, -1;
	selp.u32 	%r2999, 1, 0, %p620;
	add.s32 	%r6026, %r2996, %r2999;
	add.s32 	%r6018, %r6018, 8;
$L__BB29_265:
	setp.eq.s32 	%p621, %r517, 0;
	@%p621 bra 	$L__BB29_272;
	and.b32  	%r523, %r505, 3;
	setp.lt.u32 	%p622, %r517, 4;
	@%p622 bra 	$L__BB29_268;
	mul.wide.s32 	%rd1072, %r6018, 4;
	add.s64 	%rd1073, %rd3, %rd1072;
	ld.global.u32 	%r3001, [%rd1073];
	mul.wide.s32 	%rd1074, %r3001, 4;
	add.s64 	%rd1075, %rd4, %rd1074;
	ld.global.u32 	%r3002, [%rd1075];
	setp.eq.s32 	%p623, %r3002, -1;
	selp.u32 	%r3003, 1, 0, %p623;
	add.s32 	%r3004, %r6026, %r3003;
	ld.global.u32 	%r3005, [%rd1073+4];
	mul.wide.s32 	%rd1076, %r3005, 4;
	add.s64 	%rd1077, %rd4, %rd1076;
	ld.global.u32 	%r3006, [%rd1077];
	setp.eq.s32 	%p624, %r3006, -1;
	selp.u32 	%r3007, 1, 0, %p624;
	add.s32 	%r3008, %r3004, %r3007;
	ld.global.u32 	%r3009, [%rd1073+8];
	mul.wide.s32 	%rd1078, %r3009, 4;
	add.s64 	%rd1079, %rd4, %rd1078;
	ld.global.u32 	%r3010, [%rd1079];
	setp.eq.s32 	%p625, %r3010, -1;
	selp.u32 	%r3011, 1, 0, %p625;
	add.s32 	%r3012, %r3008, %r3011;
	ld.global.u32 	%r3013, [%rd1073+12];
	mul.wide.s32 	%rd1080, %r3013, 4;
	add.s64 	%rd1081, %rd4, %rd1080;
	ld.global.u32 	%r3014, [%rd1081];
	setp.eq.s32 	%p626, %r3014, -1;
	selp.u32 	%r3015, 1, 0, %p626;
	add.s32 	%r6026, %r3012, %r3015;
	add.s32 	%r6018, %r6018, 4;
$L__BB29_268:
	setp.eq.s32 	%p627, %r523, 0;
	@%p627 bra 	$L__BB29_272;
	mul.wide.s32 	%rd1082, %r6018, 4;
	add.s64 	%rd23, %rd3, %rd1082;
	ld.global.u32 	%r3016, [%rd23];
	mul.wide.s32 	%rd1083, %r3016, 4;
	add.s64 	%rd1084, %rd4, %rd1083;
	ld.global.u32 	%r3017, [%rd1084];
	setp.eq.s32 	%p628, %r3017, -1;
	selp.u32 	%r3018, 1, 0, %p628;
	add.s32 	%r6026, %r6026, %r3018;
	setp.eq.s32 	%p629, %r523, 1;
	@%p629 bra 	$L__BB29_272;
	ld.global.u32 	%r3019, [%rd23+4];
	mul.wide.s32 	%rd1085, %r3019, 4;
	add.s64 	%rd1086, %rd4, %rd1085;
	ld.global.u32 	%r3020, [%rd1086];
	setp.eq.s32 	%p630, %r3020, -1;
	selp.u32 	%r3021, 1, 0, %p630;
	add.s32 	%r6026, %r6026, %r3021;
	setp.eq.s32 	%p631, %r523, 2;
	@%p631 bra 	$L__BB29_272;
	ld.global.u32 	%r3022, [%rd23+8];
	mul.wide.s32 	%rd1087, %r3022, 4;
	add.s64 	%rd1088, %rd4, %rd1087;
	ld.global.u32 	%r3023, [%rd1088];
	setp.eq.s32 	%p632, %r3023, -1;
	selp.u32 	%r3024, 1, 0, %p632;
	add.s32 	%r6026, %r6026, %r3024;
$L__BB29_272:
	ld.global.u32 	%r3026, [%rd7+15360];
	setp.ne.s32 	%p633, %r3026, -1;
	mov.b32 	%r6039, 0;
	@%p633 bra 	$L__BB29_287;
	ld.global.u32 	%r6031, [%rd8+15360];
	ld.global.u32 	%r534, [%rd8+15364];
	setp.ge.s32 	%p634, %r6031, %r534;
	@%p634 bra 	$L__BB29_287;
	add.s32 	%r3030, %r6031, 1;
	max.s32 	%r3031, %r534, %r3030;
	sub.s32 	%r535, %r3031, %r6031;
	and.b32  	%r536, %r535, 15;
	sub.s32 	%r3032, %r6031, %r3031;
	setp.gt.u32 	%p635, %r3032, -16;
	mov.b32 	%r6039, 0;
	@%p635 bra 	$L__BB29_277;
	and.b32  	%r537, %r535, -16;
	mov.b32 	%r6039, 0;
	mov.u32 	%r6029, %r6039;
$L__BB29_276:
	.pragma "nounroll";
	mul.wide.s32 	%rd1089, %r6031, 4;
	add.s64 	%rd1090, %rd3, %rd1089;
	ld.global.u32 	%r3034, [%rd1090];
	mul.wide.s32 	%rd1091, %r3034, 4;
	add.s64 	%rd1092, %rd4, %rd1091;
	ld.global.u32 	%r3035, [%rd1092];
	setp.eq.s32 	%p636, %r3035, -1;
	selp.u32 	%r3036, 1, 0, %p636;
	add.s32 	%r3037, %r6039, %r3036;
	ld.global.u32 	%r3038, [%rd1090+4];
	mul.wide.s32 	%rd1093, %r3038, 4;
	add.s64 	%rd1094, %rd4, %rd1093;
	ld.global.u32 	%r3039, [%rd1094];
	setp.eq.s32 	%p637, %r3039, -1;
	selp.u32 	%r3040, 1, 0, %p637;
	add.s32 	%r3041, %r3037, %r3040;
	ld.global.u32 	%r3042, [%rd1090+8];
	mul.wide.s32 	%rd1095, %r3042, 4;
	add.s64 	%rd1096, %rd4, %rd1095;
	ld.global.u32 	%r3043, [%rd1096];
	setp.eq.s32 	%p638, %r3043, -1;
	selp.u32 	%r3044, 1, 0, %p638;
	add.s32 	%r3045, %r3041, %r3044;
	ld.global.u32 	%r3046, [%rd1090+12];
	mul.wide.s32 	%rd1097, %r3046, 4;
	add.s64 	%rd1098, %rd4, %rd1097;
	ld.global.u32 	%r3047, [%rd1098];
	setp.eq.s32 	%p639, %r3047, -1;
	selp.u32 	%r3048, 1, 0, %p639;
	add.s32 	%r3049, %r3045, %r3048;
	ld.global.u32 	%r3050, [%rd1090+16];
	mul.wide.s32 	%rd1099, %r3050, 4;
	add.s64 	%rd1100, %rd4, %rd1099;
	ld.global.u32 	%r3051, [%rd1100];
	setp.eq.s32 	%p640, %r3051, -1;
	selp.u32 	%r3052, 1, 0, %p640;
	add.s32 	%r3053, %r3049, %r3052;
	ld.global.u32 	%r3054, [%rd1090+20];
	mul.wide.s32 	%rd1101, %r3054, 4;
	add.s64 	%rd1102, %rd4, %rd1101;
	ld.global.u32 	%r3055, [%rd1102];
	setp.eq.s32 	%p641, %r3055, -1;
	selp.u32 	%r3056, 1, 0, %p641;
	add.s32 	%r3057, %r3053, %r3056;
	ld.global.u32 	%r3058, [%rd1090+24];
	mul.wide.s32 	%rd1103, %r3058, 4;
	add.s64 	%rd1104, %rd4, %rd1103;
	ld.global.u32 	%r3059, [%rd1104];
	setp.eq.s32 	%p642, %r3059, -1;
	selp.u32 	%r3060, 1, 0, %p642;
	add.s32 	%r3061, %r3057, %r3060;
	ld.global.u32 	%r3062, [%rd1090+28];
	mul.wide.s32 	%rd1105, %r3062, 4;
	add.s64 	%rd1106, %rd4, %rd1105;
	ld.global.u32 	%r3063, [%rd1106];
	setp.eq.s32 	%p643, %r3063, -1;
	selp.u32 	%r3064, 1, 0, %p643;
	add.s32 	%r3065, %r3061, %r3064;
	ld.global.u32 	%r3066, [%rd1090+32];
	mul.wide.s32 	%rd1107, %r3066, 4;
	add.s64 	%rd1108, %rd4, %rd1107;
	ld.global.u32 	%r3067, [%rd1108];
	setp.eq.s32 	%p644, %r3067, -1;
	selp.u32 	%r3068, 1, 0, %p644;
	add.s32 	%r3069, %r3065, %r3068;
	ld.global.u32 	%r3070, [%rd1090+36];
	mul.wide.s32 	%rd1109, %r3070, 4;
	add.s64 	%rd1110, %rd4, %rd1109;
	ld.global.u32 	%r3071, [%rd1110];
	setp.eq.s32 	%p645, %r3071, -1;
	selp.u32 	%r3072, 1, 0, %p645;
	add.s32 	%r3073, %r3069, %r3072;
	ld.global.u32 	%r3074, [%rd1090+40];
	mul.wide.s32 	%rd1111, %r3074, 4;
	add.s64 	%rd1112, %rd4, %rd1111;
	ld.global.u32 	%r3075, [%rd1112];
	setp.eq.s32 	%p646, %r3075, -1;
	selp.u32 	%r3076, 1, 0, %p646;
	add.s32 	%r3077, %r3073, %r3076;
	ld.global.u32 	%r3078, [%rd1090+44];
	mul.wide.s32 	%rd1113, %r3078, 4;
	add.s64 	%rd1114, %rd4, %rd1113;
	ld.global.u32 	%r3079, [%rd1114];
	setp.eq.s32 	%p647, %r3079, -1;
	selp.u32 	%r3080, 1, 0, %p647;
	add.s32 	%r3081, %r3077, %r3080;
	ld.global.u32 	%r3082, [%rd1090+48];
	mul.wide.s32 	%rd1115, %r3082, 4;
	add.s64 	%rd1116, %rd4, %rd1115;
	ld.global.u32 	%r3083, [%rd1116];
	setp.eq.s32 	%p648, %r3083, -1;
	selp.u32 	%r3084, 1, 0, %p648;
	add.s32 	%r3085, %r3081, %r3084;
	ld.global.u32 	%r3086, [%rd1090+52];
	mul.wide.s32 	%rd1117, %r3086, 4;
	add.s64 	%rd1118, %rd4, %rd1117;
	ld.global.u32 	%r3087, [%rd1118];
	setp.eq.s32 	%p649, %r3087, -1;
	selp.u32 	%r3088, 1, 0, %p649;
	add.s32 	%r3089, %r3085, %r3088;
	ld.global.u32 	%r3090, [%rd1090+56];
	mul.wide.s32 	%rd1119, %r3090, 4;
	add.s64 	%rd1120, %rd4, %rd1119;
	ld.global.u32 	%r3091, [%rd1120];
	setp.eq.s32 	%p650, %r3091, -1;
	selp.u32 	%r3092, 1, 0, %p650;
	add.s32 	%r3093, %r3089, %r3092;
	ld.global.u32 	%r3094, [%rd1090+60];
	mul.wide.s32 	%rd1121, %r3094, 4;
	add.s64 	%rd1122, %rd4, %rd1121;
	ld.global.u32 	%r3095, [%rd1122];
	setp.eq.s32 	%p651, %r3095, -1;
	selp.u32 	%r3096, 1, 0, %p651;
	add.s32 	%r6039, %r3093, %r3096;
	add.s32 	%r6031, %r6031, 16;
	add.s32 	%r6029, %r6029, 16;
	setp.ne.s32 	%p652, %r6029, %r537;
	@%p652 bra 	$L__BB29_276;
$L__BB29_277:
	setp.eq.s32 	%p653, %r536, 0;
	@%p653 bra 	$L__BB29_287;
	and.b32  	%r547, %r535, 7;
	setp.lt.u32 	%p654, %r536, 8;
	@%p654 bra 	$L__BB29_280;
	mul.wide.s32 	%rd1123, %r6031, 4;
	add.s64 	%rd1124, %rd3, %rd1123;
	ld.global.u32 	%r3098, [%rd1124];
	mul.wide.s32 	%rd1125, %r3098, 4;
	add.s64 	%rd1126, %rd4, %rd1125;
	ld.global.u32 	%r3099, [%rd1126];
	setp.eq.s32 	%p655, %r3099, -1;
	selp.u32 	%r3100, 1, 0, %p655;
	add.s32 	%r3101, %r6039, %r3100;
	ld.global.u32 	%r3102, [%rd1124+4];
	mul.wide.s32 	%rd1127, %r3102, 4;
	add.s64 	%rd1128, %rd4, %rd1127;
	ld.global.u32 	%r3103, [%rd1128];
	setp.eq.s32 	%p656, %r3103, -1;
	selp.u32 	%r3104, 1, 0, %p656;
	add.s32 	%r3105, %r3101, %r3104;
	ld.global.u32 	%r3106, [%rd1124+8];
	mul.wide.s32 	%rd1129, %r3106, 4;
	add.s64 	%rd1130, %rd4, %rd1129;
	ld.global.u32 	%r3107, [%rd1130];
	setp.eq.s32 	%p657, %r3107, -1;
	selp.u32 	%r3108, 1, 0, %p657;
	add.s32 	%r3109, %r3105, %r3108;
	ld.global.u32 	%r3110, [%rd1124+12];
	mul.wide.s32 	%rd1131, %r3110, 4;
	add.s64 	%rd1132, %rd4, %rd1131;
	ld.global.u32 	%r3111, [%rd1132];
	setp.eq.s32 	%p658, %r3111, -1;
	selp.u32 	%r3112, 1, 0, %p658;
	add.s32 	%r3113, %r3109, %r3112;
	ld.global.u32 	%r3114, [%rd1124+16];
	mul.wide.s32 	%rd1133, %r3114, 4;
	add.s64 	%rd1134, %rd4, %rd1133;
	ld.global.u32 	%r3115, [%rd1134];
	setp.eq.s32 	%p659, %r3115, -1;
	selp.u32 	%r3116, 1, 0, %p659;
	add.s32 	%r3117, %r3113, %r3116;
	ld.global.u32 	%r3118, [%rd1124+20];
	mul.wide.s32 	%rd1135, %r3118, 4;
	add.s64 	%rd1136, %rd4, %rd1135;
	ld.global.u32 	%r3119, [%rd1136];
	setp.eq.s32 	%p660, %r3119, -1;
	selp.u32 	%r3120, 1, 0, %p660;
	add.s32 	%r3121, %r3117, %r3120;
	ld.global.u32 	%r3122, [%rd1124+24];
	mul.wide.s32 	%rd1137, %r3122, 4;
	add.s64 	%rd1138, %rd4, %rd1137;
	ld.global.u32 	%r3123, [%rd1138];
	setp.eq.s32 	%p661, %r3123, -1;
	selp.u32 	%r3124, 1, 0, %p661;
	add.s32 	%r3125, %r3121, %r3124;
	ld.global.u32 	%r3126, [%rd1124+28];
	mul.wide.s32 	%rd1139, %r3126, 4;
	add.s64 	%rd1140, %rd4, %rd1139;
	ld.global.u32 	%r3127, [%rd1140];
	setp.eq.s32 	%p662, %r3127, -1;
	selp.u32 	%r3128, 1, 0, %p662;
	add.s32 	%r6039, %r3125, %r3128;
	add.s32 	%r6031, %r6031, 8;
$L__BB29_280:
	setp.eq.s32 	%p663, %r547, 0;
	@%p663 bra 	$L__BB29_287;
	and.b32  	%r553, %r535, 3;
	setp.lt.u32 	%p664, %r547, 4;
	@%p664 bra 	$L__BB29_283;
	mul.wide.s32 	%rd1141, %r6031, 4;
	add.s64 	%rd1142, %rd3, %rd1141;
	ld.global.u32 	%r3130, [%rd1142];
	mul.wide.s32 	%rd1143, %r3130, 4;
	add.s64 	%rd1144, %rd4, %rd1143;
	ld.global.u32 	%r3131, [%rd1144];
	setp.eq.s32 	%p665, %r3131, -1;
	selp.u32 	%r3132, 1, 0, %p665;
	add.s32 	%r3133, %r6039, %r3132;
	ld.global.u32 	%r3134, [%rd1142+4];
	mul.wide.s32 	%rd1145, %r3134, 4;
	add.s64 	%rd1146, %rd4, %rd1145;
	ld.global.u32 	%r3135, [%rd1146];
	setp.eq.s32 	%p666, %r3135, -1;
	selp.u32 	%r3136, 1, 0, %p666;
	add.s32 	%r3137, %r3133, %r3136;
	ld.global.u32 	%r3138, [%rd1142+8];
	mul.wide.s32 	%rd1147, %r3138, 4;
	add.s64 	%rd1148, %rd4, %rd1147;
	ld.global.u32 	%r3139, [%rd1148];
	setp.eq.s32 	%p667, %r3139, -1;
	selp.u32 	%r3140, 1, 0, %p667;
	add.s32 	%r3141, %r3137, %r3140;
	ld.global.u32 	%r3142, [%rd1142+12];
	mul.wide.s32 	%rd1149, %r3142, 4;
	add.s64 	%rd1150, %rd4, %rd1149;
	ld.global.u32 	%r3143, [%rd1150];
	setp.eq.s32 	%p668, %r3143, -1;
	selp.u32 	%r3144, 1, 0, %p668;
	add.s32 	%r6039, %r3141, %r3144;
	add.s32 	%r6031, %r6031, 4;
$L__BB29_283:
	setp.eq.s32 	%p669, %r553, 0;
	@%p669 bra 	$L__BB29_287;
	mul.wide.s32 	%rd1151, %r6031, 4;
	add.s64 	%rd24, %rd3, %rd1151;
	ld.global.u32 	%r3145, [%rd24];
	mul.wide.s32 	%rd1152, %r3145, 4;
	add.s64 	%rd1153, %rd4, %rd1152;
	ld.global.u32 	%r3146, [%rd1153];
	setp.eq.s32 	%p670, %r3146, -1;
	selp.u32 	%r3147, 1, 0, %p670;
	add.s32 	%r6039, %r6039, %r3147;
	setp.eq.s32 	%p671, %r553, 1;
	@%p671 bra 	$L__BB29_287;
	ld.global.u32 	%r3148, [%rd24+4];
	mul.wide.s32 	%rd1154, %r3148, 4;
	add.s64 	%rd1155, %rd4, %rd1154;
	ld.global.u32 	%r3149, [%rd1155];
	setp.eq.s32 	%p672, %r3149, -1;
	selp.u32 	%r3150, 1, 0, %p672;
	add.s32 	%r6039, %r6039, %r3150;
	setp.eq.s32 	%p673, %r553, 2;
	@%p673 bra 	$L__BB29_287;
	ld.global.u32 	%r3151, [%rd24+8];
	mul.wide.s32 	%rd1156, %r3151, 4;
	add.s64 	%rd1157, %rd4, %rd1156;
	ld.global.u32 	%r3152, [%rd1157];
	setp.eq.s32 	%p674, %r3152, -1;
	selp.u32 	%r3153, 1, 0, %p674;
	add.s32 	%r6039, %r6039, %r3153;
$L__BB29_287:
	add.s32 	%r3154, %r5857, %r5844;
	add.s32 	%r3155, %r5870, %r3154;
	add.s32 	%r3156, %r5883, %r3155;
	add.s32 	%r3157, %r5896, %r3156;
	add.s32 	%r3158, %r5909, %r3157;
	add.s32 	%r3159, %r5922, %r3158;
	add.s32 	%r3160, %r5935, %r3159;
	add.s32 	%r3161, %r5948, %r3160;
	add.s32 	%r3162, %r5961, %r3161;
	add.s32 	%r3163, %r5974, %r3162;
	add.s32 	%r3164, %r5987, %r3163;
	add.s32 	%r3165, %r6000, %r3164;
	add.s32 	%r3166, %r6013, %r3165;
	add.s32 	%r3167, %r6026, %r3166;
	add.s32 	%r6265, %r6039, %r3167;
	add.s64 	%rd25, %rd48, -4096;
	setp.lt.u64 	%p675, %rd25, 4096;
	mov.b64 	%rd2485, 4096;
	@%p675 bra 	$L__BB29_531;
	mov.b64 	%rd2485, 4096;
$L__BB29_289:
	cvt.u32.u64 	%r3169, %rd2485;
	add.s32 	%r3170, %r82, %r3169;
	shl.b64 	%rd1160, %rd2485, 32;
	shr.s64 	%rd1161, %rd1160, 30;
	add.s64 	%rd27, %rd7, %rd1161;
	ld.global.u32 	%r3171, [%rd27];
	setp.ne.s32 	%p676, %r3171, -1;
	mul.wide.s32 	%rd1162, %r3170, 4;
	add.s64 	%rd28, %rd2, %rd1162;
	mov.b32 	%r6053, 0;
	@%p676 bra 	$L__BB29_304;
	ld.global.u32 	%r6045, [%rd28];
	ld.global.u32 	%r566, [%rd28+4];
	setp.ge.s32 	%p677, %r6045, %r566;
	@%p677 bra 	$L__BB29_304;
	add.s32 	%r3175, %r6045, 1;
	max.s32 	%r3176, %r566, %r3175;
	sub.s32 	%r567, %r3176, %r6045;
	and.b32  	%r568, %r567, 15;
	sub.s32 	%r3177, %r6045, %r3176;
	setp.gt.u32 	%p678, %r3177, -16;
	mov.b32 	%r6053, 0;
	@%p678 bra 	$L__BB29_294;
	and.b32  	%r569, %r567, -16;
	mov.b32 	%r6053, 0;
	mov.u32 	%r6043, %r6053;
$L__BB29_293:
	.pragma "nounroll";
	mul.wide.s32 	%rd1163, %r6045, 4;
	add.s64 	%rd1164, %rd3, %rd1163;
	ld.global.u32 	%r3179, [%rd1164];
	mul.wide.s32 	%rd1165, %r3179, 4;
	add.s64 	%rd1166, %rd4, %rd1165;
	ld.global.u32 	%r3180, [%rd1166];
	setp.eq.s32 	%p679, %r3180, -1;
	selp.u32 	%r3181, 1, 0, %p679;
	add.s32 	%r3182, %r6053, %r3181;
	ld.global.u32 	%r3183, [%rd1164+4];
	mul.wide.s32 	%rd1167, %r3183, 4;
	add.s64 	%rd1168, %rd4, %rd1167;
	ld.global.u32 	%r3184, [%rd1168];
	setp.eq.s32 	%p680, %r3184, -1;
	selp.u32 	%r3185, 1, 0, %p680;
	add.s32 	%r3186, %r3182, %r3185;
	ld.global.u32 	%r3187, [%rd1164+8];
	mul.wide.s32 	%rd1169, %r3187, 4;
	add.s64 	%rd1170, %rd4, %rd1169;
	ld.global.u32 	%r3188, [%rd1170];
	setp.eq.s32 	%p681, %r3188, -1;
	selp.u32 	%r3189, 1, 0, %p681;
	add.s32 	%r3190, %r3186, %r3189;
	ld.global.u32 	%r3191, [%rd1164+12];
	mul.wide.s32 	%rd1171, %r3191, 4;
	add.s64 	%rd1172, %rd4, %rd1171;
	ld.global.u32 	%r3192, [%rd1172];
	setp.eq.s32 	%p682, %r3192, -1;
	selp.u32 	%r3193, 1, 0, %p682;
	add.s32 	%r3194, %r3190, %r3193;
	ld.global.u32 	%r3195, [%rd1164+16];
	mul.wide.s32 	%rd1173, %r3195, 4;
	add.s64 	%rd1174, %rd4, %rd1173;
	ld.global.u32 	%r3196, [%rd1174];
	setp.eq.s32 	%p683, %r3196, -1;
	selp.u32 	%r3197, 1, 0, %p683;
	add.s32 	%r3198, %r3194, %r3197;
	ld.global.u32 	%r3199, [%rd1164+20];
	mul.wide.s32 	%rd1175, %r3199, 4;
	add.s64 	%rd1176, %rd4, %rd1175;
	ld.global.u32 	%r3200, [%rd1176];
	setp.eq.s32 	%p684, %r3200, -1;
	selp.u32 	%r3201, 1, 0, %p684;
	add.s32 	%r3202, %r3198, %r3201;
	ld.global.u32 	%r3203, [%rd1164+24];
	mul.wide.s32 	%rd1177, %r3203, 4;
	add.s64 	%rd1178, %rd4, %rd1177;
	ld.global.u32 	%r3204, [%rd1178];
	setp.eq.s32 	%p685, %r3204, -1;
	selp.u32 	%r3205, 1, 0, %p685;
	add.s32 	%r3206, %r3202, %r3205;
	ld.global.u32 	%r3207, [%rd1164+28];
	mul.wide.s32 	%rd1179, %r3207, 4;
	add.s64 	%rd1180, %rd4, %rd1179;
	ld.global.u32 	%r3208, [%rd1180];
	setp.eq.s32 	%p686, %r3208, -1;
	selp.u32 	%r3209, 1, 0, %p686;
	add.s32 	%r3210, %r3206, %r3209;
	ld.global.u32 	%r3211, [%rd1164+32];
	mul.wide.s32 	%rd1181, %r3211, 4;
	add.s64 	%rd1182, %rd4, %rd1181;
	ld.global.u32 	%r3212, [%rd1182];
	setp.eq.s32 	%p687, %r3212, -1;
	selp.u32 	%r3213, 1, 0, %p687;
	add.s32 	%r3214, %r3210, %r3213;
	ld.global.u32 	%r3215, [%rd1164+36];
	mul.wide.s32 	%rd1183, %r3215, 4;
	add.s64 	%rd1184, %rd4, %rd1183;
	ld.global.u32 	%r3216, [%rd1184];
	setp.eq.s32 	%p688, %r3216, -1;
	selp.u32 	%r3217, 1, 0, %p688;
	add.s32 	%r3218, %r3214, %r3217;
	ld.global.u32 	%r3219, [%rd1164+40];
	mul.wide.s32 	%rd1185, %r3219, 4;
	add.s64 	%rd1186, %rd4, %rd1185;
	ld.global.u32 	%r3220, [%rd1186];
	setp.eq.s32 	%p689, %r3220, -1;
	selp.u32 	%r3221, 1, 0, %p689;
	add.s32 	%r3222, %r3218, %r3221;
	ld.global.u32 	%r3223, [%rd1164+44];
	mul.wide.s32 	%rd1187, %r3223, 4;
	add.s64 	%rd1188, %rd4, %rd1187;
	ld.global.u32 	%r3224, [%rd1188];
	setp.eq.s32 	%p690, %r3224, -1;
	selp.u32 	%r3225, 1, 0, %p690;
	add.s32 	%r3226, %r3222, %r3225;
	ld.global.u32 	%r3227, [%rd1164+48];
	mul.wide.s32 	%rd1189, %r3227, 4;
	add.s64 	%rd1190, %rd4, %rd1189;
	ld.global.u32 	%r3228, [%rd1190];
	setp.eq.s32 	%p691, %r3228, -1;
	selp.u32 	%r3229, 1, 0, %p691;
	add.s32 	%r3230, %r3226, %r3229;
	ld.global.u32 	%r3231, [%rd1164+52];
	mul.wide.s32 	%rd1191, %r3231, 4;
	add.s64 	%rd1192, %rd4, %rd1191;
	ld.global.u32 	%r3232, [%rd1192];
	setp.eq.s32 	%p692, %r3232, -1;
	selp.u32 	%r3233, 1, 0, %p692;
	add.s32 	%r3234, %r3230, %r3233;
	ld.global.u32 	%r3235, [%rd1164+56];
	mul.wide.s32 	%rd1193, %r3235, 4;
	add.s64 	%rd1194, %rd4, %rd1193;
	ld.global.u32 	%r3236, [%rd1194];
	setp.eq.s32 	%p693, %r3236, -1;
	selp.u32 	%r3237, 1, 0, %p693;
	add.s32 	%r3238, %r3234, %r3237;
	ld.global.u32 	%r3239, [%rd1164+60];
	mul.wide.s32 	%rd1195, %r3239, 4;
	add.s64 	%rd1196, %rd4, %rd1195;
	ld.global.u32 	%r3240, [%rd1196];
	setp.eq.s32 	%p694, %r3240, -1;
	selp.u32 	%r3241, 1, 0, %p694;
	add.s32 	%r6053, %r3238, %r3241;
	add.s32 	%r6045, %r6045, 16;
	add.s32 	%r6043, %r6043, 16;
	setp.ne.s32 	%p695, %r6043, %r569;
	@%p695 bra 	$L__BB29_293;
$L__BB29_294:
	setp.eq.s32 	%p696, %r568, 0;
	@%p696 bra 	$L__BB29_304;
	and.b32  	%r579, %r567, 7;
	setp.lt.u32 	%p697, %r568, 8;
	@%p697 bra 	$L__BB29_297;
	mul.wide.s32 	%rd1197, %r6045, 4;
	add.s64 	%rd1198, %rd3, %rd1197;
	ld.global.u32 	%r3243, [%rd1198];
	mul.wide.s32 	%rd1199, %r3243, 4;
	add.s64 	%rd1200, %rd4, %rd1199;
	ld.global.u32 	%r3244, [%rd1200];
	setp.eq.s32 	%p698, %r3244, -1;
	selp.u32 	%r3245, 1, 0, %p698;
	add.s32 	%r3246, %r6053, %r3245;
	ld.global.u32 	%r3247, [%rd1198+4];
	mul.wide.s32 	%rd1201, %r3247, 4;
	add.s64 	%rd1202, %rd4, %rd1201;
	ld.global.u32 	%r3248, [%rd1202];
	setp.eq.s32 	%p699, %r3248, -1;
	selp.u32 	%r3249, 1, 0, %p699;
	add.s32 	%r3250, %r3246, %r3249;
	ld.global.u32 	%r3251, [%rd1198+8];
	mul.wide.s32 	%rd1203, %r3251, 4;
	add.s64 	%rd1204, %rd4, %rd1203;
	ld.global.u32 	%r3252, [%rd1204];
	setp.eq.s32 	%p700, %r3252, -1;
	selp.u32 	%r3253, 1, 0, %p700;
	add.s32 	%r3254, %r3250, %r3253;
	ld.global.u32 	%r3255, [%rd1198+12];
	mul.wide.s32 	%rd1205, %r3255, 4;
	add.s64 	%rd1206, %rd4, %rd1205;
	ld.global.u32 	%r3256, [%rd1206];
	setp.eq.s32 	%p701, %r3256, -1;
	selp.u32 	%r3257, 1, 0, %p701;
	add.s32 	%r3258, %r3254, %r3257;
	ld.global.u32 	%r3259, [%rd1198+16];
	mul.wide.s32 	%rd1207, %r3259, 4;
	add.s64 	%rd1208, %rd4, %rd1207;
	ld.global.u32 	%r3260, [%rd1208];
	setp.eq.s32 	%p702, %r3260, -1;
	selp.u32 	%r3261, 1, 0, %p702;
	add.s32 	%r3262, %r3258, %r3261;
	ld.global.u32 	%r3263, [%rd1198+20];
	mul.wide.s32 	%rd1209, %r3263, 4;
	add.s64 	%rd1210, %rd4, %rd1209;
	ld.global.u32 	%r3264, [%rd1210];
	setp.eq.s32 	%p703, %r3264, -1;
	selp.u32 	%r3265, 1, 0, %p703;
	add.s32 	%r3266, %r3262, %r3265;
	ld.global.u32 	%r3267, [%rd1198+24];
	mul.wide.s32 	%rd1211, %r3267, 4;
	add.s64 	%rd1212, %rd4, %rd1211;
	ld.global.u32 	%r3268, [%rd1212];
	setp.eq.s32 	%p704, %r3268, -1;
	selp.u32 	%r3269, 1, 0, %p704;
	add.s32 	%r3270, %r3266, %r3269;
	ld.global.u32 	%r3271, [%rd1198+28];
	mul.wide.s32 	%rd1213, %r3271, 4;
	add.s64 	%rd1214, %rd4, %rd1213;
	ld.global.u32 	%r3272, [%rd1214];
	setp.eq.s32 	%p705, %r3272, -1;
	selp.u32 	%r3273, 1, 0, %p705;
	add.s32 	%r6053, %r3270, %r3273;
	add.s32 	%r6045, %r6045, 8;
$L__BB29_297:
	setp.eq.s32 	%p706, %r579, 0;
	@%p706 bra 	$L__BB29_304;
	and.b32  	%r585, %r567, 3;
	setp.lt.u32 	%p707, %r579, 4;
	@%p707 bra 	$L__BB29_300;
	mul.wide.s32 	%rd1215, %r6045, 4;
	add.s64 	%rd1216, %rd3, %rd1215;
	ld.global.u32 	%r3275, [%rd1216];
	mul.wide.s32 	%rd1217, %r3275, 4;
	add.s64 	%rd1218, %rd4, %rd1217;
	ld.global.u32 	%r3276, [%rd1218];
	setp.eq.s32 	%p708, %r3276, -1;
	selp.u32 	%r3277, 1, 0, %p708;
	add.s32 	%r3278, %r6053, %r3277;
	ld.global.u32 	%r3279, [%rd1216+4];
	mul.wide.s32 	%rd1219, %r3279, 4;
	add.s64 	%rd1220, %rd4, %rd1219;
	ld.global.u32 	%r3280, [%rd1220];
	setp.eq.s32 	%p709, %r3280, -1;
	selp.u32 	%r3281, 1, 0, %p709;
	add.s32 	%r3282, %r3278, %r3281;
	ld.global.u32 	%r3283, [%rd1216+8];
	mul.wide.s32 	%rd1221, %r3283, 4;
	add.s64 	%rd1222, %rd4, %rd1221;
	ld.global.u32 	%r3284, [%rd1222];
	setp.eq.s32 	%p710, %r3284, -1;
	selp.u32 	%r3285, 1, 0, %p710;
	add.s32 	%r3286, %r3282, %r3285;
	ld.global.u32 	%r3287, [%rd1216+12];
	mul.wide.s32 	%rd1223, %r3287, 4;
	add.s64 	%rd1224, %rd4, %rd1223;
	ld.global.u32 	%r3288, [%rd1224];
	setp.eq.s32 	%p711, %r3288, -1;
	selp.u32 	%r3289, 1, 0, %p711;
	add.s32 	%r6053, %r3286, %r3289;
	add.s32 	%r6045, %r6045, 4;
$L__BB29_300:
	setp.eq.s32 	%p712, %r585, 0;
	@%p712 bra 	$L__BB29_304;
	mul.wide.s32 	%rd1225, %r6045, 4;
	add.s64 	%rd29, %rd3, %rd1225;
	ld.global.u32 	%r3290, [%rd29];
	mul.wide.s32 	%rd1226, %r3290, 4;
	add.s64 	%rd1227, %rd4, %rd1226;
	ld.global.u32 	%r3291, [%rd1227];
	setp.eq.s32 	%p713, %r3291, -1;
	selp.u32 	%r3292, 1, 0, %p713;
	add.s32 	%r6053, %r6053, %r3292;
	setp.eq.s32 	%p714, %r585, 1;
	@%p714 bra 	$L__BB29_304;
	ld.global.u32 	%r3293, [%rd29+4];
	mul.wide.s32 	%rd1228, %r3293, 4;
	add.s64 	%rd1229, %rd4, %rd1228;
	ld.global.u32 	%r3294, [%rd1229];
	setp.eq.s32 	%p715, %r3294, -1;
	selp.u32 	%r3295, 1, 0, %p715;
	add.s32 	%r6053, %r6053, %r3295;
	setp.eq.s32 	%p716, %r585, 2;
	@%p716 bra 	$L__BB29_304;
	ld.global.u32 	%r3296, [%rd29+8];
	mul.wide.s32 	%rd1230, %r3296, 4;
	add.s64 	%rd1231, %rd4, %rd1230;
	ld.global.u32 	%r3297, [%rd1231];
	setp.eq.s32 	%p717, %r3297, -1;
	selp.u32 	%r3298, 1, 0, %p717;
	add.s32 	%r6053, %r6053, %r3298;
$L__BB29_304:
	ld.global.u32 	%r3300, [%rd27+1024];
	setp.ne.s32 	%p718, %r3300, -1;
	mov.b32 	%r6066, 0;
	@%p718 bra 	$L__BB29_319;
	ld.global.u32 	%r6058, [%rd28+1024];
	ld.global.u32 	%r596, [%rd28+1028];
	setp.ge.s32 	%p719, %r6058, %r596;
	@%p719 bra 	$L__BB29_319;
	add.s32 	%r3304, %r6058, 1;
	max.s32 	%r3305, %r596, %r3304;
	sub.s32 	%r597, %r3305, %r6058;
	and.b32  	%r598, %r597, 15;
	sub.s32 	%r3306, %r6058, %r3305;
	setp.gt.u32 	%p720, %r3306, -16;
	mov.b32 	%r6066, 0;
	@%p720 bra 	$L__BB29_309;
	and.b32  	%r599, %r597, -16;
	mov.b32 	%r6066, 0;
	mov.u32 	%r6056, %r6066;
$L__BB29_308:
	.pragma "nounroll";
	mul.wide.s32 	%rd1232, %r6058, 4;
	add.s64 	%rd1233, %rd3, %rd1232;
	ld.global.u32 	%r3308, [%rd1233];
	mul.wide.s32 	%rd1234, %r3308, 4;
	add.s64 	%rd1235, %rd4, %rd1234;
	ld.global.u32 	%r3309, [%rd1235];
	setp.eq.s32 	%p721, %r3309, -1;
	selp.u32 	%r3310, 1, 0, %p721;
	add.s32 	%r3311, %r6066, %r3310;
	ld.global.u32 	%r3312, [%rd1233+4];
	mul.wide.s32 	%rd1236, %r3312, 4;
	add.s64 	%rd1237, %rd4, %rd1236;
	ld.global.u32 	%r3313, [%rd1237];
	setp.eq.s32 	%p722, %r3313, -1;
	selp.u32 	%r3314, 1, 0, %p722;
	add.s32 	%r3315, %r3311, %r3314;
	ld.global.u32 	%r3316, [%rd1233+8];
	mul.wide.s32 	%rd1238, %r3316, 4;
	add.s64 	%rd1239, %rd4, %rd1238;
	ld.global.u32 	%r3317, [%rd1239];
	setp.eq.s32 	%p723, %r3317, -1;
	selp.u32 	%r3318, 1, 0, %p723;
	add.s32 	%r3319, %r3315, %r3318;
	ld.global.u32 	%r3320, [%rd1233+12];
	mul.wide.s32 	%rd1240, %r3320, 4;
	add.s64 	%rd1241, %rd4, %rd1240;
	ld.global.u32 	%r3321, [%rd1241];
	setp.eq.s32 	%p724, %r3321, -1;
	selp.u32 	%r3322, 1, 0, %p724;
	add.s32 	%r3323, %r3319, %r3322;
	ld.global.u32 	%r3324, [%rd1233+16];
	mul.wide.s32 	%rd1242, %r3324, 4;
	add.s64 	%rd1243, %rd4, %rd1242;
	ld.global.u32 	%r3325, [%rd1243];
	setp.eq.s32 	%p725, %r3325, -1;
	selp.u32 	%r3326, 1, 0, %p725;
	add.s32 	%r3327, %r3323, %r3326;
	ld.global.u32 	%r3328, [%rd1233+20];
	mul.wide.s32 	%rd1244, %r3328, 4;
	add.s64 	%rd1245, %rd4, %rd1244;
	ld.global.u32 	%r3329, [%rd1245];
	setp.eq.s32 	%p726, %r3329, -1;
	selp.u32 	%r3330, 1, 0, %p726;
	add.s32 	%r3331, %r3327, %r3330;
	ld.global.u32 	%r3332, [%rd1233+24];
	mul.wide.s32 	%rd1246, %r3332, 4;
	add.s64 	%rd1247, %rd4, %rd1246;
	ld.global.u32 	%r3333, [%rd1247];
	setp.eq.s32 	%p727, %r3333, -1;
	selp.u32 	%r3334, 1, 0, %p727;
	add.s32 	%r3335, %r3331, %r3334;
	ld.global.u32 	%r3336, [%rd1233+28];
	mul.wide.s32 	%rd1248, %r3336, 4;
	add.s64 	%rd1249, %rd4, %rd1248;
	ld.global.u32 	%r3337, [%rd1249];
	setp.eq.s32 	%p728, %r3337, -1;
	selp.u32 	%r3338, 1, 0, %p728;
	add.s32 	%r3339, %r3335, %r3338;
	ld.global.u32 	%r3340, [%rd1233+32];
	mul.wide.s32 	%rd1250, %r3340, 4;
	add.s64 	%rd1251, %rd4, %rd1250;
	ld.global.u32 	%r3341, [%rd1251];
	setp.eq.s32 	%p729, %r3341, -1;
	selp.u32 	%r3342, 1, 0, %p729;
	add.s32 	%r3343, %r3339, %r3342;
	ld.global.u32 	%r3344, [%rd1233+36];
	mul.wide.s32 	%rd1252, %r3344, 4;
	add.s64 	%rd1253, %rd4, %rd1252;
	ld.global.u32 	%r3345, [%rd1253];
	setp.eq.s32 	%p730, %r3345, -1;
	selp.u32 	%r3346, 1, 0, %p730;
	add.s32 	%r3347, %r3343, %r3346;
	ld.global.u32 	%r3348, [%rd1233+40];
	mul.wide.s32 	%rd1254, %r3348, 4;
	add.s64 	%rd1255, %rd4, %rd1254;
	ld.global.u32 	%r3349, [%rd1255];
	setp.eq.s32 	%p731, %r3349, -1;
	selp.u32 	%r3350, 1, 0, %p731;
	add.s32 	%r3351, %r3347, %r3350;
	ld.global.u32 	%r3352, [%rd1233+44];
	mul.wide.s32 	%rd1256, %r3352, 4;
	add.s64 	%rd1257, %rd4, %rd1256;
	ld.global.u32 	%r3353, [%rd1257];
	setp.eq.s32 	%p732, %r3353, -1;
	selp.u32 	%r3354, 1, 0, %p732;
	add.s32 	%r3355, %r3351, %r3354;
	ld.global.u32 	%r3356, [%rd1233+48];
	mul.wide.s32 	%rd1258, %r3356, 4;
	add.s64 	%rd1259, %rd4, %rd1258;
	ld.global.u32 	%r3357, [%rd1259];
	setp.eq.s32 	%p733, %r3357, -1;
	selp.u32 	%r3358, 1, 0, %p733;
	add.s32 	%r3359, %r3355, %r3358;
	ld.global.u32 	%r3360, [%rd1233+52];
	mul.wide.s32 	%rd1260, %r3360, 4;
	add.s64 	%rd1261, %rd4, %rd1260;
	ld.global.u32 	%r3361, [%rd1261];
	setp.eq.s32 	%p734, %r3361, -1;
	selp.u32 	%r3362, 1, 0, %p734;
	add.s32 	%r3363, %r3359, %r3362;
	ld.global.u32 	%r3364, [%rd1233+56];
	mul.wide.s32 	%rd1262, %r3364, 4;
	add.s64 	%rd1263, %rd4, %rd1262;
	ld.global.u32 	%r3365, [%rd1263];
	setp.eq.s32 	%p735, %r3365, -1;
	selp.u32 	%r3366, 1, 0, %p735;
	add.s32 	%r3367, %r3363, %r3366;
	ld.global.u32 	%r3368, [%rd1233+60];
	mul.wide.s32 	%rd1264, %r3368, 4;
	add.s64 	%rd1265, %rd4, %rd1264;
	ld.global.u32 	%r3369, [%rd1265];
	setp.eq.s32 	%p736, %r3369, -1;
	selp.u32 	%r3370, 1, 0, %p736;
	add.s32 	%r6066, %r3367, %r3370;
	add.s32 	%r6058, %r6058, 16;
	add.s32 	%r6056, %r6056, 16;
	setp.ne.s32 	%p737, %r6056, %r599;
	@%p737 bra 	$L__BB29_308;
$L__BB29_309:
	setp.eq.s32 	%p738, %r598, 0;
	@%p738 bra 	$L__BB29_319;
	and.b32  	%r609, %r597, 7;
	setp.lt.u32 	%p739, %r598, 8;
	@%p739 bra 	$L__BB29_312;
	mul.wide.s32 	%rd1266, %r6058, 4;
	add.s64 	%rd1267, %rd3, %rd1266;
	ld.global.u32 	%r3372, [%rd1267];
	mul.wide.s32 	%rd1268, %r3372, 4;
	add.s64 	%rd1269, %rd4, %rd1268;
	ld.global.u32 	%r3373, [%rd1269];
	setp.eq.s32 	%p740, %r3373, -1;
	selp.u32 	%r3374, 1, 0, %p740;
	add.s32 	%r3375, %r6066, %r3374;
	ld.global.u32 	%r3376, [%rd1267+4];
	mul.wide.s32 	%rd1270, %r3376, 4;
	add.s64 	%rd1271, %rd4, %rd1270;
	ld.global.u32 	%r3377, [%rd1271];
	setp.eq.s32 	%p741, %r3377, -1;
	selp.u32 	%r3378, 1, 0, %p741;
	add.s32 	%r3379, %r3375, %r3378;
	ld.global.u32 	%r3380, [%rd1267+8];
	mul.wide.s32 	%rd1272, %r3380, 4;
	add.s64 	%rd1273, %rd4, %rd1272;
	ld.global.u32 	%r3381, [%rd1273];
	setp.eq.s32 	%p742, %r3381, -1;
	selp.u32 	%r3382, 1, 0, %p742;
	add.s32 	%r3383, %r3379, %r3382;
	ld.global.u32 	%r3384, [%rd1267+12];
	mul.wide.s32 	%rd1274, %r3384, 4;
	add.s64 	%rd1275, %rd4, %rd1274;
	ld.global.u32 	%r3385, [%rd1275];
	setp.eq.s32 	%p743, %r3385, -1;
	selp.u32 	%r3386, 1, 0, %p743;
	add.s32 	%r3387, %r3383, %r3386;
	ld.global.u32 	%r3388, [%rd1267+16];
	mul.wide.s32 	%rd1276, %r3388, 4;
	add.s64 	%rd1277, %rd4, %rd1276;
	ld.global.u32 	%r3389, [%rd1277];
	setp.eq.s32 	%p744, %r3389, -1;
	selp.u32 	%r3390, 1, 0, %p744;
	add.s32 	%r3391, %r3387, %r3390;
	ld.global.u32 	%r3392, [%rd1267+20];
	mul.wide.s32 	%rd1278, %r3392, 4;
	add.s64 	%rd1279, %rd4, %rd1278;
	ld.global.u32 	%r3393, [%rd1279];
	setp.eq.s32 	%p745, %r3393, -1;
	selp.u32 	%r3394, 1, 0, %p745;
	add.s32 	%r3395, %r3391, %r3394;
	ld.global.u32 	%r3396, [%rd1267+24];
	mul.wide.s32 	%rd1280, %r3396, 4;
	add.s64 	%rd1281, %rd4, %rd1280;
	ld.global.u32 	%r3397, [%rd1281];
	setp.eq.s32 	%p746, %r3397, -1;
	selp.u32 	%r3398, 1, 0, %p746;
	add.s32 	%r3399, %r3395, %r3398;
	ld.global.u32 	%r3400, [%rd1267+28];
	mul.wide.s32 	%rd1282, %r3400, 4;
	add.s64 	%rd1283, %rd4, %rd1282;
	ld.global.u32 	%r3401, [%rd1283];
	setp.eq.s32 	%p747, %r3401, -1;
	selp.u32 	%r3402, 1, 0, %p747;
	add.s32 	%r6066, %r3399, %r3402;
	add.s32 	%r6058, %r6058, 8;
$L__BB29_312:
	setp.eq.s32 	%p748, %r609, 0;
	@%p748 bra 	$L__BB29_319;
	and.b32  	%r615, %r597, 3;
	setp.lt.u32 	%p749, %r609, 4;
	@%p749 bra 	$L__BB29_315;
	mul.wide.s32 	%rd1284, %r6058, 4;
	add.s64 	%rd1285, %rd3, %rd1284;
	ld.global.u32 	%r3404, [%rd1285];
	mul.wide.s32 	%rd1286, %r3404, 4;
	add.s64 	%rd1287, %rd4, %rd1286;
	ld.global.u32 	%r3405, [%rd1287];
	setp.eq.s32 	%p750, %r3405, -1;
	selp.u32 	%r3406, 1, 0, %p750;
	add.s32 	%r3407, %r6066, %r3406;
	ld.global.u32 	%r3408, [%rd1285+4];
	mul.wide.s32 	%rd1288, %r3408, 4;
	add.s64 	%rd1289, %rd4, %rd1288;
	ld.global.u32 	%r3409, [%rd1289];
	setp.eq.s32 	%p751, %r3409, -1;
	selp.u32 	%r3410, 1, 0, %p751;
	add.s32 	%r3411, %r3407, %r3410;
	ld.global.u32 	%r3412, [%rd1285+8];
	mul.wide.s32 	%rd1290, %r3412, 4;
	add.s64 	%rd1291, %rd4, %rd1290;
	ld.global.u32 	%r3413, [%rd1291];
	setp.eq.s32 	%p752, %r3413, -1;
	selp.u32 	%r3414, 1, 0, %p752;
	add.s32 	%r3415, %r3411, %r3414;
	ld.global.u32 	%r3416, [%rd1285+12];
	mul.wide.s32 	%rd1292, %r3416, 4;
	add.s64 	%rd1293, %rd4, %rd1292;
	ld.global.u32 	%r3417, [%rd1293];
	setp.eq.s32 	%p753, %r3417, -1;
	selp.u32 	%r3418, 1, 0, %p753;
	add.s32 	%r6066, %r3415, %r3418;
	add.s32 	%r6058, %r6058, 4;
$L__BB29_315:
	setp.eq.s32 	%p754, %r615, 0;
	@%p754 bra 	$L__BB29_319;
	mul.wide.s32 	%rd1294, %r6058, 4;
	add.s64 	%rd30, %rd3, %rd1294;
	ld.global.u32 	%r3419, [%rd30];
	mul.wide.s32 	%rd1295, %r3419, 4;
	add.s64 	%rd1296, %rd4, %rd1295;
	ld.global.u32 	%r3420, [%rd1296];
	setp.eq.s32 	%p755, %r3420, -1;
	selp.u32 	%r3421, 1, 0, %p755;
	add.s32 	%r6066, %r6066, %r3421;
	setp.eq.s32 	%p756, %r615, 1;
	@%p756 bra 	$L__BB29_319;
	ld.global.u32 	%r3422, [%rd30+4];
	mul.wide.s32 	%rd1297, %r3422, 4;
	add.s64 	%rd1298, %rd4, %rd1297;
	ld.global.u32 	%r3423, [%rd1298];
	setp.eq.s32 	%p757, %r3423, -1;
	selp.u32 	%r3424, 1, 0, %p757;
	add.s32 	%r6066, %r6066, %r3424;
	setp.eq.s32 	%p758, %r615, 2;
	@%p758 bra 	$L__BB29_319;
	ld.global.u32 	%r3425, [%rd30+8];
	mul.wide.s32 	%rd1299, %r3425, 4;
	add.s64 	%rd1300, %rd4, %rd1299;
	ld.global.u32 	%r3426, [%rd1300];
	setp.eq.s32 	%p759, %r3426, -1;
	selp.u32 	%r3427, 1, 0, %p759;
	add.s32 	%r6066, %r6066, %r3427;
$L__BB29_319:
	ld.global.u32 	%r3429, [%rd27+2048];
	setp.ne.s32 	%p760, %r3429, -1;
	mov.b32 	%r6079, 0;
	@%p760 bra 	$L__BB29_334;
	ld.global.u32 	%r6071, [%rd28+2048];
	ld.global.u32 	%r626, [%rd28+2052];
	setp.ge.s32 	%p761, %r6071, %r626;
	@%p761 bra 	$L__BB29_334;
	add.s32 	%r3433, %r6071, 1;
	max.s32 	%r3434, %r626, %r3433;
	sub.s32 	%r627, %r3434, %r6071;
	and.b32  	%r628, %r627, 15;
	sub.s32 	%r3435, %r6071, %r3434;
	setp.gt.u32 	%p762, %r3435, -16;
	mov.b32 	%r6079, 0;
	@%p762 bra 	$L__BB29_324;
	and.b32  	%r629, %r627, -16;
	mov.b32 	%r6079, 0;
	mov.u32 	%r6069, %r6079;
$L__BB29_323:
	.pragma "nounroll";
	mul.wide.s32 	%rd1301, %r6071, 4;
	add.s64 	%rd1302, %rd3, %rd1301;
	ld.global.u32 	%r3437, [%rd1302];
	mul.wide.s32 	%rd1303, %r3437, 4;
	add.s64 	%rd1304, %rd4, %rd1303;
	ld.global.u32 	%r3438, [%rd1304];
	setp.eq.s32 	%p763, %r3438, -1;
	selp.u32 	%r3439, 1, 0, %p763;
	add.s32 	%r3440, %r6079, %r3439;
	ld.global.u32 	%r3441, [%rd1302+4];
	mul.wide.s32 	%rd1305, %r3441, 4;
	add.s64 	%rd1306, %rd4, %rd1305;
	ld.global.u32 	%r3442, [%rd1306];
	setp.eq.s32 	%p764, %r3442, -1;
	selp.u32 	%r3443, 1, 0, %p764;
	add.s32 	%r3444, %r3440, %r3443;
	ld.global.u32 	%r3445, [%rd1302+8];
	mul.wide.s32 	%rd1307, %r3445, 4;
	add.s64 	%rd1308, %rd4, %rd1307;
	ld.global.u32 	%r3446, [%rd1308];
	setp.eq.s32 	%p765, %r3446, -1;
	selp.u32 	%r3447, 1, 0, %p765;
	add.s32 	%r3448, %r3444, %r3447;
	ld.global.u32 	%r3449, [%rd1302+12];
	mul.wide.s32 	%rd1309, %r3449, 4;
	add.s64 	%rd1310, %rd4, %rd1309;
	ld.global.u32 	%r3450, [%rd1310];
	setp.eq.s32 	%p766, %r3450, -1;
	selp.u32 	%r3451, 1, 0, %p766;
	add.s32 	%r3452, %r3448, %r3451;
	ld.global.u32 	%r3453, [%rd1302+16];
	mul.wide.s32 	%rd1311, %r3453, 4;
	add.s64 	%rd1312, %rd4, %rd1311;
	ld.global.u32 	%r3454, [%rd1312];
	setp.eq.s32 	%p767, %r3454, -1;
	selp.u32 	%r3455, 1, 0, %p767;
	add.s32 	%r3456, %r3452, %r3455;
	ld.global.u32 	%r3457, [%rd1302+20];
	mul.wide.s32 	%rd1313, %r3457, 4;
	add.s64 	%rd1314, %rd4, %rd1313;
	ld.global.u32 	%r3458, [%rd1314];
	setp.eq.s32 	%p768, %r3458, -1;
	selp.u32 	%r3459, 1, 0, %p768;
	add.s32 	%r3460, %r3456, %r3459;
	ld.global.u32 	%r3461, [%rd1302+24];
	mul.wide.s32 	%rd1315, %r3461, 4;
	add.s64 	%rd1316, %rd4, %rd1315;
	ld.global.u32 	%r3462, [%rd1316];
	setp.eq.s32 	%p769, %r3462, -1;
	selp.u32 	%r3463, 1, 0, %p769;
	add.s32 	%r3464, %r3460, %r3463;
	ld.global.u32 	%r3465, [%rd1302+28];
	mul.wide.s32 	%rd1317, %r3465, 4;
	add.s64 	%rd1318, %rd4, %rd1317;
	ld.global.u32 	%r3466, [%rd1318];
	setp.eq.s32 	%p770, %r3466, -1;
	selp.u32 	%r3467, 1, 0, %p770;
	add.s32 	%r3468, %r3464, %r3467;
	ld.global.u32 	%r3469, [%rd1302+32];
	mul.wide.s32 	%rd1319, %r3469, 4;
	add.s64 	%rd1320, %rd4, %rd1319;
	ld.global.u32 	%r3470, [%rd1320];
	setp.eq.s32 	%p771, %r3470, -1;
	selp.u32 	%r3471, 1, 0, %p771;
	add.s32 	%r3472, %r3468, %r3471;
	ld.global.u32 	%r3473, [%rd1302+36];
	mul.wide.s32 	%rd1321, %r3473, 4;
	add.s64 	%rd1322, %rd4, %rd1321;
	ld.global.u32 	%r3474, [%rd1322];
	setp.eq.s32 	%p772, %r3474, -1;
	selp.u32 	%r3475, 1, 0, %p772;
	add.s32 	%r3476, %r3472, %r3475;
	ld.global.u32 	%r3477, [%rd1302+40];
	mul.wide.s32 	%rd1323, %r3477, 4;
	add.s64 	%rd1324, %rd4, %rd1323;
	ld.global.u32 	%r3478, [%rd1324];
	setp.eq.s32 	%p773, %r3478, -1;
	selp.u32 	%r3479, 1, 0, %p773;
	add.s32 	%r3480, %r3476, %r3479;
	ld.global.u32 	%r3481, [%rd1302+44];
	mul.wide.s32 	%rd1325, %r3481, 4;
	add.s64 	%rd1326, %rd4, %rd1325;
	ld.global.u32 	%r3482, [%rd1326];
	setp.eq.s32 	%p774, %r3482, -1;
	selp.u32 	%r3483, 1, 0, %p774;
	add.s32 	%r3484, %r3480, %r3483;
	ld.global.u32 	%r3485, [%rd1302+48];
	mul.wide.s32 	%rd1327, %r3485, 4;
	add.s64 	%rd1328, %rd4, %rd1327;
	ld.global.u32 	%r3486, [%rd1328];
	setp.eq.s32 	%p775, %r3486, -1;
	selp.u32 	%r3487, 1, 0, %p775;
	add.s32 	%r3488, %r3484, %r3487;
	ld.global.u32 	%r3489, [%rd1302+52];
	mul.wide.s32 	%rd1329, %r3489, 4;
	add.s64 	%rd1330, %rd4, %rd1329;
	ld.global.u32 	%r3490, [%rd1330];
	setp.eq.s32 	%p776, %r3490, -1;
	selp.u32 	%r3491, 1, 0, %p776;
	add.s32 	%r3492, %r3488, %r3491;
	ld.global.u32 	%r3493, [%rd1302+56];
	mul.wide.s32 	%rd1331, %r3493, 4;
	add.s64 	%rd1332, %rd4, %rd1331;
	ld.global.u32 	%r3494, [%rd1332];
	setp.eq.s32 	%p777, %r3494, -1;
	selp.u32 	%r3495, 1, 0, %p777;
	add.s32 	%r3496, %r3492, %r3495;
	ld.global.u32 	%r3497, [%rd1302+60];
	mul.wide.s32 	%rd1333, %r3497, 4;
	add.s64 	%rd1334, %rd4, %rd1333;
	ld.global.u32 	%r3498, [%rd1334];
	setp.eq.s32 	%p778, %r3498, -1;
	selp.u32 	%r3499, 1, 0, %p778;
	add.s32 	%r6079, %r3496, %r3499;
	add.s32 	%r6071, %r6071, 16;
	add.s32 	%r6069, %r6069, 16;
	setp.ne.s32 	%p779, %r6069, %r629;
	@%p779 bra 	$L__BB29_323;
$L__BB29_324:
	setp.eq.s32 	%p780, %r628, 0;
	@%p780 bra 	$L__BB29_334;
	and.b32  	%r639, %r627, 7;
	setp.lt.u32 	%p781, %r628, 8;
	@%p781 bra 	$L__BB29_327;
	mul.wide.s32 	%rd1335, %r6071, 4;
	add.s64 	%rd1336, %rd3, %rd1335;
	ld.global.u32 	%r3501, [%rd1336];
	mul.wide.s32 	%rd1337, %r3501, 4;
	add.s64 	%rd1338, %rd4, %rd1337;
	ld.global.u32 	%r3502, [%rd1338];
	setp.eq.s32 	%p782, %r3502, -1;
	selp.u32 	%r3503, 1, 0, %p782;
	add.s32 	%r3504, %r6079, %r3503;
	ld.global.u32 	%r3505, [%rd1336+4];
	mul.wide.s32 	%rd1339, %r3505, 4;
	add.s64 	%rd1340, %rd4, %rd1339;
	ld.global.u32 	%r3506, [%rd1340];
	setp.eq.s32 	%p783, %r3506, -1;
	selp.u32 	%r3507, 1, 0, %p783;
	add.s32 	%r3508, %r3504, %r3507;
	ld.global.u32 	%r3509, [%rd1336+8];
	mul.wide.s32 	%rd1341, %r3509, 4;
	add.s64 	%rd1342, %rd4, %rd1341;
	ld.global.u32 	%r3510, [%rd1342];
	setp.eq.s32 	%p784, %r3510, -1;
	selp.u32 	%r3511, 1, 0, %p784;
	add.s32 	%r3512, %r3508, %r3511;
	ld.global.u32 	%r3513, [%rd1336+12];
	mul.wide.s32 	%rd1343, %r3513, 4;
	add.s64 	%rd1344, %rd4, %rd1343;
	ld.global.u32 	%r3514, [%rd1344];
	setp.eq.s32 	%p785, %r3514, -1;
	selp.u32 	%r3515, 1, 0, %p785;
	add.s32 	%r3516, %r3512, %r3515;
	ld.global.u32 	%r3517, [%rd1336+16];
	mul.wide.s32 	%rd1345, %r3517, 4;
	add.s64 	%rd1346, %rd4, %rd1345;
	ld.global.u32 	%r3518, [%rd1346];
	setp.eq.s32 	%p786, %r3518, -1;
	selp.u32 	%r3519, 1, 0, %p786;
	add.s32 	%r3520, %r3516, %r3519;
	ld.global.u32 	%r3521, [%rd1336+20];
	mul.wide.s32 	%rd1347, %r3521, 4;
	add.s64 	%rd1348, %rd4, %rd1347;
	ld.global.u32 	%r3522, [%rd1348];
	setp.eq.s32 	%p787, %r3522, -1;
	selp.u32 	%r3523, 1, 0, %p787;
	add.s32 	%r3524, %r3520, %r3523;
	ld.global.u32 	%r3525, [%rd1336+24];
	mul.wide.s32 	%rd1349, %r3525, 4;
	add.s64 	%rd1350, %rd4, %rd1349;
	ld.global.u32 	%r3526, [%rd1350];
	setp.eq.s32 	%p788, %r3526, -1;
	selp.u32 	%r3527, 1, 0, %p788;
	add.s32 	%r3528, %r3524, %r3527;
	ld.global.u32 	%r3529, [%rd1336+28];
	mul.wide.s32 	%rd1351, %r3529, 4;
	add.s64 	%rd1352, %rd4, %rd1351;
	ld.global.u32 	%r3530, [%rd1352];
	setp.eq.s32 	%p789, %r3530, -1;
	selp.u32 	%r3531, 1, 0, %p789;
	add.s32 	%r6079, %r3528, %r3531;
	add.s32 	%r6071, %r6071, 8;
$L__BB29_327:
	setp.eq.s32 	%p790, %r639, 0;
	@%p790 bra 	$L__BB29_334;
	and.b32  	%r645, %r627, 3;
	setp.lt.u32 	%p791, %r639, 4;
	@%p791 bra 	$L__BB29_330;
	mul.wide.s32 	%rd1353, %r6071, 4;
	add.s64 	%rd1354, %rd3, %rd1353;
	ld.global.u32 	%r3533, [%rd1354];
	mul.wide.s32 	%rd1355, %r3533, 4;
	add.s64 	%rd1356, %rd4, %rd1355;
	ld.global.u32 	%r3534, [%rd1356];
	setp.eq.s32 	%p792, %r3534, -1;
	selp.u32 	%r3535, 1, 0, %p792;
	add.s32 	%r3536, %r6079, %r3535;
	ld.global.u32 	%r3537, [%rd1354+4];
	mul.wide.s32 	%rd1357, %r3537, 4;
	add.s64 	%rd1358, %rd4, %rd1357;
	ld.global.u32 	%r3538, [%rd1358];
	setp.eq.s32 	%p793, %r3538, -1;
	selp.u32 	%r3539, 1, 0, %p793;
	add.s32 	%r3540, %r3536, %r3539;
	ld.global.u32 	%r3541, [%rd1354+8];
	mul.wide.s32 	%rd1359, %r3541, 4;
	add.s64 	%rd1360, %rd4, %rd1359;
	ld.global.u32 	%r3542, [%rd1360];
	setp.eq.s32 	%p794, %r3542, -1;
	selp.u32 	%r3543, 1, 0, %p794;
	add.s32 	%r3544, %r3540, %r3543;
	ld.global.u32 	%r3545, [%rd1354+12];
	mul.wide.s32 	%rd1361, %r3545, 4;
	add.s64 	%rd1362, %rd4, %rd1361;
	ld.global.u32 	%r3546, [%rd1362];
	setp.eq.s32 	%p795, %r3546, -1;
	selp.u32 	%r3547, 1, 0, %p795;
	add.s32 	%r6079, %r3544, %r3547;
	add.s32 	%r6071, %r6071, 4;
$L__BB29_330:
	setp.eq.s32 	%p796, %r645, 0;
	@%p796 bra 	$L__BB29_334;
	mul.wide.s32 	%rd1363, %r6071, 4;
	add.s64 	%rd31, %rd3, %rd1363;
	ld.global.u32 	%r3548, [%rd31];
	mul.wide.s32 	%rd1364, %r3548, 4;
	add.s64 	%rd1365, %rd4, %rd1364;
	ld.global.u32 	%r3549, [%rd1365];
	setp.eq.s32 	%p797, %r3549, -1;
	selp.u32 	%r3550, 1, 0, %p797;
	add.s32 	%r6079, %r6079, %r3550;
	setp.eq.s32 	%p798, %r645, 1;
	@%p798 bra 	$L__BB29_334;
	ld.global.u32 	%r3551, [%rd31+4];
	mul.wide.s32 	%rd1366, %r3551, 4;
	add.s64 	%rd1367, %rd4, %rd1366;
	ld.global.u32 	%r3552, [%rd1367];
	setp.eq.s32 	%p799, %r3552, -1;
	selp.u32 	%r3553, 1, 0, %p799;
	add.s32 	%r6079, %r6079, %r3553;
	setp.eq.s32 	%p800, %r645, 2;
	@%p800 bra 	$L__BB29_334;
	ld.global.u32 	%r3554, [%rd31+8];
	mul.wide.s32 	%rd1368, %r3554, 4;
	add.s64 	%rd1369, %rd4, %rd1368;
	ld.global.u32 	%r3555, [%rd1369];
	setp.eq.s32 	%p801, %r3555, -1;
	selp.u32 	%r3556, 1, 0, %p801;
	add.s32 	%r6079, %r6079, %r3556;
$L__BB29_334:
	ld.global.u32 	%r3558, [%rd27+3072];
	setp.ne.s32 	%p802, %r3558, -1;
	mov.b32 	%r6092, 0;
	@%p802 bra 	$L__BB29_349;
	ld.global.u32 	%r6084, [%rd28+3072];
	ld.global.u32 	%r656, [%rd28+3076];
	setp.ge.s32 	%p803, %r6084, %r656;
	@%p803 bra 	$L__BB29_349;
	add.s32 	%r3562, %r6084, 1;
	max.s32 	%r3563, %r656, %r3562;
	sub.s32 	%r657, %r3563, %r6084;
	and.b32  	%r658, %r657, 15;
	sub.s32 	%r3564, %r6084, %r3563;
	setp.gt.u32 	%p804, %r3564, -16;
	mov.b32 	%r6092, 0;
	@%p804 bra 	$L__BB29_339;
	and.b32  	%r659, %r657, -16;
	mov.b32 	%r6092, 0;
	mov.u32 	%r6082, %r6092;
$L__BB29_338:
	.pragma "nounroll";
	mul.wide.s32 	%rd1370, %r6084, 4;
	add.s64 	%rd1371, %rd3, %rd1370;
	ld.global.u32 	%r3566, [%rd1371];
	mul.wide.s32 	%rd1372, %r3566, 4;
	add.s64 	%rd1373, %rd4, %rd1372;
	ld.global.u32 	%r3567, [%rd1373];
	setp.eq.s32 	%p805, %r3567, -1;
	selp.u32 	%r3568, 1, 0, %p805;
	add.s32 	%r3569, %r6092, %r3568;
	ld.global.u32 	%r3570, [%rd1371+4];
	mul.wide.s32 	%rd1374, %r3570, 4;
	add.s64 	%rd1375, %rd4, %rd1374;
	ld.global.u32 	%r3571, [%rd1375];
	setp.eq.s32 	%p806, %r3571, -1;
	selp.u32 	%r3572, 1, 0, %p806;
	add.s32 	%r3573, %r3569, %r3572;
	ld.global.u32 	%r3574, [%rd1371+8];
	mul.wide.s32 	%rd1376, %r3574, 4;
	add.s64 	%rd1377, %rd4, %rd1376;
	ld.global.u32 	%r3575, [%rd1377];
	setp.eq.s32 	%p807, %r3575, -1;
	selp.u32 	%r3576, 1, 0, %p807;
	add.s32 	%r3577, %r3573, %r3576;
	ld.global.u32 	%r3578, [%rd1371+12];
	mul.wide.s32 	%rd1378, %r3578, 4;
	add.s64 	%rd1379, %rd4, %rd1378;
	ld.global.u32 	%r3579, [%rd1379];
	setp.eq.s32 	%p808, %r3579, -1;
	selp.u32 	%r3580, 1, 0, %p808;
	add.s32 	%r3581, %r3577, %r3580;
	ld.global.u32 	%r3582, [%rd1371+16];
	mul.wide.s32 	%rd1380, %r3582, 4;
	add.s64 	%rd1381, %rd4, %rd1380;
	ld.global.u32 	%r3583, [%rd1381];
	setp.eq.s32 	%p809, %r3583, -1;
	selp.u32 	%r3584, 1, 0, %p809;
	add.s32 	%r3585, %r3581, %r3584;
	ld.global.u32 	%r3586, [%rd1371+20];
	mul.wide.s32 	%rd1382, %r3586, 4;
	add.s64 	%rd1383, %rd4, %rd1382;
	ld.global.u32 	%r3587, [%rd1383];
	setp.eq.s32 	%p810, %r3587, -1;
	selp.u32 	%r3588, 1, 0, %p810;
	add.s32 	%r3589, %r3585, %r3588;
	ld.global.u32 	%r3590, [%rd1371+24];
	mul.wide.s32 	%rd1384, %r3590, 4;
	add.s64 	%rd1385, %rd4, %rd1384;
	ld.global.u32 	%r3591, [%rd1385];
	setp.eq.s32 	%p811, %r3591, -1;
	selp.u32 	%r3592, 1, 0, %p811;
	add.s32 	%r3593, %r3589, %r3592;
	ld.global.u32 	%r3594, [%rd1371+28];
	mul.wide.s32 	%rd1386, %r3594, 4;
	add.s64 	%rd1387, %rd4, %rd1386;
	ld.global.u32 	%r3595, [%rd1387];
	setp.eq.s32 	%p812, %r3595, -1;
	selp.u32 	%r3596, 1, 0, %p812;
	add.s32 	%r3597, %r3593, %r3596;
	ld.global.u32 	%r3598, [%rd1371+32];
	mul.wide.s32 	%rd1388, %r3598, 4;
	add.s64 	%rd1389, %rd4, %rd1388;
	ld.global.u32 	%r3599, [%rd1389];
	setp.eq.s32 	%p813, %r3599, -1;
	selp.u32 	%r3600, 1, 0, %p813;
	add.s32 	%r3601, %r3597, %r3600;
	ld.global.u32 	%r3602, [%rd1371+36];
	mul.wide.s32 	%rd1390, %r3602, 4;
	add.s64 	%rd1391, %rd4, %rd1390;
	ld.global.u32 	%r3603, [%rd1391];
	setp.eq.s32 	%p814, %r3603, -1;
	selp.u32 	%r3604, 1, 0, %p814;
	add.s32 	%r3605, %r3601, %r3604;
	ld.global.u32 	%r3606, [%rd1371+40];
	mul.wide.s32 	%rd1392, %r3606, 4;
	add.s64 	%rd1393, %rd4, %rd1392;
	ld.global.u32 	%r3607, [%rd1393];
	setp.eq.s32 	%p815, %r3607, -1;
	selp.u32 	%r3608, 1, 0, %p815;
	add.s32 	%r3609, %r3605, %r3608;
	ld.global.u32 	%r3610, [%rd1371+44];
	mul.wide.s32 	%rd1394, %r3610, 4;
	add.s64 	%rd1395, %rd4, %rd1394;
	ld.global.u32 	%r3611, [%rd1395];
	setp.eq.s32 	%p816, %r3611, -1;
	selp.u32 	%r3612, 1, 0, %p816;
	add.s32 	%r3613, %r3609, %r3612;
	ld.global.u32 	%r3614, [%rd1371+48];
	mul.wide.s32 	%rd1396, %r3614, 4;
	add.s64 	%rd1397, %rd4, %rd1396;
	ld.global.u32 	%r3615, [%rd1397];
	setp.eq.s32 	%p817, %r3615, -1;
	selp.u32 	%r3616, 1, 0, %p817;
	add.s32 	%r3617, %r3613, %r3616;
	ld.global.u32 	%r3618, [%rd1371+52];
	mul.wide.s32 	%rd1398, %r3618, 4;
	add.s64 	%rd1399, %rd4, %rd1398;
	ld.global.u32 	%r3619, [%rd1399];
	setp.eq.s32 	%p818, %r3619, -1;
	selp.u32 	%r3620, 1, 0, %p818;
	add.s32 	%r3621, %r3617, %r3620;
	ld.global.u32 	%r3622, [%rd1371+56];
	mul.wide.s32 	%rd1400, %r3622, 4;
	add.s64 	%rd1401, %rd4, %rd1400;
	ld.global.u32 	%r3623, [%rd1401];
	setp.eq.s32 	%p819, %r3623, -1;
	selp.u32 	%r3624, 1, 0, %p819;
	add.s32 	%r3625, %r3621, %r3624;
	ld.global.u32 	%r3626, [%rd1371+60];
	mul.wide.s32 	%rd1402, %r3626, 4;
	add.s64 	%rd1403, %rd4, %rd1402;
	ld.global.u32 	%r3627, [%rd1403];
	setp.eq.s32 	%p820, %r3627, -1;
	selp.u32 	%r3628, 1, 0, %p820;
	add.s32 	%r6092, %r3625, %r3628;
	add.s32 	%r6084, %r6084, 16;
	add.s32 	%r6082, %r6082, 16;
	setp.ne.s32 	%p821, %r6082, %r659;
	@%p821 bra 	$L__BB29_338;
$L__BB29_339:
	setp.eq.s32 	%p822, %r658, 0;
	@%p822 bra 	$L__BB29_349;
	and.b32  	%r669, %r657, 7;
	setp.lt.u32 	%p823, %r658, 8;
	@%p823 bra 	$L__BB29_342;
	mul.wide.s32 	%rd1404, %r6084, 4;
	add.s64 	%rd1405, %rd3, %rd1404;
	ld.global.u32 	%r3630, [%rd1405];
	mul.wide.s32 	%rd1406, %r3630, 4;
	add.s64 	%rd1407, %rd4, %rd1406;
	ld.global.u32 	%r3631, [%rd1407];
	setp.eq.s32 	%p824, %r3631, -1;
	selp.u32 	%r3632, 1, 0, %p824;
	add.s32 	%r3633, %r6092, %r3632;
	ld.global.u32 	%r3634, [%rd1405+4];
	mul.wide.s32 	%rd1408, %r3634, 4;
	add.s64 	%rd1409, %rd4, %rd1408;
	ld.global.u32 	%r3635, [%rd1409];
	setp.eq.s32 	%p825, %r3635, -1;
	selp.u32 	%r3636, 1, 0, %p825;
	add.s32 	%r3637, %r3633, %r3636;
	ld.global.u32 	%r3638, [%rd1405+8];
	mul.wide.s32 	%rd1410, %r3638, 4;
	add.s64 	%rd1411, %rd4, %rd1410;
	ld.global.u32 	%r3639, [%rd1411];
	setp.eq.s32 	%p826, %r3639, -1;
	selp.u32 	%r3640, 1, 0, %p826;
	add.s32 	%r3641, %r3637, %r3640;
	ld.global.u32 	%r3642, [%rd1405+12];
	mul.wide.s32 	%rd1412, %r3642, 4;
	add.s64 	%rd1413, %rd4, %rd1412;
	ld.global.u32 	%r3643, [%rd1413];
	setp.eq.s32 	%p827, %r3643, -1;
	selp.u32 	%r3644, 1, 0, %p827;
	add.s32 	%r3645, %r3641, %r3644;
	ld.global.u32 	%r3646, [%rd1405+16];
	mul.wide.s32 	%rd1414, %r3646, 4;
	add.s64 	%rd1415, %rd4, %rd1414;
	ld.global.u32 	%r3647, [%rd1415];
	setp.eq.s32 	%p828, %r3647, -1;
	selp.u32 	%r3648, 1, 0, %p828;
	add.s32 	%r3649, %r3645, %r3648;
	ld.global.u32 	%r3650, [%rd1405+20];
	mul.wide.s32 	%rd1416, %r3650, 4;
	add.s64 	%rd1417, %rd4, %rd1416;
	ld.global.u32 	%r3651, [%rd1417];
	setp.eq.s32 	%p829, %r3651, -1;
	selp.u32 	%r3652, 1, 0, %p829;
	add.s32 	%r3653, %r3649, %r3652;
	ld.global.u32 	%r3654, [%rd1405+24];
	mul.wide.s32 	%rd1418, %r3654, 4;
	add.s64 	%rd1419, %rd4, %rd1418;
	ld.global.u32 	%r3655, [%rd1419];
	setp.eq.s32 	%p830, %r3655, -1;
	selp.u32 	%r3656, 1, 0, %p830;
	add.s32 	%r3657, %r3653, %r3656;
	ld.global.u32 	%r3658, [%rd1405+28];
	mul.wide.s32 	%rd1420, %r3658, 4;
	add.s64 	%rd1421, %rd4, %rd1420;
	ld.global.u32 	%r3659, [%rd1421];
	setp.eq.s32 	%p831, %r3659, -1;
	selp.u32 	%r3660, 1, 0, %p831;
	add.s32 	%r6092, %r3657, %r3660;
	add.s32 	%r6084, %r6084, 8;
$L__BB29_342:
	setp.eq.s32 	%p832, %r669, 0;
	@%p832 bra 	$L__BB29_349;
	and.b32  	%r675, %r657, 3;
	setp.lt.u32 	%p833, %r669, 4;
	@%p833 bra 	$L__BB29_345;
	mul.wide.s32 	%rd1422, %r6084, 4;
	add.s64 	%rd1423, %rd3, %rd1422;
	ld.global.u32 	%r3662, [%rd1423];
	mul.wide.s32 	%rd1424, %r3662, 4;
	add.s64 	%rd1425, %rd4, %rd1424;
	ld.global.u32 	%r3663, [%rd1425];
	setp.eq.s32 	%p834, %r3663, -1;
	selp.u32 	%r3664, 1, 0, %p834;
	add.s32 	%r3665, %r6092, %r3664;
	ld.global.u32 	%r3666, [%rd1423+4];
	mul.wide.s32 	%rd1426, %r3666, 4;
	add.s64 	%rd1427, %rd4, %rd1426;
	ld.global.u32 	%r3667, [%rd1427];
	setp.eq.s32 	%p835, %r3667, -1;
	selp.u32 	%r3668, 1, 0, %p835;
	add.s32 	%r3669, %r3665, %r3668;
	ld.global.u32 	%r3670, [%rd1423+8];
	mul.wide.s32 	%rd1428, %r3670, 4;
	add.s64 	%rd1429, %rd4, %rd1428;
	ld.global.u32 	%r3671, [%rd1429];
	setp.eq.s32 	%p836, %r3671, -1;
	selp.u32 	%r3672, 1, 0, %p836;
	add.s32 	%r3673, %r3669, %r3672;
	ld.global.u32 	%r3674, [%rd1423+12];
	mul.wide.s32 	%rd1430, %r3674, 4;
	add.s64 	%rd1431, %rd4, %rd1430;
	ld.global.u32 	%r3675, [%rd1431];
	setp.eq.s32 	%p837, %r3675, -1;
	selp.u32 	%r3676, 1, 0, %p837;
	add.s32 	%r6092, %r3673, %r3676;
	add.s32 	%r6084, %r6084, 4;
$L__BB29_345:
	setp.eq.s32 	%p838, %r675, 0;
	@%p838 bra 	$L__BB29_349;
	mul.wide.s32 	%rd1432, %r6084, 4;
	add.s64 	%rd32, %rd3, %rd1432;
	ld.global.u32 	%r3677, [%rd32];
	mul.wide.s32 	%rd1433, %r3677, 4;
	add.s64 	%rd1434, %rd4, %rd1433;
	ld.global.u32 	%r3678, [%rd1434];
	setp.eq.s32 	%p839, %r3678, -1;
	selp.u32 	%r3679, 1, 0, %p839;
	add.s32 	%r6092, %r6092, %r3679;
	setp.eq.s32 	%p840, %r675, 1;
	@%p840 bra 	$L__BB29_349;
	ld.global.u32 	%r3680, [%rd32+4];
	mul.wide.s32 	%rd1435, %r3680, 4;
	add.s64 	%rd1436, %rd4, %rd1435;
	ld.global.u32 	%r3681, [%rd1436];
	setp.eq.s32 	%p841, %r3681, -1;
	selp.u32 	%r3682, 1, 0, %p841;
	add.s32 	%r6092, %r6092, %r3682;
	setp.eq.s32 	%p842, %r675, 2;
	@%p842 bra 	$L__BB29_349;
	ld.global.u32 	%r3683, [%rd32+8];
	mul.wide.s32 	%rd1437, %r3683, 4;
	add.s64 	%rd1438, %rd4, %rd1437;
	ld.global.u32 	%r3684, [%rd1438];
	setp.eq.s32 	%p843, %r3684, -1;
	selp.u32 	%r3685, 1, 0, %p843;
	add.s32 	%r6092, %r6092, %r3685;
$L__BB29_349:
	ld.global.u32 	%r3687, [%rd27+4096];
	setp.ne.s32 	%p844, %r3687, -1;
	mov.b32 	%r6105, 0;
	@%p844 bra 	$L__BB29_364;
	ld.global.u32 	%r6097, [%rd28+4096];
	ld.global.u32 	%r686, [%rd28+4100];
	setp.ge.s32 	%p845, %r6097, %r686;
	@%p845 bra 	$L__BB29_364;
	add.s32 	%r3691, %r6097, 1;
	max.s32 	%r3692, %r686, %r3691;
	sub.s32 	%r687, %r3692, %r6097;
	and.b32  	%r688, %r687, 15;
	sub.s32 	%r3693, %r6097, %r3692;
	setp.gt.u32 	%p846, %r3693, -16;
	mov.b32 	%r6105, 0;
	@%p846 bra 	$L__BB29_354;
	and.b32  	%r689, %r687, -16;
	mov.b32 	%r6105, 0;
	mov.u32 	%r6095, %r6105;
$L__BB29_353:
	.pragma "nounroll";
	mul.wide.s32 	%rd1439, %r6097, 4;
	add.s64 	%rd1440, %rd3, %rd1439;
	ld.global.u32 	%r3695, [%rd1440];
	mul.wide.s32 	%rd1441, %r3695, 4;
	add.s64 	%rd1442, %rd4, %rd1441;
	ld.global.u32 	%r3696, [%rd1442];
	setp.eq.s32 	%p847, %r3696, -1;
	selp.u32 	%r3697, 1, 0, %p847;
	add.s32 	%r3698, %r6105, %r3697;
	ld.global.u32 	%r3699, [%rd1440+4];
	mul.wide.s32 	%rd1443, %r3699, 4;
	add.s64 	%rd1444, %rd4, %rd1443;
	ld.global.u32 	%r3700, [%rd1444];
	setp.eq.s32 	%p848, %r3700, -1;
	selp.u32 	%r3701, 1, 0, %p848;
	add.s32 	%r3702, %r3698, %r3701;
	ld.global.u32 	%r3703, [%rd1440+8];
	mul.wide.s32 	%rd1445, %r3703, 4;
	add.s64 	%rd1446, %rd4, %rd1445;
	ld.global.u32 	%r3704, [%rd1446];
	setp.eq.s32 	%p849, %r3704, -1;
	selp.u32 	%r3705, 1, 0, %p849;
	add.s32 	%r3706, %r3702, %r3705;
	ld.global.u32 	%r3707, [%rd1440+12];
	mul.wide.s32 	%rd1447, %r3707, 4;
	add.s64 	%rd1448, %rd4, %rd1447;
	ld.global.u32 	%r3708, [%rd1448];
	setp.eq.s32 	%p850, %r3708, -1;
	selp.u32 	%r3709, 1, 0, %p850;
	add.s32 	%r3710, %r3706, %r3709;
	ld.global.u32 	%r3711, [%rd1440+16];
	mul.wide.s32 	%rd1449, %r3711, 4;
	add.s64 	%rd1450, %rd4, %rd1449;
	ld.global.u32 	%r3712, [%rd1450];
	setp.eq.s32 	%p851, %r3712, -1;
	selp.u32 	%r3713, 1, 0, %p851;
	add.s32 	%r3714, %r3710, %r3713;
	ld.global.u32 	%r3715, [%rd1440+20];
	mul.wide.s32 	%rd1451, %r3715, 4;
	add.s64 	%rd1452, %rd4, %rd1451;
	ld.global.u32 	%r3716, [%rd1452];
	setp.eq.s32 	%p852, %r3716, -1;
	selp.u32 	%r3717, 1, 0, %p852;
	add.s32 	%r3718, %r3714, %r3717;
	ld.global.u32 	%r3719, [%rd1440+24];
	mul.wide.s32 	%rd1453, %r3719, 4;
	add.s64 	%rd1454, %rd4, %rd1453;
	ld.global.u32 	%r3720, [%rd1454];
	setp.eq.s32 	%p853, %r3720, -1;
	selp.u32 	%r3721, 1, 0, %p853;
	add.s32 	%r3722, %r3718, %r3721;
	ld.global.u32 	%r3723, [%rd1440+28];
	mul.wide.s32 	%rd1455, %r3723, 4;
	add.s64 	%rd1456, %rd4, %rd1455;
	ld.global.u32 	%r3724, [%rd1456];
	setp.eq.s32 	%p854, %r3724, -1;
	selp.u32 	%r3725, 1, 0, %p854;
	add.s32 	%r3726, %r3722, %r3725;
	ld.global.u32 	%r3727, [%rd1440+32];
	mul.wide.s32 	%rd1457, %r3727, 4;
	add.s64 	%rd1458, %rd4, %rd1457;
	ld.global.u32 	%r3728, [%rd1458];
	setp.eq.s32 	%p855, %r3728, -1;
	selp.u32 	%r3729, 1, 0, %p855;
	add.s32 	%r3730, %r3726, %r3729;
	ld.global.u32 	%r3731, [%rd1440+36];
	mul.wide.s32 	%rd1459, %r3731, 4;
	add.s64 	%rd1460, %rd4, %rd1459;
	ld.global.u32 	%r3732, [%rd1460];
	setp.eq.s32 	%p856, %r3732, -1;
	selp.u32 	%r3733, 1, 0, %p856;
	add.s32 	%r3734, %r3730, %r3733;
	ld.global.u32 	%r3735, [%rd1440+40];
	mul.wide.s32 	%rd1461, %r3735, 4;
	add.s64 	%rd1462, %rd4, %rd1461;
	ld.global.u32 	%r3736, [%rd1462];
	setp.eq.s32 	%p857, %r3736, -1;
	selp.u32 	%r3737, 1, 0, %p857;
	add.s32 	%r3738, %r3734, %r3737;
	ld.global.u32 	%r3739, [%rd1440+44];
	mul.wide.s32 	%rd1463, %r3739, 4;
	add.s64 	%rd1464, %rd4, %rd1463;
	ld.global.u32 	%r3740, [%rd1464];
	setp.eq.s32 	%p858, %r3740, -1;
	selp.u32 	%r3741, 1, 0, %p858;
	add.s32 	%r3742, %r3738, %r3741;
	ld.global.u32 	%r3743, [%rd1440+48];
	mul.wide.s32 	%rd1465, %r3743, 4;
	add.s64 	%rd1466, %rd4, %rd1465;
	ld.global.u32 	%r3744, [%rd1466];
	setp.eq.s32 	%p859, %r3744, -1;
	selp.u32 	%r3745, 1, 0, %p859;
	add.s32 	%r3746, %r3742, %r3745;
	ld.global.u32 	%r3747, [%rd1440+52];
	mul.wide.s32 	%rd1467, %r3747, 4;
	add.s64 	%rd1468, %rd4, %rd1467;
	ld.global.u32 	%r3748, [%rd1468];
	setp.eq.s32 	%p860, %r3748, -1;
	selp.u32 	%r3749, 1, 0, %p860;
	add.s32 	%r3750, %r3746, %r3749;
	ld.global.u32 	%r3751, [%rd1440+56];
	mul.wide.s32 	%rd1469, %r3751, 4;
	add.s64 	%rd1470, %rd4, %rd1469;
	ld.global.u32 	%r3752, [%rd1470];
	setp.eq.s32 	%p861, %r3752, -1;
	selp.u32 	%r3753, 1, 0, %p861;
	add.s32 	%r3754, %r3750, %r3753;
	ld.global.u32 	%r3755, [%rd1440+60];
	mul.wide.s32 	%rd1471, %r3755, 4;
	add.s64 	%rd1472, %rd4, %rd1471;
	ld.global.u32 	%r3756, [%rd1472];
	setp.eq.s32 	%p862, %r3756, -1;
	selp.u32 	%r3757, 1, 0, %p862;
	add.s32 	%r6105, %r3754, %r3757;
	add.s32 	%r6097, %r6097, 16;
	add.s32 	%r6095, %r6095, 16;
	setp.ne.s32 	%p863, %r6095, %r689;
	@%p863 bra 	$L__BB29_353;
$L__BB29_354:
	setp.eq.s32 	%p864, %r688, 0;
	@%p864 bra 	$L__BB29_364;
	and.b32  	%r699, %r687, 7;
	setp.lt.u32 	%p865, %r688, 8;
	@%p865 bra 	$L__BB29_357;
	mul.wide.s32 	%rd1473, %r6097, 4;
	add.s64 	%rd1474, %rd3, %rd1473;
	ld.global.u32 	%r3759, [%rd1474];
	mul.wide.s32 	%rd1475, %r3759, 4;
	add.s64 	%rd1476, %rd4, %rd1475;
	ld.global.u32 	%r3760, [%rd1476];
	setp.eq.s32 	%p866, %r3760, -1;
	selp.u32 	%r3761, 1, 0, %p866;
	add.s32 	%r3762, %r6105, %r3761;
	ld.global.u32 	%r3763, [%rd1474+4];
	mul.wide.s32 	%rd1477, %r3763, 4;
	add.s64 	%rd1478, %rd4, %rd1477;
	ld.global.u32 	%r3764, [%rd1478];
	setp.eq.s32 	%p867, %r3764, -1;
	selp.u32 	%r3765, 1, 0, %p867;
	add.s32 	%r3766, %r3762, %r3765;
	ld.global.u32 	%r3767, [%rd1474+8];
	mul.wide.s32 	%rd1479, %r3767, 4;
	add.s64 	%rd1480, %rd4, %rd1479;
	ld.global.u32 	%r3768, [%rd1480];
	setp.eq.s32 	%p868, %r3768, -1;
	selp.u32 	%r3769, 1, 0, %p868;
	add.s32 	%r3770, %r3766, %r3769;
	ld.global.u32 	%r3771, [%rd1474+12];
	mul.wide.s32 	%rd1481, %r3771, 4;
	add.s64 	%rd1482, %rd4, %rd1481;
	ld.global.u32 	%r3772, [%rd1482];
	setp.eq.s32 	%p869, %r3772, -1;
	selp.u32 	%r3773, 1, 0, %p869;
	add.s32 	%r3774, %r3770, %r3773;
	ld.global.u32 	%r3775, [%rd1474+16];
	mul.wide.s32 	%rd1483, %r3775, 4;
	add.s64 	%rd1484, %rd4, %rd1483;
	ld.global.u32 	%r3776, [%rd1484];
	setp.eq.s32 	%p870, %r3776, -1;
	selp.u32 	%r3777, 1, 0, %p870;
	add.s32 	%r3778, %r3774, %r3777;
	ld.global.u32 	%r3779, [%rd1474+20];
	mul.wide.s32 	%rd1485, %r3779, 4;
	add.s64 	%rd1486, %rd4, %rd1485;
	ld.global.u32 	%r3780, [%rd1486];
	setp.eq.s32 	%p871, %r3780, -1;
	selp.u32 	%r3781, 1, 0, %p871;
	add.s32 	%r3782, %r3778, %r3781;
	ld.global.u32 	%r3783, [%rd1474+24];
	mul.wide.s32 	%rd1487, %r3783, 4;
	add.s64 	%rd1488, %rd4, %rd1487;
	ld.global.u32 	%r3784, [%rd1488];
	setp.eq.s32 	%p872, %r3784, -1;
	selp.u32 	%r3785, 1, 0, %p872;
	add.s32 	%r3786, %r3782, %r3785;
	ld.global.u32 	%r3787, [%rd1474+28];
	mul.wide.s32 	%rd1489, %r3787, 4;
	add.s64 	%rd1490, %rd4, %rd1489;
	ld.global.u32 	%r3788, [%rd1490];
	setp.eq.s32 	%p873, %r3788, -1;
	selp.u32 	%r3789, 1, 0, %p873;
	add.s32 	%r6105, %r3786, %r3789;
	add.s32 	%r6097, %r6097, 8;
$L__BB29_357:
	setp.eq.s32 	%p874, %r699, 0;
	@%p874 bra 	$L__BB29_364;
	and.b32  	%r705, %r687, 3;
	setp.lt.u32 	%p875, %r699, 4;
	@%p875 bra 	$L__BB29_360;
	mul.wide.s32 	%rd1491, %r6097, 4;
	add.s64 	%rd1492, %rd3, %rd1491;
	ld.global.u32 	%r3791, [%rd1492];
	mul.wide.s32 	%rd1493, %r3791, 4;
	add.s64 	%rd1494, %rd4, %rd1493;
	ld.global.u32 	%r3792, [%rd1494];
	setp.eq.s32 	%p876, %r3792, -1;
	selp.u32 	%r3793, 1, 0, %p876;
	add.s32 	%r3794, %r6105, %r3793;
	ld.global.u32 	%r3795, [%rd1492+4];
	mul.wide.s32 	%rd1495, %r3795, 4;
	add.s64 	%rd1496, %rd4, %rd1495;
	ld.global.u32 	%r3796, [%rd1496];
	setp.eq.s32 	%p877, %r3796, -1;
	selp.u32 	%r3797, 1, 0, %p877;
	add.s32 	%r3798, %r3794, %r3797;
	ld.global.u32 	%r3799, [%rd1492+8];
	mul.wide.s32 	%rd1497, %r3799, 4;
	add.s64 	%rd1498, %rd4, %rd1497;
	ld.global.u32 	%r3800, [%rd1498];
	setp.eq.s32 	%p878, %r3800, -1;
	selp.u32 	%r3801, 1, 0, %p878;
	add.s32 	%r3802, %r3798, %r3801;
	ld.global.u32 	%r3803, [%rd1492+12];
	mul.wide.s32 	%rd1499, %r3803, 4;
	add.s64 	%rd1500, %rd4, %rd1499;
	ld.global.u32 	%r3804, [%rd1500];
	setp.eq.s32 	%p879, %r3804, -1;
	selp.u32 	%r3805, 1, 0, %p879;
	add.s32 	%r6105, %r3802, %r3805;
	add.s32 	%r6097, %r6097, 4;
$L__BB29_360:
	setp.eq.s32 	%p880, %r705, 0;
	@%p880 bra 	$L__BB29_364;
	mul.wide.s32 	%rd1501, %r6097, 4;
	add.s64 	%rd33, %rd3, %rd1501;
	ld.global.u32 	%r3806, [%rd33];
	mul.wide.s32 	%rd1502, %r3806, 4;
	add.s64 	%rd1503, %rd4, %rd1502;
	ld.global.u32 	%r3807, [%rd1503];
	setp.eq.s32 	%p881, %r3807, -1;
	selp.u32 	%r3808, 1, 0, %p881;
	add.s32 	%r6105, %r6105, %r3808;
	setp.eq.s32 	%p882, %r705, 1;
	@%p882 bra 	$L__BB29_364;
	ld.global.u32 	%r3809, [%rd33+4];
	mul.wide.s32 	%rd1504, %r3809, 4;
	add.s64 	%rd1505, %rd4, %rd1504;
	ld.global.u32 	%r3810, [%rd1505];
	setp.eq.s32 	%p883, %r3810, -1;
	selp.u32 	%r3811, 1, 0, %p883;
	add.s32 	%r6105, %r6105, %r3811;
	setp.eq.s32 	%p884, %r705, 2;
	@%p884 bra 	$L__BB29_364;
	ld.global.u32 	%r3812, [%rd33+8];
	mul.wide.s32 	%rd1506, %r3812, 4;
	add.s64 	%rd1507, %rd4, %rd1506;
	ld.global.u32 	%r3813, [%rd1507];
	setp.eq.s32 	%p885, %r3813, -1;
	selp.u32 	%r3814, 1, 0, %p885;
	add.s32 	%r6105, %r6105, %r3814;
$L__BB29_364:
	ld.global.u32 	%r3816, [%rd27+5120];
	setp.ne.s32 	%p886, %r3816, -1;
	mov.b32 	%r6118, 0;
	@%p886 bra 	$L__BB29_379;
	ld.global.u32 	%r6110, [%rd28+5120];
	ld.global.u32 	%r716, [%rd28+5124];
	setp.ge.s32 	%p887, %r6110, %r716;
	@%p887 bra 	$L__BB29_379;
	add.s32 	%r3820, %r6110, 1;
	max.s32 	%r3821, %r716, %r3820;
	sub.s32 	%r717, %r3821, %r6110;
	and.b32  	%r718, %r717, 15;
	sub.s32 	%r3822, %r6110, %r3821;
	setp.gt.u32 	%p888, %r3822, -16;
	mov.b32 	%r6118, 0;
	@%p888 bra 	$L__BB29_369;
	and.b32  	%r719, %r717, -16;
	mov.b32 	%r6118, 0;
	mov.u32 	%r6108, %r6118;
$L__BB29_368:
	.pragma "nounroll";
	mul.wide.s32 	%rd1508, %r6110, 4;
	add.s64 	%rd1509, %rd3, %rd1508;
	ld.global.u32 	%r3824, [%rd1509];
	mul.wide.s32 	%rd1510, %r3824, 4;
	add.s64 	%rd1511, %rd4, %rd1510;
	ld.global.u32 	%r3825, [%rd1511];
	setp.eq.s32 	%p889, %r3825, -1;
	selp.u32 	%r3826, 1, 0, %p889;
	add.s32 	%r3827, %r6118, %r3826;
	ld.global.u32 	%r3828, [%rd1509+4];
	mul.wide.s32 	%rd1512, %r3828, 4;
	add.s64 	%rd1513, %rd4, %rd1512;
	ld.global.u32 	%r3829, [%rd1513];
	setp.eq.s32 	%p890, %r3829, -1;
	selp.u32 	%r3830, 1, 0, %p890;
	add.s32 	%r3831, %r3827, %r3830;
	ld.global.u32 	%r3832, [%rd1509+8];
	mul.wide.s32 	%rd1514, %r3832, 4;
	add.s64 	%rd1515, %rd4, %rd1514;
	ld.global.u32 	%r3833, [%rd1515];
	setp.eq.s32 	%p891, %r3833, -1;
	selp.u32 	%r3834, 1, 0, %p891;
	add.s32 	%r3835, %r3831, %r3834;
	ld.global.u32 	%r3836, [%rd1509+12];
	mul.wide.s32 	%rd1516, %r3836, 4;
	add.s64 	%rd1517, %rd4, %rd1516;
	ld.global.u32 	%r3837, [%rd1517];
	setp.eq.s32 	%p892, %r3837, -1;
	selp.u32 	%r3838, 1, 0, %p892;
	add.s32 	%r3839, %r3835, %r3838;
	ld.global.u32 	%r3840, [%rd1509+16];
	mul.wide.s32 	%rd1518, %r3840, 4;
	add.s64 	%rd1519, %rd4, %rd1518;
	ld.global.u32 	%r3841, [%rd1519];
	setp.eq.s32 	%p893, %r3841, -1;
	selp.u32 	%r3842, 1, 0, %p893;
	add.s32 	%r3843, %r3839, %r3842;
	ld.global.u32 	%r3844, [%rd1509+20];
	mul.wide.s32 	%rd1520, %r3844, 4;
	add.s64 	%rd1521, %rd4, %rd1520;
	ld.global.u32 	%r3845, [%rd1521];
	setp.eq.s32 	%p894, %r3845, -1;
	selp.u32 	%r3846, 1, 0, %p894;
	add.s32 	%r3847, %r3843, %r3846;
	ld.global.u32 	%r3848, [%rd1509+24];
	mul.wide.s32 	%rd1522, %r3848, 4;
	add.s64 	%rd1523, %rd4, %rd1522;
	ld.global.u32 	%r3849, [%rd1523];
	setp.eq.s32 	%p895, %r3849, -1;
	selp.u32 	%r3850, 1, 0, %p895;
	add.s32 	%r3851, %r3847, %r3850;
	ld.global.u32 	%r3852, [%rd1509+28];
	mul.wide.s32 	%rd1524, %r3852, 4;
	add.s64 	%rd1525, %rd4, %rd1524;
	ld.global.u32 	%r3853, [%rd1525];
	setp.eq.s32 	%p896, %r3853, -1;
	selp.u32 	%r3854, 1, 0, %p896;
	add.s32 	%r3855, %r3851, %r3854;
	ld.global.u32 	%r3856, [%rd1509+32];
	mul.wide.s32 	%rd1526, %r3856, 4;
	add.s64 	%rd1527, %rd4, %rd1526;
	ld.global.u32 	%r3857, [%rd1527];
	setp.eq.s32 	%p897, %r3857, -1;
	selp.u32 	%r3858, 1, 0, %p897;
	add.s32 	%r3859, %r3855, %r3858;
	ld.global.u32 	%r3860, [%rd1509+36];
	mul.wide.s32 	%rd1528, %r3860, 4;
	add.s64 	%rd1529, %rd4, %rd1528;
	ld.global.u32 	%r3861, [%rd1529];
	setp.eq.s32 	%p898, %r3861, -1;
	selp.u32 	%r3862, 1, 0, %p898;
	add.s32 	%r3863, %r3859, %r3862;
	ld.global.u32 	%r3864, [%rd1509+40];
	mul.wide.s32 	%rd1530, %r3864, 4;
	add.s64 	%rd1531, %rd4, %rd1530;
	ld.global.u32 	%r3865, [%rd1531];
	setp.eq.s32 	%p899, %r3865, -1;
	selp.u32 	%r3866, 1, 0, %p899;
	add.s32 	%r3867, %r3863, %r3866;
	ld.global.u32 	%r3868, [%rd1509+44];
	mul.wide.s32 	%rd1532, %r3868, 4;
	add.s64 	%rd1533, %rd4, %rd1532;
	ld.global.u32 	%r3869, [%rd1533];
	setp.eq.s32 	%p900, %r3869, -1;
	selp.u32 	%r3870, 1, 0, %p900;
	add.s32 	%r3871, %r3867, %r3870;
	ld.global.u32 	%r3872, [%rd1509+48];
	mul.wide.s32 	%rd1534, %r3872, 4;
	add.s64 	%rd1535, %rd4, %rd1534;
	ld.global.u32 	%r3873, [%rd1535];
	setp.eq.s32 	%p901, %r3873, -1;
	selp.u32 	%r3874, 1, 0, %p901;
	add.s32 	%r3875, %r3871, %r3874;
	ld.global.u32 	%r3876, [%rd1509+52];
	mul.wide.s32 	%rd1536, %r3876, 4;
	add.s64 	%rd1537, %rd4, %rd1536;
	ld.global.u32 	%r3877, [%rd1537];
	setp.eq.s32 	%p902, %r3877, -1;
	selp.u32 	%r3878, 1, 0, %p902;
	add.s32 	%r3879, %r3875, %r3878;
	ld.global.u32 	%r3880, [%rd1509+56];
	mul.wide.s32 	%rd1538, %r3880, 4;
	add.s64 	%rd1539, %rd4, %rd1538;
	ld.global.u32 	%r3881, [%rd1539];
	setp.eq.s32 	%p903, %r3881, -1;
	selp.u32 	%r3882, 1, 0, %p903;
	add.s32 	%r3883, %r3879, %r3882;
	ld.global.u32 	%r3884, [%rd1509+60];
	mul.wide.s32 	%rd1540, %r3884, 4;
	add.s64 	%rd1541, %rd4, %rd1540;
	ld.global.u32 	%r3885, [%rd1541];
	setp.eq.s32 	%p904, %r3885, -1;
	selp.u32 	%r3886, 1, 0, %p904;
	add.s32 	%r6118, %r3883, %r3886;
	add.s32 	%r6110, %r6110, 16;
	add.s32 	%r6108, %r6108, 16;
	setp.ne.s32 	%p905, %r6108, %r719;
	@%p905 bra 	$L__BB29_368;
$L__BB29_369:
	setp.eq.s32 	%p906, %r718, 0;
	@%p906 bra 	$L__BB29_379;
	and.b32  	%r729, %r717, 7;
	setp.lt.u32 	%p907, %r718, 8;
	@%p907 bra 	$L__BB29_372;
	mul.wide.s32 	%rd1542, %r6110, 4;
	add.s64 	%rd1543, %rd3, %rd1542;
	ld.global.u32 	%r3888, [%rd1543];
	mul.wide.s32 	%rd1544, %r3888, 4;
	add.s64 	%rd1545, %rd4, %rd1544;
	ld.global.u32 	%r3889, [%rd1545];
	setp.eq.s32 	%p908, %r3889, -1;
	selp.u32 	%r3890, 1, 0, %p908;
	add.s32 	%r3891, %r6118, %r3890;
	ld.global.u32 	%r3892, [%rd1543+4];
	mul.wide.s32 	%rd1546, %r3892, 4;
	add.s64 	%rd1547, %rd4, %rd1546;
	ld.global.u32 	%r3893, [%rd1547];
	setp.eq.s32 	%p909, %r3893, -1;
	selp.u32 	%r3894, 1, 0, %p909;
	add.s32 	%r3895, %r3891, %r3894;
	ld.global.u32 	%r3896, [%rd1543+8];
	mul.wide.s32 	%rd1548, %r3896, 4;
	add.s64 	%rd1549, %rd4, %rd1548;
	ld.global.u32 	%r3897, [%rd1549];
	setp.eq.s32 	%p910, %r3897, -1;
	selp.u32 	%r3898, 1, 0, %p910;
	add.s32 	%r3899, %r3895, %r3898;
	ld.global.u32 	%r3900, [%rd1543+12];
	mul.wide.s32 	%rd1550, %r3900, 4;
	add.s64 	%rd1551, %rd4, %rd1550;
	ld.global.u32 	%r3901, [%rd1551];
	setp.eq.s32 	%p911, %r3901, -1;
	selp.u32 	%r3902, 1, 0, %p911;
	add.s32 	%r3903, %r3899, %r3902;
	ld.global.u32 	%r3904, [%rd1543+16];
	mul.wide.s32 	%rd1552, %r3904, 4;
	add.s64 	%rd1553, %rd4, %rd1552;
	ld.global.u32 	%r3905, [%rd1553];
	setp.eq.s32 	%p912, %r3905, -1;
	selp.u32 	%r3906, 1, 0, %p912;
	add.s32 	%r3907, %r3903, %r3906;
	ld.global.u32 	%r3908, [%rd1543+20];
	mul.wide.s32 	%rd1554, %r3908, 4;
	add.s64 	%rd1555, %rd4, %rd1554;
	ld.global.u32 	%r3909, [%rd1555];
	setp.eq.s32 	%p913, %r3909, -1;
	selp.u32 	%r3910, 1, 0, %p913;
	add.s32 	%r3911, %r3907, %r3910;
	ld.global.u32 	%r3912, [%rd1543+24];
	mul.wide.s32 	%rd1556, %r3912, 4;
	add.s64 	%rd1557, %rd4, %rd1556;
	ld.global.u32 	%r3913, [%rd1557];
	setp.eq.s32 	%p914, %r3913, -1;
	selp.u32 	%r3914, 1, 0, %p914;
	add.s32 	%r3915, %r3911, %r3914;
	ld.global.u32 	%r3916, [%rd1543+28];
	mul.wide.s32 	%rd1558, %r3916, 4;
	add.s64 	%rd1559, %rd4, %rd1558;
	ld.global.u32 	%r3917, [%rd1559];
	setp.eq.s32 	%p915, %r3917, -1;
	selp.u32 	%r3918, 1, 0, %p915;
	add.s32 	%r6118, %r3915, %r3918;
	add.s32 	%r6110, %r6110, 8;
$L__BB29_372:
	setp.eq.s32 	%p916, %r729, 0;
	@%p916 bra 	$L__BB29_379;
	and.b32  	%r735, %r717, 3;
	setp.lt.u32 	%p917, %r729, 4;
	@%p917 bra 	$L__BB29_375;
	mul.wide.s32 	%rd1560, %r6110, 4;
	add.s64 	%rd1561, %rd3, %rd1560;
	ld.global.u32 	%r3920, [%rd1561];
	mul.wide.s32 	%rd1562, %r3920, 4;
	add.s64 	%rd1563, %rd4, %rd1562;
	ld.global.u32 	%r3921, [%rd1563];
	setp.eq.s32 	%p918, %r3921, -1;
	selp.u32 	%r3922, 1, 0, %p918;
	add.s32 	%r3923, %r6118, %r3922;
	ld.global.u32 	%r3924, [%rd1561+4];
	mul.wide.s32 	%rd1564, %r3924, 4;
	add.s64 	%rd1565, %rd4, %rd1564;
	ld.global.u32 	%r3925, [%rd1565];
	setp.eq.s32 	%p919, %r3925, -1;
	selp.u32 	%r3926, 1, 0, %p919;
	add.s32 	%r3927, %r3923, %r3926;
	ld.global.u32 	%r3928, [%rd1561+8];
	mul.wide.s32 	%rd1566, %r3928, 4;
	add.s64 	%rd1567, %rd4, %rd1566;
	ld.global.u32 	%r3929, [%rd1567];
	setp.eq.s32 	%p920, %r3929, -1;
	selp.u32 	%r3930, 1, 0, %p920;
	add.s32 	%r3931, %r3927, %r3930;
	ld.global.u32 	%r3932, [%rd1561+12];
	mul.wide.s32 	%rd1568, %r3932, 4;
	add.s64 	%rd1569, %rd4, %rd1568;
	ld.global.u32 	%r3933, [%rd1569];
	setp.eq.s32 	%p921, %r3933, -1;
	selp.u32 	%r3934, 1, 0, %p921;
	add.s32 	%r6118, %r3931, %r3934;
	add.s32 	%r6110, %r6110, 4;
$L__BB29_375:
	setp.eq.s32 	%p922, %r735, 0;
	@%p922 bra 	$L__BB29_379;
	mul.wide.s32 	%rd1570, %r6110, 4;
	add.s64 	%rd34, %rd3, %rd1570;
	ld.global.u32 	%r3935, [%rd34];
	mul.wide.s32 	%rd1571, %r3935, 4;
	add.s64 	%rd1572, %rd4, %rd1571;
	ld.global.u32 	%r3936, [%rd1572];
	setp.eq.s32 	%p923, %r3936, -1;
	selp.u32 	%r3937, 1, 0, %p923;
	add.s32 	%r6118, %r6118, %r3937;
	setp.eq.s32 	%p924, %r735, 1;
	@%p924 bra 	$L__BB29_379;
	ld.global.u32 	%r3938, [%rd34+4];
	mul.wide.s32 	%rd1573, %r3938, 4;
	add.s64 	%rd1574, %rd4, %rd1573;
	ld.global.u32 	%r3939, [%rd1574];
	setp.eq.s32 	%p925, %r3939, -1;
	selp.u32 	%r3940, 1, 0, %p925;
	add.s32 	%r6118, %r6118, %r3940;
	setp.eq.s32 	%p926, %r735, 2;
	@%p926 bra 	$L__BB29_379;
	ld.global.u32 	%r3941, [%rd34+8];
	mul.wide.s32 	%rd1575, %r3941, 4;
	add.s64 	%rd1576, %rd4, %rd1575;
	ld.global.u32 	%r3942, [%rd1576];
	setp.eq.s32 	%p927, %r3942, -1;
	selp.u32 	%r3943, 1, 0, %p927;
	add.s32 	%r6118, %r6118, %r3943;
$L__BB29_379:
	ld.global.u32 	%r3945, [%rd27+6144];
	setp.ne.s32 	%p928, %r3945, -1;
	mov.b32 	%r6131, 0;
	@%p928 bra 	$L__BB29_394;
	ld.global.u32 	%r6123, [%rd28+6144];
	ld.global.u32 	%r746, [%rd28+6148];
	setp.ge.s32 	%p929, %r6123, %r746;
	@%p929 bra 	$L__BB29_394;
	add.s32 	%r3949, %r6123, 1;
	max.s32 	%r3950, %r746, %r3949;
	sub.s32 	%r747, %r3950, %r6123;
	and.b32  	%r748, %r747, 15;
	sub.s32 	%r3951, %r6123, %r3950;
	setp.gt.u32 	%p930, %r3951, -16;
	mov.b32 	%r6131, 0;
	@%p930 bra 	$L__BB29_384;
	and.b32  	%r749, %r747, -16;
	mov.b32 	%r6131, 0;
	mov.u32 	%r6121, %r6131;
$L__BB29_383:
	.pragma "nounroll";
	mul.wide.s32 	%rd1577, %r6123, 4;
	add.s64 	%rd1578, %rd3, %rd1577;
	ld.global.u32 	%r3953, [%rd1578];
	mul.wide.s32 	%rd1579, %r3953, 4;
	add.s64 	%rd1580, %rd4, %rd1579;
	ld.global.u32 	%r3954, [%rd1580];
	setp.eq.s32 	%p931, %r3954, -1;
	selp.u32 	%r3955, 1, 0, %p931;
	add.s32 	%r3956, %r6131, %r3955;
	ld.global.u32 	%r3957, [%rd1578+4];
	mul.wide.s32 	%rd1581, %r3957, 4;
	add.s64 	%rd1582, %rd4, %rd1581;
	ld.global.u32 	%r3958, [%rd1582];
	setp.eq.s32 	%p932, %r3958, -1;
	selp.u32 	%r3959, 1, 0, %p932;
	add.s32 	%r3960, %r3956, %r3959;
	ld.global.u32 	%r3961, [%rd1578+8];
	mul.wide.s32 	%rd1583, %r3961, 4;
	add.s64 	%rd1584, %rd4, %rd1583;
	ld.global.u32 	%r3962, [%rd1584];
	setp.eq.s32 	%p933, %r3962, -1;
	selp.u32 	%r3963, 1, 0, %p933;
	add.s32 	%r3964, %r3960, %r3963;
	ld.global.u32 	%r3965, [%rd1578+12];
	mul.wide.s32 	%rd1585, %r3965, 4;
	add.s64 	%rd1586, %rd4, %rd1585;
	ld.global.u32 	%r3966, [%rd1586];
	setp.eq.s32 	%p934, %r3966, -1;
	selp.u32 	%r3967, 1, 0, %p934;
	add.s32 	%r3968, %r3964, %r3967;
	ld.global.u32 	%r3969, [%rd1578+16];
	mul.wide.s32 	%rd1587, %r3969, 4;
	add.s64 	%rd1588, %rd4, %rd1587;
	ld.global.u32 	%r3970, [%rd1588];
	setp.eq.s32 	%p935, %r3970, -1;
	selp.u32 	%r3971, 1, 0, %p935;
	add.s32 	%r3972, %r3968, %r3971;
	ld.global.u32 	%r3973, [%rd1578+20];
	mul.wide.s32 	%rd1589, %r3973, 4;
	add.s64 	%rd1590, %rd4, %rd1589;
	ld.global.u32 	%r3974, [%rd1590];
	setp.eq.s32 	%p936, %r3974, -1;
	selp.u32 	%r3975, 1, 0, %p936;
	add.s32 	%r3976, %r3972, %r3975;
	ld.global.u32 	%r3977, [%rd1578+24];
	mul.wide.s32 	%rd1591, %r3977, 4;
	add.s64 	%rd1592, %rd4, %rd1591;
	ld.global.u32 	%r3978, [%rd1592];
	setp.eq.s32 	%p937, %r3978, -1;
	selp.u32 	%r3979, 1, 0, %p937;
	add.s32 	%r3980, %r3976, %r3979;
	ld.global.u32 	%r3981, [%rd1578+28];
	mul.wide.s32 	%rd1593, %r3981, 4;
	add.s64 	%rd1594, %rd4, %rd1593;
	ld.global.u32 	%r3982, [%rd1594];
	setp.eq.s32 	%p938, %r3982, -1;
	selp.u32 	%r3983, 1, 0, %p938;
	add.s32 	%r3984, %r3980, %r3983;
	ld.global.u32 	%r3985, [%rd1578+32];
	mul.wide.s32 	%rd1595, %r3985, 4;
	add.s64 	%rd1596, %rd4, %rd1595;
	ld.global.u32 	%r3986, [%rd1596];
	setp.eq.s32 	%p939, %r3986, -1;
	selp.u32 	%r3987, 1, 0, %p939;
	add.s32 	%r3988, %r3984, %r3987;
	ld.global.u32 	%r3989, [%rd1578+36];
	mul.wide.s32 	%rd1597, %r3989, 4;
	add.s64 	%rd1598, %rd4, %rd1597;
	ld.global.u32 	%r3990, [%rd1598];
	setp.eq.s32 	%p940, %r3990, -1;
	selp.u32 	%r3991, 1, 0, %p940;
	add.s32 	%r3992, %r3988, %r3991;
	ld.global.u32 	%r3993, [%rd1578+40];
	mul.wide.s32 	%rd1599, %r3993, 4;
	add.s64 	%rd1600, %rd4, %rd1599;
	ld.global.u32 	%r3994, [%rd1600];
	setp.eq.s32 	%p941, %r3994, -1;
	selp.u32 	%r3995, 1, 0, %p941;
	add.s32 	%r3996, %r3992, %r3995;
	ld.global.u32 	%r3997, [%rd1578+44];
	mul.wide.s32 	%rd1601, %r3997, 4;
	add.s64 	%rd1602, %rd4, %rd1601;
	ld.global.u32 	%r3998, [%rd1602];
	setp.eq.s32 	%p942, %r3998, -1;
	selp.u32 	%r3999, 1, 0, %p942;
	add.s32 	%r4000, %r3996, %r3999;
	ld.global.u32 	%r4001, [%rd1578+48];
	mul.wide.s32 	%rd1603, %r4001, 4;
	add.s64 	%rd1604, %rd4, %rd1603;
	ld.global.u32 	%r4002, [%rd1604];
	setp.eq.s32 	%p943, %r4002, -1;
	selp.u32 	%r4003, 1, 0, %p943;
	add.s32 	%r4004, %r4000, %r4003;
	ld.global.u32 	%r4005, [%rd1578+52];
	mul.wide.s32 	%rd1605, %r4005, 4;
	add.s64 	%rd1606, %rd4, %rd1605;
	ld.global.u32 	%r4006, [%rd1606];
	setp.eq.s32 	%p944, %r4006, -1;
	selp.u32 	%r4007, 1, 0, %p944;
	add.s32 	%r4008, %r4004, %r4007;
	ld.global.u32 	%r4009, [%rd1578+56];
	mul.wide.s32 	%rd1607, %r4009, 4;
	add.s64 	%rd1608, %rd4, %rd1607;
	ld.global.u32 	%r4010, [%rd1608];
	setp.eq.s32 	%p945, %r4010, -1;
	selp.u32 	%r4011, 1, 0, %p945;
	add.s32 	%r4012, %r4008, %r4011;
	ld.global.u32 	%r4013, [%rd1578+60];
	mul.wide.s32 	%rd1609, %r4013, 4;
	add.s64 	%rd1610, %rd4, %rd1609;
	ld.global.u32 	%r4014, [%rd1610];
	setp.eq.s32 	%p946, %r4014, -1;
	selp.u32 	%r4015, 1, 0, %p946;
	add.s32 	%r6131, %r4012, %r4015;
	add.s32 	%r6123, %r6123, 16;
	add.s32 	%r6121, %r6121, 16;
	setp.ne.s32 	%p947, %r6121, %r749;
	@%p947 bra 	$L__BB29_383;
$L__BB29_384:
	setp.eq.s32 	%p948, %r748, 0;
	@%p948 bra 	$L__BB29_394;
	and.b32  	%r759, %r747, 7;
	setp.lt.u32 	%p949, %r748, 8;
	@%p949 bra 	$L__BB29_387;
	mul.wide.s32 	%rd1611, %r6123, 4;
	add.s64 	%rd1612, %rd3, %rd1611;
	ld.global.u32 	%r4017, [%rd1612];
	mul.wide.s32 	%rd1613, %r4017, 4;
	add.s64 	%rd1614, %rd4, %rd1613;
	ld.global.u32 	%r4018, [%rd1614];
	setp.eq.s32 	%p950, %r4018, -1;
	selp.u32 	%r4019, 1, 0, %p950;
	add.s32 	%r4020, %r6131, %r4019;
	ld.global.u32 	%r4021, [%rd1612+4];
	mul.wide.s32 	%rd1615, %r4021, 4;
	add.s64 	%rd1616, %rd4, %rd1615;
	ld.global.u32 	%r4022, [%rd1616];
	setp.eq.s32 	%p951, %r4022, -1;
	selp.u32 	%r4023, 1, 0, %p951;
	add.s32 	%r4024, %r4020, %r4023;
	ld.global.u32 	%r4025, [%rd1612+8];
	mul.wide.s32 	%rd1617, %r4025, 4;
	add.s64 	%rd1618, %rd4, %rd1617;
	ld.global.u32 	%r4026, [%rd1618];
	setp.eq.s32 	%p952, %r4026, -1;
	selp.u32 	%r4027, 1, 0, %p952;
	add.s32 	%r4028, %r4024, %r4027;
	ld.global.u32 	%r4029, [%rd1612+12];
	mul.wide.s32 	%rd1619, %r4029, 4;
	add.s64 	%rd1620, %rd4, %rd1619;
	ld.global.u32 	%r4030, [%rd1620];
	setp.eq.s32 	%p953, %r4030, -1;
	selp.u32 	%r4031, 1, 0, %p953;
	add.s32 	%r4032, %r4028, %r4031;
	ld.global.u32 	%r4033, [%rd1612+16];
	mul.wide.s32 	%rd1621, %r4033, 4;
	add.s64 	%rd1622, %rd4, %rd1621;
	ld.global.u32 	%r4034, [%rd1622];
	setp.eq.s32 	%p954, %r4034, -1;
	selp.u32 	%r4035, 1, 0, %p954;
	add.s32 	%r4036, %r4032, %r4035;
	ld.global.u32 	%r4037, [%rd1612+20];
	mul.wide.s32 	%rd1623, %r4037, 4;
	add.s64 	%rd1624, %rd4, %rd1623;
	ld.global.u32 	%r4038, [%rd1624];
	setp.eq.s32 	%p955, %r4038, -1;
	selp.u32 	%r4039, 1, 0, %p955;
	add.s32 	%r4040, %r4036, %r4039;
	ld.global.u32 	%r4041, [%rd1612+24];
	mul.wide.s32 	%rd1625, %r4041, 4;
	add.s64 	%rd1626, %rd4, %rd1625;
	ld.global.u32 	%r4042, [%rd1626];
	setp.eq.s32 	%p956, %r4042, -1;
	selp.u32 	%r4043, 1, 0, %p956;
	add.s32 	%r4044, %r4040, %r4043;
	ld.global.u32 	%r4045, [%rd1612+28];
	mul.wide.s32 	%rd1627, %r4045, 4;
	add.s64 	%rd1628, %rd4, %rd1627;
	ld.global.u32 	%r4046, [%rd1628];
	setp.eq.s32 	%p957, %r4046, -1;
	selp.u32 	%r4047, 1, 0, %p957;
	add.s32 	%r6131, %r4044, %r4047;
	add.s32 	%r6123, %r6123, 8;
$L__BB29_387:
	setp.eq.s32 	%p958, %r759, 0;
	@%p958 bra 	$L__BB29_394;
	and.b32  	%r765, %r747, 3;
	setp.lt.u32 	%p959, %r759, 4;
	@%p959 bra 	$L__BB29_390;
	mul.wide.s32 	%rd1629, %r6123, 4;
	add.s64 	%rd1630, %rd3, %rd1629;
	ld.global.u32 	%r4049, [%rd1630];
	mul.wide.s32 	%rd1631, %r4049, 4;
	add.s64 	%rd1632, %rd4, %rd1631;
	ld.global.u32 	%r4050, [%rd1632];
	setp.eq.s32 	%p960, %r4050, -1;
	selp.u32 	%r4051, 1, 0, %p960;
	add.s32 	%r4052, %r6131, %r4051;
	ld.global.u32 	%r4053, [%rd1630+4];
	mul.wide.s32 	%rd1633, %r4053, 4;
	add.s64 	%rd1634, %rd4, %rd1633;
	ld.global.u32 	%r4054, [%rd1634];
	setp.eq.s32 	%p961, %r4054, -1;
	selp.u32 	%r4055, 1, 0, %p961;
	add.s32 	%r4056, %r4052, %r4055;
	ld.global.u32 	%r4057, [%rd1630+8];
	mul.wide.s32 	%rd1635, %r4057, 4;
	add.s64 	%rd1636, %rd4, %rd1635;
	ld.global.u32 	%r4058, [%rd1636];
	setp.eq.s32 	%p962, %r4058, -1;
	selp.u32 	%r4059, 1, 0, %p962;
	add.s32 	%r4060, %r4056, %r4059;
	ld.global.u32 	%r4061, [%rd1630+12];
	mul.wide.s32 	%rd1637, %r4061, 4;
	add.s64 	%rd1638, %rd4, %rd1637;
	ld.global.u32 	%r4062, [%rd1638];
	setp.eq.s32 	%p963, %r4062, -1;
	selp.u32 	%r4063, 1, 0, %p963;
	add.s32 	%r6131, %r4060, %r4063;
	add.s32 	%r6123, %r6123, 4;
$L__BB29_390:
	setp.eq.s32 	%p964, %r765, 0;
	@%p964 bra 	$L__BB29_394;
	mul.wide.s32 	%rd1639, %r6123, 4;
	add.s64 	%rd35, %rd3, %rd1639;
	ld.global.u32 	%r4064, [%rd35];
	mul.wide.s32 	%rd1640, %r4064, 4;
	add.s64 	%rd1641, %rd4, %rd1640;
	ld.global.u32 	%r4065, [%rd1641];
	setp.eq.s32 	%p965, %r4065, -1;
	selp.u32 	%r4066, 1, 0, %p965;
	add.s32 	%r6131, %r6131, %r4066;
	setp.eq.s32 	%p966, %r765, 1;
	@%p966 bra 	$L__BB29_394;
	ld.global.u32 	%r4067, [%rd35+4];
	mul.wide.s32 	%rd1642, %r4067, 4;
	add.s64 	%rd1643, %rd4, %rd1642;
	ld.global.u32 	%r4068, [%rd1643];
	setp.eq.s32 	%p967, %r4068, -1;
	selp.u32 	%r4069, 1, 0, %p967;
	add.s32 	%r6131, %r6131, %r4069;
	setp.eq.s32 	%p968, %r765, 2;
	@%p968 bra 	$L__BB29_394;
	ld.global.u32 	%r4070, [%rd35+8];
	mul.wide.s32 	%rd1644, %r4070, 4;
	add.s64 	%rd1645, %rd4, %rd1644;
	ld.global.u32 	%r4071, [%rd1645];
	setp.eq.s32 	%p969, %r4071, -1;
	selp.u32 	%r4072, 1, 0, %p969;
	add.s32 	%r6131, %r6131, %r4072;
$L__BB29_394:
	ld.global.u32 	%r4074, [%rd27+7168];
	setp.ne.s32 	%p970, %r4074, -1;
	mov.b32 	%r6144, 0;
	@%p970 bra 	$L__BB29_409;
	ld.global.u32 	%r6136, [%rd28+7168];
	ld.global.u32 	%r776, [%rd28+7172];
	setp.ge.s32 	%p971, %r6136, %r776;
	@%p971 bra 	$L__BB29_409;
	add.s32 	%r4078, %r6136, 1;
	max.s32 	%r4079, %r776, %r4078;
	sub.s32 	%r777, %r4079, %r6136;
	and.b32  	%r778, %r777, 15;
	sub.s32 	%r4080, %r6136, %r4079;
	setp.gt.u32 	%p972, %r4080, -16;
	mov.b32 	%r6144, 0;
	@%p972 bra 	$L__BB29_399;
	and.b32  	%r779, %r777, -16;
	mov.b32 	%r6144, 0;
	mov.u32 	%r6134, %r6144;
$L__BB29_398:
	.pragma "nounroll";
	mul.wide.s32 	%rd1646, %r6136, 4;
	add.s64 	%rd1647, %rd3, %rd1646;
	ld.global.u32 	%r4082, [%rd1647];
	mul.wide.s32 	%rd1648, %r4082, 4;
	add.s64 	%rd1649, %rd4, %rd1648;
	ld.global.u32 	%r4083, [%rd1649];
	setp.eq.s32 	%p973, %r4083, -1;
	selp.u32 	%r4084, 1, 0, %p973;
	add.s32 	%r4085, %r6144, %r4084;
	ld.global.u32 	%r4086, [%rd1647+4];
	mul.wide.s32 	%rd1650, %r4086, 4;
	add.s64 	%rd1651, %rd4, %rd1650;
	ld.global.u32 	%r4087, [%rd1651];
	setp.eq.s32 	%p974, %r4087, -1;
	selp.u32 	%r4088, 1, 0, %p974;
	add.s32 	%r4089, %r4085, %r4088;
	ld.global.u32 	%r4090, [%rd1647+8];
	mul.wide.s32 	%rd1652, %r4090, 4;
	add.s64 	%rd1653, %rd4, %rd1652;
	ld.global.u32 	%r4091, [%rd1653];
	setp.eq.s32 	%p975, %r4091, -1;
	selp.u32 	%r4092, 1, 0, %p975;
	add.s32 	%r4093, %r4089, %r4092;
	ld.global.u32 	%r4094, [%rd1647+12];
	mul.wide.s32 	%rd1654, %r4094, 4;
	add.s64 	%rd1655, %rd4, %rd1654;
	ld.global.u32 	%r4095, [%rd1655];
	setp.eq.s32 	%p976, %r4095, -1;
	selp.u32 	%r4096, 1, 0, %p976;
	add.s32 	%r4097, %r4093, %r4096;
	ld.global.u32 	%r4098, [%rd1647+16];
	mul.wide.s32 	%rd1656, %r4098, 4;
	add.s64 	%rd1657, %rd4, %rd1656;
	ld.global.u32 	%r4099, [%rd1657];
	setp.eq.s32 	%p977, %r4099, -1;
	selp.u32 	%r4100, 1, 0, %p977;
	add.s32 	%r4101, %r4097, %r4100;
	ld.global.u32 	%r4102, [%rd1647+20];
	mul.wide.s32 	%rd1658, %r4102, 4;
	add.s64 	%rd1659, %rd4, %rd1658;
	ld.global.u32 	%r4103, [%rd1659];
	setp.eq.s32 	%p978, %r4103, -1;
	selp.u32 	%r4104, 1, 0, %p978;
	add.s32 	%r4105, %r4101, %r4104;
	ld.global.u32 	%r4106, [%rd1647+24];
	mul.wide.s32 	%rd1660, %r4106, 4;
	add.s64 	%rd1661, %rd4, %rd1660;
	ld.global.u32 	%r4107, [%rd1661];
	setp.eq.s32 	%p979, %r4107, -1;
	selp.u32 	%r4108, 1, 0, %p979;
	add.s32 	%r4109, %r4105, %r4108;
	ld.global.u32 	%r4110, [%rd1647+28];
	mul.wide.s32 	%rd1662, %r4110, 4;
	add.s64 	%rd1663, %rd4, %rd1662;
	ld.global.u32 	%r4111, [%rd1663];
	setp.eq.s32 	%p980, %r4111, -1;
	selp.u32 	%r4112, 1, 0, %p980;
	add.s32 	%r4113, %r4109, %r4112;
	ld.global.u32 	%r4114, [%rd1647+32];
	mul.wide.s32 	%rd1664, %r4114, 4;
	add.s64 	%rd1665, %rd4, %rd1664;
	ld.global.u32 	%r4115, [%rd1665];
	setp.eq.s32 	%p981, %r4115, -1;
	selp.u32 	%r4116, 1, 0, %p981;
	add.s32 	%r4117, %r4113, %r4116;
	ld.global.u32 	%r4118, [%rd1647+36];
	mul.wide.s32 	%rd1666, %r4118, 4;
	add.s64 	%rd1667, %rd4, %rd1666;
	ld.global.u32 	%r4119, [%rd1667];
	setp.eq.s32 	%p982, %r4119, -1;
	selp.u32 	%r4120, 1, 0, %p982;
	add.s32 	%r4121, %r4117, %r4120;
	ld.global.u32 	%r4122, [%rd1647+40];
	mul.wide.s32 	%rd1668, %r4122, 4;
	add.s64 	%rd1669, %rd4, %rd1668;
	ld.global.u32 	%r4123, [%rd1669];
	setp.eq.s32 	%p983, %r4123, -1;
	selp.u32 	%r4124, 1, 0, %p983;
	add.s32 	%r4125, %r4121, %r4124;
	ld.global.u32 	%r4126, [%rd1647+44];
	mul.wide.s32 	%rd1670, %r4126, 4;
	add.s64 	%rd1671, %rd4, %rd1670;
	ld.global.u32 	%r4127, [%rd1671];
	setp.eq.s32 	%p984, %r4127, -1;
	selp.u32 	%r4128, 1, 0, %p984;
	add.s32 	%r4129, %r4125, %r4128;
	ld.global.u32 	%r4130, [%rd1647+48];
	mul.wide.s32 	%rd1672, %r4130, 4;
	add.s64 	%rd1673, %rd4, %rd1672;
	ld.global.u32 	%r4131, [%rd1673];
	setp.eq.s32 	%p985, %r4131, -1;
	selp.u32 	%r4132, 1, 0, %p985;
	add.s32 	%r4133, %r4129, %r4132;
	ld.global.u32 	%r4134, [%rd1647+52];
	mul.wide.s32 	%rd1674, %r4134, 4;
	add.s64 	%rd1675, %rd4, %rd1674;
	ld.global.u32 	%r4135, [%rd1675];
	setp.eq.s32 	%p986, %r4135, -1;
	selp.u32 	%r4136, 1, 0, %p986;
	add.s32 	%r4137, %r4133, %r4136;
	ld.global.u32 	%r4138, [%rd1647+56];
	mul.wide.s32 	%rd1676, %r4138, 4;
	add.s64 	%rd1677, %rd4, %rd1676;
	ld.global.u32 	%r4139, [%rd1677];
	setp.eq.s32 	%p987, %r4139, -1;
	selp.u32 	%r4140, 1, 0, %p987;
	add.s32 	%r4141, %r4137, %r4140;
	ld.global.u32 	%r4142, [%rd1647+60];
	mul.wide.s32 	%rd1678, %r4142, 4;
	add.s64 	%rd1679, %rd4, %rd1678;
	ld.global.u32 	%r4143, [%rd1679];
	setp.eq.s32 	%p988, %r4143, -1;
	selp.u32 	%r4144, 1, 0, %p988;
	add.s32 	%r6144, %r4141, %r4144;
	add.s32 	%r6136, %r6136, 16;
	add.s32 	%r6134, %r6134, 16;
	setp.ne.s32 	%p989, %r6134, %r779;
	@%p989 bra 	$L__BB29_398;
$L__BB29_399:
	setp.eq.s32 	%p990, %r778, 0;
	@%p990 bra 	$L__BB29_409;
	and.b32  	%r789, %r777, 7;
	setp.lt.u32 	%p991, %r778, 8;
	@%p991 bra 	$L__BB29_402;
	mul.wide.s32 	%rd1680, %r6136, 4;
	add.s64 	%rd1681, %rd3, %rd1680;
	ld.global.u32 	%r4146, [%rd1681];
	mul.wide.s32 	%rd1682, %r4146, 4;
	add.s64 	%rd1683, %rd4, %rd1682;
	ld.global.u32 	%r4147, [%rd1683];
	setp.eq.s32 	%p992, %r4147, -1;
	selp.u32 	%r4148, 1, 0, %p992;
	add.s32 	%r4149, %r6144, %r4148;
	ld.global.u32 	%r4150, [%rd1681+4];
	mul.wide.s32 	%rd1684, %r4150, 4;
	add.s64 	%rd1685, %rd4, %rd1684;
	ld.global.u32 	%r4151, [%rd1685];
	setp.eq.s32 	%p993, %r4151, -1;
	selp.u32 	%r4152, 1, 0, %p993;
	add.s32 	%r4153, %r4149, %r4152;
	ld.global.u32 	%r4154, [%rd1681+8];
	mul.wide.s32 	%rd1686, %r4154, 4;
	add.s64 	%rd1687, %rd4, %rd1686;
	ld.global.u32 	%r4155, [%rd1687];
	setp.eq.s32 	%p994, %r4155, -1;
	selp.u32 	%r4156, 1, 0, %p994;
	add.s32 	%r4157, %r4153, %r4156;
	ld.global.u32 	%r4158, [%rd1681+12];
	mul.wide.s32 	%rd1688, %r4158, 4;
	add.s64 	%rd1689, %rd4, %rd1688;
	ld.global.u32 	%r4159, [%rd1689];
	setp.eq.s32 	%p995, %r4159, -1;
	selp.u32 	%r4160, 1, 0, %p995;
	add.s32 	%r4161, %r4157, %r4160;
	ld.global.u32 	%r4162, [%rd1681+16];
	mul.wide.s32 	%rd1690, %r4162, 4;
	add.s64 	%rd1691, %rd4, %rd1690;
	ld.global.u32 	%r4163, [%rd1691];
	setp.eq.s32 	%p996, %r4163, -1;
	selp.u32 	%r4164, 1, 0, %p996;
	add.s32 	%r4165, %r4161, %r4164;
	ld.global.u32 	%r4166, [%rd1681+20];
	mul.wide.s32 	%rd1692, %r4166, 4;
	add.s64 	%rd1693, %rd4, %rd1692;
	ld.global.u32 	%r4167, [%rd1693];
	setp.eq.s32 	%p997, %r4167, -1;
	selp.u32 	%r4168, 1, 0, %p997;
	add.s32 	%r4169, %r4165, %r4168;
	ld.global.u32 	%r4170, [%rd1681+24];
	mul.wide.s32 	%rd1694, %r4170, 4;
	add.s64 	%rd1695, %rd4, %rd1694;
	ld.global.u32 	%r4171, [%rd1695];
	setp.eq.s32 	%p998, %r4171, -1;
	selp.u32 	%r4172, 1, 0, %p998;
	add.s32 	%r4173, %r4169, %r4172;
	ld.global.u32 	%r4174, [%rd1681+28];
	mul.wide.s32 	%rd1696, %r4174, 4;
	add.s64 	%rd1697, %rd4, %rd1696;
	ld.global.u32 	%r4175, [%rd1697];
	setp.eq.s32 	%p999, %r4175, -1;
	selp.u32 	%r4176, 1, 0, %p999;
	add.s32 	%r6144, %r4173, %r4176;
	add.s32 	%r6136, %r6136, 8;
$L__BB29_402:
	setp.eq.s32 	%p1000, %r789, 0;
	@%p1000 bra 	$L__BB29_409;
	and.b32  	%r795, %r777, 3;
	setp.lt.u32 	%p1001, %r789, 4;
	@%p1001 bra 	$L__BB29_405;
	mul.wide.s32 	%rd1698, %r6136, 4;
	add.s64 	%rd1699, %rd3, %rd1698;
	ld.global.u32 	%r4178, [%rd1699];
	mul.wide.s32 	%rd1700, %r4178, 4;
	add.s64 	%rd1701, %rd4, %rd1700;
	ld.global.u32 	%r4179, [%rd1701];
	setp.eq.s32 	%p1002, %r4179, -1;
	selp.u32 	%r4180, 1, 0, %p1002;
	add.s32 	%r4181, %r6144, %r4180;
	ld.global.u32 	%r4182, [%rd1699+4];
	mul.wide.s32 	%rd1702, %r4182, 4;
	add.s64 	%rd1703, %rd4, %rd1702;
	ld.global.u32 	%r4183, [%rd1703];
	setp.eq.s32 	%p1003, %r4183, -1;
	selp.u32 	%r4184, 1, 0, %p1003;
	add.s32 	%r4185, %r4181, %r4184;
	ld.global.u32 	%r4186, [%rd1699+8];
	mul.wide.s32 	%rd1704, %r4186, 4;
	add.s64 	%rd1705, %rd4, %rd1704;
	ld.global.u32 	%r4187, [%rd1705];
	setp.eq.s32 	%p1004, %r4187, -1;
	selp.u32 	%r4188, 1, 0, %p1004;
	add.s32 	%r4189, %r4185, %r4188;
	ld.global.u32 	%r4190, [%rd1699+12];
	mul.wide.s32 	%rd1706, %r4190, 4;
	add.s64 	%rd1707, %rd4, %rd1706;
	ld.global.u32 	%r4191, [%rd1707];
	setp.eq.s32 	%p1005, %r4191, -1;
	selp.u32 	%r4192, 1, 0, %p1005;
	add.s32 	%r6144, %r4189, %r4192;
	add.s32 	%r6136, %r6136, 4;
$L__BB29_405:
	setp.eq.s32 	%p1006, %r795, 0;
	@%p1006 bra 	$L__BB29_409;
	mul.wide.s32 	%rd1708, %r6136, 4;
	add.s64 	%rd36, %rd3, %rd1708;
	ld.global.u32 	%r4193, [%rd36];
	mul.wide.s32 	%rd1709, %r4193, 4;
	add.s64 	%rd1710, %rd4, %rd1709;
	ld.global.u32 	%r4194, [%rd1710];
	setp.eq.s32 	%p1007, %r4194, -1;
	selp.u32 	%r4195, 1, 0, %p1007;
	add.s32 	%r6144, %r6144, %r4195;
	setp.eq.s32 	%p1008, %r795, 1;
	@%p1008 bra 	$L__BB29_409;
	ld.global.u32 	%r4196, [%rd36+4];
	mul.wide.s32 	%rd1711, %r4196, 4;
	add.s64 	%rd1712, %rd4, %rd1711;
	ld.global.u32 	%r4197, [%rd1712];
	setp.eq.s32 	%p1009, %r4197, -1;
	selp.u32 	%r4198, 1, 0, %p1009;
	add.s32 	%r6144, %r6144, %r4198;
	setp.eq.s32 	%p1010, %r795, 2;
	@%p1010 bra 	$L__BB29_409;
	ld.global.u32 	%r4199, [%rd36+8];
	mul.wide.s32 	%rd1713, %r4199, 4;
	add.s64 	%rd1714, %rd4, %rd1713;
	ld.global.u32 	%r4200, [%rd1714];
	setp.eq.s32 	%p1011, %r4200, -1;
	selp.u32 	%r4201, 1, 0, %p1011;
	add.s32 	%r6144, %r6144, %r4201;
$L__BB29_409:
	ld.global.u32 	%r4203, [%rd27+8192];
	setp.ne.s32 	%p1012, %r4203, -1;
	mov.b32 	%r6157, 0;
	@%p1012 bra 	$L__BB29_424;
	ld.global.u32 	%r6149, [%rd28+8192];
	ld.global.u32 	%r806, [%rd28+8196];
	setp.ge.s32 	%p1013, %r6149, %r806;
	@%p1013 bra 	$L__BB29_424;
	add.s32 	%r4207, %r6149, 1;
	max.s32 	%r4208, %r806, %r4207;
	sub.s32 	%r807, %r4208, %r6149;
	and.b32  	%r808, %r807, 15;
	sub.s32 	%r4209, %r6149, %r4208;
	setp.gt.u32 	%p1014, %r4209, -16;
	mov.b32 	%r6157, 0;
	@%p1014 bra 	$L__BB29_414;
	and.b32  	%r809, %r807, -16;
	mov.b32 	%r6157, 0;
	mov.u32 	%r6147, %r6157;
$L__BB29_413:
	.pragma "nounroll";
	mul.wide.s32 	%rd1715, %r6149, 4;
	add.s64 	%rd1716, %rd3, %rd1715;
	ld.global.u32 	%r4211, [%rd1716];
	mul.wide.s32 	%rd1717, %r4211, 4;
	add.s64 	%rd1718, %rd4, %rd1717;
	ld.global.u32 	%r4212, [%rd1718];
	setp.eq.s32 	%p1015, %r4212, -1;
	selp.u32 	%r4213, 1, 0, %p1015;
	add.s32 	%r4214, %r6157, %r4213;
	ld.global.u32 	%r4215, [%rd1716+4];
	mul.wide.s32 	%rd1719, %r4215, 4;
	add.s64 	%rd1720, %rd4, %rd1719;
	ld.global.u32 	%r4216, [%rd1720];
	setp.eq.s32 	%p1016, %r4216, -1;
	selp.u32 	%r4217, 1, 0, %p1016;
	add.s32 	%r4218, %r4214, %r4217;
	ld.global.u32 	%r4219, [%rd1716+8];
	mul.wide.s32 	%rd1721, %r4219, 4;
	add.s64 	%rd1722, %rd4, %rd1721;
	ld.global.u32 	%r4220, [%rd1722];
	setp.eq.s32 	%p1017, %r4220, -1;
	selp.u32 	%r4221, 1, 0, %p1017;
	add.s32 	%r4222, %r4218, %r4221;
	ld.global.u32 	%r4223, [%rd1716+12];
	mul.wide.s32 	%rd1723, %r4223, 4;
	add.s64 	%rd1724, %rd4, %rd1723;
	ld.global.u32 	%r4224, [%rd1724];
	setp.eq.s32 	%p1018, %r4224, -1;
	selp.u32 	%r4225, 1, 0, %p1018;
	add.s32 	%r4226, %r4222, %r4225;
	ld.global.u32 	%r4227, [%rd1716+16];
	mul.wide.s32 	%rd1725, %r4227, 4;
	add.s64 	%rd1726, %rd4, %rd1725;
	ld.global.u32 	%r4228, [%rd1726];
	setp.eq.s32 	%p1019, %r4228, -1;
	selp.u32 	%r4229, 1, 0, %p1019;
	add.s32 	%r4230, %r4226, %r4229;
	ld.global.u32 	%r4231, [%rd1716+20];
	mul.wide.s32 	%rd1727, %r4231, 4;
	add.s64 	%rd1728, %rd4, %rd1727;
	ld.global.u32 	%r4232, [%rd1728];
	setp.eq.s32 	%p1020, %r4232, -1;
	selp.u32 	%r4233, 1, 0, %p1020;
	add.s32 	%r4234, %r4230, %r4233;
	ld.global.u32 	%r4235, [%rd1716+24];
	mul.wide.s32 	%rd1729, %r4235, 4;
	add.s64 	%rd1730, %rd4, %rd1729;
	ld.global.u32 	%r4236, [%rd1730];
	setp.eq.s32 	%p1021, %r4236, -1;
	selp.u32 	%r4237, 1, 0, %p1021;
	add.s32 	%r4238, %r4234, %r4237;
	ld.global.u32 	%r4239, [%rd1716+28];
	mul.wide.s32 	%rd1731, %r4239, 4;
	add.s64 	%rd1732, %rd4, %rd1731;
	ld.global.u32 	%r4240, [%rd1732];
	setp.eq.s32 	%p1022, %r4240, -1;
	selp.u32 	%r4241, 1, 0, %p1022;
	add.s32 	%r4242, %r4238, %r4241;
	ld.global.u32 	%r4243, [%rd1716+32];
	mul.wide.s32 	%rd1733, %r4243, 4;
	add.s64 	%rd1734, %rd4, %rd1733;
	ld.global.u32 	%r4244, [%rd1734];
	setp.eq.s32 	%p1023, %r4244, -1;
	selp.u32 	%r4245, 1, 0, %p1023;
	add.s32 	%r4246, %r4242, %r4245;
	ld.global.u32 	%r4247, [%rd1716+36];
	mul.wide.s32 	%rd1735, %r4247, 4;
	add.s64 	%rd1736, %rd4, %rd1735;
	ld.global.u32 	%r4248, [%rd1736];
	setp.eq.s32 	%p1024, %r4248, -1;
	selp.u32 	%r4249, 1, 0, %p1024;
	add.s32 	%r4250, %r4246, %r4249;
	ld.global.u32 	%r4251, [%rd1716+40];
	mul.wide.s32 	%rd1737, %r4251, 4;
	add.s64 	%rd1738, %rd4, %rd1737;
	ld.global.u32 	%r4252, [%rd1738];
	setp.eq.s32 	%p1025, %r4252, -1;
	selp.u32 	%r4253, 1, 0, %p1025;
	add.s32 	%r4254, %r4250, %r4253;
	ld.global.u32 	%r4255, [%rd1716+44];
	mul.wide.s32 	%rd1739, %r4255, 4;
	add.s64 	%rd1740, %rd4, %rd1739;
	ld.global.u32 	%r4256, [%rd1740];
	setp.eq.s32 	%p1026, %r4256, -1;
	selp.u32 	%r4257, 1, 0, %p1026;
	add.s32 	%r4258, %r4254, %r4257;
	ld.global.u32 	%r4259, [%rd1716+48];
	mul.wide.s32 	%rd1741, %r4259, 4;
	add.s64 	%rd1742, %rd4, %rd1741;
	ld.global.u32 	%r4260, [%rd1742];
	setp.eq.s32 	%p1027, %r4260, -1;
	selp.u32 	%r4261, 1, 0, %p1027;
	add.s32 	%r4262, %r4258, %r4261;
	ld.global.u32 	%r4263, [%rd1716+52];
	mul.wide.s32 	%rd1743, %r4263, 4;
	add.s64 	%rd1744, %rd4, %rd1743;
	ld.global.u32 	%r4264, [%rd1744];
	setp.eq.s32 	%p1028, %r4264, -1;
	selp.u32 	%r4265, 1, 0, %p1028;
	add.s32 	%r4266, %r4262, %r4265;
	ld.global.u32 	%r4267, [%rd1716+56];
	mul.wide.s32 	%rd1745, %r4267, 4;
	add.s64 	%rd1746, %rd4, %rd1745;
	ld.global.u32 	%r4268, [%rd1746];
	setp.eq.s32 	%p1029, %r4268, -1;
	selp.u32 	%r4269, 1, 0, %p1029;
	add.s32 	%r4270, %r4266, %r4269;
	ld.global.u32 	%r4271, [%rd1716+60];
	mul.wide.s32 	%rd1747, %r4271, 4;
	add.s64 	%rd1748, %rd4, %rd1747;
	ld.global.u32 	%r4272, [%rd1748];
	setp.eq.s32 	%p1030, %r4272, -1;
	selp.u32 	%r4273, 1, 0, %p1030;
	add.s32 	%r6157, %r4270, %r4273;
	add.s32 	%r6149, %r6149, 16;
	add.s32 	%r6147, %r6147, 16;
	setp.ne.s32 	%p1031, %r6147, %r809;
	@%p1031 bra 	$L__BB29_413;
$L__BB29_414:
	setp.eq.s32 	%p1032, %r808, 0;
	@%p1032 bra 	$L__BB29_424;
	and.b32  	%r819, %r807, 7;
	setp.lt.u32 	%p1033, %r808, 8;
	@%p1033 bra 	$L__BB29_417;
	mul.wide.s32 	%rd1749, %r6149, 4;
	add.s64 	%rd1750, %rd3, %rd1749;
	ld.global.u32 	%r4275, [%rd1750];
	mul.wide.s32 	%rd1751, %r4275, 4;
	add.s64 	%rd1752, %rd4, %rd1751;
	ld.global.u32 	%r4276, [%rd1752];
	setp.eq.s32 	%p1034, %r4276, -1;
	selp.u32 	%r4277, 1, 0, %p1034;
	add.s32 	%r4278, %r6157, %r4277;
	ld.global.u32 	%r4279, [%rd1750+4];
	mul.wide.s32 	%rd1753, %r4279, 4;
	add.s64 	%rd1754, %rd4, %rd1753;
	ld.global.u32 	%r4280, [%rd1754];
	setp.eq.s32 	%p1035, %r4280, -1;
	selp.u32 	%r4281, 1, 0, %p1035;
	add.s32 	%r4282, %r4278, %r4281;
	ld.global.u32 	%r4283, [%rd1750+8];
	mul.wide.s32 	%rd1755, %r4283, 4;
	add.s64 	%rd1756, %rd4, %rd1755;
	ld.global.u32 	%r4284, [%rd1756];
	setp.eq.s32 	%p1036, %r4284, -1;
	selp.u32 	%r4285, 1, 0, %p1036;
	add.s32 	%r4286, %r4282, %r4285;
	ld.global.u32 	%r4287, [%rd1750+12];
	mul.wide.s32 	%rd1757, %r4287, 4;
	add.s64 	%rd1758, %rd4, %rd1757;
	ld.global.u32 	%r4288, [%rd1758];
	setp.eq.s32 	%p1037, %r4288, -1;
	selp.u32 	%r4289, 1, 0, %p1037;
	add.s32 	%r4290, %r4286, %r4289;
	ld.global.u32 	%r4291, [%rd1750+16];
	mul.wide.s32 	%rd1759, %r4291, 4;
	add.s64 	%rd1760, %rd4, %rd1759;
	ld.global.u32 	%r4292, [%rd1760];
	setp.eq.s32 	%p1038, %r4292, -1;
	selp.u32 	%r4293, 1, 0, %p1038;
	add.s32 	%r4294, %r4290, %r4293;
	ld.global.u32 	%r4295, [%rd1750+20];
	mul.wide.s32 	%rd1761, %r4295, 4;
	add.s64 	%rd1762, %rd4, %rd1761;
	ld.global.u32 	%r4296, [%rd1762];
	setp.eq.s32 	%p1039, %r4296, -1;
	selp.u32 	%r4297, 1, 0, %p1039;
	add.s32 	%r4298, %r4294, %r4297;
	ld.global.u32 	%r4299, [%rd1750+24];
	mul.wide.s32 	%rd1763, %r4299, 4;
	add.s64 	%rd1764, %rd4, %rd1763;
	ld.global.u32 	%r4300, [%rd1764];
	setp.eq.s32 	%p1040, %r4300, -1;
	selp.u32 	%r4301, 1, 0, %p1040;
	add.s32 	%r4302, %r4298, %r4301;
	ld.global.u32 	%r4303, [%rd1750+28];
	mul.wide.s32 	%rd1765, %r4303, 4;
	add.s64 	%rd1766, %rd4, %rd1765;
	ld.global.u32 	%r4304, [%rd1766];
	setp.eq.s32 	%p1041, %r4304, -1;
	selp.u32 	%r4305, 1, 0, %p1041;
	add.s32 	%r6157, %r4302, %r4305;
	add.s32 	%r6149, %r6149, 8;
$L__BB29_417:
	setp.eq.s32 	%p1042, %r819, 0;
	@%p1042 bra 	$L__BB29_424;
	and.b32  	%r825, %r807, 3;
	setp.lt.u32 	%p1043, %r819, 4;
	@%p1043 bra 	$L__BB29_420;
	mul.wide.s32 	%rd1767, %r6149, 4;
	add.s64 	%rd1768, %rd3, %rd1767;
	ld.global.u32 	%r4307, [%rd1768];
	mul.wide.s32 	%rd1769, %r4307, 4;
	add.s64 	%rd1770, %rd4, %rd1769;
	ld.global.u32 	%r4308, [%rd1770];
	setp.eq.s32 	%p1044, %r4308, -1;
	selp.u32 	%r4309, 1, 0, %p1044;
	add.s32 	%r4310, %r6157, %r4309;
	ld.global.u32 	%r4311, [%rd1768+4];
	mul.wide.s32 	%rd1771, %r4311, 4;
	add.s64 	%rd1772, %rd4, %rd1771;
	ld.global.u32 	%r4312, [%rd1772];
	setp.eq.s32 	%p1045, %r4312, -1;
	selp.u32 	%r4313, 1, 0, %p1045;
	add.s32 	%r4314, %r4310, %r4313;
	ld.global.u32 	%r4315, [%rd1768+8];
	mul.wide.s32 	%rd1773, %r4315, 4;
	add.s64 	%rd1774, %rd4, %rd1773;
	ld.global.u32 	%r4316, [%rd1774];
	setp.eq.s32 	%p1046, %r4316, -1;
	selp.u32 	%r4317, 1, 0, %p1046;
	add.s32 	%r4318, %r4314, %r4317;
	ld.global.u32 	%r4319, [%rd1768+12];
	mul.wide.s32 	%rd1775, %r4319, 4;
	add.s64 	%rd1776, %rd4, %rd1775;
	ld.global.u32 	%r4320, [%rd1776];
	setp.eq.s32 	%p1047, %r4320, -1;
	selp.u32 	%r4321, 1, 0, %p1047;
	add.s32 	%r6157, %r4318, %r4321;
	add.s32 	%r6149, %r6149, 4;
$L__BB29_420:
	setp.eq.s32 	%p1048, %r825, 0;
	@%p1048 bra 	$L__BB29_424;
	mul.wide.s32 	%rd1777, %r6149, 4;
	add.s64 	%rd37, %rd3, %rd1777;
	ld.global.u32 	%r4322, [%rd37];
	mul.wide.s32 	%rd1778, %r4322, 4;
	add.s64 	%rd1779, %rd4, %rd1778;
	ld.global.u32 	%r4323, [%rd1779];
	setp.eq.s32 	%p1049, %r4323, -1;
	selp.u32 	%r4324, 1, 0, %p1049;
	add.s32 	%r6157, %r6157, %r4324;
	setp.eq.s32 	%p1050, %r825, 1;
	@%p1050 bra 	$L__BB29_424;
	ld.global.u32 	%r4325, [%rd37+4];
	mul.wide.s32 	%rd1780, %r4325, 4;
	add.s64 	%rd1781, %rd4, %rd1780;
	ld.global.u32 	%r4326, [%rd1781];
	setp.eq.s32 	%p1051, %r4326, -1;
	selp.u32 	%r4327, 1, 0, %p1051;
	add.s32 	%r6157, %r6157, %r4327;
	setp.eq.s32 	%p1052, %r825, 2;
	@%p1052 bra 	$L__BB29_424;
	ld.global.u32 	%r4328, [%rd37+8];
	mul.wide.s32 	%rd1782, %r4328, 4;
	add.s64 	%rd1783, %rd4, %rd1782;
	ld.global.u32 	%r4329, [%rd1783];
	setp.eq.s32 	%p1053, %r4329, -1;
	selp.u32 	%r4330, 1, 0, %p1053;
	add.s32 	%r6157, %r6157, %r4330;
$L__BB29_424:
	ld.global.u32 	%r4332, [%rd27+9216];
	setp.ne.s32 	%p1054, %r4332, -1;
	mov.b32 	%r6170, 0;
	@%p1054 bra 	$L__BB29_439;
	ld.global.u32 	%r6162, [%rd28+9216];
	ld.global.u32 	%r836, [%rd28+9220];
	setp.ge.s32 	%p1055, %r6162, %r836;
	@%p1055 bra 	$L__BB29_439;
	add.s32 	%r4336, %r6162, 1;
	max.s32 	%r4337, %r836, %r4336;
	sub.s32 	%r837, %r4337, %r6162;
	and.b32  	%r838, %r837, 15;
	sub.s32 	%r4338, %r6162, %r4337;
	setp.gt.u32 	%p1056, %r4338, -16;
	mov.b32 	%r6170, 0;
	@%p1056 bra 	$L__BB29_429;
	and.b32  	%r839, %r837, -16;
	mov.b32 	%r6170, 0;
	mov.u32 	%r6160, %r6170;
$L__BB29_428:
	.pragma "nounroll";
	mul.wide.s32 	%rd1784, %r6162, 4;
	add.s64 	%rd1785, %rd3, %rd1784;
	ld.global.u32 	%r4340, [%rd1785];
	mul.wide.s32 	%rd1786, %r4340, 4;
	add.s64 	%rd1787, %rd4, %rd1786;
	ld.global.u32 	%r4341, [%rd1787];
	setp.eq.s32 	%p1057, %r4341, -1;
	selp.u32 	%r4342, 1, 0, %p1057;
	add.s32 	%r4343, %r6170, %r4342;
	ld.global.u32 	%r4344, [%rd1785+4];
	mul.wide.s32 	%rd1788, %r4344, 4;
	add.s64 	%rd1789, %rd4, %rd1788;
	ld.global.u32 	%r4345, [%rd1789];
	setp.eq.s32 	%p1058, %r4345, -1;
	selp.u32 	%r4346, 1, 0, %p1058;
	add.s32 	%r4347, %r4343, %r4346;
	ld.global.u32 	%r4348, [%rd1785+8];
	mul.wide.s32 	%rd1790, %r4348, 4;
	add.s64 	%rd1791, %rd4, %rd1790;
	ld.global.u32 	%r4349, [%rd1791];
	setp.eq.s32 	%p1059, %r4349, -1;
	selp.u32 	%r4350, 1, 0, %p1059;
	add.s32 	%r4351, %r4347, %r4350;
	ld.global.u32 	%r4352, [%rd1785+12];
	mul.wide.s32 	%rd1792, %r4352, 4;
	add.s64 	%rd1793, %rd4, %rd1792;
	ld.global.u32 	%r4353, [%rd1793];
	setp.eq.s32 	%p1060, %r4353, -1;
	selp.u32 	%r4354, 1, 0, %p1060;
	add.s32 	%r4355, %r4351, %r4354;
	ld.global.u32 	%r4356, [%rd1785+16];
	mul.wide.s32 	%rd1794, %r4356, 4;
	add.s64 	%rd1795, %rd4, %rd1794;
	ld.global.u32 	%r4357, [%rd1795];
	setp.eq.s32 	%p1061, %r4357, -1;
	selp.u32 	%r4358, 1, 0, %p1061;
	add.s32 	%r4359, %r4355, %r4358;
	ld.global.u32 	%r4360, [%rd1785+20];
	mul.wide.s32 	%rd1796, %r4360, 4;
	add.s64 	%rd1797, %rd4, %rd1796;
	ld.global.u32 	%r4361, [%rd1797];
	setp.eq.s32 	%p1062, %r4361, -1;
	selp.u32 	%r4362, 1, 0, %p1062;
	add.s32 	%r4363, %r4359, %r4362;
	ld.global.u32 	%r4364, [%rd1785+24];
	mul.wide.s32 	%rd1798, %r4364, 4;
	add.s64 	%rd1799, %rd4, %rd1798;
	ld.global.u32 	%r4365, [%rd1799];
	setp.eq.s32 	%p1063, %r4365, -1;
	selp.u32 	%r4366, 1, 0, %p1063;
	add.s32 	%r4367, %r4363, %r4366;
	ld.global.u32 	%r4368, [%rd1785+28];
	mul.wide.s32 	%rd1800, %r4368, 4;
	add.s64 	%rd1801, %rd4, %rd1800;
	ld.global.u32 	%r4369, [%rd1801];
	setp.eq.s32 	%p1064, %r4369, -1;
	selp.u32 	%r4370, 1, 0, %p1064;
	add.s32 	%r4371, %r4367, %r4370;
	ld.global.u32 	%r4372, [%rd1785+32];
	mul.wide.s32 	%rd1802, %r4372, 4;
	add.s64 	%rd1803, %rd4, %rd1802;
	ld.global.u32 	%r4373, [%rd1803];
	setp.eq.s32 	%p1065, %r4373, -1;
	selp.u32 	%r4374, 1, 0, %p1065;
	add.s32 	%r4375, %r4371, %r4374;
	ld.global.u32 	%r4376, [%rd1785+36];
	mul.wide.s32 	%rd1804, %r4376, 4;
	add.s64 	%rd1805, %rd4, %rd1804;
	ld.global.u32 	%r4377, [%rd1805];
	setp.eq.s32 	%p1066, %r4377, -1;
	selp.u32 	%r4378, 1, 0, %p1066;
	add.s32 	%r4379, %r4375, %r4378;
	ld.global.u32 	%r4380, [%rd1785+40];
	mul.wide.s32 	%rd1806, %r4380, 4;
	add.s64 	%rd1807, %rd4, %rd1806;
	ld.global.u32 	%r4381, [%rd1807];
	setp.eq.s32 	%p1067, %r4381, -1;
	selp.u32 	%r4382, 1, 0, %p1067;
	add.s32 	%r4383, %r4379, %r4382;
	ld.global.u32 	%r4384, [%rd1785+44];
	mul.wide.s32 	%rd1808, %r4384, 4;
	add.s64 	%rd1809, %rd4, %rd1808;
	ld.global.u32 	%r4385, [%rd1809];
	setp.eq.s32 	%p1068, %r4385, -1;
	selp.u32 	%r4386, 1, 0, %p1068;
	add.s32 	%r4387, %r4383, %r4386;
	ld.global.u32 	%r4388, [%rd1785+48];
	mul.wide.s32 	%rd1810, %r4388, 4;
	add.s64 	%rd1811, %rd4, %rd1810;
	ld.global.u32 	%r4389, [%rd1811];
	setp.eq.s32 	%p1069, %r4389, -1;
	selp.u32 	%r4390, 1, 0, %p1069;
	add.s32 	%r4391, %r4387, %r4390;
	ld.global.u32 	%r4392, [%rd1785+52];
	mul.wide.s32 	%rd1812, %r4392, 4;
	add.s64 	%rd1813, %rd4, %rd1812;
	ld.global.u32 	%r4393, [%rd1813];
	setp.eq.s32 	%p1070, %r4393, -1;
	selp.u32 	%r4394, 1, 0, %p1070;
	add.s32 	%r4395, %r4391, %r4394;
	ld.global.u32 	%r4396, [%rd1785+56];
	mul.wide.s32 	%rd1814, %r4396, 4;
	add.s64 	%rd1815, %rd4, %rd1814;
	ld.global.u32 	%r4397, [%rd1815];
	setp.eq.s32 	%p1071, %r4397, -1;
	selp.u32 	%r4398, 1, 0, %p1071;
	add.s32 	%r4399, %r4395, %r4398;
	ld.global.u32 	%r4400, [%rd1785+60];
	mul.wide.s32 	%rd1816, %r4400, 4;
	add.s64 	%rd1817, %rd4, %rd1816;
	ld.global.u32 	%r4401, [%rd1817];
	setp.eq.s32 	%p1072, %r4401, -1;
	selp.u32 	%r4402, 1, 0, %p1072;
	add.s32 	%r6170, %r4399, %r4402;
	add.s32 	%r6162, %r6162, 16;
	add.s32 	%r6160, %r6160, 16;
	setp.ne.s32 	%p1073, %r6160, %r839;
	@%p1073 bra 	$L__BB29_428;
$L__BB29_429:
	setp.eq.s32 	%p1074, %r838, 0;
	@%p1074 bra 	$L__BB29_439;
	and.b32  	%r849, %r837, 7;
	setp.lt.u32 	%p1075, %r838, 8;
	@%p1075 bra 	$L__BB29_432;
	mul.wide.s32 	%rd1818, %r6162, 4;
	add.s64 	%rd1819, %rd3, %rd1818;
	ld.global.u32 	%r4404, [%rd1819];
	mul.wide.s32 	%rd1820, %r4404, 4;
	add.s64 	%rd1821, %rd4, %rd1820;
	ld.global.u32 	%r4405, [%rd1821];
	setp.eq.s32 	%p1076, %r4405, -1;
	selp.u32 	%r4406, 1, 0, %p1076;
	add.s32 	%r4407, %r6170, %r4406;
	ld.global.u32 	%r4408, [%rd1819+4];
	mul.wide.s32 	%rd1822, %r4408, 4;
	add.s64 	%rd1823, %rd4, %rd1822;
	ld.global.u32 	%r4409, [%rd1823];
	setp.eq.s32 	%p1077, %r4409, -1;
	selp.u32 	%r4410, 1, 0, %p1077;
	add.s32 	%r4411, %r4407, %r4410;
	ld.global.u32 	%r4412, [%rd1819+8];
	mul.wide.s32 	%rd1824, %r4412, 4;
	add.s64 	%rd1825, %rd4, %rd1824;
	ld.global.u32 	%r4413, [%rd1825];
	setp.eq.s32 	%p1078, %r4413, -1;
	selp.u32 	%r4414, 1, 0, %p1078;
	add.s32 	%r4415, %r4411, %r4414;
	ld.global.u32 	%r4416, [%rd1819+12];
	mul.wide.s32 	%rd1826, %r4416, 4;
	add.s64 	%rd1827, %rd4, %rd1826;
	ld.global.u32 	%r4417, [%rd1827];
	setp.eq.s32 	%p1079, %r4417, -1;
	selp.u32 	%r4418, 1, 0, %p1079;
	add.s32 	%r4419, %r4415, %r4418;
	ld.global.u32 	%r4420, [%rd1819+16];
	mul.wide.s32 	%rd1828, %r4420, 4;
	add.s64 	%rd1829, %rd4, %rd1828;
	ld.global.u32 	%r4421, [%rd1829];
	setp.eq.s32 	%p1080, %r4421, -1;
	selp.u32 	%r4422, 1, 0, %p1080;
	add.s32 	%r4423, %r4419, %r4422;
	ld.global.u32 	%r4424, [%rd1819+20];
	mul.wide.s32 	%rd1830, %r4424, 4;
	add.s64 	%rd1831, %rd4, %rd1830;
	ld.global.u32 	%r4425, [%rd1831];
	setp.eq.s32 	%p1081, %r4425, -1;
	selp.u32 	%r4426, 1, 0, %p1081;
	add.s32 	%r4427, %r4423, %r4426;
	ld.global.u32 	%r4428, [%rd1819+24];
	mul.wide.s32 	%rd1832, %r4428, 4;
	add.s64 	%rd1833, %rd4, %rd1832;
	ld.global.u32 	%r4429, [%rd1833];
	setp.eq.s32 	%p1082, %r4429, -1;
	selp.u32 	%r4430, 1, 0, %p1082;
	add.s32 	%r4431, %r4427, %r4430;
	ld.global.u32 	%r4432, [%rd1819+28];
	mul.wide.s32 	%rd1834, %r4432, 4;
	add.s64 	%rd1835, %rd4, %rd1834;
	ld.global.u32 	%r4433, [%rd1835];
	setp.eq.s32 	%p1083, %r4433, -1;
	selp.u32 	%r4434, 1, 0, %p1083;
	add.s32 	%r6170, %r4431, %r4434;
	add.s32 	%r6162, %r6162, 8;
$L__BB29_432:
	setp.eq.s32 	%p1084, %r849, 0;
	@%p1084 bra 	$L__BB29_439;
	and.b32  	%r855, %r837, 3;
	setp.lt.u32 	%p1085, %r849, 4;
	@%p1085 bra 	$L__BB29_435;
	mul.wide.s32 	%rd1836, %r6162, 4;
	add.s64 	%rd1837, %rd3, %rd1836;
	ld.global.u32 	%r4436, [%rd1837];
	mul.wide.s32 	%rd1838, %r4436, 4;
	add.s64 	%rd1839, %rd4, %rd1838;
	ld.global.u32 	%r4437, [%rd1839];
	setp.eq.s32 	%p1086, %r4437, -1;
	selp.u32 	%r4438, 1, 0, %p1086;
	add.s32 	%r4439, %r6170, %r4438;
	ld.global.u32 	%r4440, [%rd1837+4];
	mul.wide.s32 	%rd1840, %r4440, 4;
	add.s64 	%rd1841, %rd4, %rd1840;
	ld.global.u32 	%r4441, [%rd1841];
	setp.eq.s32 	%p1087, %r4441, -1;
	selp.u32 	%r4442, 1, 0, %p1087;
	add.s32 	%r4443, %r4439, %r4442;
	ld.global.u32 	%r4444, [%rd1837+8];
	mul.wide.s32 	%rd1842, %r4444, 4;
	add.s64 	%rd1843, %rd4, %rd1842;
	ld.global.u32 	%r4445, [%rd1843];
	setp.eq.s32 	%p1088, %r4445, -1;
	selp.u32 	%r4446, 1, 0, %p1088;
	add.s32 	%r4447, %r4443, %r4446;
	ld.global.u32 	%r4448, [%rd1837+12];
	mul.wide.s32 	%rd1844, %r4448, 4;
	add.s64 	%rd1845, %rd4, %rd1844;
	ld.global.u32 	%r4449, [%rd1845];
	setp.eq.s32 	%p1089, %r4449, -1;
	selp.u32 	%r4450, 1, 0, %p1089;
	add.s32 	%r6170, %r4447, %r4450;
	add.s32 	%r6162, %r6162, 4;
$L__BB29_435:
	setp.eq.s32 	%p1090, %r855, 0;
	@%p1090 bra 	$L__BB29_439;
	mul.wide.s32 	%rd1846, %r6162, 4;
	add.s64 	%rd38, %rd3, %rd1846;
	ld.global.u32 	%r4451, [%rd38];
	mul.wide.s32 	%rd1847, %r4451, 4;
	add.s64 	%rd1848, %rd4, %rd1847;
	ld.global.u32 	%r4452, [%rd1848];
	setp.eq.s32 	%p1091, %r4452, -1;
	selp.u32 	%r4453, 1, 0, %p1091;
	add.s32 	%r6170, %r6170, %r4453;
	setp.eq.s32 	%p1092, %r855, 1;
	@%p1092 bra 	$L__BB29_439;
	ld.global.u32 	%r4454, [%rd38+4];
	mul.wide.s32 	%rd1849, %r4454, 4;
	add.s64 	%rd1850, %rd4, %rd1849;
	ld.global.u32 	%r4455, [%rd1850];
	setp.eq.s32 	%p1093, %r4455, -1;
	selp.u32 	%r4456, 1, 0, %p1093;
	add.s32 	%r6170, %r6170, %r4456;
	setp.eq.s32 	%p1094, %r855, 2;
	@%p1094 bra 	$L__BB29_439;
	ld.global.u32 	%r4457, [%rd38+8];
	mul.wide.s32 	%rd1851, %r4457, 4;
	add.s64 	%rd1852, %rd4, %rd1851;
	ld.global.u32 	%r4458, [%rd1852];
	setp.eq.s32 	%p1095, %r4458, -1;
	selp.u32 	%r4459, 1, 0, %p1095;
	add.s32 	%r6170, %r6170, %r4459;
$L__BB29_439:
	ld.global.u32 	%r4461, [%rd27+10240];
	setp.ne.s32 	%p1096, %r4461, -1;
	mov.b32 	%r6183, 0;
	@%p1096 bra 	$L__BB29_454;
	ld.global.u32 	%r6175, [%rd28+10240];
	ld.global.u32 	%r866, [%rd28+10244];
	setp.ge.s32 	%p1097, %r6175, %r866;
	@%p1097 bra 	$L__BB29_454;
	add.s32 	%r4465, %r6175, 1;
	max.s32 	%r4466, %r866, %r4465;
	sub.s32 	%r867, %r4466, %r6175;
	and.b32  	%r868, %r867, 15;
	sub.s32 	%r4467, %r6175, %r4466;
	setp.gt.u32 	%p1098, %r4467, -16;
	mov.b32 	%r6183, 0;
	@%p1098 bra 	$L__BB29_444;
	and.b32  	%r869, %r867, -16;
	mov.b32 	%r6183, 0;
	mov.u32 	%r6173, %r6183;
$L__BB29_443:
	.pragma "nounroll";
	mul.wide.s32 	%rd1853, %r6175, 4;
	add.s64 	%rd1854, %rd3, %rd1853;
	ld.global.u32 	%r4469, [%rd1854];
	mul.wide.s32 	%rd1855, %r4469, 4;
	add.s64 	%rd1856, %rd4, %rd1855;
	ld.global.u32 	%r4470, [%rd1856];
	setp.eq.s32 	%p1099, %r4470, -1;
	selp.u32 	%r4471, 1, 0, %p1099;
	add.s32 	%r4472, %r6183, %r4471;
	ld.global.u32 	%r4473, [%rd1854+4];
	mul.wide.s32 	%rd1857, %r4473, 4;
	add.s64 	%rd1858, %rd4, %rd1857;
	ld.global.u32 	%r4474, [%rd1858];
	setp.eq.s32 	%p1100, %r4474, -1;
	selp.u32 	%r4475, 1, 0, %p1100;
	add.s32 	%r4476, %r4472, %r4475;
	ld.global.u32 	%r4477, [%rd1854+8];
	mul.wide.s32 	%rd1859, %r4477, 4;
	add.s64 	%rd1860, %rd4, %rd1859;
	ld.global.u32 	%r4478, [%rd1860];
	setp.eq.s32 	%p1101, %r4478, -1;
	selp.u32 	%r4479, 1, 0, %p1101;
	add.s32 	%r4480, %r4476, %r4479;
	ld.global.u32 	%r4481, [%rd1854+12];
	mul.wide.s32 	%rd1861, %r4481, 4;
	add.s64 	%rd1862, %rd4, %rd1861;
	ld.global.u32 	%r4482, [%rd1862];
	setp.eq.s32 	%p1102, %r4482, -1;
	selp.u32 	%r4483, 1, 0, %p1102;
	add.s32 	%r4484, %r4480, %r4483;
	ld.global.u32 	%r4485, [%rd1854+16];
	mul.wide.s32 	%rd1863, %r4485, 4;
	add.s64 	%rd1864, %rd4, %rd1863;
	ld.global.u32 	%r4486, [%rd1864];
	setp.eq.s32 	%p1103, %r4486, -1;
	selp.u32 	%r4487, 1, 0, %p1103;
	add.s32 	%r4488, %r4484, %r4487;
	ld.global.u32 	%r4489, [%rd1854+20];
	mul.wide.s32 	%rd1865, %r4489, 4;
	add.s64 	%rd1866, %rd4, %rd1865;
	ld.global.u32 	%r4490, [%rd1866];
	setp.eq.s32 	%p1104, %r4490, -1;
	selp.u32 	%r4491, 1, 0, %p1104;
	add.s32 	%r4492, %r4488, %r4491;
	ld.global.u32 	%r4493, [%rd1854+24];
	mul.wide.s32 	%rd1867, %r4493, 4;
	add.s64 	%rd1868, %rd4, %rd1867;
	ld.global.u32 	%r4494, [%rd1868];
	setp.eq.s32 	%p1105, %r4494, -1;
	selp.u32 	%r4495, 1, 0, %p1105;
	add.s32 	%r4496, %r4492, %r4495;
	ld.global.u32 	%r4497, [%rd1854+28];
	mul.wide.s32 	%rd1869, %r4497, 4;
	add.s64 	%rd1870, %rd4, %rd1869;
	ld.global.u32 	%r4498, [%rd1870];
	setp.eq.s32 	%p1106, %r4498, -1;
	selp.u32 	%r4499, 1, 0, %p1106;
	add.s32 	%r4500, %r4496, %r4499;
	ld.global.u32 	%r4501, [%rd1854+32];
	mul.wide.s32 	%rd1871, %r4501, 4;
	add.s64 	%rd1872, %rd4, %rd1871;
	ld.global.u32 	%r4502, [%rd1872];
	setp.eq.s32 	%p1107, %r4502, -1;
	selp.u32 	%r4503, 1, 0, %p1107;
	add.s32 	%r4504, %r4500, %r4503;
	ld.global.u32 	%r4505, [%rd1854+36];
	mul.wide.s32 	%rd1873, %r4505, 4;
	add.s64 	%rd1874, %rd4, %rd1873;
	ld.global.u32 	%r4506, [%rd1874];
	setp.eq.s32 	%p1108, %r4506, -1;
	selp.u32 	%r4507, 1, 0, %p1108;
	add.s32 	%r4508, %r4504, %r4507;
	ld.global.u32 	%r4509, [%rd1854+40];
	mul.wide.s32 	%rd1875, %r4509, 4;
	add.s64 	%rd1876, %rd4, %rd1875;
	ld.global.u32 	%r4510, [%rd1876];
	setp.eq.s32 	%p1109, %r4510, -1;
	selp.u32 	%r4511, 1, 0, %p1109;
	add.s32 	%r4512, %r4508, %r4511;
	ld.global.u32 	%r4513, [%rd1854+44];
	mul.wide.s32 	%rd1877, %r4513, 4;
	add.s64 	%rd1878, %rd4, %rd1877;
	ld.global.u32 	%r4514, [%rd1878];
	setp.eq.s32 	%p1110, %r4514, -1;
	selp.u32 	%r4515, 1, 0, %p1110;
	add.s32 	%r4516, %r4512, %r4515;
	ld.global.u32 	%r4517, [%rd1854+48];
	mul.wide.s32 	%rd1879, %r4517, 4;
	add.s64 	%rd1880, %rd4, %rd1879;
	ld.global.u32 	%r4518, [%rd1880];
	setp.eq.s32 	%p1111, %r4518, -1;
	selp.u32 	%r4519, 1, 0, %p1111;
	add.s32 	%r4520, %r4516, %r4519;
	ld.global.u32 	%r4521, [%rd1854+52];
	mul.wide.s32 	%rd1881, %r4521, 4;
	add.s64 	%rd1882, %rd4, %rd1881;
	ld.global.u32 	%r4522, [%rd1882];
	setp.eq.s32 	%p1112, %r4522, -1;
	selp.u32 	%r4523, 1, 0, %p1112;
	add.s32 	%r4524, %r4520, %r4523;
	ld.global.u32 	%r4525, [%rd1854+56];
	mul.wide.s32 	%rd1883, %r4525, 4;
	add.s64 	%rd1884, %rd4, %rd1883;
	ld.global.u32 	%r4526, [%rd1884];
	setp.eq.s32 	%p1113, %r4526, -1;
	selp.u32 	%r4527, 1, 0, %p1113;
	add.s32 	%r4528, %r4524, %r4527;
	ld.global.u32 	%r4529, [%rd1854+60];
	mul.wide.s32 	%rd1885, %r4529, 4;
	add.s64 	%rd1886, %rd4, %rd1885;
	ld.global.u32 	%r4530, [%rd1886];
	setp.eq.s32 	%p1114, %r4530, -1;
	selp.u32 	%r4531, 1, 0, %p1114;
	add.s32 	%r6183, %r4528, %r4531;
	add.s32 	%r6175, %r6175, 16;
	add.s32 	%r6173, %r6173, 16;
	setp.ne.s32 	%p1115, %r6173, %r869;
	@%p1115 bra 	$L__BB29_443;
$L__BB29_444:
	setp.eq.s32 	%p1116, %r868, 0;
	@%p1116 bra 	$L__BB29_454;
	and.b32  	%r879, %r867, 7;
	setp.lt.u32 	%p1117, %r868, 8;
	@%p1117 bra 	$L__BB29_447;
	mul.wide.s32 	%rd1887, %r6175, 4;
	add.s64 	%rd1888, %rd3, %rd1887;
	ld.global.u32 	%r4533, [%rd1888];
	mul.wide.s32 	%rd1889, %r4533, 4;
	add.s64 	%rd1890, %rd4, %rd1889;
	ld.global.u32 	%r4534, [%rd1890];
	setp.eq.s32 	%p1118, %r4534, -1;
	selp.u32 	%r4535, 1, 0, %p1118;
	add.s32 	%r4536, %r6183, %r4535;
	ld.global.u32 	%r4537, [%rd1888+4];
	mul.wide.s32 	%rd1891, %r4537, 4;
	add.s64 	%rd1892, %rd4, %rd1891;
	ld.global.u32 	%r4538, [%rd1892];
	setp.eq.s32 	%p1119, %r4538, -1;
	selp.u32 	%r4539, 1, 0, %p1119;
	add.s32 	%r4540, %r4536, %r4539;
	ld.global.u32 	%r4541, [%rd1888+8];
	mul.wide.s32 	%rd1893, %r4541, 4;
	add.s64 	%rd1894, %rd4, %rd1893;
	ld.global.u32 	%r4542, [%rd1894];
	setp.eq.s32 	%p1120, %r4542, -1;
	selp.u32 	%r4543, 1, 0, %p1120;
	add.s32 	%r4544, %r4540, %r4543;
	ld.global.u32 	%r4545, [%rd1888+12];
	mul.wide.s32 	%rd1895, %r4545, 4;
	add.s64 	%rd1896, %rd4, %rd1895;
	ld.global.u32 	%r4546, [%rd1896];
	setp.eq.s32 	%p1121, %r4546, -1;
	selp.u32 	%r4547, 1, 0, %p1121;
	add.s32 	%r4548, %r4544, %r4547;
	ld.global.u32 	%r4549, [%rd1888+16];
	mul.wide.s32 	%rd1897, %r4549, 4;
	add.s64 	%rd1898, %rd4, %rd1897;
	ld.global.u32 	%r4550, [%rd1898];
	setp.eq.s32 	%p1122, %r4550, -1;
	selp.u32 	%r4551, 1, 0, %p1122;
	add.s32 	%r4552, %r4548, %r4551;
	ld.global.u32 	%r4553, [%rd1888+20];
	mul.wide.s32 	%rd1899, %r4553, 4;
	add.s64 	%rd1900, %rd4, %rd1899;
	ld.global.u32 	%r4554, [%rd1900];
	setp.eq.s32 	%p1123, %r4554, -1;
	selp.u32 	%r4555, 1, 0, %p1123;
	add.s32 	%r4556, %r4552, %r4555;
	ld.global.u32 	%r4557, [%rd1888+24];
	mul.wide.s32 	%rd1901, %r4557, 4;
	add.s64 	%rd1902, %rd4, %rd1901;
	ld.global.u32 	%r4558, [%rd1902];
	setp.eq.s32 	%p1124, %r4558, -1;
	selp.u32 	%r4559, 1, 0, %p1124;
	add.s32 	%r4560, %r4556, %r4559;
	ld.global.u32 	%r4561, [%rd1888+28];
	mul.wide.s32 	%rd1903, %r4561, 4;
	add.s64 	%rd1904, %rd4, %rd1903;
	ld.global.u32 	%r4562, [%rd1904];
	setp.eq.s32 	%p1125, %r4562, -1;
	selp.u32 	%r4563, 1, 0, %p1125;
	add.s32 	%r6183, %r4560, %r4563;
	add.s32 	%r6175, %r6175, 8;
$L__BB29_447:
	setp.eq.s32 	%p1126, %r879, 0;
	@%p1126 bra 	$L__BB29_454;
	and.b32  	%r885, %r867, 3;
	setp.lt.u32 	%p1127, %r879, 4;
	@%p1127 bra 	$L__BB29_450;
	mul.wide.s32 	%rd1905, %r6175, 4;
	add.s64 	%rd1906, %rd3, %rd1905;
	ld.global.u32 	%r4565, [%rd1906];
	mul.wide.s32 	%rd1907, %r4565, 4;
	add.s64 	%rd1908, %rd4, %rd1907;
	ld.global.u32 	%r4566, [%rd1908];
	setp.eq.s32 	%p1128, %r4566, -1;
	selp.u32 	%r4567, 1, 0, %p1128;
	add.s32 	%r4568, %r6183, %r4567;
	ld.global.u32 	%r4569, [%rd1906+4];
	mul.wide.s32 	%rd1909, %r4569, 4;
	add.s64 	%rd1910, %rd4, %rd1909;
	ld.global.u32 	%r4570, [%rd1910];
	setp.eq.s32 	%p1129, %r4570, -1;
	selp.u32 	%r4571, 1, 0, %p1129;
	add.s32 	%r4572, %r4568, %r4571;
	ld.global.u32 	%r4573, [%rd1906+8];
	mul.wide.s32 	%rd1911, %r4573, 4;
	add.s64 	%rd1912, %rd4, %rd1911;
	ld.global.u32 	%r4574, [%rd1912];
	setp.eq.s32 	%p1130, %r4574, -1;
	selp.u32 	%r4575, 1, 0, %p1130;
	add.s32 	%r4576, %r4572, %r4575;
	ld.global.u32 	%r4577, [%rd1906+12];
	mul.wide.s32 	%rd1913, %r4577, 4;
	add.s64 	%rd1914, %rd4, %rd1913;
	ld.global.u32 	%r4578, [%rd1914];
	setp.eq.s32 	%p1131, %r4578, -1;
	selp.u32 	%r4579, 1, 0, %p1131;
	add.s32 	%r6183, %r4576, %r4579;
	add.s32 	%r6175, %r6175, 4;
$L__BB29_450:
	setp.eq.s32 	%p1132, %r885, 0;
	@%p1132 bra 	$L__BB29_454;
	mul.wide.s32 	%rd1915, %r6175, 4;
	add.s64 	%rd39, %rd3, %rd1915;
	ld.global.u32 	%r4580, [%rd39];
	mul.wide.s32 	%rd1916, %r4580, 4;
	add.s64 	%rd1917, %rd4, %rd1916;
	ld.global.u32 	%r4581, [%rd1917];
	setp.eq.s32 	%p1133, %r4581, -1;
	selp.u32 	%r4582, 1, 0, %p1133;
	add.s32 	%r6183, %r6183, %r4582;
	setp.eq.s32 	%p1134, %r885, 1;
	@%p1134 bra 	$L__BB29_454;
	ld.global.u32 	%r4583, [%rd39+4];
	mul.wide.s32 	%rd1918, %r4583, 4;
	add.s64 	%rd1919, %rd4, %rd1918;
	ld.global.u32 	%r4584, [%rd1919];
	setp.eq.s32 	%p1135, %r4584, -1;
	selp.u32 	%r4585, 1, 0, %p1135;
	add.s32 	%r6183, %r6183, %r4585;
	setp.eq.s32 	%p1136, %r885, 2;
	@%p1136 bra 	$L__BB29_454;
	ld.global.u32 	%r4586, [%rd39+8];
	mul.wide.s32 	%rd1920, %r4586, 4;
	add.s64 	%rd1921, %rd4, %rd1920;
	ld.global.u32 	%r4587, [%rd1921];
	setp.eq.s32 	%p1137, %r4587, -1;
	selp.u32 	%r4588, 1, 0, %p1137;
	add.s32 	%r6183, %r6183, %r4588;
$L__BB29_454:
	ld.global.u32 	%r4590, [%rd27+11264];
	setp.ne.s32 	%p1138, %r4590, -1;
	mov.b32 	%r6196, 0;
	@%p1138 bra 	$L__BB29_469;
	ld.global.u32 	%r6188, [%rd28+11264];
	ld.global.u32 	%r896, [%rd28+11268];
	setp.ge.s32 	%p1139, %r6188, %r896;
	@%p1139 bra 	$L__BB29_469;
	add.s32 	%r4594, %r6188, 1;
	max.s32 	%r4595, %r896, %r4594;
	sub.s32 	%r897, %r4595, %r6188;
	and.b32  	%r898, %r897, 15;
	sub.s32 	%r4596, %r6188, %r4595;
	setp.gt.u32 	%p1140, %r4596, -16;
	mov.b32 	%r6196, 0;
	@%p1140 bra 	$L__BB29_459;
	and.b32  	%r899, %r897, -16;
	mov.b32 	%r6196, 0;
	mov.u32 	%r6186, %r6196;
$L__BB29_458:
	.pragma "nounroll";
	mul.wide.s32 	%rd1922, %r6188, 4;
	add.s64 	%rd1923, %rd3, %rd1922;
	ld.global.u32 	%r4598, [%rd1923];
	mul.wide.s32 	%rd1924, %r4598, 4;
	add.s64 	%rd1925, %rd4, %rd1924;
	ld.global.u32 	%r4599, [%rd1925];
	setp.eq.s32 	%p1141, %r4599, -1;
	selp.u32 	%r4600, 1, 0, %p1141;
	add.s32 	%r4601, %r6196, %r4600;
	ld.global.u32 	%r4602, [%rd1923+4];
	mul.wide.s32 	%rd1926, %r4602, 4;
	add.s64 	%rd1927, %rd4, %rd1926;
	ld.global.u32 	%r4603, [%rd1927];
	setp.eq.s32 	%p1142, %r4603, -1;
	selp.u32 	%r4604, 1, 0, %p1142;
	add.s32 	%r4605, %r4601, %r4604;
	ld.global.u32 	%r4606, [%rd1923+8];
	mul.wide.s32 	%rd1928, %r4606, 4;
	add.s64 	%rd1929, %rd4, %rd1928;
	ld.global.u32 	%r4607, [%rd1929];
	setp.eq.s32 	%p1143, %r4607, -1;
	selp.u32 	%r4608, 1, 0, %p1143;
	add.s32 	%r4609, %r4605, %r4608;
	ld.global.u32 	%r4610, [%rd1923+12];
	mul.wide.s32 	%rd1930, %r4610, 4;
	add.s64 	%rd1931, %rd4, %rd1930;
	ld.global.u32 	%r4611, [%rd1931];
	setp.eq.s32 	%p1144, %r4611, -1;
	selp.u32 	%r4612, 1, 0, %p1144;
	add.s32 	%r4613, %r4609, %r4612;
	ld.global.u32 	%r4614, [%rd1923+16];
	mul.wide.s32 	%rd1932, %r4614, 4;
	add.s64 	%rd1933, %rd4, %rd1932;
	ld.global.u32 	%r4615, [%rd1933];
	setp.eq.s32 	%p1145, %r4615, -1;
	selp.u32 	%r4616, 1, 0, %p1145;
	add.s32 	%r4617, %r4613, %r4616;
	ld.global.u32 	%r4618, [%rd1923+20];
	mul.wide.s32 	%rd1934, %r4618, 4;
	add.s64 	%rd1935, %rd4, %rd1934;
	ld.global.u32 	%r4619, [%rd1935];
	setp.eq.s32 	%p1146, %r4619, -1;
	selp.u32 	%r4620, 1, 0, %p1146;
	add.s32 	%r4621, %r4617, %r4620;
	ld.global.u32 	%r4622, [%rd1923+24];
	mul.wide.s32 	%rd1936, %r4622, 4;
	add.s64 	%rd1937, %rd4, %rd1936;
	ld.global.u32 	%r4623, [%rd1937];
	setp.eq.s32 	%p1147, %r4623, -1;
	selp.u32 	%r4624, 1, 0, %p1147;
	add.s32 	%r4625, %r4621, %r4624;
	ld.global.u32 	%r4626, [%rd1923+28];
	mul.wide.s32 	%rd1938, %r4626, 4;
	add.s64 	%rd1939, %rd4, %rd1938;
	ld.global.u32 	%r4627, [%rd1939];
	setp.eq.s32 	%p1148, %r4627, -1;
	selp.u32 	%r4628, 1, 0, %p1148;
	add.s32 	%r4629, %r4625, %r4628;
	ld.global.u32 	%r4630, [%rd1923+32];
	mul.wide.s32 	%rd1940, %r4630, 4;
	add.s64 	%rd1941, %rd4, %rd1940;
	ld.global.u32 	%r4631, [%rd1941];
	setp.eq.s32 	%p1149, %r4631, -1;
	selp.u32 	%r4632, 1, 0, %p1149;
	add.s32 	%r4633, %r4629, %r4632;
	ld.global.u32 	%r4634, [%rd1923+36];
	mul.wide.s32 	%rd1942, %r4634, 4;
	add.s64 	%rd1943, %rd4, %rd1942;
	ld.global.u32 	%r4635, [%rd1943];
	setp.eq.s32 	%p1150, %r4635, -1;
	selp.u32 	%r4636, 1, 0, %p1150;
	add.s32 	%r4637, %r4633, %r4636;
	ld.global.u32 	%r4638, [%rd1923+40];
	mul.wide.s32 	%rd1944, %r4638, 4;
	add.s64 	%rd1945, %rd4, %rd1944;
	ld.global.u32 	%r4639, [%rd1945];
	setp.eq.s32 	%p1151, %r4639, -1;
	selp.u32 	%r4640, 1, 0, %p1151;
	add.s32 	%r4641, %r4637, %r4640;
	ld.global.u32 	%r4642, [%rd1923+44];
	mul.wide.s32 	%rd1946, %r4642, 4;
	add.s64 	%rd1947, %rd4, %rd1946;
	ld.global.u32 	%r4643, [%rd1947];
	setp.eq.s32 	%p1152, %r4643, -1;
	selp.u32 	%r4644, 1, 0, %p1152;
	add.s32 	%r4645, %r4641, %r4644;
	ld.global.u32 	%r4646, [%rd1923+48];
	mul.wide.s32 	%rd1948, %r4646, 4;
	add.s64 	%rd1949, %rd4, %rd1948;
	ld.global.u32 	%r4647, [%rd1949];
	setp.eq.s32 	%p1153, %r4647, -1;
	selp.u32 	%r4648, 1, 0, %p1153;
	add.s32 	%r4649, %r4645, %r4648;
	ld.global.u32 	%r4650, [%rd1923+52];
	mul.wide.s32 	%rd1950, %r4650, 4;
	add.s64 	%rd1951, %rd4, %rd1950;
	ld.global.u32 	%r4651, [%rd1951];
	setp.eq.s32 	%p1154, %r4651, -1;
	selp.u32 	%r4652, 1, 0, %p1154;
	add.s32 	%r4653, %r4649, %r4652;
	ld.global.u32 	%r4654, [%rd1923+56];
	mul.wide.s32 	%rd1952, %r4654, 4;
	add.s64 	%rd1953, %rd4, %rd1952;
	ld.global.u32 	%r4655, [%rd1953];
	setp.eq.s32 	%p1155, %r4655, -1;
	selp.u32 	%r4656, 1, 0, %p1155;
	add.s32 	%r4657, %r4653, %r4656;
	ld.global.u32 	%r4658, [%rd1923+60];
	mul.wide.s32 	%rd1954, %r4658, 4;
	add.s64 	%rd1955, %rd4, %rd1954;
	ld.global.u32 	%r4659, [%rd1955];
	setp.eq.s32 	%p1156, %r4659, -1;
	selp.u32 	%r4660, 1, 0, %p1156;
	add.s32 	%r6196, %r4657, %r4660;
	add.s32 	%r6188, %r6188, 16;
	add.s32 	%r6186, %r6186, 16;
	setp.ne.s32 	%p1157, %r6186, %r899;
	@%p1157 bra 	$L__BB29_458;
$L__BB29_459:
	setp.eq.s32 	%p1158, %r898, 0;
	@%p1158 bra 	$L__BB29_469;
	and.b32  	%r909, %r897, 7;
	setp.lt.u32 	%p1159, %r898, 8;
	@%p1159 bra 	$L__BB29_462;
	mul.wide.s32 	%rd1956, %r6188, 4;
	add.s64 	%rd1957, %rd3, %rd1956;
	ld.global.u32 	%r4662, [%rd1957];
	mul.wide.s32 	%rd1958, %r4662, 4;
	add.s64 	%rd1959, %rd4, %rd1958;
	ld.global.u32 	%r4663, [%rd1959];
	setp.eq.s32 	%p1160, %r4663, -1;
	selp.u32 	%r4664, 1, 0, %p1160;
	add.s32 	%r4665, %r6196, %r4664;
	ld.global.u32 	%r4666, [%rd1957+4];
	mul.wide.s32 	%rd1960, %r4666, 4;
	add.s64 	%rd1961, %rd4, %rd1960;
	ld.global.u32 	%r4667, [%rd1961];
	setp.eq.s32 	%p1161, %r4667, -1;
	selp.u32 	%r4668, 1, 0, %p1161;
	add.s32 	%r4669, %r4665, %r4668;
	ld.global.u32 	%r4670, [%rd1957+8];
	mul.wide.s32 	%rd1962, %r4670, 4;
	add.s64 	%rd1963, %rd4, %rd1962;
	ld.global.u32 	%r4671, [%rd1963];
	setp.eq.s32 	%p1162, %r4671, -1;
	selp.u32 	%r4672, 1, 0, %p1162;
	add.s32 	%r4673, %r4669, %r4672;
	ld.global.u32 	%r4674, [%rd1957+12];
	mul.wide.s32 	%rd1964, %r4674, 4;
	add.s64 	%rd1965, %rd4, %rd1964;
	ld.global.u32 	%r4675, [%rd1965];
	setp.eq.s32 	%p1163, %r4675, -1;
	selp.u32 	%r4676, 1, 0, %p1163;
	add.s32 	%r4677, %r4673, %r4676;
	ld.global.u32 	%r4678, [%rd1957+16];
	mul.wide.s32 	%rd1966, %r4678, 4;
	add.s64 	%rd1967, %rd4, %rd1966;
	ld.global.u32 	%r4679, [%rd1967];
	setp.eq.s32 	%p1164, %r4679, -1;
	selp.u32 	%r4680, 1, 0, %p1164;
	add.s32 	%r4681, %r4677, %r4680;
	ld.global.u32 	%r4682, [%rd1957+20];
	mul.wide.s32 	%rd1968, %r4682, 4;
	add.s64 	%rd1969, %rd4, %rd1968;
	ld.global.u32 	%r4683, [%rd1969];
	setp.eq.s32 	%p1165, %r4683, -1;
	selp.u32 	%r4684, 1, 0, %p1165;
	add.s32 	%r4685, %r4681, %r4684;
	ld.global.u32 	%r4686, [%rd1957+24];
	mul.wide.s32 	%rd1970, %r4686, 4;
	add.s64 	%rd1971, %rd4, %rd1970;
	ld.global.u32 	%r4687, [%rd1971];
	setp.eq.s32 	%p1166, %r4687, -1;
	selp.u32 	%r4688, 1, 0, %p1166;
	add.s32 	%r4689, %r4685, %r4688;
	ld.global.u32 	%r4690, [%rd1957+28];
	mul.wide.s32 	%rd1972, %r4690, 4;
	add.s64 	%rd1973, %rd4, %rd1972;
	ld.global.u32 	%r4691, [%rd1973];
	setp.eq.s32 	%p1167, %r4691, -1;
	selp.u32 	%r4692, 1, 0, %p1167;
	add.s32 	%r6196, %r4689, %r4692;
	add.s32 	%r6188, %r6188, 8;
$L__BB29_462:
	setp.eq.s32 	%p1168, %r909, 0;
	@%p1168 bra 	$L__BB29_469;
	and.b32  	%r915, %r897, 3;
	setp.lt.u32 	%p1169, %r909, 4;
	@%p1169 bra 	$L__BB29_465;
	mul.wide.s32 	%rd1974, %r6188, 4;
	add.s64 	%rd1975, %rd3, %rd1974;
	ld.global.u32 	%r4694, [%rd1975];
	mul.wide.s32 	%rd1976, %r4694, 4;
	add.s64 	%rd1977, %rd4, %rd1976;
	ld.global.u32 	%r4695, [%rd1977];
	setp.eq.s32 	%p1170, %r4695, -1;
	selp.u32 	%r4696, 1, 0, %p1170;
	add.s32 	%r4697, %r6196, %r4696;
	ld.global.u32 	%r4698, [%rd1975+4];
	mul.wide.s32 	%rd1978, %r4698, 4;
	add.s64 	%rd1979, %rd4, %rd1978;
	ld.global.u32 	%r4699, [%rd1979];
	setp.eq.s32 	%p1171, %r4699, -1;
	selp.u32 	%r4700, 1, 0, %p1171;
	add.s32 	%r4701, %r4697, %r4700;
	ld.global.u32 	%r4702, [%rd1975+8];
	mul.wide.s32 	%rd1980, %r4702, 4;
	add.s64 	%rd1981, %rd4, %rd1980;
	ld.global.u32 	%r4703, [%rd1981];
	setp.eq.s32 	%p1172, %r4703, -1;
	selp.u32 	%r4704, 1, 0, %p1172;
	add.s32 	%r4705, %r4701, %r4704;
	ld.global.u32 	%r4706, [%rd1975+12];
	mul.wide.s32 	%rd1982, %r4706, 4;
	add.s64 	%rd1983, %rd4, %rd1982;
	ld.global.u32 	%r4707, [%rd1983];
	setp.eq.s32 	%p1173, %r4707, -1;
	selp.u32 	%r4708, 1, 0, %p1173;
	add.s32 	%r6196, %r4705, %r4708;
	add.s32 	%r6188, %r6188, 4;
$L__BB29_465:
	setp.eq.s32 	%p1174, %r915, 0;
	@%p1174 bra 	$L__BB29_469;
	mul.wide.s32 	%rd1984, %r6188, 4;
	add.s64 	%rd40, %rd3, %rd1984;
	ld.global.u32 	%r4709, [%rd40];
	mul.wide.s32 	%rd1985, %r4709, 4;
	add.s64 	%rd1986, %rd4, %rd1985;
	ld.global.u32 	%r4710, [%rd1986];
	setp.eq.s32 	%p1175, %r4710, -1;
	selp.u32 	%r4711, 1, 0, %p1175;
	add.s32 	%r6196, %r6196, %r4711;
	setp.eq.s32 	%p1176, %r915, 1;
	@%p1176 bra 	$L__BB29_469;
	ld.global.u32 	%r4712, [%rd40+4];
	mul.wide.s32 	%rd1987, %r4712, 4;
	add.s64 	%rd1988, %rd4, %rd1987;
	ld.global.u32 	%r4713, [%rd1988];
	setp.eq.s32 	%p1177, %r4713, -1;
	selp.u32 	%r4714, 1, 0, %p1177;
	add.s32 	%r6196, %r6196, %r4714;
	setp.eq.s32 	%p1178, %r915, 2;
	@%p1178 bra 	$L__BB29_469;
	ld.global.u32 	%r4715, [%rd40+8];
	mul.wide.s32 	%rd1989, %r4715, 4;
	add.s64 	%rd1990, %rd4, %rd1989;
	ld.global.u32 	%r4716, [%rd1990];
	setp.eq.s32 	%p1179, %r4716, -1;
	selp.u32 	%r4717, 1, 0, %p1179;
	add.s32 	%r6196, %r6196, %r4717;
$L__BB29_469:
	ld.global.u32 	%r4719, [%rd27+12288];
	setp.ne.s32 	%p1180, %r4719, -1;
	mov.b32 	%r6209, 0;
	@%p1180 bra 	$L__BB29_484;
	ld.global.u32 	%r6201, [%rd28+12288];
	ld.global.u32 	%r926, [%rd28+12292];
	setp.ge.s32 	%p1181, %r6201, %r926;
	@%p1181 bra 	$L__BB29_484;
	add.s32 	%r4723, %r6201, 1;
	max.s32 	%r4724, %r926, %r4723;
	sub.s32 	%r927, %r4724, %r6201;
	and.b32  	%r928, %r927, 15;
	sub.s32 	%r4725, %r6201, %r4724;
	setp.gt.u32 	%p1182, %r4725, -16;
	mov.b32 	%r6209, 0;
	@%p1182 bra 	$L__BB29_474;
	and.b32  	%r929, %r927, -16;
	mov.b32 	%r6209, 0;
	mov.u32 	%r6199, %r6209;
$L__BB29_473:
	.pragma "nounroll";
	mul.wide.s32 	%rd1991, %r6201, 4;
	add.s64 	%rd1992, %rd3, %rd1991;
	ld.global.u32 	%r4727, [%rd1992];
	mul.wide.s32 	%rd1993, %r4727, 4;
	add.s64 	%rd1994, %rd4, %rd1993;
	ld.global.u32 	%r4728, [%rd1994];
	setp.eq.s32 	%p1183, %r4728, -1;
	selp.u32 	%r4729, 1, 0, %p1183;
	add.s32 	%r4730, %r6209, %r4729;
	ld.global.u32 	%r4731, [%rd1992+4];
	mul.wide.s32 	%rd1995, %r4731, 4;
	add.s64 	%rd1996, %rd4, %rd1995;
	ld.global.u32 	%r4732, [%rd1996];
	setp.eq.s32 	%p1184, %r4732, -1;
	selp.u32 	%r4733, 1, 0, %p1184;
	add.s32 	%r4734, %r4730, %r4733;
	ld.global.u32 	%r4735, [%rd1992+8];
	mul.wide.s32 	%rd1997, %r4735, 4;
	add.s64 	%rd1998, %rd4, %rd1997;
	ld.global.u32 	%r4736, [%rd1998];
	setp.eq.s32 	%p1185, %r4736, -1;
	selp.u32 	%r4737, 1, 0, %p1185;
	add.s32 	%r4738, %r4734, %r4737;
	ld.global.u32 	%r4739, [%rd1992+12];
	mul.wide.s32 	%rd1999, %r4739, 4;
	add.s64 	%rd2000, %rd4, %rd1999;
	ld.global.u32 	%r4740, [%rd2000];
	setp.eq.s32 	%p1186, %r4740, -1;
	selp.u32 	%r4741, 1, 0, %p1186;
	add.s32 	%r4742, %r4738, %r4741;
	ld.global.u32 	%r4743, [%rd1992+16];
	mul.wide.s32 	%rd2001, %r4743, 4;
	add.s64 	%rd2002, %rd4, %rd2001;
	ld.global.u32 	%r4744, [%rd2002];
	setp.eq.s32 	%p1187, %r4744, -1;
	selp.u32 	%r4745, 1, 0, %p1187;
	add.s32 	%r4746, %r4742, %r4745;
	ld.global.u32 	%r4747, [%rd1992+20];
	mul.wide.s32 	%rd2003, %r4747, 4;
	add.s64 	%rd2004, %rd4, %rd2003;
	ld.global.u32 	%r4748, [%rd2004];
	setp.eq.s32 	%p1188, %r4748, -1;
	selp.u32 	%r4749, 1, 0, %p1188;
	add.s32 	%r4750, %r4746, %r4749;
	ld.global.u32 	%r4751, [%rd1992+24];
	mul.wide.s32 	%rd2005, %r4751, 4;
	add.s64 	%rd2006, %rd4, %rd2005;
	ld.global.u32 	%r4752, [%rd2006];
	setp.eq.s32 	%p1189, %r4752, -1;
	selp.u32 	%r4753, 1, 0, %p1189;
	add.s32 	%r4754, %r4750, %r4753;
	ld.global.u32 	%r4755, [%rd1992+28];
	mul.wide.s32 	%rd2007, %r4755, 4;
	add.s64 	%rd2008, %rd4, %rd2007;
	ld.global.u32 	%r4756, [%rd2008];
	setp.eq.s32 	%p1190, %r4756, -1;
	selp.u32 	%r4757, 1, 0, %p1190;
	add.s32 	%r4758, %r4754, %r4757;
	ld.global.u32 	%r4759, [%rd1992+32];
	mul.wide.s32 	%rd2009, %r4759, 4;
	add.s64 	%rd2010, %rd4, %rd2009;
	ld.global.u32 	%r4760, [%rd2010];
	setp.eq.s32 	%p1191, %r4760, -1;
	selp.u32 	%r4761, 1, 0, %p1191;
	add.s32 	%r4762, %r4758, %r4761;
	ld.global.u32 	%r4763, [%rd1992+36];
	mul.wide.s32 	%rd2011, %r4763, 4;
	add.s64 	%rd2012, %rd4, %rd2011;
	ld.global.u32 	%r4764, [%rd2012];
	setp.eq.s32 	%p1192, %r4764, -1;
	selp.u32 	%r4765, 1, 0, %p1192;
	add.s32 	%r4766, %r4762, %r4765;
	ld.global.u32 	%r4767, [%rd1992+40];
	mul.wide.s32 	%rd2013, %r4767, 4;
	add.s64 	%rd2014, %rd4, %rd2013;
	ld.global.u32 	%r4768, [%rd2014];
	setp.eq.s32 	%p1193, %r4768, -1;
	selp.u32 	%r4769, 1, 0, %p1193;
	add.s32 	%r4770, %r4766, %r4769;
	ld.global.u32 	%r4771, [%rd1992+44];
	mul.wide.s32 	%rd2015, %r4771, 4;
	add.s64 	%rd2016, %rd4, %rd2015;
	ld.global.u32 	%r4772, [%rd2016];
	setp.eq.s32 	%p1194, %r4772, -1;
	selp.u32 	%r4773, 1, 0, %p1194;
	add.s32 	%r4774, %r4770, %r4773;
	ld.global.u32 	%r4775, [%rd1992+48];
	mul.wide.s32 	%rd2017, %r4775, 4;
	add.s64 	%rd2018, %rd4, %rd2017;
	ld.global.u32 	%r4776, [%rd2018];
	setp.eq.s32 	%p1195, %r4776, -1;
	selp.u32 	%r4777, 1, 0, %p1195;
	add.s32 	%r4778, %r4774, %r4777;
	ld.global.u32 	%r4779, [%rd1992+52];
	mul.wide.s32 	%rd2019, %r4779, 4;
	add.s64 	%rd2020, %rd4, %rd2019;
	ld.global.u32 	%r4780, [%rd2020];
	setp.eq.s32 	%p1196, %r4780, -1;
	selp.u32 	%r4781, 1, 0, %p1196;
	add.s32 	%r4782, %r4778, %r4781;
	ld.global.u32 	%r4783, [%rd1992+56];
	mul.wide.s32 	%rd2021, %r4783, 4;
	add.s64 	%rd2022, %rd4, %rd2021;
	ld.global.u32 	%r4784, [%rd2022];
	setp.eq.s32 	%p1197, %r4784, -1;
	selp.u32 	%r4785, 1, 0, %p1197;
	add.s32 	%r4786, %r4782, %r4785;
	ld.global.u32 	%r4787, [%rd1992+60];
	mul.wide.s32 	%rd2023, %r4787, 4;
	add.s64 	%rd2024, %rd4, %rd2023;
	ld.global.u32 	%r4788, [%rd2024];
	setp.eq.s32 	%p1198, %r4788, -1;
	selp.u32 	%r4789, 1, 0, %p1198;
	add.s32 	%r6209, %r4786, %r4789;
	add.s32 	%r6201, %r6201, 16;
	add.s32 	%r6199, %r6199, 16;
	setp.ne.s32 	%p1199, %r6199, %r929;
	@%p1199 bra 	$L__BB29_473;
$L__BB29_474:
	setp.eq.s32 	%p1200, %r928, 0;
	@%p1200 bra 	$L__BB29_484;
	and.b32  	%r939, %r927, 7;
	setp.lt.u32 	%p1201, %r928, 8;
	@%p1201 bra 	$L__BB29_477;
	mul.wide.s32 	%rd2025, %r6201, 4;
	add.s64 	%rd2026, %rd3, %rd2025;
	ld.global.u32 	%r4791, [%rd2026];
	mul.wide.s32 	%rd2027, %r4791, 4;
	add.s64 	%rd2028, %rd4, %rd2027;
	ld.global.u32 	%r4792, [%rd2028];
	setp.eq.s32 	%p1202, %r4792, -1;
	selp.u32 	%r4793, 1, 0, %p1202;
	add.s32 	%r4794, %r6209, %r4793;
	ld.global.u32 	%r4795, [%rd2026+4];
	mul.wide.s32 	%rd2029, %r4795, 4;
	add.s64 	%rd2030, %rd4, %rd2029;
	ld.global.u32 	%r4796, [%rd2030];
	setp.eq.s32 	%p1203, %r4796, -1;
	selp.u32 	%r4797, 1, 0, %p1203;
	add.s32 	%r4798, %r4794, %r4797;
	ld.global.u32 	%r4799, [%rd2026+8];
	mul.wide.s32 	%rd2031, %r4799, 4;
	add.s64 	%rd2032, %rd4, %rd2031;
	ld.global.u32 	%r4800, [%rd2032];
	setp.eq.s32 	%p1204, %r4800, -1;
	selp.u32 	%r4801, 1, 0, %p1204;
	add.s32 	%r4802, %r4798, %r4801;
	ld.global.u32 	%r4803, [%rd2026+12];
	mul.wide.s32 	%rd2033, %r4803, 4;
	add.s64 	%rd2034, %rd4, %rd2033;
	ld.global.u32 	%r4804, [%rd2034];
	setp.eq.s32 	%p1205, %r4804, -1;
	selp.u32 	%r4805, 1, 0, %p1205;
	add.s32 	%r4806, %r4802, %r4805;
	ld.global.u32 	%r4807, [%rd2026+16];
	mul.wide.s32 	%rd2035, %r4807, 4;
	add.s64 	%rd2036, %rd4, %rd2035;
	ld.global.u32 	%r4808, [%rd2036];
	setp.eq.s32 	%p1206, %r4808, -1;
	selp.u32 	%r4809, 1, 0, %p1206;
	add.s32 	%r4810, %r4806, %r4809;
	ld.global.u32 	%r4811, [%rd2026+20];
	mul.wide.s32 	%rd2037, %r4811, 4;
	add.s64 	%rd2038, %rd4, %rd2037;
	ld.global.u32 	%r4812, [%rd2038];
	setp.eq.s32 	%p1207, %r4812, -1;
	selp.u32 	%r4813, 1, 0, %p1207;
	add.s32 	%r4814, %r4810, %r4813;
	ld.global.u32 	%r4815, [%rd2026+24];
	mul.wide.s32 	%rd2039, %r4815, 4;
	add.s64 	%rd2040, %rd4, %rd2039;
	ld.global.u32 	%r4816, [%rd2040];
	setp.eq.s32 	%p1208, %r4816, -1;
	selp.u32 	%r4817, 1, 0, %p1208;
	add.s32 	%r4818, %r4814, %r4817;
	ld.global.u32 	%r4819, [%rd2026+28];
	mul.wide.s32 	%rd2041, %r4819, 4;
	add.s64 	%rd2042, %rd4, %rd2041;
	ld.global.u32 	%r4820, [%rd2042];
	setp.eq.s32 	%p1209, %r4820, -1;
	selp.u32 	%r4821, 1, 0, %p1209;
	add.s32 	%r6209, %r4818, %r4821;
	add.s32 	%r6201, %r6201, 8;
$L__BB29_477:
	setp.eq.s32 	%p1210, %r939, 0;
	@%p1210 bra 	$L__BB29_484;
	and.b32  	%r945, %r927, 3;
	setp.lt.u32 	%p1211, %r939, 4;
	@%p1211 bra 	$L__BB29_480;
	mul.wide.s32 	%rd2043, %r6201, 4;
	add.s64 	%rd2044, %rd3, %rd2043;
	ld.global.u32 	%r4823, [%rd2044];
	mul.wide.s32 	%rd2045, %r4823, 4;
	add.s64 	%rd2046, %rd4, %rd2045;
	ld.global.u32 	%r4824, [%rd2046];
	setp.eq.s32 	%p1212, %r4824, -1;
	selp.u32 	%r4825, 1, 0, %p1212;
	add.s32 	%r4826, %r6209, %r4825;
	ld.global.u32 	%r4827, [%rd2044+4];
	mul.wide.s32 	%rd2047, %r4827, 4;
	add.s64 	%rd2048, %rd4, %rd2047;
	ld.global.u32 	%r4828, [%rd2048];
	setp.eq.s32 	%p1213, %r4828, -1;
	selp.u32 	%r4829, 1, 0, %p1213;
	add.s32 	%r4830, %r4826, %r4829;
	ld.global.u32 	%r4831, [%rd2044+8];
	mul.wide.s32 	%rd2049, %r4831, 4;
	add.s64 	%rd2050, %rd4, %rd2049;
	ld.global.u32 	%r4832, [%rd2050];
	setp.eq.s32 	%p1214, %r4832, -1;
	selp.u32 	%r4833, 1, 0, %p1214;
	add.s32 	%r4834, %r4830, %r4833;
	ld.global.u32 	%r4835, [%rd2044+12];
	mul.wide.s32 	%rd2051, %r4835, 4;
	add.s64 	%rd2052, %rd4, %rd2051;
	ld.global.u32 	%r4836, [%rd2052];
	setp.eq.s32 	%p1215, %r4836, -1;
	selp.u32 	%r4837, 1, 0, %p1215;
	add.s32 	%r6209, %r4834, %r4837;
	add.s32 	%r6201, %r6201, 4;
$L__BB29_480:
	setp.eq.s32 	%p1216, %r945, 0;
	@%p1216 bra 	$L__BB29_484;
	mul.wide.s32 	%rd2053, %r6201, 4;
	add.s64 	%rd41, %rd3, %rd2053;
	ld.global.u32 	%r4838, [%rd41];
	mul.wide.s32 	%rd2054, %r4838, 4;
	add.s64 	%rd2055, %rd4, %rd2054;
	ld.global.u32 	%r4839, [%rd2055];
	setp.eq.s32 	%p1217, %r4839, -1;
	selp.u32 	%r4840, 1, 0, %p1217;
	add.s32 	%r6209, %r6209, %r4840;
	setp.eq.s32 	%p1218, %r945, 1;
	@%p1218 bra 	$L__BB29_484;
	ld.global.u32 	%r4841, [%rd41+4];
	mul.wide.s32 	%rd2056, %r4841, 4;
	add.s64 	%rd2057, %rd4, %rd2056;
	ld.global.u32 	%r4842, [%rd2057];
	setp.eq.s32 	%p1219, %r4842, -1;
	selp.u32 	%r4843, 1, 0, %p1219;
	add.s32 	%r6209, %r6209, %r4843;
	setp.eq.s32 	%p1220, %r945, 2;
	@%p1220 bra 	$L__BB29_484;
	ld.global.u32 	%r4844, [%rd41+8];
	mul.wide.s32 	%rd2058, %r4844, 4;
	add.s64 	%rd2059, %rd4, %rd2058;
	ld.global.u32 	%r4845, [%rd2059];
	setp.eq.s32 	%p1221, %r4845, -1;
	selp.u32 	%r4846, 1, 0, %p1221;
	add.s32 	%r6209, %r6209, %r4846;
$L__BB29_484:
	ld.global.u32 	%r4848, [%rd27+13312];
	setp.ne.s32 	%p1222, %r4848, -1;
	mov.b32 	%r6222, 0;
	@%p1222 bra 	$L__BB29_499;
	ld.global.u32 	%r6214, [%rd28+13312];
	ld.global.u32 	%r956, [%rd28+13316];
	setp.ge.s32 	%p1223, %r6214, %r956;
	@%p1223 bra 	$L__BB29_499;
	add.s32 	%r4852, %r6214, 1;
	max.s32 	%r4853, %r956, %r4852;
	sub.s32 	%r957, %r4853, %r6214;
	and.b32  	%r958, %r957, 15;
	sub.s32 	%r4854, %r6214, %r4853;
	setp.gt.u32 	%p1224, %r4854, -16;
	mov.b32 	%r6222, 0;
	@%p1224 bra 	$L__BB29_489;
	and.b32  	%r959, %r957, -16;
	mov.b32 	%r6222, 0;
	mov.u32 	%r6212, %r6222;
$L__BB29_488:
	.pragma "nounroll";
	mul.wide.s32 	%rd2060, %r6214, 4;
	add.s64 	%rd2061, %rd3, %rd2060;
	ld.global.u32 	%r4856, [%rd2061];
	mul.wide.s32 	%rd2062, %r4856, 4;
	add.s64 	%rd2063, %rd4, %rd2062;
	ld.global.u32 	%r4857, [%rd2063];
	setp.eq.s32 	%p1225, %r4857, -1;
	selp.u32 	%r4858, 1, 0, %p1225;
	add.s32 	%r4859, %r6222, %r4858;
	ld.global.u32 	%r4860, [%rd2061+4];
	mul.wide.s32 	%rd2064, %r4860, 4;
	add.s64 	%rd2065, %rd4, %rd2064;
	ld.global.u32 	%r4861, [%rd2065];
	setp.eq.s32 	%p1226, %r4861, -1;
	selp.u32 	%r4862, 1, 0, %p1226;
	add.s32 	%r4863, %r4859, %r4862;
	ld.global.u32 	%r4864, [%rd2061+8];
	mul.wide.s32 	%rd2066, %r4864, 4;
	add.s64 	%rd2067, %rd4, %rd2066;
	ld.global.u32 	%r4865, [%rd2067];
	setp.eq.s32 	%p1227, %r4865, -1;
	selp.u32 	%r4866, 1, 0, %p1227;
	add.s32 	%r4867, %r4863, %r4866;
	ld.global.u32 	%r4868, [%rd2061+12];
	mul.wide.s32 	%rd2068, %r4868, 4;
	add.s64 	%rd2069, %rd4, %rd2068;
	ld.global.u32 	%r4869, [%rd2069];
	setp.eq.s32 	%p1228, %r4869, -1;
	selp.u32 	%r4870, 1, 0, %p1228;
	add.s32 	%r4871, %r4867, %r4870;
	ld.global.u32 	%r4872, [%rd2061+16];
	mul.wide.s32 	%rd2070, %r4872, 4;
	add.s64 	%rd2071, %rd4, %rd2070;
	ld.global.u32 	%r4873, [%rd2071];
	setp.eq.s32 	%p1229, %r4873, -1;
	selp.u32 	%r4874, 1, 0, %p1229;
	add.s32 	%r4875, %r4871, %r4874;
	ld.global.u32 	%r4876, [%rd2061+20];
	mul.wide.s32 	%rd2072, %r4876, 4;
	add.s64 	%rd2073, %rd4, %rd2072;
	ld.global.u32 	%r4877, [%rd2073];
	setp.eq.s32 	%p1230, %r4877, -1;
	selp.u32 	%r4878, 1, 0, %p1230;
	add.s32 	%r4879, %r4875, %r4878;
	ld.global.u32 	%r4880, [%rd2061+24];
	mul.wide.s32 	%rd2074, %r4880, 4;
	add.s64 	%rd2075, %rd4, %rd2074;
	ld.global.u32 	%r4881, [%rd2075];
	setp.eq.s32 	%p1231, %r4881, -1;
	selp.u32 	%r4882, 1, 0, %p1231;
	add.s32 	%r4883, %r4879, %r4882;
	ld.global.u32 	%r4884, [%rd2061+28];
	mul.wide.s32 	%rd2076, %r4884, 4;
	add.s64 	%rd2077, %rd4, %rd2076;
	ld.global.u32 	%r4885, [%rd2077];
	setp.eq.s32 	%p1232, %r4885, -1;
	selp.u32 	%r4886, 1, 0, %p1232;
	add.s32 	%r4887, %r4883, %r4886;
	ld.global.u32 	%r4888, [%rd2061+32];
	mul.wide.s32 	%rd2078, %r4888, 4;
	add.s64 	%rd2079, %rd4, %rd2078;
	ld.global.u32 	%r4889, [%rd2079];
	setp.eq.s32 	%p1233, %r4889, -1;
	selp.u32 	%r4890, 1, 0, %p1233;
	add.s32 	%r4891, %r4887, %r4890;
	ld.global.u32 	%r4892, [%rd2061+36];
	mul.wide.s32 	%rd2080, %r4892, 4;
	add.s64 	%rd2081, %rd4, %rd2080;
	ld.global.u32 	%r4893, [%rd2081];
	setp.eq.s32 	%p1234, %r4893, -1;
	selp.u32 	%r4894, 1, 0, %p1234;
	add.s32 	%r4895, %r4891, %r4894;
	ld.global.u32 	%r4896, [%rd2061+40];
	mul.wide.s32 	%rd2082, %r4896, 4;
	add.s64 	%rd2083, %rd4, %rd2082;
	ld.global.u32 	%r4897, [%rd2083];
	setp.eq.s32 	%p1235, %r4897, -1;
	selp.u32 	%r4898, 1, 0, %p1235;
	add.s32 	%r4899, %r4895, %r4898;
	ld.global.u32 	%r4900, [%rd2061+44];
	mul.wide.s32 	%rd2084, %r4900, 4;
	add.s64 	%rd2085, %rd4, %rd2084;
	ld.global.u32 	%r4901, [%rd2085];
	setp.eq.s32 	%p1236, %r4901, -1;
	selp.u32 	%r4902, 1, 0, %p1236;
	add.s32 	%r4903, %r4899, %r4902;
	ld.global.u32 	%r4904, [%rd2061+48];
	mul.wide.s32 	%rd2086, %r4904, 4;
	add.s64 	%rd2087, %rd4, %rd2086;
	ld.global.u32 	%r4905, [%rd2087];
	setp.eq.s32 	%p1237, %r4905, -1;
	selp.u32 	%r4906, 1, 0, %p1237;
	add.s32 	%r4907, %r4903, %r4906;
	ld.global.u32 	%r4908, [%rd2061+52];
	mul.wide.s32 	%rd2088, %r4908, 4;
	add.s64 	%rd2089, %rd4, %rd2088;
	ld.global.u32 	%r4909, [%rd2089];
	setp.eq.s32 	%p1238, %r4909, -1;
	selp.u32 	%r4910, 1, 0, %p1238;
	add.s32 	%r4911, %r4907, %r4910;
	ld.global.u32 	%r4912, [%rd2061+56];
	mul.wide.s32 	%rd2090, %r4912, 4;
	add.s64 	%rd2091, %rd4, %rd2090;
	ld.global.u32 	%r4913, [%rd2091];
	setp.eq.s32 	%p1239, %r4913, -1;
	selp.u32 	%r4914, 1, 0, %p1239;
	add.s32 	%r4915, %r4911, %r4914;
	ld.global.u32 	%r4916, [%rd2061+60];
	mul.wide.s32 	%rd2092, %r4916, 4;
	add.s64 	%rd2093, %rd4, %rd2092;
	ld.global.u32 	%r4917, [%rd2093];
	setp.eq.s32 	%p1240, %r4917, -1;
	selp.u32 	%r4918, 1, 0, %p1240;
	add.s32 	%r6222, %r4915, %r4918;
	add.s32 	%r6214, %r6214, 16;
	add.s32 	%r6212, %r6212, 16;
	setp.ne.s32 	%p1241, %r6212, %r959;
	@%p1241 bra 	$L__BB29_488;
$L__BB29_489:
	setp.eq.s32 	%p1242, %r958, 0;
	@%p1242 bra 	$L__BB29_499;
	and.b32  	%r969, %r957, 7;
	setp.lt.u32 	%p1243, %r958, 8;
	@%p1243 bra 	$L__BB29_492;
	mul.wide.s32 	%rd2094, %r6214, 4;
	add.s64 	%rd2095, %rd3, %rd2094;
	ld.global.u32 	%r4920, [%rd2095];
	mul.wide.s32 	%rd2096, %r4920, 4;
	add.s64 	%rd2097, %rd4, %rd2096;
	ld.global.u32 	%r4921, [%rd2097];
	setp.eq.s32 	%p1244, %r4921, -1;
	selp.u32 	%r4922, 1, 0, %p1244;
	add.s32 	%r4923, %r6222, %r4922;
	ld.global.u32 	%r4924, [%rd2095+4];
	mul.wide.s32 	%rd2098, %r4924, 4;
	add.s64 	%rd2099, %rd4, %rd2098;
	ld.global.u32 	%r4925, [%rd2099];
	setp.eq.s32 	%p1245, %r4925, -1;
	selp.u32 	%r4926, 1, 0, %p1245;
	add.s32 	%r4927, %r4923, %r4926;
	ld.global.u32 	%r4928, [%rd2095+8];
	mul.wide.s32 	%rd2100, %r4928, 4;
	add.s64 	%rd2101, %rd4, %rd2100;
	ld.global.u32 	%r4929, [%rd2101];
	setp.eq.s32 	%p1246, %r4929, -1;
	selp.u32 	%r4930, 1, 0, %p1246;
	add.s32 	%r4931, %r4927, %r4930;
	ld.global.u32 	%r4932, [%rd2095+12];
	mul.wide.s32 	%rd2102, %r4932, 4;
	add.s64 	%rd2103, %rd4, %rd2102;
	ld.global.u32 	%r4933, [%rd2103];
	setp.eq.s32 	%p1247, %r4933, -1;
	selp.u32 	%r4934, 1, 0, %p1247;
	add.s32 	%r4935, %r4931, %r4934;
	ld.global.u32 	%r4936, [%rd2095+16];
	mul.wide.s32 	%rd2104, %r4936, 4;
	add.s64 	%rd2105, %rd4, %rd2104;
	ld.global.u32 	%r4937, [%rd2105];
	setp.eq.s32 	%p1248, %r4937, -1;
	selp.u32 	%r4938, 1, 0, %p1248;
	add.s32 	%r4939, %r4935, %r4938;
	ld.global.u32 	%r4940, [%rd2095+20];
	mul.wide.s32 	%rd2106, %r4940, 4;
	add.s64 	%rd2107, %rd4, %rd2106;
	ld.global.u32 	%r4941, [%rd2107];
	setp.eq.s32 	%p1249, %r4941, -1;
	selp.u32 	%r4942, 1, 0, %p1249;
	add.s32 	%r4943, %r4939, %r4942;
	ld.global.u32 	%r4944, [%rd2095+24];
	mul.wide.s32 	%rd2108, %r4944, 4;
	add.s64 	%rd2109, %rd4, %rd2108;
	ld.global.u32 	%r4945, [%rd2109];
	setp.eq.s32 	%p1250, %r4945, -1;
	selp.u32 	%r4946, 1, 0, %p1250;
	add.s32 	%r4947, %r4943, %r4946;
	ld.global.u32 	%r4948, [%rd2095+28];
	mul.wide.s32 	%rd2110, %r4948, 4;
	add.s64 	%rd2111, %rd4, %rd2110;
	ld.global.u32 	%r4949, [%rd2111];
	setp.eq.s32 	%p1251, %r4949, -1;
	selp.u32 	%r4950, 1, 0, %p1251;
	add.s32 	%r6222, %r4947, %r4950;
	add.s32 	%r6214, %r6214, 8;
$L__BB29_492:
	setp.eq.s32 	%p1252, %r969, 0;
	@%p1252 bra 	$L__BB29_499;
	and.b32  	%r975, %r957, 3;
	setp.lt.u32 	%p1253, %r969, 4;
	@%p1253 bra 	$L__BB29_495;
	mul.wide.s32 	%rd2112, %r6214, 4;
	add.s64 	%rd2113, %rd3, %rd2112;
	ld.global.u32 	%r4952, [%rd2113];
	mul.wide.s32 	%rd2114, %r4952, 4;
	add.s64 	%rd2115, %rd4, %rd2114;
	ld.global.u32 	%r4953, [%rd2115];
	setp.eq.s32 	%p1254, %r4953, -1;
	selp.u32 	%r4954, 1, 0, %p1254;
	add.s32 	%r4955, %r6222, %r4954;
	ld.global.u32 	%r4956, [%rd2113+4];
	mul.wide.s32 	%rd2116, %r4956, 4;
	add.s64 	%rd2117, %rd4, %rd2116;
	ld.global.u32 	%r4957, [%rd2117];
	setp.eq.s32 	%p1255, %r4957, -1;
	selp.u32 	%r4958, 1, 0, %p1255;
	add.s32 	%r4959, %r4955, %r4958;
	ld.global.u32 	%r4960, [%rd2113+8];
	mul.wide.s32 	%rd2118, %r4960, 4;
	add.s64 	%rd2119, %rd4, %rd2118;
	ld.global.u32 	%r4961, [%rd2119];
	setp.eq.s32 	%p1256, %r4961, -1;
	selp.u32 	%r4962, 1, 0, %p1256;
	add.s32 	%r4963, %r4959, %r4962;
	ld.global.u32 	%r4964, [%rd2113+12];
	mul.wide.s32 	%rd2120, %r4964, 4;
	add.s64 	%rd2121, %rd4, %rd2120;
	ld.global.u32 	%r4965, [%rd2121];
	setp.eq.s32 	%p1257, %r4965, -1;
	selp.u32 	%r4966, 1, 0, %p1257;
	add.s32 	%r6222, %r4963, %r4966;
	add.s32 	%r6214, %r6214, 4;
$L__BB29_495:
	setp.eq.s32 	%p1258, %r975, 0;
	@%p1258 bra 	$L__BB29_499;
	mul.wide.s32 	%rd2122, %r6214, 4;
	add.s64 	%rd42, %rd3, %rd2122;
	ld.global.u32 	%r4967, [%rd42];
	mul.wide.s32 	%rd2123, %r4967, 4;
	add.s64 	%rd2124, %rd4, %rd2123;
	ld.global.u32 	%r4968, [%rd2124];
	setp.eq.s32 	%p1259, %r4968, -1;
	selp.u32 	%r4969, 1, 0, %p1259;
	add.s32 	%r6222, %r6222, %r4969;
	setp.eq.s32 	%p1260, %r975, 1;
	@%p1260 bra 	$L__BB29_499;
	ld.global.u32 	%r4970, [%rd42+4];
	mul.wide.s32 	%rd2125, %r4970, 4;
	add.s64 	%rd2126, %rd4, %rd2125;
	ld.global.u32 	%r4971, [%rd2126];
	setp.eq.s32 	%p1261, %r4971, -1;
	selp.u32 	%r4972, 1, 0, %p1261;
	add.s32 	%r6222, %r6222, %r4972;
	setp.eq.s32 	%p1262, %r975, 2;
	@%p1262 bra 	$L__BB29_499;
	ld.global.u32 	%r4973, [%rd42+8];
	mul.wide.s32 	%rd2127, %r4973, 4;
	add.s64 	%rd2128, %rd4, %rd2127;
	ld.global.u32 	%r4974, [%rd2128];
	setp.eq.s32 	%p1263, %r4974, -1;
	selp.u32 	%r4975, 1, 0, %p1263;
	add.s32 	%r6222, %r6222, %r4975;
$L__BB29_499:
	ld.global.u32 	%r4977, [%rd27+14336];
	setp.ne.s32 	%p1264, %r4977, -1;
	mov.b32 	%r6235, 0;
	@%p1264 bra 	$L__BB29_514;
	ld.global.u32 	%r6227, [%rd28+14336];
	ld.global.u32 	%r986, [%rd28+14340];
	setp.ge.s32 	%p1265, %r6227, %r986;
	@%p1265 bra 	$L__BB29_514;
	add.s32 	%r4981, %r6227, 1;
	max.s32 	%r4982, %r986, %r4981;
	sub.s32 	%r987, %r4982, %r6227;
	and.b32  	%r988, %r987, 15;
	sub.s32 	%r4983, %r6227, %r4982;
	setp.gt.u32 	%p1266, %r4983, -16;
	mov.b32 	%r6235, 0;
	@%p1266 bra 	$L__BB29_504;
	and.b32  	%r989, %r987, -16;
	mov.b32 	%r6235, 0;
	mov.u32 	%r6225, %r6235;
$L__BB29_503:
	.pragma "nounroll";
	mul.wide.s32 	%rd2129, %r6227, 4;
	add.s64 	%rd2130, %rd3, %rd2129;
	ld.global.u32 	%r4985, [%rd2130];
	mul.wide.s32 	%rd2131, %r4985, 4;
	add.s64 	%rd2132, %rd4, %rd2131;
	ld.global.u32 	%r4986, [%rd2132];
	setp.eq.s32 	%p1267, %r4986, -1;
	selp.u32 	%r4987, 1, 0, %p1267;
	add.s32 	%r4988, %r6235, %r4987;
	ld.global.u32 	%r4989, [%rd2130+4];
	mul.wide.s32 	%rd2133, %r4989, 4;
	add.s64 	%rd2134, %rd4, %rd2133;
	ld.global.u32 	%r4990, [%rd2134];
	setp.eq.s32 	%p1268, %r4990, -1;
	selp.u32 	%r4991, 1, 0, %p1268;
	add.s32 	%r4992, %r4988, %r4991;
	ld.global.u32 	%r4993, [%rd2130+8];
	mul.wide.s32 	%rd2135, %r4993, 4;
	add.s64 	%rd2136, %rd4, %rd2135;
	ld.global.u32 	%r4994, [%rd2136];
	setp.eq.s32 	%p1269, %r4994, -1;
	selp.u32 	%r4995, 1, 0, %p1269;
	add.s32 	%r4996, %r4992, %r4995;
	ld.global.u32 	%r4997, [%rd2130+12];
	mul.wide.s32 	%rd2137, %r4997, 4;
	add.s64 	%rd2138, %rd4, %rd2137;
	ld.global.u32 	%r4998, [%rd2138];
	setp.eq.s32 	%p1270, %r4998, -1;
	selp.u32 	%r4999, 1, 0, %p1270;
	add.s32 	%r5000, %r4996, %r4999;
	ld.global.u32 	%r5001, [%rd2130+16];
	mul.wide.s32 	%rd2139, %r5001, 4;
	add.s64 	%rd2140, %rd4, %rd2139;
	ld.global.u32 	%r5002, [%rd2140];
	setp.eq.s32 	%p1271, %r5002, -1;
	selp.u32 	%r5003, 1, 0, %p1271;
	add.s32 	%r5004, %r5000, %r5003;
	ld.global.u32 	%r5005, [%rd2130+20];
	mul.wide.s32 	%rd2141, %r5005, 4;
	add.s64 	%rd2142, %rd4, %rd2141;
	ld.global.u32 	%r5006, [%rd2142];
	setp.eq.s32 	%p1272, %r5006, -1;
	selp.u32 	%r5007, 1, 0, %p1272;
	add.s32 	%r5008, %r5004, %r5007;
	ld.global.u32 	%r5009, [%rd2130+24];
	mul.wide.s32 	%rd2143, %r5009, 4;
	add.s64 	%rd2144, %rd4, %rd2143;
	ld.global.u32 	%r5010, [%rd2144];
	setp.eq.s32 	%p1273, %r5010, -1;
	selp.u32 	%r5011, 1, 0, %p1273;
	add.s32 	%r5012, %r5008, %r5011;
	ld.global.u32 	%r5013, [%rd2130+28];
	mul.wide.s32 	%rd2145, %r5013, 4;
	add.s64 	%rd2146, %rd4, %rd2145;
	ld.global.u32 	%r5014, [%rd2146];
	setp.eq.s32 	%p1274, %r5014, -1;
	selp.u32 	%r5015, 1, 0, %p1274;
	add.s32 	%r5016, %r5012, %r5015;
	ld.global.u32 	%r5017, [%rd2130+32];
	mul.wide.s32 	%rd2147, %r5017, 4;
	add.s64 	%rd2148, %rd4, %rd2147;
	ld.global.u32 	%r5018, [%rd2148];
	setp.eq.s32 	%p1275, %r5018, -1;
	selp.u32 	%r5019, 1, 0, %p1275;
	add.s32 	%r5020, %r5016, %r5019;
	ld.global.u32 	%r5021, [%rd2130+36];
	mul.wide.s32 	%rd2149, %r5021, 4;
	add.s64 	%rd2150, %rd4, %rd2149;
	ld.global.u32 	%r5022, [%rd2150];
	setp.eq.s32 	%p1276, %r5022, -1;
	selp.u32 	%r5023, 1, 0, %p1276;
	add.s32 	%r5024, %r5020, %r5023;
	ld.global.u32 	%r5025, [%rd2130+40];
	mul.wide.s32 	%rd2151, %r5025, 4;
	add.s64 	%rd2152, %rd4, %rd2151;
	ld.global.u32 	%r5026, [%rd2152];
	setp.eq.s32 	%p1277, %r5026, -1;
	selp.u32 	%r5027, 1, 0, %p1277;
	add.s32 	%r5028, %r5024, %r5027;
	ld.global.u32 	%r5029, [%rd2130+44];
	mul.wide.s32 	%rd2153, %r5029, 4;
	add.s64 	%rd2154, %rd4, %rd2153;
	ld.global.u32 	%r5030, [%rd2154];
	setp.eq.s32 	%p1278, %r5030, -1;
	selp.u32 	%r5031, 1, 0, %p1278;
	add.s32 	%r5032, %r5028, %r5031;
	ld.global.u32 	%r5033, [%rd2130+48];
	mul.wide.s32 	%rd2155, %r5033, 4;
	add.s64 	%rd2156, %rd4, %rd2155;
	ld.global.u32 	%r5034, [%rd2156];
	setp.eq.s32 	%p1279, %r5034, -1;
	selp.u32 	%r5035, 1, 0, %p1279;
	add.s32 	%r5036, %r5032, %r5035;
	ld.global.u32 	%r5037, [%rd2130+52];
	mul.wide.s32 	%rd2157, %r5037, 4;
	add.s64 	%rd2158, %rd4, %rd2157;
	ld.global.u32 	%r5038, [%rd2158];
	setp.eq.s32 	%p1280, %r5038, -1;
	selp.u32 	%r5039, 1, 0, %p1280;
	add.s32 	%r5040, %r5036, %r5039;
	ld.global.u32 	%r5041, [%rd2130+56];
	mul.wide.s32 	%rd2159, %r5041, 4;
	add.s64 	%rd2160, %rd4, %rd2159;
	ld.global.u32 	%r5042, [%rd2160];
	setp.eq.s32 	%p1281, %r5042, -1;
	selp.u32 	%r5043, 1, 0, %p1281;
	add.s32 	%r5044, %r5040, %r5043;
	ld.global.u32 	%r5045, [%rd2130+60];
	mul.wide.s32 	%rd2161, %r5045, 4;
	add.s64 	%rd2162, %rd4, %rd2161;
	ld.global.u32 	%r5046, [%rd2162];
	setp.eq.s32 	%p1282, %r5046, -1;
	selp.u32 	%r5047, 1, 0, %p1282;
	add.s32 	%r6235, %r5044, %r5047;
	add.s32 	%r6227, %r6227, 16;
	add.s32 	%r6225, %r6225, 16;
	setp.ne.s32 	%p1283, %r6225, %r989;
	@%p1283 bra 	$L__BB29_503;
$L__BB29_504:
	setp.eq.s32 	%p1284, %r988, 0;
	@%p1284 bra 	$L__BB29_514;
	and.b32  	%r999, %r987, 7;
	setp.lt.u32 	%p1285, %r988, 8;
	@%p1285 bra 	$L__BB29_507;
	mul.wide.s32 	%rd2163, %r6227, 4;
	add.s64 	%rd2164, %rd3, %rd2163;
	ld.global.u32 	%r5049, [%rd2164];
	mul.wide.s32 	%rd2165, %r5049, 4;
	add.s64 	%rd2166, %rd4, %rd2165;
	ld.global.u32 	%r5050, [%rd2166];
	setp.eq.s32 	%p1286, %r5050, -1;
	selp.u32 	%r5051, 1, 0, %p1286;
	add.s32 	%r5052, %r6235, %r5051;
	ld.global.u32 	%r5053, [%rd2164+4];
	mul.wide.s32 	%rd2167, %r5053, 4;
	add.s64 	%rd2168, %rd4, %rd2167;
	ld.global.u32 	%r5054, [%rd2168];
	setp.eq.s32 	%p1287, %r5054, -1;
	selp.u32 	%r5055, 1, 0, %p1287;
	add.s32 	%r5056, %r5052, %r5055;
	ld.global.u32 	%r5057, [%rd2164+8];
	mul.wide.s32 	%rd2169, %r5057, 4;
	add.s64 	%rd2170, %rd4, %rd2169;
	ld.global.u32 	%r5058, [%rd2170];
	setp.eq.s32 	%p1288, %r5058, -1;
	selp.u32 	%r5059, 1, 0, %p1288;
	add.s32 	%r5060, %r5056, %r5059;
	ld.global.u32 	%r5061, [%rd2164+12];
	mul.wide.s32 	%rd2171, %r5061, 4;
	add.s64 	%rd2172, %rd4, %rd2171;
	ld.global.u32 	%r5062, [%rd2172];
	setp.eq.s32 	%p1289, %r5062, -1;
	selp.u32 	%r5063, 1, 0, %p1289;
	add.s32 	%r5064, %r5060, %r5063;
	ld.global.u32 	%r5065, [%rd2164+16];
	mul.wide.s32 	%rd2173, %r5065, 4;
	add.s64 	%rd2174, %rd4, %rd2173;
	ld.global.u32 	%r5066, [%rd2174];
	setp.eq.s32 	%p1290, %r5066, -1;
	selp.u32 	%r5067, 1, 0, %p1290;
	add.s32 	%r5068, %r5064, %r5067;
	ld.global.u32 	%r5069, [%rd2164+20];
	mul.wide.s32 	%rd2175, %r5069, 4;
	add.s64 	%rd2176, %rd4, %rd2175;
	ld.global.u32 	%r5070, [%rd2176];
	setp.eq.s32 	%p1291, %r5070, -1;
	selp.u32 	%r5071, 1, 0, %p1291;
	add.s32 	%r5072, %r5068, %r5071;
	ld.global.u32 	%r5073, [%rd2164+24];
	mul.wide.s32 	%rd2177, %r5073, 4;
	add.s64 	%rd2178, %rd4, %rd2177;
	ld.global.u32 	%r5074, [%rd2178];
	setp.eq.s32 	%p1292, %r5074, -1;
	selp.u32 	%r5075, 1, 0, %p1292;
	add.s32 	%r5076, %r5072, %r5075;
	ld.global.u32 	%r5077, [%rd2164+28];
	mul.wide.s32 	%rd2179, %r5077, 4;
	add.s64 	%rd2180, %rd4, %rd2179;
	ld.global.u32 	%r5078, [%rd2180];
	setp.eq.s32 	%p1293, %r5078, -1;
	selp.u32 	%r5079, 1, 0, %p1293;
	add.s32 	%r6235, %r5076, %r5079;
	add.s32 	%r6227, %r6227, 8;
$L__BB29_507:
	setp.eq.s32 	%p1294, %r999, 0;
	@%p1294 bra 	$L__BB29_514;
	and.b32  	%r1005, %r987, 3;
	setp.lt.u32 	%p1295, %r999, 4;
	@%p1295 bra 	$L__BB29_510;
	mul.wide.s32 	%rd2181, %r6227, 4;
	add.s64 	%rd2182, %rd3, %rd2181;
	ld.global.u32 	%r5081, [%rd2182];
	mul.wide.s32 	%rd2183, %r5081, 4;
	add.s64 	%rd2184, %rd4, %rd2183;
	ld.global.u32 	%r5082, [%rd2184];
	setp.eq.s32 	%p1296, %r5082, -1;
	selp.u32 	%r5083, 1, 0, %p1296;
	add.s32 	%r5084, %r6235, %r5083;
	ld.global.u32 	%r5085, [%rd2182+4];
	mul.wide.s32 	%rd2185, %r5085, 4;
	add.s64 	%rd2186, %rd4, %rd2185;
	ld.global.u32 	%r5086, [%rd2186];
	setp.eq.s32 	%p1297, %r5086, -1;
	selp.u32 	%r5087, 1, 0, %p1297;
	add.s32 	%r5088, %r5084, %r5087;
	ld.global.u32 	%r5089, [%rd2182+8];
	mul.wide.s32 	%rd2187, %r5089, 4;
	add.s64 	%rd2188, %rd4, %rd2187;
	ld.global.u32 	%r5090, [%rd2188];
	setp.eq.s32 	%p1298, %r5090, -1;
	selp.u32 	%r5091, 1, 0, %p1298;
	add.s32 	%r5092, %r5088, %r5091;
	ld.global.u32 	%r5093, [%rd2182+12];
	mul.wide.s32 	%rd2189, %r5093, 4;
	add.s64 	%rd2190, %rd4, %rd2189;
	ld.global.u32 	%r5094, [%rd2190];
	setp.eq.s32 	%p1299, %r5094, -1;
	selp.u32 	%r5095, 1, 0, %p1299;
	add.s32 	%r6235, %r5092, %r5095;
	add.s32 	%r6227, %r6227, 4;
$L__BB29_510:
	setp.eq.s32 	%p1300, %r1005, 0;
	@%p1300 bra 	$L__BB29_514;
	mul.wide.s32 	%rd2191, %r6227, 4;
	add.s64 	%rd43, %rd3, %rd2191;
	ld.global.u32 	%r5096, [%rd43];
	mul.wide.s32 	%rd2192, %r5096, 4;
	add.s64 	%rd2193, %rd4, %rd2192;
	ld.global.u32 	%r5097, [%rd2193];
	setp.eq.s32 	%p1301, %r5097, -1;
	selp.u32 	%r5098, 1, 0, %p1301;
	add.s32 	%r6235, %r6235, %r5098;
	setp.eq.s32 	%p1302, %r1005, 1;
	@%p1302 bra 	$L__BB29_514;
	ld.global.u32 	%r5099, [%rd43+4];
	mul.wide.s32 	%rd2194, %r5099, 4;
	add.s64 	%rd2195, %rd4, %rd2194;
	ld.global.u32 	%r5100, [%rd2195];
	setp.eq.s32 	%p1303, %r5100, -1;
	selp.u32 	%r5101, 1, 0, %p1303;
	add.s32 	%r6235, %r6235, %r5101;
	setp.eq.s32 	%p1304, %r1005, 2;
	@%p1304 bra 	$L__BB29_514;
	ld.global.u32 	%r5102, [%rd43+8];
	mul.wide.s32 	%rd2196, %r5102, 4;
	add.s64 	%rd2197, %rd4, %rd2196;
	ld.global.u32 	%r5103, [%rd2197];
	setp.eq.s32 	%p1305, %r5103, -1;
	selp.u32 	%r5104, 1, 0, %p1305;
	add.s32 	%r6235, %r6235, %r5104;
$L__BB29_514:
	ld.global.u32 	%r5106, [%rd27+15360];
	setp.ne.s32 	%p1306, %r5106, -1;
	mov.b32 	%r6248, 0;
	@%p1306 bra 	$L__BB29_529;
	ld.global.u32 	%r6240, [%rd28+15360];
	ld.global.u32 	%r1016, [%rd28+15364];
	setp.ge.s32 	%p1307, %r6240, %r1016;
	@%p1307 bra 	$L__BB29_529;
	add.s32 	%r5110, %r6240, 1;
	max.s32 	%r5111, %r1016, %r5110;
	sub.s32 	%r1017, %r5111, %r6240;
	and.b32  	%r1018, %r1017, 15;
	sub.s32 	%r5112, %r6240, %r5111;
	setp.gt.u32 	%p1308, %r5112, -16;
	mov.b32 	%r6248, 0;
	@%p1308 bra 	$L__BB29_519;
	and.b32  	%r1019, %r1017, -16;
	mov.b32 	%r6248, 0;
	mov.u32 	%r6238, %r6248;
$L__BB29_518:
	.pragma "nounroll";
	mul.wide.s32 	%rd2198, %r6240, 4;
	add.s64 	%rd2199, %rd3, %rd2198;
	ld.global.u32 	%r5114, [%rd2199];
	mul.wide.s32 	%rd2200, %r5114, 4;
	add.s64 	%rd2201, %rd4, %rd2200;
	ld.global.u32 	%r5115, [%rd2201];
	setp.eq.s32 	%p1309, %r5115, -1;
	selp.u32 	%r5116, 1, 0, %p1309;
	add.s32 	%r5117, %r6248, %r5116;
	ld.global.u32 	%r5118, [%rd2199+4];
	mul.wide.s32 	%rd2202, %r5118, 4;
	add.s64 	%rd2203, %rd4, %rd2202;
	ld.global.u32 	%r5119, [%rd2203];
	setp.eq.s32 	%p1310, %r5119, -1;
	selp.u32 	%r5120, 1, 0, %p1310;
	add.s32 	%r5121, %r5117, %r5120;
	ld.global.u32 	%r5122, [%rd2199+8];
	mul.wide.s32 	%rd2204, %r5122, 4;
	add.s64 	%rd2205, %rd4, %rd2204;
	ld.global.u32 	%r5123, [%rd2205];
	setp.eq.s32 	%p1311, %r5123, -1;
	selp.u32 	%r5124, 1, 0, %p1311;
	add.s32 	%r5125, %r5121, %r5124;
	ld.global.u32 	%r5126, [%rd2199+12];
	mul.wide.s32 	%rd2206, %r5126, 4;
	add.s64 	%rd2207, %rd4, %rd2206;
	ld.global.u32 	%r5127, [%rd2207];
	setp.eq.s32 	%p1312, %r5127, -1;
	selp.u32 	%r5128, 1, 0, %p1312;
	add.s32 	%r5129, %r5125, %r5128;
	ld.global.u32 	%r5130, [%rd2199+16];
	mul.wide.s32 	%rd2208, %r5130, 4;
	add.s64 	%rd2209, %rd4, %rd2208;
	ld.global.u32 	%r5131, [%rd2209];
	setp.eq.s32 	%p1313, %r5131, -1;
	selp.u32 	%r5132, 1, 0, %p1313;
	add.s32 	%r5133, %r5129, %r5132;
	ld.global.u32 	%r5134, [%rd2199+20];
	mul.wide.s32 	%rd2210, %r5134, 4;
	add.s64 	%rd2211, %rd4, %rd2210;
	ld.global.u32 	%r5135, [%rd2211];
	setp.eq.s32 	%p1314, %r5135, -1;
	selp.u32 	%r5136, 1, 0, %p1314;
	add.s32 	%r5137, %r5133, %r5136;
	ld.global.u32 	%r5138, [%rd2199+24];
	mul.wide.s32 	%rd2212, %r5138, 4;
	add.s64 	%rd2213, %rd4, %rd2212;
	ld.global.u32 	%r5139, [%rd2213];
	setp.eq.s32 	%p1315, %r5139, -1;
	selp.u32 	%r5140, 1, 0, %p1315;
	add.s32 	%r5141, %r5137, %r5140;
	ld.global.u32 	%r5142, [%rd2199+28];
	mul.wide.s32 	%rd2214, %r5142, 4;
	add.s64 	%rd2215, %rd4, %rd2214;
	ld.global.u32 	%r5143, [%rd2215];
	setp.eq.s32 	%p1316, %r5143, -1;
	selp.u32 	%r5144, 1, 0, %p1316;
	add.s32 	%r5145, %r5141, %r5144;
	ld.global.u32 	%r5146, [%rd2199+32];
	mul.wide.s32 	%rd2216, %r5146, 4;
	add.s64 	%rd2217, %rd4, %rd2216;
	ld.global.u32 	%r5147, [%rd2217];
	setp.eq.s32 	%p1317, %r5147, -1;
	selp.u32 	%r5148, 1, 0, %p1317;
	add.s32 	%r5149, %r5145, %r5148;
	ld.global.u32 	%r5150, [%rd2199+36];
	mul.wide.s32 	%rd2218, %r5150, 4;
	add.s64 	%rd2219, %rd4, %rd2218;
	ld.global.u32 	%r5151, [%rd2219];
	setp.eq.s32 	%p1318, %r5151, -1;
	selp.u32 	%r5152, 1, 0, %p1318;
	add.s32 	%r5153, %r5149, %r5152;
	ld.global.u32 	%r5154, [%rd2199+40];
	mul.wide.s32 	%rd2220, %r5154, 4;
	add.s64 	%rd2221, %rd4, %rd2220;
	ld.global.u32 	%r5155, [%rd2221];
	setp.eq.s32 	%p1319, %r5155, -1;
	selp.u32 	%r5156, 1, 0, %p1319;
	add.s32 	%r5157, %r5153, %r5156;
	ld.global.u32 	%r5158, [%rd2199+44];
	mul.wide.s32 	%rd2222, %r5158, 4;
	add.s64 	%rd2223, %rd4, %rd2222;
	ld.global.u32 	%r5159, [%rd2223];
	setp.eq.s32 	%p1320, %r5159, -1;
	selp.u32 	%r5160, 1, 0, %p1320;
	add.s32 	%r5161, %r5157, %r5160;
	ld.global.u32 	%r5162, [%rd2199+48];
	mul.wide.s32 	%rd2224, %r5162, 4;
	add.s64 	%rd2225, %rd4, %rd2224;
	ld.global.u32 	%r5163, [%rd2225];
	setp.eq.s32 	%p1321, %r5163, -1;
	selp.u32 	%r5164, 1, 0, %p1321;
	add.s32 	%r5165, %r5161, %r5164;
	ld.global.u32 	%r5166, [%rd2199+52];
	mul.wide.s32 	%rd2226, %r5166, 4;
	add.s64 	%rd2227, %rd4, %rd2226;
	ld.global.u32 	%r5167, [%rd2227];
	setp.eq.s32 	%p1322, %r5167, -1;
	selp.u32 	%r5168, 1, 0, %p1322;
	add.s32 	%r5169, %r5165, %r5168;
	ld.global.u32 	%r5170, [%rd2199+56];
	mul.wide.s32 	%rd2228, %r5170, 4;
	add.s64 	%rd2229, %rd4, %rd2228;
	ld.global.u32 	%r5171, [%rd2229];
	setp.eq.s32 	%p1323, %r5171, -1;
	selp.u32 	%r5172, 1, 0, %p1323;
	add.s32 	%r5173, %r5169, %r5172;
	ld.global.u32 	%r5174, [%rd2199+60];
	mul.wide.s32 	%rd2230, %r5174, 4;
	add.s64 	%rd2231, %rd4, %rd2230;
	ld.global.u32 	%r5175, [%rd2231];
	setp.eq.s32 	%p1324, %r5175, -1;
	selp.u32 	%r5176, 1, 0, %p1324;
	add.s32 	%r6248, %r5173, %r5176;
	add.s32 	%r6240, %r6240, 16;
	add.s32 	%r6238, %r6238, 16;
	setp.ne.s32 	%p1325, %r6238, %r1019;
	@%p1325 bra 	$L__BB29_518;
$L__BB29_519:
	setp.eq.s32 	%p1326, %r1018, 0;
	@%p1326 bra 	$L__BB29_529;
	and.b32  	%r1029, %r1017, 7;
	setp.lt.u32 	%p1327, %r1018, 8;
	@%p1327 bra 	$L__BB29_522;
	mul.wide.s32 	%rd2232, %r6240, 4;
	add.s64 	%rd2233, %rd3, %rd2232;
	ld.global.u32 	%r5178, [%rd2233];
	mul.wide.s32 	%rd2234, %r5178, 4;
	add.s64 	%rd2235, %rd4, %rd2234;
	ld.global.u32 	%r5179, [%rd2235];
	setp.eq.s32 	%p1328, %r5179, -1;
	selp.u32 	%r5180, 1, 0, %p1328;
	add.s32 	%r5181, %r6248, %r5180;
	ld.global.u32 	%r5182, [%rd2233+4];
	mul.wide.s32 	%rd2236, %r5182, 4;
	add.s64 	%rd2237, %rd4, %rd2236;
	ld.global.u32 	%r5183, [%rd2237];
	setp.eq.s32 	%p1329, %r5183, -1;
	selp.u32 	%r5184, 1, 0, %p1329;
	add.s32 	%r5185, %r5181, %r5184;
	ld.global.u32 	%r5186, [%rd2233+8];
	mul.wide.s32 	%rd2238, %r5186, 4;
	add.s64 	%rd2239, %rd4, %rd2238;
	ld.global.u32 	%r5187, [%rd2239];
	setp.eq.s32 	%p1330, %r5187, -1;
	selp.u32 	%r5188, 1, 0, %p1330;
	add.s32 	%r5189, %r5185, %r5188;
	ld.global.u32 	%r5190, [%rd2233+12];
	mul.wide.s32 	%rd2240, %r5190, 4;
	add.s64 	%rd2241, %rd4, %rd2240;
	ld.global.u32 	%r5191, [%rd2241];
	setp.eq.s32 	%p1331, %r5191, -1;
	selp.u32 	%r5192, 1, 0, %p1331;
	add.s32 	%r5193, %r5189, %r5192;
	ld.global.u32 	%r5194, [%rd2233+16];
	mul.wide.s32 	%rd2242, %r5194, 4;
	add.s64 	%rd2243, %rd4, %rd2242;
	ld.global.u32 	%r5195, [%rd2243];
	setp.eq.s32 	%p1332, %r5195, -1;
	selp.u32 	%r5196, 1, 0, %p1332;
	add.s32 	%r5197, %r5193, %r5196;
	ld.global.u32 	%r5198, [%rd2233+20];
	mul.wide.s32 	%rd2244, %r5198, 4;
	add.s64 	%rd2245, %rd4, %rd2244;
	ld.global.u32 	%r5199, [%rd2245];
	setp.eq.s32 	%p1333, %r5199, -1;
	selp.u32 	%r5200, 1, 0, %p1333;
	add.s32 	%r5201, %r5197, %r5200;
	ld.global.u32 	%r5202, [%rd2233+24];
	mul.wide.s32 	%rd2246, %r5202, 4;
	add.s64 	%rd2247, %rd4, %rd2246;
	ld.global.u32 	%r5203, [%rd2247];
	setp.eq.s32 	%p1334, %r5203, -1;
	selp.u32 	%r5204, 1, 0, %p1334;
	add.s32 	%r5205, %r5201, %r5204;
	ld.global.u32 	%r5206, [%rd2233+28];
	mul.wide.s32 	%rd2248, %r5206, 4;
	add.s64 	%rd2249, %rd4, %rd2248;
	ld.global.u32 	%r5207, [%rd2249];
	setp.eq.s32 	%p1335, %r5207, -1;
	selp.u32 	%r5208, 1, 0, %p1335;
	add.s32 	%r6248, %r5205, %r5208;
	add.s32 	%r6240, %r6240, 8;
$L__BB29_522:
	setp.eq.s32 	%p1336, %r1029, 0;
	@%p1336 bra 	$L__BB29_529;
	and.b32  	%r1035, %r1017, 3;
	setp.lt.u32 	%p1337, %r1029, 4;
	@%p1337 bra 	$L__BB29_525;
	mul.wide.s32 	%rd2250, %r6240, 4;
	add.s64 	%rd2251, %rd3, %rd2250;
	ld.global.u32 	%r5210, [%rd2251];
	mul.wide.s32 	%rd2252, %r5210, 4;
	add.s64 	%rd2253, %rd4, %rd2252;
	ld.global.u32 	%r5211, [%rd2253];
	setp.eq.s32 	%p1338, %r5211, -1;
	selp.u32 	%r5212, 1, 0, %p1338;
	add.s32 	%r5213, %r6248, %r5212;
	ld.global.u32 	%r5214, [%rd2251+4];
	mul.wide.s32 	%rd2254, %r5214, 4;
	add.s64 	%rd2255, %rd4, %rd2254;
	ld.global.u32 	%r5215, [%rd2255];
	setp.eq.s32 	%p1339, %r5215, -1;
	selp.u32 	%r5216, 1, 0, %p1339;
	add.s32 	%r5217, %r5213, %r5216;
	ld.global.u32 	%r5218, [%rd2251+8];
	mul.wide.s32 	%rd2256, %r5218, 4;
	add.s64 	%rd2257, %rd4, %rd2256;
	ld.global.u32 	%r5219, [%rd2257];
	setp.eq.s32 	%p1340, %r5219, -1;
	selp.u32 	%r5220, 1, 0, %p1340;
	add.s32 	%r5221, %r5217, %r5220;
	ld.global.u32 	%r5222, [%rd2251+12];
	mul.wide.s32 	%rd2258, %r5222, 4;
	add.s64 	%rd2259, %rd4, %rd2258;
	ld.global.u32 	%r5223, [%rd2259];
	setp.eq.s32 	%p1341, %r5223, -1;
	selp.u32 	%r5224, 1, 0, %p1341;
	add.s32 	%r6248, %r5221, %r5224;
	add.s32 	%r6240, %r6240, 4;
$L__BB29_525:
	setp.eq.s32 	%p1342, %r1035, 0;
	@%p1342 bra 	$L__BB29_529;
	mul.wide.s32 	%rd2260, %r6240, 4;
	add.s64 	%rd44, %rd3, %rd2260;
	ld.global.u32 	%r5225, [%rd44];
	mul.wide.s32 	%rd2261, %r5225, 4;
	add.s64 	%rd2262, %rd4, %rd2261;
	ld.global.u32 	%r5226, [%rd2262];
	setp.eq.s32 	%p1343, %r5226, -1;
	selp.u32 	%r5227, 1, 0, %p1343;
	add.s32 	%r6248, %r6248, %r5227;
	setp.eq.s32 	%p1344, %r1035, 1;
	@%p1344 bra 	$L__BB29_529;
	ld.global.u32 	%r5228, [%rd44+4];
	mul.wide.s32 	%rd2263, %r5228, 4;
	add.s64 	%rd2264, %rd4, %rd2263;
	ld.global.u32 	%r5229, [%rd2264];
	setp.eq.s32 	%p1345, %r5229, -1;
	selp.u32 	%r5230, 1, 0, %p1345;
	add.s32 	%r6248, %r6248, %r5230;
	setp.eq.s32 	%p1346, %r1035, 2;
	@%p1346 bra 	$L__BB29_529;
	ld.global.u32 	%r5231, [%rd44+8];
	mul.wide.s32 	%rd2265, %r5231, 4;
	add.s64 	%rd2266, %rd4, %rd2265;
	ld.global.u32 	%r5232, [%rd2266];
	setp.eq.s32 	%p1347, %r5232, -1;
	selp.u32 	%r5233, 1, 0, %p1347;
	add.s32 	%r6248, %r6248, %r5233;
$L__BB29_529:
	add.s32 	%r5234, %r6053, %r6265;
	add.s32 	%r5235, %r6066, %r5234;
	add.s32 	%r5236, %r6079, %r5235;
	add.s32 	%r5237, %r6092, %r5236;
	add.s32 	%r5238, %r6105, %r5237;
	add.s32 	%r5239, %r6118, %r5238;
	add.s32 	%r5240, %r6131, %r5239;
	add.s32 	%r5241, %r6144, %r5240;
	add.s32 	%r5242, %r6157, %r5241;
	add.s32 	%r5243, %r6170, %r5242;
	add.s32 	%r5244, %r6183, %r5243;
	add.s32 	%r5245, %r6196, %r5244;
	add.s32 	%r5246, %r6209, %r5245;
	add.s32 	%r5247, %r6222, %r5246;
	add.s32 	%r5248, %r6235, %r5247;
	add.s32 	%r6265, %r6248, %r5248;
	sub.s64 	%rd2267, %rd48, %rd2485;
	setp.lt.u64 	%p1348, %rd2267, 4096;
	@%p1348 bra 	$L__BB29_550;
	add.s64 	%rd2485, %rd2485, 4096;
	setp.le.u64 	%p1349, %rd2485, %rd25;
	@%p1349 bra 	$L__BB29_289;
$L__BB29_531:
	setp.le.u64 	%p1350, %rd48, %rd2485;
	@%p1350 bra 	$L__BB29_550;
	cvt.u32.u64 	%r5249, %rd2485;
	cvt.u32.u64 	%r5250, %rd48;
	sub.s32 	%r1047, %r5250, %r5249;
	setp.ge.s32 	%p1351, %r81, %r1047;
	@%p1351 bra 	$L__BB29_550;
	add.s32 	%r1048, %r1088, %r5249;
	mov.u32 	%r6250, %r81;
$L__BB29_534:
	add.s32 	%r1051, %r1048, %r6250;
	mul.wide.s32 	%rd2268, %r1051, 4;
	add.s64 	%rd2269, %rd4, %rd2268;
	ld.global.u32 	%r5253, [%rd2269];
	setp.ne.s32 	%p1352, %r5253, -1;
	mov.b32 	%r6264, 0;
	@%p1352 bra 	$L__BB29_549;
	add.s64 	%rd2271, %rd2, %rd2268;
	ld.global.u32 	%r6256, [%rd2271];
	ld.global.u32 	%r1053, [%rd2271+4];
	setp.ge.s32 	%p1353, %r6256, %r1053;
	@%p1353 bra 	$L__BB29_549;
	add.s32 	%r5257, %r6256, 1;
	max.s32 	%r5258, %r1053, %r5257;
	sub.s32 	%r1054, %r5258, %r6256;
	and.b32  	%r1055, %r1054, 15;
	sub.s32 	%r5259, %r6256, %r5258;
	setp.gt.u32 	%p1354, %r5259, -16;
	mov.b32 	%r6264, 0;
	@%p1354 bra 	$L__BB29_539;
	and.b32  	%r1056, %r1054, -16;
	mov.b32 	%r6264, 0;
	mov.u32 	%r6254, %r6264;
$L__BB29_538:
	.pragma "nounroll";
	mul.wide.s32 	%rd2272, %r6256, 4;
	add.s64 	%rd2273, %rd3, %rd2272;
	ld.global.u32 	%r5261, [%rd2273];
	mul.wide.s32 	%rd2274, %r5261, 4;
	add.s64 	%rd2275, %rd4, %rd2274;
	ld.global.u32 	%r5262, [%rd2275];
	setp.eq.s32 	%p1355, %r5262, -1;
	selp.u32 	%r5263, 1, 0, %p1355;
	add.s32 	%r5264, %r6264, %r5263;
	ld.global.u32 	%r5265, [%rd2273+4];
	mul.wide.s32 	%rd2276, %r5265, 4;
	add.s64 	%rd2277, %rd4, %rd2276;
	ld.global.u32 	%r5266, [%rd2277];
	setp.eq.s32 	%p1356, %r5266, -1;
	selp.u32 	%r5267, 1, 0, %p1356;
	add.s32 	%r5268, %r5264, %r5267;
	ld.global.u32 	%r5269, [%rd2273+8];
	mul.wide.s32 	%rd2278, %r5269, 4;
	add.s64 	%rd2279, %rd4, %rd2278;
	ld.global.u32 	%r5270, [%rd2279];
	setp.eq.s32 	%p1357, %r5270, -1;
	selp.u32 	%r5271, 1, 0, %p1357;
	add.s32 	%r5272, %r5268, %r5271;
	ld.global.u32 	%r5273, [%rd2273+12];
	mul.wide.s32 	%rd2280, %r5273, 4;
	add.s64 	%rd2281, %rd4, %rd2280;
	ld.global.u32 	%r5274, [%rd2281];
	setp.eq.s32 	%p1358, %r5274, -1;
	selp.u32 	%r5275, 1, 0, %p1358;
	add.s32 	%r5276, %r5272, %r5275;
	ld.global.u32 	%r5277, [%rd2273+16];
	mul.wide.s32 	%rd2282, %r5277, 4;
	add.s64 	%rd2283, %rd4, %rd2282;
	ld.global.u32 	%r5278, [%rd2283];
	setp.eq.s32 	%p1359, %r5278, -1;
	selp.u32 	%r5279, 1, 0, %p1359;
	add.s32 	%r5280, %r5276, %r5279;
	ld.global.u32 	%r5281, [%rd2273+20];
	mul.wide.s32 	%rd2284, %r5281, 4;
	add.s64 	%rd2285, %rd4, %rd2284;
	ld.global.u32 	%r5282, [%rd2285];
	setp.eq.s32 	%p1360, %r5282, -1;
	selp.u32 	%r5283, 1, 0, %p1360;
	add.s32 	%r5284, %r5280, %r5283;
	ld.global.u32 	%r5285, [%rd2273+24];
	mul.wide.s32 	%rd2286, %r5285, 4;
	add.s64 	%rd2287, %rd4, %rd2286;
	ld.global.u32 	%r5286, [%rd2287];
	setp.eq.s32 	%p1361, %r5286, -1;
	selp.u32 	%r5287, 1, 0, %p1361;
	add.s32 	%r5288, %r5284, %r5287;
	ld.global.u32 	%r5289, [%rd2273+28];
	mul.wide.s32 	%rd2288, %r5289, 4;
	add.s64 	%rd2289, %rd4, %rd2288;
	ld.global.u32 	%r5290, [%rd2289];
	setp.eq.s32 	%p1362, %r5290, -1;
	selp.u32 	%r5291, 1, 0, %p1362;
	add.s32 	%r5292, %r5288, %r5291;
	ld.global.u32 	%r5293, [%rd2273+32];
	mul.wide.s32 	%rd2290, %r5293, 4;
	add.s64 	%rd2291, %rd4, %rd2290;
	ld.global.u32 	%r5294, [%rd2291];
	setp.eq.s32 	%p1363, %r5294, -1;
	selp.u32 	%r5295, 1, 0, %p1363;
	add.s32 	%r5296, %r5292, %r5295;
	ld.global.u32 	%r5297, [%rd2273+36];
	mul.wide.s32 	%rd2292, %r5297, 4;
	add.s64 	%rd2293, %rd4, %rd2292;
	ld.global.u32 	%r5298, [%rd2293];
	setp.eq.s32 	%p1364, %r5298, -1;
	selp.u32 	%r5299, 1, 0, %p1364;
	add.s32 	%r5300, %r5296, %r5299;
	ld.global.u32 	%r5301, [%rd2273+40];
	mul.wide.s32 	%rd2294, %r5301, 4;
	add.s64 	%rd2295, %rd4, %rd2294;
	ld.global.u32 	%r5302, [%rd2295];
	setp.eq.s32 	%p1365, %r5302, -1;
	selp.u32 	%r5303, 1, 0, %p1365;
	add.s32 	%r5304, %r5300, %r5303;
	ld.global.u32 	%r5305, [%rd2273+44];
	mul.wide.s32 	%rd2296, %r5305, 4;
	add.s64 	%rd2297, %rd4, %rd2296;
	ld.global.u32 	%r5306, [%rd2297];
	setp.eq.s32 	%p1366, %r5306, -1;
	selp.u32 	%r5307, 1, 0, %p1366;
	add.s32 	%r5308, %r5304, %r5307;
	ld.global.u32 	%r5309, [%rd2273+48];
	mul.wide.s32 	%rd2298, %r5309, 4;
	add.s64 	%rd2299, %rd4, %rd2298;
	ld.global.u32 	%r5310, [%rd2299];
	setp.eq.s32 	%p1367, %r5310, -1;
	selp.u32 	%r5311, 1, 0, %p1367;
	add.s32 	%r5312, %r5308, %r5311;
	ld.global.u32 	%r5313, [%rd2273+52];
	mul.wide.s32 	%rd2300, %r5313, 4;
	add.s64 	%rd2301, %rd4, %rd2300;
	ld.global.u32 	%r5314, [%rd2301];
	setp.eq.s32 	%p1368, %r5314, -1;
	selp.u32 	%r5315, 1, 0, %p1368;
	add.s32 	%r5316, %r5312, %r5315;
	ld.global.u32 	%r5317, [%rd2273+56];
	mul.wide.s32 	%rd2302, %r5317, 4;
	add.s64 	%rd2303, %rd4, %rd2302;
	ld.global.u32 	%r5318, [%rd2303];
	setp.eq.s32 	%p1369, %r5318, -1;
	selp.u32 	%r5319, 1, 0, %p1369;
	add.s32 	%r5320, %r5316, %r5319;
	ld.global.u32 	%r5321, [%rd2273+60];
	mul.wide.s32 	%rd2304, %r5321, 4;
	add.s64 	%rd2305, %rd4, %rd2304;
	ld.global.u32 	%r5322, [%rd2305];
	setp.eq.s32 	%p1370, %r5322, -1;
	selp.u32 	%r5323, 1, 0, %p1370;
	add.s32 	%r6264, %r5320, %r5323;
	add.s32 	%r6256, %r6256, 16;
	add.s32 	%r6254, %r6254, 16;
	setp.ne.s32 	%p1371, %r6254, %r1056;
	@%p1371 bra 	$L__BB29_538;
$L__BB29_539:
	setp.eq.s32 	%p1372, %r1055, 0;
	@%p1372 bra 	$L__BB29_549;
	and.b32  	%r1066, %r1054, 7;
	setp.lt.u32 	%p1373, %r1055, 8;
	@%p1373 bra 	$L__BB29_542;
	mul.wide.s32 	%rd2306, %r6256, 4;
	add.s64 	%rd2307, %rd3, %rd2306;
	ld.global.u32 	%r5325, [%rd2307];
	mul.wide.s32 	%rd2308, %r5325, 4;
	add.s64 	%rd2309, %rd4, %rd2308;
	ld.global.u32 	%r5326, [%rd2309];
	setp.eq.s32 	%p1374, %r5326, -1;
	selp.u32 	%r5327, 1, 0, %p1374;
	add.s32 	%r5328, %r6264, %r5327;
	ld.global.u32 	%r5329, [%rd2307+4];
	mul.wide.s32 	%rd2310, %r5329, 4;
	add.s64 	%rd2311, %rd4, %rd2310;
	ld.global.u32 	%r5330, [%rd2311];
	setp.eq.s32 	%p1375, %r5330, -1;
	selp.u32 	%r5331, 1, 0, %p1375;
	add.s32 	%r5332, %r5328, %r5331;
	ld.global.u32 	%r5333, [%rd2307+8];
	mul.wide.s32 	%rd2312, %r5333, 4;
	add.s64 	%rd2313, %rd4, %rd2312;
	ld.global.u32 	%r5334, [%rd2313];
	setp.eq.s32 	%p1376, %r5334, -1;
	selp.u32 	%r5335, 1, 0, %p1376;
	add.s32 	%r5336, %r5332, %r5335;
	ld.global.u32 	%r5337, [%rd2307+12];
	mul.wide.s32 	%rd2314, %r5337, 4;
	add.s64 	%rd2315, %rd4, %rd2314;
	ld.global.u32 	%r5338, [%rd2315];
	setp.eq.s32 	%p1377, %r5338, -1;
	selp.u32 	%r5339, 1, 0, %p1377;
	add.s32 	%r5340, %r5336, %r5339;
	ld.global.u32 	%r5341, [%rd2307+16];
	mul.wide.s32 	%rd2316, %r5341, 4;
	add.s64 	%rd2317, %rd4, %rd2316;
	ld.global.u32 	%r5342, [%rd2317];
	setp.eq.s32 	%p1378, %r5342, -1;
	selp.u32 	%r5343, 1, 0, %p1378;
	add.s32 	%r5344, %r5340, %r5343;
	ld.global.u32 	%r5345, [%rd2307+20];
	mul.wide.s32 	%rd2318, %r5345, 4;
	add.s64 	%rd2319, %rd4, %rd2318;
	ld.global.u32 	%r5346, [%rd2319];
	setp.eq.s32 	%p1379, %r5346, -1;
	selp.u32 	%r5347, 1, 0, %p1379;
	add.s32 	%r5348, %r5344, %r5347;
	ld.global.u32 	%r5349, [%rd2307+24];
	mul.wide.s32 	%rd2320, %r5349, 4;
	add.s64 	%rd2321, %rd4, %rd2320;
	ld.global.u32 	%r5350, [%rd2321];
	setp.eq.s32 	%p1380, %r5350, -1;
	selp.u32 	%r5351, 1, 0, %p1380;
	add.s32 	%r5352, %r5348, %r5351;
	ld.global.u32 	%r5353, [%rd2307+28];
	mul.wide.s32 	%rd2322, %r5353, 4;
	add.s64 	%rd2323, %rd4, %rd2322;
	ld.global.u32 	%r5354, [%rd2323];
	setp.eq.s32 	%p1381, %r5354, -1;
	selp.u32 	%r5355, 1, 0, %p1381;
	add.s32 	%r6264, %r5352, %r5355;
	add.s32 	%r6256, %r6256, 8;
$L__BB29_542:
	setp.eq.s32 	%p1382, %r1066, 0;
	@%p1382 bra 	$L__BB29_549;
	and.b32  	%r1072, %r1054, 3;
	setp.lt.u32 	%p1383, %r1066, 4;
	@%p1383 bra 	$L__BB29_545;
	mul.wide.s32 	%rd2324, %r6256, 4;
	add.s64 	%rd2325, %rd3, %rd2324;
	ld.global.u32 	%r5357, [%rd2325];
	mul.wide.s32 	%rd2326, %r5357, 4;
	add.s64 	%rd2327, %rd4, %rd2326;
	ld.global.u32 	%r5358, [%rd2327];
	setp.eq.s32 	%p1384, %r5358, -1;
	selp.u32 	%r5359, 1, 0, %p1384;
	add.s32 	%r5360, %r6264, %r5359;
	ld.global.u32 	%r5361, [%rd2325+4];
	mul.wide.s32 	%rd2328, %r5361, 4;
	add.s64 	%rd2329, %rd4, %rd2328;
	ld.global.u32 	%r5362, [%rd2329];
	setp.eq.s32 	%p1385, %r5362, -1;
	selp.u32 	%r5363, 1, 0, %p1385;
	add.s32 	%r5364, %r5360, %r5363;
	ld.global.u32 	%r5365, [%rd2325+8];
	mul.wide.s32 	%rd2330, %r5365, 4;
	add.s64 	%rd2331, %rd4, %rd2330;
	ld.global.u32 	%r5366, [%rd2331];
	setp.eq.s32 	%p1386, %r5366, -1;
	selp.u32 	%r5367, 1, 0, %p1386;
	add.s32 	%r5368, %r5364, %r5367;
	ld.global.u32 	%r5369, [%rd2325+12];
	mul.wide.s32 	%rd2332, %r5369, 4;
	add.s64 	%rd2333, %rd4, %rd2332;
	ld.global.u32 	%r5370, [%rd2333];
	setp.eq.s32 	%p1387, %r5370, -1;
	selp.u32 	%r5371, 1, 0, %p1387;
	add.s32 	%r6264, %r5368, %r5371;
	add.s32 	%r6256, %r6256, 4;
$L__BB29_545:
	setp.eq.s32 	%p1388, %r1072, 0;
	@%p1388 bra 	$L__BB29_549;
	mul.wide.s32 	%rd2334, %r6256, 4;
	add.s64 	%rd47, %rd3, %rd2334;
	ld.global.u32 	%r5372, [%rd47];
	mul.wide.s32 	%rd2335, %r5372, 4;
	add.s64 	%rd2336, %rd4, %rd2335;
	ld.global.u32 	%r5373, [%rd2336];
	setp.eq.s32 	%p1389, %r5373, -1;
	selp.u32 	%r5374, 1, 0, %p1389;
	add.s32 	%r6264, %r6264, %r5374;
	setp.eq.s32 	%p1390, %r1072, 1;
	@%p1390 bra 	$L__BB29_549;
	ld.global.u32 	%r5375, [%rd47+4];
	mul.wide.s32 	%rd2337, %r5375, 4;
	add.s64 	%rd2338, %rd4, %rd2337;
	ld.global.u32 	%r5376, [%rd2338];
	setp.eq.s32 	%p1391, %r5376, -1;
	selp.u32 	%r5377, 1, 0, %p1391;
	add.s32 	%r6264, %r6264, %r5377;
	setp.eq.s32 	%p1392, %r1072, 2;
	@%p1392 bra 	$L__BB29_549;
	ld.global.u32 	%r5378, [%rd47+8];
	mul.wide.s32 	%rd2339, %r5378, 4;
	add.s64 	%rd2340, %rd4, %rd2339;
	ld.global.u32 	%r5379, [%rd2340];
	setp.eq.s32 	%p1393, %r5379, -1;
	selp.u32 	%r5380, 1, 0, %p1393;
	add.s32 	%r6264, %r6264, %r5380;
$L__BB29_549:
	add.s32 	%r6265, %r6264, %r6265;
	add.s32 	%r6250, %r6250, 256;
	setp.lt.s32 	%p1394, %r6250, %r1047;
	@%p1394 bra 	$L__BB29_534;
$L__BB29_550:
	// begin inline asm
	mov.u32 %r5381, %laneid;
	// end inline asm
	mov.b32 	%r5384, 1;
	mov.b32 	%r5405, 31;
	mov.b32 	%r5406, -1;
	// begin inline asm
	shfl.sync.down.b32 %r5382, %r6265, %r5384, %r5405, %r5406;
	// end inline asm
	setp.gt.s32 	%p1395, %r5381, 30;
	selp.b32 	%r5407, 0, %r5382, %p1395;
	add.s32 	%r5388, %r5407, %r6265;
	mov.b32 	%r5389, 2;
	// begin inline asm
	shfl.sync.down.b32 %r5387, %r5388, %r5389, %r5405, %r5406;
	// end inline asm
	setp.gt.s32 	%p1396, %r5381, 29;
	selp.b32 	%r5408, 0, %r5387, %p1396;
	add.s32 	%r5393, %r5388, %r5408;
	mov.b32 	%r5394, 4;
	// begin inline asm
	shfl.sync.down.b32 %r5392, %r5393, %r5394, %r5405, %r5406;
	// end inline asm
	setp.gt.s32 	%p1397, %r5381, 27;
	selp.b32 	%r5409, 0, %r5392, %p1397;
	add.s32 	%r5398, %r5393, %r5409;
	mov.b32 	%r5399, 8;
	// begin inline asm
	shfl.sync.down.b32 %r5397, %r5398, %r5399, %r5405, %r5406;
	// end inline asm
	setp.gt.s32 	%p1398, %r5381, 23;
	selp.b32 	%r5410, 0, %r5397, %p1398;
	add.s32 	%r5403, %r5398, %r5410;
	mov.b32 	%r5404, 16;
	// begin inline asm
	shfl.sync.down.b32 %r5402, %r5403, %r5404, %r5405, %r5406;
	// end inline asm
	setp.gt.s32 	%p1399, %r5381, 15;
	selp.b32 	%r5411, 0, %r5402, %p1399;
	add.s32 	%r6266, %r5403, %r5411;
	setp.ne.s32 	%p1400, %r5381, 0;
	@%p1400 bra 	$L__BB29_552;
	shr.u32 	%r5412, %r81, 3;
	and.b32  	%r5413, %r5412, 124;
	mov.u32 	%r5414, _ZZN3cub18CUB_300001_SM_10006detail6reduce28DeviceReduceSingleTileKernelINS2_10policy_hubIiyN4cuda3std3__44plusIiEEE10Policy1000EN6thrust24THRUST_300001_SM_1000_NS17counting_iteratorIiNSD_11use_defaultESF_SF_EEPiyS9_ii19active_edge_counterEEvT0_T1_T2_T3_T4_T6_E12temp_storage;
	add.s32 	%r5415, %r5414, %r5413;
	st.shared.u32 	[%r5415+8], %r6266;
$L__BB29_552:
	bar.sync 	0;
	setp.ne.s32 	%p1401, %r81, 0;
	@%p1401 bra 	$L__BB29_554;
	ld.shared.u32 	%r5416, [_ZZN3cub18CUB_300001_SM_10006detail6reduce28DeviceReduceSingleTileKernelINS2_10policy_hubIiyN4cuda3std3__44plusIiEEE10Policy1000EN6thrust24THRUST_300001_SM_1000_NS17counting_iteratorIiNSD_11use_defaultESF_SF_EEPiyS9_ii19active_edge_counterEEvT0_T1_T2_T3_T4_T6_E12temp_storage+12];
	add.s32 	%r5417, %r5416, %r6266;
	ld.shared.u32 	%r5418, [_ZZN3cub18CUB_300001_SM_10006detail6reduce28DeviceReduceSingleTileKernelINS2_10policy_hubIiyN4cuda3std3__44plusIiEEE10Policy1000EN6thrust24THRUST_300001_SM_1000_NS17counting_iteratorIiNSD_11use_defaultESF_SF_EEPiyS9_ii19active_edge_counterEEvT0_T1_T2_T3_T4_T6_E12temp_storage+16];
	add.s32 	%r5419, %r5417, %r5418;
	ld.shared.u32 	%r5420, [_ZZN3cub18CUB_300001_SM_10006detail6reduce28DeviceReduceSingleTileKernelINS2_10policy_hubIiyN4cuda3std3__44plusIiEEE10Policy1000EN6thrust24THRUST_300001_SM_1000_NS17counting_iteratorIiNSD_11use_defaultESF_SF_EEPiyS9_ii19active_edge_counterEEvT0_T1_T2_T3_T4_T6_E12temp_storage+20];
	add.s32 	%r5421, %r5419, %r5420;
	ld.shared.u32 	%r5422, [_ZZN3cub18CUB_300001_SM_10006detail6reduce28DeviceReduceSingleTileKernelINS2_10policy_hubIiyN4cuda3std3__44plusIiEEE10Policy1000EN6thrust24THRUST_300001_SM_1000_NS17counting_iteratorIiNSD_11use_defaultESF_SF_EEPiyS9_ii19active_edge_counterEEvT0_T1_T2_T3_T4_T6_E12temp_storage+24];
	add.s32 	%r5423, %r5421, %r5422;
	ld.shared.u32 	%r5424, [_ZZN3cub18CUB_300001_SM_10006detail6reduce28DeviceReduceSingleTileKernelINS2_10policy_hubIiyN4cuda3std3__44plusIiEEE10Policy1000EN6thrust24THRUST_300001_SM_1000_NS17counting_iteratorIiNSD_11use_defaultESF_SF_EEPiyS9_ii19active_edge_counterEEvT0_T1_T2_T3_T4_T6_E12temp_storage+28];
	add.s32 	%r5425, %r5423, %r5424;
	ld.shared.u32 	%r5426, [_ZZN3cub18CUB_300001_SM_10006detail6reduce28DeviceReduceSingleTileKernelINS2_10policy_hubIiyN4cuda3std3__44plusIiEEE10Policy1000EN6thrust24THRUST_300001_SM_1000_NS17counting_iteratorIiNSD_11use_defaultESF_SF_EEPiyS9_ii19active_edge_counterEEvT0_T1_T2_T3_T4_T6_E12temp_storage+32];
	add.s32 	%r5427, %r5425, %r5426;
	ld.shared.u32 	%r5428, [_ZZN3cub18CUB_300001_SM_10006detail6reduce28DeviceReduceSingleTileKernelINS2_10policy_hubIiyN4cuda3std3__44plusIiEEE10Policy1000EN6thrust24THRUST_300001_SM_1000_NS17counting_iteratorIiNSD_11use_defaultESF_SF_EEPiyS9_ii19active_edge_counterEEvT0_T1_T2_T3_T4_T6_E12temp_storage+36];
	add.s32 	%r6266, %r5427, %r5428;
$L__BB29_554:
	mov.u32 	%r5795, %tid.x;
	setp.ne.s32 	%p1509, %r5795, 0;
	@%p1509 bra 	$L__BB29_556;
	add.s32 	%r5796, %r6266, %r1089;
	st.global.u32 	[%rd1], %r5796;
$L__BB29_556:
	ret;

}
	// .globl	_ZN3cub18CUB_300001_SM_10006detail6reduce18DeviceReduceKernelINS2_10policy_hubIiyN4cuda3std3__44plusIiEEE10Policy1000EN6thrust24THRUST_300001_SM_1000_NS17counting_iteratorIiNSD_11use_defaultESF_SF_EEyS9_i19active_edge_counterEEvT0_PT3_T1_NS0_13GridEvenShareISL_EET2_T4_
.visible .entry _ZN3cub18CUB_300001_SM_10006detail6reduce18DeviceReduceKernelINS2_10policy_hubIiyN4cuda3std3__44plusIiEEE10Policy1000EN6thrust24THRUST_300001_SM_1000_NS17counting_iteratorIiNSD_11use_defaultESF_SF_EEyS9_i19active_edge_counterEEvT0_PT3_T1_NS0_13GridEvenShareISL_EET2_T4_(
	.param .align 4 .b8 _ZN3cub18CUB_300001_SM_10006detail6reduce18DeviceReduceKernelINS2_10policy_hubIiyN4cuda3std3__44plusIiEEE10Policy1000EN6thrust24THRUST_300001_SM_1000_NS17counting_iteratorIiNSD_11use_defaultESF_SF_EEyS9_i19active_edge_counterEEvT0_PT3_T1_NS0_13GridEvenShareISL_EET2_T4__param_0[4],
	.param .u64 .ptr .align 1 _ZN3cub18CUB_300001_SM_10006detail6reduce18DeviceReduceKernelINS2_10policy_hubIiyN4cuda3std3__44plusIiEEE10Policy1000EN6thrust24THRUST_300001_SM_1000_NS17counting_iteratorIiNSD_11use_defaultESF_SF_EEyS9_i19active_edge_counterEEvT0_PT3_T1_NS0_13GridEvenShareISL_EET2_T4__param_1,
	.param .u64 _ZN3cub18CUB_300001_SM_10006detail6reduce18DeviceReduceKernelINS2_10policy_hubIiyN4cuda3std3__44plusIiEEE10Policy1000EN6thrust24THRUST_300001_SM_1000_NS17counting_iteratorIiNSD_11use_defaultESF_SF_EEyS9_i19active_edge_counterEEvT0_PT3_T1_NS0_13GridEvenShareISL_EET2_T4__param_2,
	.param .align 8 .b8 _ZN3cub18CUB_300001_SM_10006detail6reduce18DeviceReduceKernelINS2_10policy_hubIiyN4cuda3std3__44plusIiEEE10Policy1000EN6thrust24THRUST_300001_SM_1000_NS17counting_iteratorIiNSD_11use_defaultESF_SF_EEyS9_i19active_edge_counterEEvT0_PT3_T1_NS0_13GridEvenShareISL_EET2_T4__param_3[72],
	.param .align 1 .b8 _ZN3cub18CUB_300001_SM_10006detail6reduce18DeviceReduceKernelINS2_10policy_hubIiyN4cuda3std3__44plusIiEEE10Policy1000EN6thrust24THRUST_300001_SM_1000_NS17counting_iteratorIiNSD_11use_defaultESF_SF_EEyS9_i19active_edge_counterEEvT0_PT3_T1_NS0_13GridEvenShareISL_EET2_T4__param_4[1],
	.param .align 8 .b8 _ZN3cub18CUB_300001_SM_10006detail6reduce18DeviceReduceKernelINS2_10policy_hubIiyN4cuda3std3__44plusIiEEE10Policy1000EN6thrust24THRUST_300001_SM_1000_NS17counting_iteratorIiNSD_11use_defaultESF_SF_EEyS9_i19active_edge_counterEEvT0_PT3_T1_NS0_13GridEvenShareISL_EET2_T4__param_5[24]
)
.maxntid 256
{
	.reg .pred 	%p<1509>;
	.reg .b32 	%r<6274>;
	.reg .b64 	%rd<2485>;
	// demoted variable
	.shared .align 4 .b8 _ZZN3cub18CUB_300001_SM_10006detail6reduce18DeviceReduceKernelINS2_10policy_hubIiyN4cuda3std3__44plusIiEEE10Policy1000EN6thrust24THRUST_300001_SM_1000_NS17counting_iteratorIiNSD_11use_defaultESF_SF_EEyS9_i19active_edge_counterEEvT0_PT3_T1_NS0_13GridEvenShareISL_EET2_T4_E12temp_storage[44];
	ld.param.u32 	%r1, [_ZN3cub18CUB_300001_SM_10006detail6reduce18DeviceReduceKernelINS2_10policy_hubIiyN4cuda3std3__44plusIiEEE10Policy1000EN6thrust24THRUST_300001_SM_1000_NS17counting_iteratorIiNSD_11use_defaultESF_SF_EEyS9_i19active_edge_counterEEvT0_PT3_T1_NS0_13GridEvenShareISL_EET2_T4__param_0];
	ld.param.u64 	%rd1, [_ZN3cub18CUB_300001_SM_10006detail6reduce18DeviceReduceKernelINS2_10policy_hubIiyN4cuda3std3__44plusIiEEE10Policy1000EN6thrust24THRUST_300001_SM_1000_NS17counting_iteratorIiNSD_11use_defaultESF_SF_EEyS9_i19active_edge_counterEEvT0_PT3_T1_NS0_13GridEvenShareISL_EET2_T4__param_3+32];
	ld.param.u32 	%r1087, [_ZN3cub18CUB_300001_SM_10006detail6reduce18DeviceReduceKernelINS2_10policy_hubIiyN4cuda3std3__44plusIiEEE10Policy1000EN6thrust24THRUST_300001_SM_1000_NS17counting_iteratorIiNSD_11use_defaultESF_SF_EEyS9_i19active_edge_counterEEvT0_PT3_T1_NS0_13GridEvenShareISL_EET2_T4__param_3+40];
	ld.param.u64 	%rd50, [_ZN3cub18CUB_300001_SM_10006detail6reduce18DeviceReduceKernelINS2_10policy_hubIiyN4cuda3std3__44plusIiEEE10Policy1000EN6thrust24THRUST_300001_SM_1000_NS17counting_iteratorIiNSD_11use_defaultESF_SF_EEyS9_i19active_edge_counterEEvT0_PT3_T1_NS0_13GridEvenShareISL_EET2_T4__param_5+16];
	ld.param.u64 	%rd51, [_ZN3cub18CUB_300001_SM_10006detail6reduce18DeviceReduceKernelINS2_10policy_hubIiyN4cuda3std3__44plusIiEEE10Policy1000EN6thrust24THRUST_300001_SM_1000_NS17counting_iteratorIiNSD_11use_defaultESF_SF_EEyS9_i19active_edge_counterEEvT0_PT3_T1_NS0_13GridEvenShareISL_EET2_T4__param_5+8];
	ld.param.u64 	%rd52, [_ZN3cub18CUB_300001_SM_10006detail6reduce18DeviceReduceKernelINS2_10policy_hubIiyN4cuda3std3__44plusIiEEE10Policy1000EN6thrust24THRUST_300001_SM_1000_NS17counting_iteratorIiNSD_11use_defaultESF_SF_EEyS9_i19active_edge_counterEEvT0_PT3_T1_NS0_13GridEvenShareISL_EET2_T4__param_5];
	ld.param.u64 	%rd49, [_ZN3cub18CUB_300001_SM_10006detail6reduce18DeviceReduceKernelINS2_10policy_hubIiyN4cuda3std3__44plusIiEEE10Policy1000EN6thrust24THRUST_300001_SM_1000_NS17counting_iteratorIiNSD_11use_defaultESF_SF_EEyS9_i19active_edge_counterEEvT0_PT3_T1_NS0_13GridEvenShareISL_EET2_T4__param_1];
	cvta.to.global.u64 	%rd2, %rd52;
	cvta.to.global.u64 	%rd3, %rd51;
	cvta.to.global.u64 	%rd4, %rd50;
	mov.u32 	%r2, %ctaid.x;
	shl.b32 	%r1088, %r1087, 12;
	cvt.s64.s32 	%rd5, %r1088;
	shl.b32 	%r1089, %r2, 12;
	cvt.u64.u32 	%rd2484, %r1089;
	sub.s64 	%rd7, %rd1, %rd2484;
	setp.gt.u64 	%p1, %rd7, 4095;
	@%p1 bra 	$L__BB30_44;
	cvt.u32.u64 	%r5435, %rd2484;
	cvt.u32.u64 	%r5436, %rd1;
	sub.s32 	%r3, %r5436, %r5435;
	mov.u32 	%r4, %tid.x;
	setp.ge.s32 	%p1401, %r4, %r3;
	mov.b32 	%r5821, 0;
	mov.u32 	%r5824, %r4;
	@%p1401 bra 	$L__BB30_17;
	add.s32 	%r5439, %r5435, %r4;
	add.s32 	%r5, %r5439, %r1;
	mul.wide.s32 	%rd2338, %r5, 4;
	add.s64 	%rd2339, %rd4, %rd2338;
	ld.global.u32 	%r5440, [%rd2339];
	setp.ne.s32 	%p1402, %r5440, -1;
	mov.b32 	%r5821, 0;
	@%p1402 bra 	$L__BB30_16;
	add.s64 	%rd2341, %rd2, %rd2338;
	ld.global.u32 	%r5810, [%rd2341];
	ld.global.u32 	%r7, [%rd2341+4];
	setp.ge.s32 	%p1403, %r5810, %r7;
	@%p1403 bra 	$L__BB30_16;
	add.s32 	%r5444, %r5810, 1;
	max.s32 	%r5445, %r7, %r5444;
	sub.s32 	%r8, %r5445, %r5810;
	and.b32  	%r9, %r8, 15;
	sub.s32 	%r5446, %r5810, %r5445;
	setp.gt.u32 	%p1404, %r5446, -16;
	mov.b32 	%r5821, 0;
	@%p1404 bra 	$L__BB30_7;
	and.b32  	%r10, %r8, -16;
	mov.b32 	%r5821, 0;
	mov.u32 	%r5808, %r5821;
$L__BB30_6:
	.pragma "nounroll";
	mul.wide.s32 	%rd2342, %r5810, 4;
	add.s64 	%rd2343, %rd3, %rd2342;
	ld.global.u32 	%r5448, [%rd2343];
	mul.wide.s32 	%rd2344, %r5448, 4;
	add.s64 	%rd2345, %rd4, %rd2344;
	ld.global.u32 	%r5449, [%rd2345];
	setp.eq.s32 	%p1405, %r5449, -1;
	selp.u32 	%r5450, 1, 0, %p1405;
	add.s32 	%r5451, %r5821, %r5450;
	ld.global.u32 	%r5452, [%rd2343+4];
	mul.wide.s32 	%rd2346, %r5452, 4;
	add.s64 	%rd2347, %rd4, %rd2346;
	ld.global.u32 	%r5453, [%rd2347];
	setp.eq.s32 	%p1406, %r5453, -1;
	selp.u32 	%r5454, 1, 0, %p1406;
	add.s32 	%r5455, %r5451, %r5454;
	ld.global.u32 	%r5456, [%rd2343+8];
	mul.wide.s32 	%rd2348, %r5456, 4;
	add.s64 	%rd2349, %rd4, %rd2348;
	ld.global.u32 	%r5457, [%rd2349];
	setp.eq.s32 	%p1407, %r5457, -1;
	selp.u32 	%r5458, 1, 0, %p1407;
	add.s32 	%r5459, %r5455, %r5458;
	ld.global.u32 	%r5460, [%rd2343+12];
	mul.wide.s32 	%rd2350, %r5460, 4;
	add.s64 	%rd2351, %rd4, %rd2350;
	ld.global.u32 	%r5461, [%rd2351];
	setp.eq.s32 	%p1408, %r5461, -1;
	selp.u32 	%r5462, 1, 0, %p1408;
	add.s32 	%r5463, %r5459, %r5462;
	ld.global.u32 	%r5464, [%rd2343+16];
	mul.wide.s32 	%rd2352, %r5464, 4;
	add.s64 	%rd2353, %rd4, %rd2352;
	ld.global.u32 	%r5465, [%rd2353];
	setp.eq.s32 	%p1409, %r5465, -1;
	selp.u32 	%r5466, 1, 0, %p1409;
	add.s32 	%r5467, %r5463, %r5466;
	ld.global.u32 	%r5468, [%rd2343+20];
	mul.wide.s32 	%rd2354, %r5468, 4;
	add.s64 	%rd2355, %rd4, %rd2354;
	ld.global.u32 	%r5469, [%rd2355];
	setp.eq.s32 	%p1410, %r5469, -1;
	selp.u32 	%r5470, 1, 0, %p1410;
	add.s32 	%r5471, %r5467, %r5470;
	ld.global.u32 	%r5472, [%rd2343+24];
	mul.wide.s32 	%rd2356, %r5472, 4;
	add.s64 	%rd2357, %rd4, %rd2356;
	ld.global.u32 	%r5473, [%rd2357];
	setp.eq.s32 	%p1411, %r5473, -1;
	selp.u32 	%r5474, 1, 0, %p1411;
	add.s32 	%r5475, %r5471, %r5474;
	ld.global.u32 	%r5476, [%rd2343+28];
	mul.wide.s32 	%rd2358, %r5476, 4;
	add.s64 	%rd2359, %rd4, %rd2358;
	ld.global.u32 	%r5477, [%rd2359];
	setp.eq.s32 	%p1412, %r5477, -1;
	selp.u32 	%r5478, 1, 0, %p1412;
	add.s32 	%r5479, %r5475, %r5478;
	ld.global.u32 	%r5480, [%rd2343+32];
	mul.wide.s32 	%rd2360, %r5480, 4;
	add.s64 	%rd2361, %rd4, %rd2360;
	ld.global.u32 	%r5481, [%rd2361];
	setp.eq.s32 	%p1413, %r5481, -1;
	selp.u32 	%r5482, 1, 0, %p1413;
	add.s32 	%r5483, %r5479, %r5482;
	ld.global.u32 	%r5484, [%rd2343+36];
	mul.wide.s32 	%rd2362, %r5484, 4;
	add.s64 	%rd2363, %rd4, %rd2362;
	ld.global.u32 	%r5485, [%rd2363];
	setp.eq.s32 	%p1414, %r5485, -1;
	selp.u32 	%r5486, 1, 0, %p1414;
	add.s32 	%r5487, %r5483, %r5486;
	ld.global.u32 	%r5488, [%rd2343+40];
	mul.wide.s32 	%rd2364, %r5488, 4;
	add.s64 	%rd2365, %rd4, %rd2364;
	ld.global.u32 	%r5489, [%rd2365];
	setp.eq.s32 	%p1415, %r5489, -1;
	selp.u32 	%r5490, 1, 0, %p1415;
	add.s32 	%r5491, %r5487, %r5490;
	ld.global.u32 	%r5492, [%rd2343+44];
	mul.wide.s32 	%rd2366, %r5492, 4;
	add.s64 	%rd2367, %rd4, %rd2366;
	ld.global.u32 	%r5493, [%rd2367];
	setp.eq.s32 	%p1416, %r5493, -1;
	selp.u32 	%r5494, 1, 0, %p1416;
	add.s32 	%r5495, %r5491, %r5494;
	ld.global.u32 	%r5496, [%rd2343+48];
	mul.wide.s32 	%rd2368, %r5496, 4;
	add.s64 	%rd2369, %rd4, %rd2368;
	ld.global.u32 	%r5497, [%rd2369];
	setp.eq.s32 	%p1417, %r5497, -1;
	selp.u32 	%r5498, 1, 0, %p1417;
	add.s32 	%r5499, %r5495, %r5498;
	ld.global.u32 	%r5500, [%rd2343+52];
	mul.wide.s32 	%rd2370, %r5500, 4;
	add.s64 	%rd2371, %rd4, %rd2370;
	ld.global.u32 	%r5501, [%rd2371];
	setp.eq.s32 	%p1418, %r5501, -1;
	selp.u32 	%r5502, 1, 0, %p1418;
	add.s32 	%r5503, %r5499, %r5502;
	ld.global.u32 	%r5504, [%rd2343+56];
	mul.wide.s32 	%rd2372, %r5504, 4;
	add.s64 	%rd2373, %rd4, %rd2372;
	ld.global.u32 	%r5505, [%rd2373];
	setp.eq.s32 	%p1419, %r5505, -1;
	selp.u32 	%r5506, 1, 0, %p1419;
	add.s32 	%r5507, %r5503, %r5506;
	ld.global.u32 	%r5508, [%rd2343+60];
	mul.wide.s32 	%rd2374, %r5508, 4;
	add.s64 	%rd2375, %rd4, %rd2374;
	ld.global.u32 	%r5509, [%rd2375];
	setp.eq.s32 	%p1420, %r5509, -1;
	selp.u32 	%r5510, 1, 0, %p1420;
	add.s32 	%r5821, %r5507, %r5510;
	add.s32 	%r5810, %r5810, 16;
	add.s32 	%r5808, %r5808, 16;
	setp.ne.s32 	%p1421, %r5808, %r10;
	@%p1421 bra 	$L__BB30_6;
$L__BB30_7:
	setp.eq.s32 	%p1422, %r9, 0;
	@%p1422 bra 	$L__BB30_16;
	and.b32  	%r20, %r8, 7;
	setp.lt.u32 	%p1423, %r9, 8;
	@%p1423 bra 	$L__BB30_10;
	mul.wide.s32 	%rd2376, %r5810, 4;
	add.s64 	%rd2377, %rd3, %rd2376;
	ld.global.u32 	%r5512, [%rd2377];
	mul.wide.s32 	%rd2378, %r5512, 4;
	add.s64 	%rd2379, %rd4, %rd2378;
	ld.global.u32 	%r5513, [%rd2379];
	setp.eq.s32 	%p1424, %r5513, -1;
	selp.u32 	%r5514, 1, 0, %p1424;
	add.s32 	%r5515, %r5821, %r5514;
	ld.global.u32 	%r5516, [%rd2377+4];
	mul.wide.s32 	%rd2380, %r5516, 4;
	add.s64 	%rd2381, %rd4, %rd2380;
	ld.global.u32 	%r5517, [%rd2381];
	setp.eq.s32 	%p1425, %r5517, -1;
	selp.u32 	%r5518, 1, 0, %p1425;
	add.s32 	%r5519, %r5515, %r5518;
	ld.global.u32 	%r5520, [%rd2377+8];
	mul.wide.s32 	%rd2382, %r5520, 4;
	add.s64 	%rd2383, %rd4, %rd2382;
	ld.global.u32 	%r5521, [%rd2383];
	setp.eq.s32 	%p1426, %r5521, -1;
	selp.u32 	%r5522, 1, 0, %p1426;
	add.s32 	%r5523, %r5519, %r5522;
	ld.global.u32 	%r5524, [%rd2377+12];
	mul.wide.s32 	%rd2384, %r5524, 4;
	add.s64 	%rd2385, %rd4, %rd2384;
	ld.global.u32 	%r5525, [%rd2385];
	setp.eq.s32 	%p1427, %r5525, -1;
	selp.u32 	%r5526, 1, 0, %p1427;
	add.s32 	%r5527, %r5523, %r5526;
	ld.global.u32 	%r5528, [%rd2377+16];
	mul.wide.s32 	%rd2386, %r5528, 4;
	add.s64 	%rd2387, %rd4, %rd2386;
	ld.global.u32 	%r5529, [%rd2387];
	setp.eq.s32 	%p1428, %r5529, -1;
	selp.u32 	%r5530, 1, 0, %p1428;
	add.s32 	%r5531, %r5527, %r5530;
	ld.global.u32 	%r5532, [%rd2377+20];
	mul.wide.s32 	%rd2388, %r5532, 4;
	add.s64 	%rd2389, %rd4, %rd2388;
	ld.global.u32 	%r5533, [%rd2389];
	setp.eq.s32 	%p1429, %r5533, -1;
	selp.u32 	%r5534, 1, 0, %p1429;
	add.s32 	%r5535, %r5531, %r5534;
	ld.global.u32 	%r5536, [%rd2377+24];
	mul.wide.s32 	%rd2390, %r5536, 4;
	add.s64 	%rd2391, %rd4, %rd2390;
	ld.global.u32 	%r5537, [%rd2391];
	setp.eq.s32 	%p1430, %r5537, -1;
	selp.u32 	%r5538, 1, 0, %p1430;
	add.s32 	%r5539, %r5535, %r5538;
	ld.global.u32 	%r5540, [%rd2377+28];
	mul.wide.s32 	%rd2392, %r5540, 4;
	add.s64 	%rd2393, %rd4, %rd2392;
	ld.global.u32 	%r5541, [%rd2393];
	setp.eq.s32 	%p1431, %r5541, -1;
	selp.u32 	%r5542, 1, 0, %p1431;
	add.s32 	%r5821, %r5539, %r5542;
	add.s32 	%r5810, %r5810, 8;
$L__BB30_10:
	setp.eq.s32 	%p1432, %r20, 0;
	@%p1432 bra 	$L__BB30_16;
	and.b32  	%r26, %r8, 3;
	setp.lt.u32 	%p1433, %r20, 4;
	@%p1433 bra 	$L__BB30_13;
	mul.wide.s32 	%rd2394, %r5810, 4;
	add.s64 	%rd2395, %rd3, %rd2394;
	ld.global.u32 	%r5544, [%rd2395];
	mul.wide.s32 	%rd2396, %r5544, 4;
	add.s64 	%rd2397, %rd4, %rd2396;
	ld.global.u32 	%r5545, [%rd2397];
	setp.eq.s32 	%p1434, %r5545, -1;
	selp.u32 	%r5546, 1, 0, %p1434;
	add.s32 	%r5547, %r5821, %r5546;
	ld.global.u32 	%r5548, [%rd2395+4];
	mul.wide.s32 	%rd2398, %r5548, 4;
	add.s64 	%rd2399, %rd4, %rd2398;
	ld.global.u32 	%r5549, [%rd2399];
	setp.eq.s32 	%p1435, %r5549, -1;
	selp.u32 	%r5550, 1, 0, %p1435;
	add.s32 	%r5551, %r5547, %r5550;
	ld.global.u32 	%r5552, [%rd2395+8];
	mul.wide.s32 	%rd2400, %r5552, 4;
	add.s64 	%rd2401, %rd4, %rd2400;
	ld.global.u32 	%r5553, [%rd2401];
	setp.eq.s32 	%p1436, %r5553, -1;
	selp.u32 	%r5554, 1, 0, %p1436;
	add.s32 	%r5555, %r5551, %r5554;
	ld.global.u32 	%r5556, [%rd2395+12];
	mul.wide.s32 	%rd2402, %r5556, 4;
	add.s64 	%rd2403, %rd4, %rd2402;
	ld.global.u32 	%r5557, [%rd2403];
	setp.eq.s32 	%p1437, %r5557, -1;
	selp.u32 	%r5558, 1, 0, %p1437;
	add.s32 	%r5821, %r5555, %r5558;
	add.s32 	%r5810, %r5810, 4;
$L__BB30_13:
	setp.eq.s32 	%p1438, %r26, 0;
	@%p1438 bra 	$L__BB30_16;
	mov.b32 	%r5820, 0;
$L__BB30_15:
	.pragma "nounroll";
	mul.wide.s32 	%rd2404, %r5810, 4;
	add.s64 	%rd2405, %rd3, %rd2404;
	ld.global.u32 	%r5560, [%rd2405];
	mul.wide.s32 	%rd2406, %r5560, 4;
	add.s64 	%rd2407, %rd4, %rd2406;
	ld.global.u32 	%r5561, [%rd2407];
	setp.eq.s32 	%p1439, %r5561, -1;
	selp.u32 	%r5562, 1, 0, %p1439;
	add.s32 	%r5821, %r5821, %r5562;
	add.s32 	%r5810, %r5810, 1;
	add.s32 	%r5820, %r5820, 1;
	setp.ne.s32 	%p1440, %r5820, %r26;
	@%p1440 bra 	$L__BB30_15;
$L__BB30_16:
	add.s32 	%r5824, %r4, 256;
$L__BB30_17:
	setp.ge.s32 	%p1441, %r5824, %r3;
	@%p1441 bra 	$L__BB30_35;
	add.s32 	%r42, %r1, %r5435;
	add.s64 	%rd8, %rd3, 32;
$L__BB30_19:
	add.s32 	%r45, %r42, %r5824;
	mul.wide.s32 	%rd2408, %r45, 4;
	add.s64 	%rd2409, %rd4, %rd2408;
	ld.global.u32 	%r5565, [%rd2409];
	setp.ne.s32 	%p1442, %r5565, -1;
	mov.b32 	%r5838, 0;
	@%p1442 bra 	$L__BB30_34;
	add.s64 	%rd2411, %rd2, %rd2408;
	ld.global.u32 	%r5830, [%rd2411];
	ld.global.u32 	%r47, [%rd2411+4];
	setp.ge.s32 	%p1443, %r5830, %r47;
	@%p1443 bra 	$L__BB30_34;
	add.s32 	%r5569, %r5830, 1;
	max.s32 	%r5570, %r47, %r5569;
	sub.s32 	%r48, %r5570, %r5830;
	and.b32  	%r49, %r48, 15;
	sub.s32 	%r5571, %r5830, %r5570;
	setp.gt.u32 	%p1444, %r5571, -16;
	mov.b32 	%r5838, 0;
	@%p1444 bra 	$L__BB30_24;
	and.b32  	%r5573, %r48, -16;
	neg.s32 	%r5826, %r5573;
	mov.b32 	%r5838, 0;
$L__BB30_23:
	.pragma "nounroll";
	mul.wide.s32 	%rd2412, %r5830, 4;
	add.s64 	%rd2413, %rd8, %rd2412;
	ld.global.u32 	%r5574, [%rd2413+-32];
	mul.wide.s32 	%rd2414, %r5574, 4;
	add.s64 	%rd2415, %rd4, %rd2414;
	ld.global.u32 	%r5575, [%rd2415];
	setp.eq.s32 	%p1445, %r5575, -1;
	selp.u32 	%r5576, 1, 0, %p1445;
	add.s32 	%r5577, %r5838, %r5576;
	ld.global.u32 	%r5578, [%rd2413+-28];
	mul.wide.s32 	%rd2416, %r5578, 4;
	add.s64 	%rd2417, %rd4, %rd2416;
	ld.global.u32 	%r5579, [%rd2417];
	setp.eq.s32 	%p1446, %r5579, -1;
	selp.u32 	%r5580, 1, 0, %p1446;
	add.s32 	%r5581, %r5577, %r5580;
	ld.global.u32 	%r5582, [%rd2413+-24];
	mul.wide.s32 	%rd2418, %r5582, 4;
	add.s64 	%rd2419, %rd4, %rd2418;
	ld.global.u32 	%r5583, [%rd2419];
	setp.eq.s32 	%p1447, %r5583, -1;
	selp.u32 	%r5584, 1, 0, %p1447;
	add.s32 	%r5585, %r5581, %r5584;
	ld.global.u32 	%r5586, [%rd2413+-20];
	mul.wide.s32 	%rd2420, %r5586, 4;
	add.s64 	%rd2421, %rd4, %rd2420;
	ld.global.u32 	%r5587, [%rd2421];
	setp.eq.s32 	%p1448, %r5587, -1;
	selp.u32 	%r5588, 1, 0, %p1448;
	add.s32 	%r5589, %r5585, %r5588;
	ld.global.u32 	%r5590, [%rd2413+-16];
	mul.wide.s32 	%rd2422, %r5590, 4;
	add.s64 	%rd2423, %rd4, %rd2422;
	ld.global.u32 	%r5591, [%rd2423];
	setp.eq.s32 	%p1449, %r5591, -1;
	selp.u32 	%r5592, 1, 0, %p1449;
	add.s32 	%r5593, %r5589, %r5592;
	ld.global.u32 	%r5594, [%rd2413+-12];
	mul.wide.s32 	%rd2424, %r5594, 4;
	add.s64 	%rd2425, %rd4, %rd2424;
	ld.global.u32 	%r5595, [%rd2425];
	setp.eq.s32 	%p1450, %r5595, -1;
	selp.u32 	%r5596, 1, 0, %p1450;
	add.s32 	%r5597, %r5593, %r5596;
	ld.global.u32 	%r5598, [%rd2413+-8];
	mul.wide.s32 	%rd2426, %r5598, 4;
	add.s64 	%rd2427, %rd4, %rd2426;
	ld.global.u32 	%r5599, [%rd2427];
	setp.eq.s32 	%p1451, %r5599, -1;
	selp.u32 	%r5600, 1, 0, %p1451;
	add.s32 	%r5601, %r5597, %r5600;
	ld.global.u32 	%r5602, [%rd2413+-4];
	mul.wide.s32 	%rd2428, %r5602, 4;
	add.s64 	%rd2429, %rd4, %rd2428;
	ld.global.u32 	%r5603, [%rd2429];
	setp.eq.s32 	%p1452, %r5603, -1;
	selp.u32 	%r5604, 1, 0, %p1452;
	add.s32 	%r5605, %r5601, %r5604;
	ld.global.u32 	%r5606, [%rd2413];
	mul.wide.s32 	%rd2430, %r5606, 4;
	add.s64 	%rd2431, %rd4, %rd2430;
	ld.global.u32 	%r5607, [%rd2431];
	setp.eq.s32 	%p1453, %r5607, -1;
	selp.u32 	%r5608, 1, 0, %p1453;
	add.s32 	%r5609, %r5605, %r5608;
	ld.global.u32 	%r5610, [%rd2413+4];
	mul.wide.s32 	%rd2432, %r5610, 4;
	add.s64 	%rd2433, %rd4, %rd2432;
	ld.global.u32 	%r5611, [%rd2433];
	setp.eq.s32 	%p1454, %r5611, -1;
	selp.u32 	%r5612, 1, 0, %p1454;
	add.s32 	%r5613, %r5609, %r5612;
	ld.global.u32 	%r5614, [%rd2413+8];
	mul.wide.s32 	%rd2434, %r5614, 4;
	add.s64 	%rd2435, %rd4, %rd2434;
	ld.global.u32 	%r5615, [%rd2435];
	setp.eq.s32 	%p1455, %r5615, -1;
	selp.u32 	%r5616, 1, 0, %p1455;
	add.s32 	%r5617, %r5613, %r5616;
	ld.global.u32 	%r5618, [%rd2413+12];
	mul.wide.s32 	%rd2436, %r5618, 4;
	add.s64 	%rd2437, %rd4, %rd2436;
	ld.global.u32 	%r5619, [%rd2437];
	setp.eq.s32 	%p1456, %r5619, -1;
	selp.u32 	%r5620, 1, 0, %p1456;
	add.s32 	%r5621, %r5617, %r5620;
	ld.global.u32 	%r5622, [%rd2413+16];
	mul.wide.s32 	%rd2438, %r5622, 4;
	add.s64 	%rd2439, %rd4, %rd2438;
	ld.global.u32 	%r5623, [%rd2439];
	setp.eq.s32 	%p1457, %r5623, -1;
	selp.u32 	%r5624, 1, 0, %p1457;
	add.s32 	%r5625, %r5621, %r5624;
	ld.global.u32 	%r5626, [%rd2413+20];
	mul.wide.s32 	%rd2440, %r5626, 4;
	add.s64 	%rd2441, %rd4, %rd2440;
	ld.global.u32 	%r5627, [%rd2441];
	setp.eq.s32 	%p1458, %r5627, -1;
	selp.u32 	%r5628, 1, 0, %p1458;
	add.s32 	%r5629, %r5625, %r5628;
	ld.global.u32 	%r5630, [%rd2413+24];
	mul.wide.s32 	%rd2442, %r5630, 4;
	add.s64 	%rd2443, %rd4, %rd2442;
	ld.global.u32 	%r5631, [%rd2443];
	setp.eq.s32 	%p1459, %r5631, -1;
	selp.u32 	%r5632, 1, 0, %p1459;
	add.s32 	%r5633, %r5629, %r5632;
	ld.global.u32 	%r5634, [%rd2413+28];
	mul.wide.s32 	%rd2444, %r5634, 4;
	add.s64 	%rd2445, %rd4, %rd2444;
	ld.global.u32 	%r5635, [%rd2445];
	setp.eq.s32 	%p1460, %r5635, -1;
	selp.u32 	%r5636, 1, 0, %p1460;
	add.s32 	%r5838, %r5633, %r5636;
	add.s32 	%r5830, %r5830, 16;
	add.s32 	%r5826, %r5826, 16;
	setp.ne.s32 	%p1461, %r5826, 0;
	@%p1461 bra 	$L__BB30_23;
$L__BB30_24:
	setp.eq.s32 	%p1462, %r49, 0;
	@%p1462 bra 	$L__BB30_34;
	and.b32  	%r60, %r48, 7;
	setp.lt.u32 	%p1463, %r49, 8;
	@%p1463 bra 	$L__BB30_27;
	mul.wide.s32 	%rd2446, %r5830, 4;
	add.s64 	%rd2447, %rd3, %rd2446;
	ld.global.u32 	%r5638, [%rd2447];
	mul.wide.s32 	%rd2448, %r5638, 4;
	add.s64 	%rd2449, %rd4, %rd2448;
	ld.global.u32 	%r5639, [%rd2449];
	setp.eq.s32 	%p1464, %r5639, -1;
	selp.u32 	%r5640, 1, 0, %p1464;
	add.s32 	%r5641, %r5838, %r5640;
	ld.global.u32 	%r5642, [%rd2447+4];
	mul.wide.s32 	%rd2450, %r5642, 4;
	add.s64 	%rd2451, %rd4, %rd2450;
	ld.global.u32 	%r5643, [%rd2451];
	setp.eq.s32 	%p1465, %r5643, -1;
	selp.u32 	%r5644, 1, 0, %p1465;
	add.s32 	%r5645, %r5641, %r5644;
	ld.global.u32 	%r5646, [%rd2447+8];
	mul.wide.s32 	%rd2452, %r5646, 4;
	add.s64 	%rd2453, %rd4, %rd2452;
	ld.global.u32 	%r5647, [%rd2453];
	setp.eq.s32 	%p1466, %r5647, -1;
	selp.u32 	%r5648, 1, 0, %p1466;
	add.s32 	%r5649, %r5645, %r5648;
	ld.global.u32 	%r5650, [%rd2447+12];
	mul.wide.s32 	%rd2454, %r5650, 4;
	add.s64 	%rd2455, %rd4, %rd2454;
	ld.global.u32 	%r5651, [%rd2455];
	setp.eq.s32 	%p1467, %r5651, -1;
	selp.u32 	%r5652, 1, 0, %p1467;
	add.s32 	%r5653, %r5649, %r5652;
	ld.global.u32 	%r5654, [%rd2447+16];
	mul.wide.s32 	%rd2456, %r5654, 4;
	add.s64 	%rd2457, %rd4, %rd2456;
	ld.global.u32 	%r5655, [%rd2457];
	setp.eq.s32 	%p1468, %r5655, -1;
	selp.u32 	%r5656, 1, 0, %p1468;
	add.s32 	%r5657, %r5653, %r5656;
	ld.global.u32 	%r5658, [%rd2447+20];
	mul.wide.s32 	%rd2458, %r5658, 4;
	add.s64 	%rd2459, %rd4, %rd2458;
	ld.global.u32 	%r5659, [%rd2459];
	setp.eq.s32 	%p1469, %r5659, -1;
	selp.u32 	%r5660, 1, 0, %p1469;
	add.s32 	%r5661, %r5657, %r5660;
	ld.global.u32 	%r5662, [%rd2447+24];
	mul.wide.s32 	%rd2460, %r5662, 4;
	add.s64 	%rd2461, %rd4, %rd2460;
	ld.global.u32 	%r5663, [%rd2461];
	setp.eq.s32 	%p1470, %r5663, -1;
	selp.u32 	%r5664, 1, 0, %p1470;
	add.s32 	%r5665, %r5661, %r5664;
	ld.global.u32 	%r5666, [%rd2447+28];
	mul.wide.s32 	%rd2462, %r5666, 4;
	add.s64 	%rd2463, %rd4, %rd2462;
	ld.global.u32 	%r5667, [%rd2463];
	setp.eq.s32 	%p1471, %r5667, -1;
	selp.u32 	%r5668, 1, 0, %p1471;
	add.s32 	%r5838, %r5665, %r5668;
	add.s32 	%r5830, %r5830, 8;
$L__BB30_27:
	setp.eq.s32 	%p1472, %r60, 0;
	@%p1472 bra 	$L__BB30_34;
	and.b32  	%r66, %r48, 3;
	setp.lt.u32 	%p1473, %r60, 4;
	@%p1473 bra 	$L__BB30_30;
	mul.wide.s32 	%rd2464, %r5830, 4;
	add.s64 	%rd2465, %rd3, %rd2464;
	ld.global.u32 	%r5670, [%rd2465];
	mul.wide.s32 	%rd2466, %r5670, 4;
	add.s64 	%rd2467, %rd4, %rd2466;
	ld.global.u32 	%r5671, [%rd2467];
	setp.eq.s32 	%p1474, %r5671, -1;
	selp.u32 	%r5672, 1, 0, %p1474;
	add.s32 	%r5673, %r5838, %r5672;
	ld.global.u32 	%r5674, [%rd2465+4];
	mul.wide.s32 	%rd2468, %r5674, 4;
	add.s64 	%rd2469, %rd4, %rd2468;
	ld.global.u32 	%r5675, [%rd2469];
	setp.eq.s32 	%p1475, %r5675, -1;
	selp.u32 	%r5676, 1, 0, %p1475;
	add.s32 	%r5677, %r5673, %r5676;
	ld.global.u32 	%r5678, [%rd2465+8];
	mul.wide.s32 	%rd2470, %r5678, 4;
	add.s64 	%rd2471, %rd4, %rd2470;
	ld.global.u32 	%r5679, [%rd2471];
	setp.eq.s32 	%p1476, %r5679, -1;
	selp.u32 	%r5680, 1, 0, %p1476;
	add.s32 	%r5681, %r5677, %r5680;
	ld.global.u32 	%r5682, [%rd2465+12];
	mul.wide.s32 	%rd2472, %r5682, 4;
	add.s64 	%rd2473, %rd4, %rd2472;
	ld.global.u32 	%r5683, [%rd2473];
	setp.eq.s32 	%p1477, %r5683, -1;
	selp.u32 	%r5684, 1, 0, %p1477;
	add.s32 	%r5838, %r5681, %r5684;
	add.s32 	%r5830, %r5830, 4;
$L__BB30_30:
	setp.eq.s32 	%p1478, %r66, 0;
	@%p1478 bra 	$L__BB30_34;
	mul.wide.s32 	%rd2474, %r5830, 4;
	add.s64 	%rd9, %rd3, %rd2474;
	ld.global.u32 	%r5685, [%rd9];
	mul.wide.s32 	%rd2475, %r5685, 4;
	add.s64 	%rd2476, %rd4, %rd2475;
	ld.global.u32 	%r5686, [%rd2476];
	setp.eq.s32 	%p1479, %r5686, -1;
	selp.u32 	%r5687, 1, 0, %p1479;
	add.s32 	%r5838, %r5838, %r5687;
	setp.eq.s32 	%p1480, %r66, 1;
	@%p1480 bra 	$L__BB30_34;
	ld.global.u32 	%r5688, [%rd9+4];
	mul.wide.s32 	%rd2477, %r5688, 4;
	add.s64 	%rd2478, %rd4, %rd2477;
	ld.global.u32 	%r5689, [%rd2478];
	setp.eq.s32 	%p1481, %r5689, -1;
	selp.u32 	%r5690, 1, 0, %p1481;
	add.s32 	%r5838, %r5838, %r5690;
	setp.eq.s32 	%p1482, %r66, 2;
	@%p1482 bra 	$L__BB30_34;
	ld.global.u32 	%r5691, [%rd9+8];
	mul.wide.s32 	%rd2479, %r5691, 4;
	add.s64 	%rd2480, %rd4, %rd2479;
	ld.global.u32 	%r5692, [%rd2480];
	setp.eq.s32 	%p1483, %r5692, -1;
	selp.u32 	%r5693, 1, 0, %p1483;
	add.s32 	%r5838, %r5838, %r5693;
$L__BB30_34:
	add.s32 	%r5821, %r5838, %r5821;
	add.s32 	%r5824, %r5824, 256;
	setp.lt.s32 	%p1484, %r5824, %r3;
	@%p1484 bra 	$L__BB30_19;
$L__BB30_35:
	setp.lt.s32 	%p1485, %r3, 256;
	@%p1485 bra 	$L__BB30_40;
	// begin inline asm
	mov.u32 %r5757, %laneid;
	// end inline asm
	mov.b32 	%r5760, 1;
	mov.b32 	%r5781, 31;
	mov.b32 	%r5782, -1;
	// begin inline asm
	shfl.sync.down.b32 %r5758, %r5821, %r5760, %r5781, %r5782;
	// end inline asm
	setp.gt.s32 	%p1501, %r5757, 30;
	selp.b32 	%r5783, 0, %r5758, %p1501;
	add.s32 	%r5764, %r5783, %r5821;
	mov.b32 	%r5765, 2;
	// begin inline asm
	shfl.sync.down.b32 %r5763, %r5764, %r5765, %r5781, %r5782;
	// end inline asm
	setp.gt.s32 	%p1502, %r5757, 29;
	selp.b32 	%r5784, 0, %r5763, %p1502;
	add.s32 	%r5769, %r5764, %r5784;
	mov.b32 	%r5770, 4;
	// begin inline asm
	shfl.sync.down.b32 %r5768, %r5769, %r5770, %r5781, %r5782;
	// end inline asm
	setp.gt.s32 	%p1503, %r5757, 27;
	selp.b32 	%r5785, 0, %r5768, %p1503;
	add.s32 	%r5774, %r5769, %r5785;
	mov.b32 	%r5775, 8;
	// begin inline asm
	shfl.sync.down.b32 %r5773, %r5774, %r5775, %r5781, %r5782;
	// end inline asm
	setp.gt.s32 	%p1504, %r5757, 23;
	selp.b32 	%r5786, 0, %r5773, %p1504;
	add.s32 	%r5779, %r5774, %r5786;
	mov.b32 	%r5780, 16;
	// begin inline asm
	shfl.sync.down.b32 %r5778, %r5779, %r5780, %r5781, %r5782;
	// end inline asm
	setp.gt.s32 	%p1505, %r5757, 15;
	selp.b32 	%r5787, 0, %r5778, %p1505;
	add.s32 	%r6273, %r5779, %r5787;
	setp.ne.s32 	%p1506, %r5757, 0;
	@%p1506 bra 	$L__BB30_38;
	shr.u32 	%r5788, %r4, 3;
	and.b32  	%r5789, %r5788, 124;
	mov.u32 	%r5790, _ZZN3cub18CUB_300001_SM_10006detail6reduce18DeviceReduceKernelINS2_10policy_hubIiyN4cuda3std3__44plusIiEEE10Policy1000EN6thrust24THRUST_300001_SM_1000_NS17counting_iteratorIiNSD_11use_defaultESF_SF_EEyS9_i19active_edge_counterEEvT0_PT3_T1_NS0_13GridEvenShareISL_EET2_T4_E12temp_storage;
	add.s32 	%r5791, %r5790, %r5789;
	st.shared.u32 	[%r5791+8], %r6273;
$L__BB30_38:
	bar.sync 	0;
	setp.ne.s32 	%p1507, %r4, 0;
	@%p1507 bra 	$L__BB30_551;
	ld.shared.u32 	%r5792, [_ZZN3cub18CUB_300001_SM_10006detail6reduce18DeviceReduceKernelINS2_10policy_hubIiyN4cuda3std3__44plusIiEEE10Policy1000EN6thrust24THRUST_300001_SM_1000_NS17counting_iteratorIiNSD_11use_defaultESF_SF_EEyS9_i19active_edge_counterEEvT0_PT3_T1_NS0_13GridEvenShareISL_EET2_T4_E12temp_storage+12];
	add.s32 	%r5793, %r5792, %r6273;
	ld.shared.u32 	%r5794, [_ZZN3cub18CUB_300001_SM_10006detail6reduce18DeviceReduceKernelINS2_10policy_hubIiyN4cuda3std3__44plusIiEEE10Policy1000EN6thrust24THRUST_300001_SM_1000_NS17counting_iteratorIiNSD_11use_defaultESF_SF_EEyS9_i19active_edge_counterEEvT0_PT3_T1_NS0_13GridEvenShareISL_EET2_T4_E12temp_storage+16];
	add.s32 	%r5795, %r5793, %r5794;
	ld.shared.u32 	%r5796, [_ZZN3cub18CUB_300001_SM_10006detail6reduce18DeviceReduceKernelINS2_10policy_hubIiyN4cuda3std3__44plusIiEEE10Policy1000EN6thrust24THRUST_300001_SM_1000_NS17counting_iteratorIiNSD_11use_defaultESF_SF_EEyS9_i19active_edge_counterEEvT0_PT3_T1_NS0_13GridEvenShareISL_EET2_T4_E12temp_storage+20];
	add.s32 	%r5797, %r5795, %r5796;
	ld.shared.u32 	%r5798, [_ZZN3cub18CUB_300001_SM_10006detail6reduce18DeviceReduceKernelINS2_10policy_hubIiyN4cuda3std3__44plusIiEEE10Policy1000EN6thrust24THRUST_300001_SM_1000_NS17counting_iteratorIiNSD_11use_defaultESF_SF_EEyS9_i19active_edge_counterEEvT0_PT3_T1_NS0_13GridEvenShareISL_EET2_T4_E12temp_storage+24];
	add.s32 	%r5799, %r5797, %r5798;
	ld.shared.u32 	%r5800, [_ZZN3cub18CUB_300001_SM_10006detail6reduce18DeviceReduceKernelINS2_10policy_hubIiyN4cuda3std3__44plusIiEEE10Policy1000EN6thrust24THRUST_300001_SM_1000_NS17counting_iteratorIiNSD_11use_defaultESF_SF_EEyS9_i19active_edge_counterEEvT0_PT3_T1_NS0_13GridEvenShareISL_EET2_T4_E12temp_storage+28];
	add.s32 	%r5801, %r5799, %r5800;
	ld.shared.u32 	%r5802, [_ZZN3cub18CUB_300001_SM_10006detail6reduce18DeviceReduceKernelINS2_10policy_hubIiyN4cuda3std3__44plusIiEEE10Policy1000EN6thrust24THRUST_300001_SM_1000_NS17counting_iteratorIiNSD_11use_defaultESF_SF_EEyS9_i19active_edge_counterEEvT0_PT3_T1_NS0_13GridEvenShareISL_EET2_T4_E12temp_storage+32];
	add.s32 	%r5803, %r5801, %r5802;
	ld.shared.u32 	%r5804, [_ZZN3cub18CUB_300001_SM_10006detail6reduce18DeviceReduceKernelINS2_10policy_hubIiyN4cuda3std3__44plusIiEEE10Policy1000EN6thrust24THRUST_300001_SM_1000_NS17counting_iteratorIiNSD_11use_defaultESF_SF_EEyS9_i19active_edge_counterEEvT0_PT3_T1_NS0_13GridEvenShareISL_EET2_T4_E12temp_storage+36];
	add.s32 	%r6273, %r5803, %r5804;
	bra.uni 	$L__BB30_551;
$L__BB30_40:
	// begin inline asm
	mov.u32 %r5694, %laneid;
	// end inline asm
	and.b32  	%r5720, %r4, 992;
	add.s32 	%r5721, %r5720, 32;
	setp.gt.s32 	%p1486, %r5721, %r3;
	not.b32 	%r5722, %r5720;
	add.s32 	%r5723, %r3, %r5722;
	selp.b32 	%r5718, %r5723, 31, %p1486;
	mov.b32 	%r5697, 1;
	mov.b32 	%r5719, -1;
	// begin inline asm
	shfl.sync.down.b32 %r5695, %r5821, %r5697, %r5718, %r5719;
	// end inline asm
	setp.lt.s32 	%p1487, %r5694, %r5718;
	selp.b32 	%r5724, %r5695, 0, %p1487;
	add.s32 	%r5701, %r5724, %r5821;
	mov.b32 	%r5702, 2;
	// begin inline asm
	shfl.sync.down.b32 %r5700, %r5701, %r5702, %r5718, %r5719;
	// end inline asm
	add.s32 	%r5725, %r5694, 2;
	setp.gt.s32 	%p1488, %r5725, %r5718;
	selp.b32 	%r5726, 0, %r5700, %p1488;
	add.s32 	%r5706, %r5701, %r5726;
	mov.b32 	%r5707, 4;
	// begin inline asm
	shfl.sync.down.b32 %r5705, %r5706, %r5707, %r5718, %r5719;
	// end inline asm
	add.s32 	%r5727, %r5694, 4;
	setp.gt.s32 	%p1489, %r5727, %r5718;
	selp.b32 	%r5728, 0, %r5705, %p1489;
	add.s32 	%r5711, %r5706, %r5728;
	mov.b32 	%r5712, 8;
	// begin inline asm
	shfl.sync.down.b32 %r5710, %r5711, %r5712, %r5718, %r5719;
	// end inline asm
	add.s32 	%r5729, %r5694, 8;
	setp.gt.s32 	%p1490, %r5729, %r5718;
	selp.b32 	%r5730, 0, %r5710, %p1490;
	add.s32 	%r5716, %r5711, %r5730;
	mov.b32 	%r5717, 16;
	// begin inline asm
	shfl.sync.down.b32 %r5715, %r5716, %r5717, %r5718, %r5719;
	// end inline asm
	add.s32 	%r5731, %r5694, 16;
	setp.gt.s32 	%p1491, %r5731, %r5718;
	selp.b32 	%r5732, 0, %r5715, %p1491;
	add.s32 	%r6273, %r5716, %r5732;
	setp.ne.s32 	%p1492, %r5694, 0;
	@%p1492 bra 	$L__BB30_42;
	shr.u32 	%r5733, %r4, 3;
	and.b32  	%r5734, %r5733, 124;
	mov.u32 	%r5735, _ZZN3cub18CUB_300001_SM_10006detail6reduce18DeviceReduceKernelINS2_10policy_hubIiyN4cuda3std3__44plusIiEEE10Policy1000EN6thrust24THRUST_300001_SM_1000_NS17counting_iteratorIiNSD_11use_defaultESF_SF_EEyS9_i19active_edge_counterEEvT0_PT3_T1_NS0_13GridEvenShareISL_EET2_T4_E12temp_storage;
	add.s32 	%r5736, %r5735, %r5734;
	st.shared.u32 	[%r5736+8], %r6273;
$L__BB30_42:
	bar.sync 	0;
	setp.ne.s32 	%p1493, %r4, 0;
	@%p1493 bra 	$L__BB30_551;
	setp.gt.s32 	%p1494, %r3, 32;
	ld.shared.u32 	%r5737, [_ZZN3cub18CUB_300001_SM_10006detail6reduce18DeviceReduceKernelINS2_10policy_hubIiyN4cuda3std3__44plusIiEEE10Policy1000EN6thrust24THRUST_300001_SM_1000_NS17counting_iteratorIiNSD_11use_defaultESF_SF_EEyS9_i19active_edge_counterEEvT0_PT3_T1_NS0_13GridEvenShareISL_EET2_T4_E12temp_storage+12];
	selp.b32 	%r5738, %r5737, 0, %p1494;
	add.s32 	%r5739, %r5738, %r6273;
	setp.gt.s32 	%p1495, %r3, 64;
	ld.shared.u32 	%r5740, [_ZZN3cub18CUB_300001_SM_10006detail6reduce18DeviceReduceKernelINS2_10policy_hubIiyN4cuda3std3__44plusIiEEE10Policy1000EN6thrust24THRUST_300001_SM_1000_NS17counting_iteratorIiNSD_11use_defaultESF_SF_EEyS9_i19active_edge_counterEEvT0_PT3_T1_NS0_13GridEvenShareISL_EET2_T4_E12temp_storage+16];
	selp.b32 	%r5741, %r5740, 0, %p1495;
	add.s32 	%r5742, %r5739, %r5741;
	setp.gt.s32 	%p1496, %r3, 96;
	ld.shared.u32 	%r5743, [_ZZN3cub18CUB_300001_SM_10006detail6reduce18DeviceReduceKernelINS2_10policy_hubIiyN4cuda3std3__44plusIiEEE10Policy1000EN6thrust24THRUST_300001_SM_1000_NS17counting_iteratorIiNSD_11use_defaultESF_SF_EEyS9_i19active_edge_counterEEvT0_PT3_T1_NS0_13GridEvenShareISL_EET2_T4_E12temp_storage+20];
	selp.b32 	%r5744, %r5743, 0, %p1496;
	add.s32 	%r5745, %r5742, %r5744;
	setp.gt.s32 	%p1497, %r3, 128;
	ld.shared.u32 	%r5746, [_ZZN3cub18CUB_300001_SM_10006detail6reduce18DeviceReduceKernelINS2_10policy_hubIiyN4cuda3std3__44plusIiEEE10Policy1000EN6thrust24THRUST_300001_SM_1000_NS17counting_iteratorIiNSD_11use_defaultESF_SF_EEyS9_i19active_edge_counterEEvT0_PT3_T1_NS0_13GridEvenShareISL_EET2_T4_E12temp_storage+24];
	selp.b32 	%r5747, %r5746, 0, %p1497;
	add.s32 	%r5748, %r5745, %r5747;
	setp.gt.s32 	%p1498, %r3, 160;
	ld.shared.u32 	%r5749, [_ZZN3cub18CUB_300001_SM_10006detail6reduce18DeviceReduceKernelINS2_10policy_hubIiyN4cuda3std3__44plusIiEEE10Policy1000EN6thrust24THRUST_300001_SM_1000_NS17counting_iteratorIiNSD_11use_defaultESF_SF_EEyS9_i19active_edge_counterEEvT0_PT3_T1_NS0_13GridEvenShareISL_EET2_T4_E12temp_storage+28];
	selp.b32 	%r5750, %r5749, 0, %p1498;
	add.s32 	%r5751, %r5748, %r5750;
	setp.gt.s32 	%p1499, %r3, 192;
	ld.shared.u32 	%r5752, [_ZZN3cub18CUB_300001_SM_10006detail6reduce18DeviceReduceKernelINS2_10policy_hubIiyN4cuda3std3__44plusIiEEE10Policy1000EN6thrust24THRUST_300001_SM_1000_NS17counting_iteratorIiNSD_11use_defaultESF_SF_EEyS9_i19active_edge_counterEEvT0_PT3_T1_NS0_13GridEvenShareISL_EET2_T4_E12temp_storage+32];
	selp.b32 	%r5753, %r5752, 0, %p1499;
	add.s32 	%r5754, %r5751, %r5753;
	setp.gt.s32 	%p1500, %r3, 224;
	ld.shared.u32 	%r5755, [_ZZN3cub18CUB_300001_SM_10006detail6reduce18DeviceReduceKernelINS2_10policy_hubIiyN4cuda3std3__44plusIiEEE10Policy1000EN6thrust24THRUST_300001_SM_1000_NS17counting_iteratorIiNSD_11use_defaultESF_SF_EEyS9_i19active_edge_counterEEvT0_PT3_T1_NS0_13GridEvenShareISL_EET2_T4_E12temp_storage+36];
	selp.b32 	%r5756, %r5755, 0, %p1500;
	add.s32 	%r6273, %r5754, %r5756;
	bra.uni 	$L__BB30_551;
$L__BB30_44:
	cvt.u32.u64 	%r1091, %rd2484;
	mov.u32 	%r83, %tid.x;
	add.s32 	%r1092, %r1091, %r83;
	add.s32 	%r1093, %r1092, %r1;
	mul.wide.s32 	%rd53, %r1093, 4;
	add.s64 	%rd10, %rd4, %rd53;
	ld.global.u32 	%r1094, [%rd10];
	setp.ne.s32 	%p2, %r1094, -1;
	add.s64 	%rd11, %rd2, %rd53;
	mov.b32 	%r5852, 0;
	@%p2 bra 	$L__BB30_59;
	ld.global.u32 	%r5844, [%rd11];
	ld.global.u32 	%r85, [%rd11+4];
	setp.ge.s32 	%p3, %r5844, %r85;
	@%p3 bra 	$L__BB30_59;
	add.s32 	%r1098, %r5844, 1;
	max.s32 	%r1099, %r85, %r1098;
	sub.s32 	%r86, %r1099, %r5844;
	and.b32  	%r87, %r86, 15;
	sub.s32 	%r1100, %r5844, %r1099;
	setp.gt.u32 	%p4, %r1100, -16;
	mov.b32 	%r5852, 0;
	@%p4 bra 	$L__BB30_49;
	and.b32  	%r88, %r86, -16;
	mov.b32 	%r5852, 0;
	mov.u32 	%r5842, %r5852;
$L__BB30_48:
	.pragma "nounroll";
	mul.wide.s32 	%rd54, %r5844, 4;
	add.s64 	%rd55, %rd3, %rd54;
	ld.global.u32 	%r1102, [%rd55];
	mul.wide.s32 	%rd56, %r1102, 4;
	add.s64 	%rd57, %rd4, %rd56;
	ld.global.u32 	%r1103, [%rd57];
	setp.eq.s32 	%p5, %r1103, -1;
	selp.u32 	%r1104, 1, 0, %p5;
	add.s32 	%r1105, %r5852, %r1104;
	ld.global.u32 	%r1106, [%rd55+4];
	mul.wide.s32 	%rd58, %r1106, 4;
	add.s64 	%rd59, %rd4, %rd58;
	ld.global.u32 	%r1107, [%rd59];
	setp.eq.s32 	%p6, %r1107, -1;
	selp.u32 	%r1108, 1, 0, %p6;
	add.s32 	%r1109, %r1105, %r1108;
	ld.global.u32 	%r1110, [%rd55+8];
	mul.wide.s32 	%rd60, %r1110, 4;
	add.s64 	%rd61, %rd4, %rd60;
	ld.global.u32 	%r1111, [%rd61];
	setp.eq.s32 	%p7, %r1111, -1;
	selp.u32 	%r1112, 1, 0, %p7;
	add.s32 	%r1113, %r1109, %r1112;
	ld.global.u32 	%r1114, [%rd55+12];
	mul.wide.s32 	%rd62, %r1114, 4;
	add.s64 	%rd63, %rd4, %rd62;
	ld.global.u32 	%r1115, [%rd63];
	setp.eq.s32 	%p8, %r1115, -1;
	selp.u32 	%r1116, 1, 0, %p8;
	add.s32 	%r1117, %r1113, %r1116;
	ld.global.u32 	%r1118, [%rd55+16];
	mul.wide.s32 	%rd64, %r1118, 4;
	add.s64 	%rd65, %rd4, %rd64;
	ld.global.u32 	%r1119, [%rd65];
	setp.eq.s32 	%p9, %r1119, -1;
	selp.u32 	%r1120, 1, 0, %p9;
	add.s32 	%r1121, %r1117, %r1120;
	ld.global.u32 	%r1122, [%rd55+20];
	mul.wide.s32 	%rd66, %r1122, 4;
	add.s64 	%rd67, %rd4, %rd66;
	ld.global.u32 	%r1123, [%rd67];
	setp.eq.s32 	%p10, %r1123, -1;
	selp.u32 	%r1124, 1, 0, %p10;
	add.s32 	%r1125, %r1121, %r1124;
	ld.global.u32 	%r1126, [%rd55+24];
	mul.wide.s32 	%rd68, %r1126, 4;
	add.s64 	%rd69, %rd4, %rd68;
	ld.global.u32 	%r1127, [%rd69];
	setp.eq.s32 	%p11, %r1127, -1;
	selp.u32 	%r1128, 1, 0, %p11;
	add.s32 	%r1129, %r1125, %r1128;
	ld.global.u32 	%r1130, [%rd55+28];
	mul.wide.s32 	%rd70, %r1130, 4;
	add.s64 	%rd71, %rd4, %rd70;
	ld.global.u32 	%r1131, [%rd71];
	setp.eq.s32 	%p12, %r1131, -1;
	selp.u32 	%r1132, 1, 0, %p12;
	add.s32 	%r1133, %r1129, %r1132;
	ld.global.u32 	%r1134, [%rd55+32];
	mul.wide.s32 	%rd72, %r1134, 4;
	add.s64 	%rd73, %rd4, %rd72;
	ld.global.u32 	%r1135, [%rd73];
	setp.eq.s32 	%p13, %r1135, -1;
	selp.u32 	%r1136, 1, 0, %p13;
	add.s32 	%r1137, %r1133, %r1136;
	ld.global.u32 	%r1138, [%rd55+36];
	mul.wide.s32 	%rd74, %r1138, 4;
	add.s64 	%rd75, %rd4, %rd74;
	ld.global.u32 	%r1139, [%rd75];
	setp.eq.s32 	%p14, %r1139, -1;
	selp.u32 	%r1140, 1, 0, %p14;
	add.s32 	%r1141, %r1137, %r1140;
	ld.global.u32 	%r1142, [%rd55+40];
	mul.wide.s32 	%rd76, %r1142, 4;
	add.s64 	%rd77, %rd4, %rd76;
	ld.global.u32 	%r1143, [%rd77];
	setp.eq.s32 	%p15, %r1143, -1;
	selp.u32 	%r1144, 1, 0, %p15;
	add.s32 	%r1145, %r1141, %r1144;
	ld.global.u32 	%r1146, [%rd55+44];
	mul.wide.s32 	%rd78, %r1146, 4;
	add.s64 	%rd79, %rd4, %rd78;
	ld.global.u32 	%r1147, [%rd79];
	setp.eq.s32 	%p16, %r1147, -1;
	selp.u32 	%r1148, 1, 0, %p16;
	add.s32 	%r1149, %r1145, %r1148;
	ld.global.u32 	%r1150, [%rd55+48];
	mul.wide.s32 	%rd80, %r1150, 4;
	add.s64 	%rd81, %rd4, %rd80;
	ld.global.u32 	%r1151, [%rd81];
	setp.eq.s32 	%p17, %r1151, -1;
	selp.u32 	%r1152, 1, 0, %p17;
	add.s32 	%r1153, %r1149, %r1152;
	ld.global.u32 	%r1154, [%rd55+52];
	mul.wide.s32 	%rd82, %r1154, 4;
	add.s64 	%rd83, %rd4, %rd82;
	ld.global.u32 	%r1155, [%rd83];
	setp.eq.s32 	%p18, %r1155, -1;
	selp.u32 	%r1156, 1, 0, %p18;
	add.s32 	%r1157, %r1153, %r1156;
	ld.global.u32 	%r1158, [%rd55+56];
	mul.wide.s32 	%rd84, %r1158, 4;
	add.s64 	%rd85, %rd4, %rd84;
	ld.global.u32 	%r1159, [%rd85];
	setp.eq.s32 	%p19, %r1159, -1;
	selp.u32 	%r1160, 1, 0, %p19;
	add.s32 	%r1161, %r1157, %r1160;
	ld.global.u32 	%r1162, [%rd55+60];
	mul.wide.s32 	%rd86, %r1162, 4;
	add.s64 	%rd87, %rd4, %rd86;
	ld.global.u32 	%r1163, [%rd87];
	setp.eq.s32 	%p20, %r1163, -1;
	selp.u32 	%r1164, 1, 0, %p20;
	add.s32 	%r5852, %r1161, %r1164;
	add.s32 	%r5844, %r5844, 16;
	add.s32 	%r5842, %r5842, 16;
	setp.ne.s32 	%p21, %r5842, %r88;
	@%p21 bra 	$L__BB30_48;
$L__BB30_49:
	setp.eq.s32 	%p22, %r87, 0;
	@%p22 bra 	$L__BB30_59;
	and.b32  	%r98, %r86, 7;
	setp.lt.u32 	%p23, %r87, 8;
	@%p23 bra 	$L__BB30_52;
	mul.wide.s32 	%rd88, %r5844, 4;
	add.s64 	%rd89, %rd3, %rd88;
	ld.global.u32 	%r1166, [%rd89];
	mul.wide.s32 	%rd90, %r1166, 4;
	add.s64 	%rd91, %rd4, %rd90;
	ld.global.u32 	%r1167, [%rd91];
	setp.eq.s32 	%p24, %r1167, -1;
	selp.u32 	%r1168, 1, 0, %p24;
	add.s32 	%r1169, %r5852, %r1168;
	ld.global.u32 	%r1170, [%rd89+4];
	mul.wide.s32 	%rd92, %r1170, 4;
	add.s64 	%rd93, %rd4, %rd92;
	ld.global.u32 	%r1171, [%rd93];
	setp.eq.s32 	%p25, %r1171, -1;
	selp.u32 	%r1172, 1, 0, %p25;
	add.s32 	%r1173, %r1169, %r1172;
	ld.global.u32 	%r1174, [%rd89+8];
	mul.wide.s32 	%rd94, %r1174, 4;
	add.s64 	%rd95, %rd4, %rd94;
	ld.global.u32 	%r1175, [%rd95];
	setp.eq.s32 	%p26, %r1175, -1;
	selp.u32 	%r1176, 1, 0, %p26;
	add.s32 	%r1177, %r1173, %r1176;
	ld.global.u32 	%r1178, [%rd89+12];
	mul.wide.s32 	%rd96, %r1178, 4;
	add.s64 	%rd97, %rd4, %rd96;
	ld.global.u32 	%r1179, [%rd97];
	setp.eq.s32 	%p27, %r1179, -1;
	selp.u32 	%r1180, 1, 0, %p27;
	add.s32 	%r1181, %r1177, %r1180;
	ld.global.u32 	%r1182, [%rd89+16];
	mul.wide.s32 	%rd98, %r1182, 4;
	add.s64 	%rd99, %rd4, %rd98;
	ld.global.u32 	%r1183, [%rd99];
	setp.eq.s32 	%p28, %r1183, -1;
	selp.u32 	%r1184, 1, 0, %p28;
	add.s32 	%r1185, %r1181, %r1184;
	ld.global.u32 	%r1186, [%rd89+20];
	mul.wide.s32 	%rd100, %r1186, 4;
	add.s64 	%rd101, %rd4, %rd100;
	ld.global.u32 	%r1187, [%rd101];
	setp.eq.s32 	%p29, %r1187, -1;
	selp.u32 	%r1188, 1, 0, %p29;
	add.s32 	%r1189, %r1185, %r1188;
	ld.global.u32 	%r1190, [%rd89+24];
	mul.wide.s32 	%rd102, %r1190, 4;
	add.s64 	%rd103, %rd4, %rd102;
	ld.global.u32 	%r1191, [%rd103];
	setp.eq.s32 	%p30, %r1191, -1;
	selp.u32 	%r1192, 1, 0, %p30;
	add.s32 	%r1193, %r1189, %r1192;
	ld.global.u32 	%r1194, [%rd89+28];
	mul.wide.s32 	%rd104, %r1194, 4;
	add.s64 	%rd105, %rd4, %rd104;
	ld.global.u32 	%r1195, [%rd105];
	setp.eq.s32 	%p31, %r1195, -1;
	selp.u32 	%r1196, 1, 0, %p31;
	add.s32 	%r5852, %r1193, %r1196;
	add.s32 	%r5844, %r5844, 8;
$L__BB30_52:
	setp.eq.s32 	%p32, %r98, 0;
	@%p32 bra 	$L__BB30_59;
	and.b32  	%r104, %r86, 3;
	setp.lt.u32 	%p33, %r98, 4;
	@%p33 bra 	$L__BB30_55;
	mul.wide.s32 	%rd106, %r5844, 4;
	add.s64 	%rd107, %rd3, %rd106;
	ld.global.u32 	%r1198, [%rd107];
	mul.wide.s32 	%rd108, %r1198, 4;
	add.s64 	%rd109, %rd4, %rd108;
	ld.global.u32 	%r1199, [%rd109];
	setp.eq.s32 	%p34, %r1199, -1;
	selp.u32 	%r1200, 1, 0, %p34;
	add.s32 	%r1201, %r5852, %r1200;
	ld.global.u32 	%r1202, [%rd107+4];
	mul.wide.s32 	%rd110, %r1202, 4;
	add.s64 	%rd111, %rd4, %rd110;
	ld.global.u32 	%r1203, [%rd111];
	setp.eq.s32 	%p35, %r1203, -1;
	selp.u32 	%r1204, 1, 0, %p35;
	add.s32 	%r1205, %r1201, %r1204;
	ld.global.u32 	%r1206, [%rd107+8];
	mul.wide.s32 	%rd112, %r1206, 4;
	add.s64 	%rd113, %rd4, %rd112;
	ld.global.u32 	%r1207, [%rd113];
	setp.eq.s32 	%p36, %r1207, -1;
	selp.u32 	%r1208, 1, 0, %p36;
	add.s32 	%r1209, %r1205, %r1208;
	ld.global.u32 	%r1210, [%rd107+12];
	mul.wide.s32 	%rd114, %r1210, 4;
	add.s64 	%rd115, %rd4, %rd114;
	ld.global.u32 	%r1211, [%rd115];
	setp.eq.s32 	%p37, %r1211, -1;
	selp.u32 	%r1212, 1, 0, %p37;
	add.s32 	%r5852, %r1209, %r1212;
	add.s32 	%r5844, %r5844, 4;
$L__BB30_55:
	setp.eq.s32 	%p38, %r104, 0;
	@%p38 bra 	$L__BB30_59;
	mul.wide.s32 	%rd116, %r5844, 4;
	add.s64 	%rd12, %rd3, %rd116;
	ld.global.u32 	%r1213, [%rd12];
	mul.wide.s32 	%rd117, %r1213, 4;
	add.s64 	%rd118, %rd4, %rd117;
	ld.global.u32 	%r1214, [%rd118];
	setp.eq.s32 	%p39, %r1214, -1;
	selp.u32 	%r1215, 1, 0, %p39;
	add.s32 	%r5852, %r5852, %r1215;
	setp.eq.s32 	%p40, %r104, 1;
	@%p40 bra 	$L__BB30_59;
	ld.global.u32 	%r1216, [%rd12+4];
	mul.wide.s32 	%rd119, %r1216, 4;
	add.s64 	%rd120, %rd4, %rd119;
	ld.global.u32 	%r1217, [%rd120];
	setp.eq.s32 	%p41, %r1217, -1;
	selp.u32 	%r1218, 1, 0, %p41;
	add.s32 	%r5852, %r5852, %r1218;
	setp.eq.s32 	%p42, %r104, 2;
	@%p42 bra 	$L__BB30_59;
	ld.global.u32 	%r1219, [%rd12+8];
	mul.wide.s32 	%rd121, %r1219, 4;
	add.s64 	%rd122, %rd4, %rd121;
	ld.global.u32 	%r1220, [%rd122];
	setp.eq.s32 	%p43, %r1220, -1;
	selp.u32 	%r1221, 1, 0, %p43;
	add.s32 	%r5852, %r5852, %r1221;
$L__BB30_59:
	ld.global.u32 	%r1223, [%rd10+1024];
	setp.ne.s32 	%p44, %r1223, -1;
	mov.b32 	%r5865, 0;
	@%p44 bra 	$L__BB30_74;
	ld.global.u32 	%r5857, [%rd11+1024];
	ld.global.u32 	%r115, [%rd11+1028];
	setp.ge.s32 	%p45, %r5857, %r115;
	@%p45 bra 	$L__BB30_74;
	add.s32 	%r1227, %r5857, 1;
	max.s32 	%r1228, %r115, %r1227;
	sub.s32 	%r116, %r1228, %r5857;
	and.b32  	%r117, %r116, 15;
	sub.s32 	%r1229, %r5857, %r1228;
	setp.gt.u32 	%p46, %r1229, -16;
	mov.b32 	%r5865, 0;
	@%p46 bra 	$L__BB30_64;
	and.b32  	%r118, %r116, -16;
	mov.b32 	%r5865, 0;
	mov.u32 	%r5855, %r5865;
$L__BB30_63:
	.pragma "nounroll";
	mul.wide.s32 	%rd123, %r5857, 4;
	add.s64 	%rd124, %rd3, %rd123;
	ld.global.u32 	%r1231, [%rd124];
	mul.wide.s32 	%rd125, %r1231, 4;
	add.s64 	%rd126, %rd4, %rd125;
	ld.global.u32 	%r1232, [%rd126];
	setp.eq.s32 	%p47, %r1232, -1;
	selp.u32 	%r1233, 1, 0, %p47;
	add.s32 	%r1234, %r5865, %r1233;
	ld.global.u32 	%r1235, [%rd124+4];
	mul.wide.s32 	%rd127, %r1235, 4;
	add.s64 	%rd128, %rd4, %rd127;
	ld.global.u32 	%r1236, [%rd128];
	setp.eq.s32 	%p48, %r1236, -1;
	selp.u32 	%r1237, 1, 0, %p48;
	add.s32 	%r1238, %r1234, %r1237;
	ld.global.u32 	%r1239, [%rd124+8];
	mul.wide.s32 	%rd129, %r1239, 4;
	add.s64 	%rd130, %rd4, %rd129;
	ld.global.u32 	%r1240, [%rd130];
	setp.eq.s32 	%p49, %r1240, -1;
	selp.u32 	%r1241, 1, 0, %p49;
	add.s32 	%r1242, %r1238, %r1241;
	ld.global.u32 	%r1243, [%rd124+12];
	mul.wide.s32 	%rd131, %r1243, 4;
	add.s64 	%rd132, %rd4, %rd131;
	ld.global.u32 	%r1244, [%rd132];
	setp.eq.s32 	%p50, %r1244, -1;
	selp.u32 	%r1245, 1, 0, %p50;
	add.s32 	%r1246, %r1242, %r1245;
	ld.global.u32 	%r1247, [%rd124+16];
	mul.wide.s32 	%rd133, %r1247, 4;
	add.s64 	%rd134, %rd4, %rd133;
	ld.global.u32 	%r1248, [%rd134];
	setp.eq.s32 	%p51, %r1248, -1;
	selp.u32 	%r1249, 1, 0, %p51;
	add.s32 	%r1250, %r1246, %r1249;
	ld.global.u32 	%r1251, [%rd124+20];
	mul.wide.s32 	%rd135, %r1251, 4;
	add.s64 	%rd136, %rd4, %rd135;
	ld.global.u32 	%r1252, [%rd136];
	setp.eq.s32 	%p52, %r1252, -1;
	selp.u32 	%r1253, 1, 0, %p52;
	add.s32 	%r1254, %r1250, %r1253;
	ld.global.u32 	%r1255, [%rd124+24];
	mul.wide.s32 	%rd137, %r1255, 4;
	add.s64 	%rd138, %rd4, %rd137;
	ld.global.u32 	%r1256, [%rd138];
	setp.eq.s32 	%p53, %r1256, -1;
	selp.u32 	%r1257, 1, 0, %p53;
	add.s32 	%r1258, %r1254, %r1257;
	ld.global.u32 	%r1259, [%rd124+28];
	mul.wide.s32 	%rd139, %r1259, 4;
	add.s64 	%rd140, %rd4, %rd139;
	ld.global.u32 	%r1260, [%rd140];
	setp.eq.s32 	%p54, %r1260, -1;
	selp.u32 	%r1261, 1, 0, %p54;
	add.s32 	%r1262, %r1258, %r1261;
	ld.global.u32 	%r1263, [%rd124+32];
	mul.wide.s32 	%rd141, %r1263, 4;
	add.s64 	%rd142, %rd4, %rd141;
	ld.global.u32 	%r1264, [%rd142];
	setp.eq.s32 	%p55, %r1264, -1;
	selp.u32 	%r1265, 1, 0, %p55;
	add.s32 	%r1266, %r1262, %r1265;
	ld.global.u32 	%r1267, [%rd124+36];
	mul.wide.s32 	%rd143, %r1267, 4;
	add.s64 	%rd144, %rd4, %rd143;
	ld.global.u32 	%r1268, [%rd144];
	setp.eq.s32 	%p56, %r1268, -1;
	selp.u32 	%r1269, 1, 0, %p56;
	add.s32 	%r1270, %r1266, %r1269;
	ld.global.u32 	%r1271, [%rd124+40];
	mul.wide.s32 	%rd145, %r1271, 4;
	add.s64 	%rd146, %rd4, %rd145;
	ld.global.u32 	%r1272, [%rd146];
	setp.eq.s32 	%p57, %r1272, -1;
	selp.u32 	%r1273, 1, 0, %p57;
	add.s32 	%r1274, %r1270, %r1273;
	ld.global.u32 	%r1275, [%rd124+44];
	mul.wide.s32 	%rd147, %r1275, 4;
	add.s64 	%rd148, %rd4, %rd147;
	ld.global.u32 	%r1276, [%rd148];
	setp.eq.s32 	%p58, %r1276, -1;
	selp.u32 	%r1277, 1, 0, %p58;
	add.s32 	%r1278, %r1274, %r1277;
	ld.global.u32 	%r1279, [%rd124+48];
	mul.wide.s32 	%rd149, %r1279, 4;
	add.s64 	%rd150, %rd4, %rd149;
	ld.global.u32 	%r1280, [%rd150];
	setp.eq.s32 	%p59, %r1280, -1;
	selp.u32 	%r1281, 1, 0, %p59;
	add.s32 	%r1282, %r1278, %r1281;
	ld.global.u32 	%r1283, [%rd124+52];
	mul.wide.s32 	%rd151, %r1283, 4;
	add.s64 	%rd152, %rd4, %rd151;
	ld.global.u32 	%r1284, [%rd152];
	setp.eq.s32 	%p60, %r1284, -1;
	selp.u32 	%r1285, 1, 0, %p60;
	add.s32 	%r1286, %r1282, %r1285;
	ld.global.u32 	%r1287, [%rd124+56];
	mul.wide.s32 	%rd153, %r1287, 4;
	add.s64 	%rd154, %rd4, %rd153;
	ld.global.u32 	%r1288, [%rd154];
	setp.eq.s32 	%p61, %r1288, -1;
	selp.u32 	%r1289, 1, 0, %p61;
	add.s32 	%r1290, %r1286, %r1289;
	ld.global.u32 	%r1291, [%rd124+60];
	mul.wide.s32 	%rd155, %r1291, 4;
	add.s64 	%rd156, %rd4, %rd155;
	ld.global.u32 	%r1292, [%rd156];
	setp.eq.s32 	%p62, %r1292, -1;
	selp.u32 	%r1293, 1, 0, %p62;
	add.s32 	%r5865, %r1290, %r1293;
	add.s32 	%r5857, %r5857, 16;
	add.s32 	%r5855, %r5855, 16;
	setp.ne.s32 	%p63, %r5855, %r118;
	@%p63 bra 	$L__BB30_63;
$L__BB30_64:
	setp.eq.s32 	%p64, %r117, 0;
	@%p64 bra 	$L__BB30_74;
	and.b32  	%r128, %r116, 7;
	setp.lt.u32 	%p65, %r117, 8;
	@%p65 bra 	$L__BB30_67;
	mul.wide.s32 	%rd157, %r5857, 4;
	add.s64 	%rd158, %rd3, %rd157;
	ld.global.u32 	%r1295, [%rd158];
	mul.wide.s32 	%rd159, %r1295, 4;
	add.s64 	%rd160, %rd4, %rd159;
	ld.global.u32 	%r1296, [%rd160];
	setp.eq.s32 	%p66, %r1296, -1;
	selp.u32 	%r1297, 1, 0, %p66;
	add.s32 	%r1298, %r5865, %r1297;
	ld.global.u32 	%r1299, [%rd158+4];
	mul.wide.s32 	%rd161, %r1299, 4;
	add.s64 	%rd162, %rd4, %rd161;
	ld.global.u32 	%r1300, [%rd162];
	setp.eq.s32 	%p67, %r1300, -1;
	selp.u32 	%r1301, 1, 0, %p67;
	add.s32 	%r1302, %r1298, %r1301;
	ld.global.u32 	%r1303, [%rd158+8];
	mul.wide.s32 	%rd163, %r1303, 4;
	add.s64 	%rd164, %rd4, %rd163;
	ld.global.u32 	%r1304, [%rd164];
	setp.eq.s32 	%p68, %r1304, -1;
	selp.u32 	%r1305, 1, 0, %p68;
	add.s32 	%r1306, %r1302, %r1305;
	ld.global.u32 	%r1307, [%rd158+12];
	mul.wide.s32 	%rd165, %r1307, 4;
	add.s64 	%rd166, %rd4, %rd165;
	ld.global.u32 	%r1308, [%rd166];
	setp.eq.s32 	%p69, %r1308, -1;
	selp.u32 	%r1309, 1, 0, %p69;
	add.s32 	%r1310, %r1306, %r1309;
	ld.global.u32 	%r1311, [%rd158+16];
	mul.wide.s32 	%rd167, %r1311, 4;
	add.s64 	%rd168, %rd4, %rd167;
	ld.global.u32 	%r1312, [%rd168];
	setp.eq.s32 	%p70, %r1312, -1;
	selp.u32 	%r1313, 1, 0, %p70;
	add.s32 	%r1314, %r1310, %r1313;
	ld.global.u32 	%r1315, [%rd158+20];
	mul.wide.s32 	%rd169, %r1315, 4;
	add.s64 	%rd170, %rd4, %rd169;
	ld.global.u32 	%r1316, [%rd170];
	setp.eq.s32 	%p71, %r1316, -1;
	selp.u32 	%r1317, 1, 0, %p71;
	add.s32 	%r1318, %r1314, %r1317;
	ld.global.u32 	%r1319, [%rd158+24];
	mul.wide.s32 	%rd171, %r1319, 4;
	add.s64 	%rd172, %rd4, %rd171;
	ld.global.u32 	%r1320, [%rd172];
	setp.eq.s32 	%p72, %r1320, -1;
	selp.u32 	%r1321, 1, 0, %p72;
	add.s32 	%r1322, %r1318, %r1321;
	ld.global.u32 	%r1323, [%rd158+28];
	mul.wide.s32 	%rd173, %r1323, 4;
	add.s64 	%rd174, %rd4, %rd173;
	ld.global.u32 	%r1324, [%rd174];
	setp.eq.s32 	%p73, %r1324, -1;
	selp.u32 	%r1325, 1, 0, %p73;
	add.s32 	%r5865, %r1322, %r1325;
	add.s32 	%r5857, %r5857, 8;
$L__BB30_67:
	setp.eq.s32 	%p74, %r128, 0;
	@%p74 bra 	$L__BB30_74;
	and.b32  	%r134, %r116, 3;
	setp.lt.u32 	%p75, %r128, 4;
	@%p75 bra 	$L__BB30_70;
	mul.wide.s32 	%rd175, %r5857, 4;
	add.s64 	%rd176, %rd3, %rd175;
	ld.global.u32 	%r1327, [%rd176];
	mul.wide.s32 	%rd177, %r1327, 4;
	add.s64 	%rd178, %rd4, %rd177;
	ld.global.u32 	%r1328, [%rd178];
	setp.eq.s32 	%p76, %r1328, -1;
	selp.u32 	%r1329, 1, 0, %p76;
	add.s32 	%r1330, %r5865, %r1329;
	ld.global.u32 	%r1331, [%rd176+4];
	mul.wide.s32 	%rd179, %r1331, 4;
	add.s64 	%rd180, %rd4, %rd179;
	ld.global.u32 	%r1332, [%rd180];
	setp.eq.s32 	%p77, %r1332, -1;
	selp.u32 	%r1333, 1, 0, %p77;
	add.s32 	%r1334, %r1330, %r1333;
	ld.global.u32 	%r1335, [%rd176+8];
	mul.wide.s32 	%rd181, %r1335, 4;
	add.s64 	%rd182, %rd4, %rd181;
	ld.global.u32 	%r1336, [%rd182];
	setp.eq.s32 	%p78, %r1336, -1;
	selp.u32 	%r1337, 1, 0, %p78;
	add.s32 	%r1338, %r1334, %r1337;
	ld.global.u32 	%r1339, [%rd176+12];
	mul.wide.s32 	%rd183, %r1339, 4;
	add.s64 	%rd184, %rd4, %rd183;
	ld.global.u32 	%r1340, [%rd184];
	setp.eq.s32 	%p79, %r1340, -1;
	selp.u32 	%r1341, 1, 0, %p79;
	add.s32 	%r5865, %r1338, %r1341;
	add.s32 	%r5857, %r5857, 4;
$L__BB30_70:
	setp.eq.s32 	%p80, %r134, 0;
	@%p80 bra 	$L__BB30_74;
	mul.wide.s32 	%rd185, %r5857, 4;
	add.s64 	%rd13, %rd3, %rd185;
	ld.global.u32 	%r1342, [%rd13];
	mul.wide.s32 	%rd186, %r1342, 4;
	add.s64 	%rd187, %rd4, %rd186;
	ld.global.u32 	%r1343, [%rd187];
	setp.eq.s32 	%p81, %r1343, -1;
	selp.u32 	%r1344, 1, 0, %p81;
	add.s32 	%r5865, %r5865, %r1344;
	setp.eq.s32 	%p82, %r134, 1;
	@%p82 bra 	$L__BB30_74;
	ld.global.u32 	%r1345, [%rd13+4];
	mul.wide.s32 	%rd188, %r1345, 4;
	add.s64 	%rd189, %rd4, %rd188;
	ld.global.u32 	%r1346, [%rd189];
	setp.eq.s32 	%p83, %r1346, -1;
	selp.u32 	%r1347, 1, 0, %p83;
	add.s32 	%r5865, %r5865, %r1347;
	setp.eq.s32 	%p84, %r134, 2;
	@%p84 bra 	$L__BB30_74;
	ld.global.u32 	%r1348, [%rd13+8];
	mul.wide.s32 	%rd190, %r1348, 4;
	add.s64 	%rd191, %rd4, %rd190;
	ld.global.u32 	%r1349, [%rd191];
	setp.eq.s32 	%p85, %r1349, -1;
	selp.u32 	%r1350, 1, 0, %p85;
	add.s32 	%r5865, %r5865, %r1350;
$L__BB30_74:
	ld.global.u32 	%r1352, [%rd10+2048];
	setp.ne.s32 	%p86, %r1352, -1;
	mov.b32 	%r5878, 0;
	@%p86 bra 	$L__BB30_89;
	ld.global.u32 	%r5870, [%rd11+2048];
	ld.global.u32 	%r145, [%rd11+2052];
	setp.ge.s32 	%p87, %r5870, %r145;
	@%p87 bra 	$L__BB30_89;
	add.s32 	%r1356, %r5870, 1;
	max.s32 	%r1357, %r145, %r1356;
	sub.s32 	%r146, %r1357, %r5870;
	and.b32  	%r147, %r146, 15;
	sub.s32 	%r1358, %r5870, %r1357;
	setp.gt.u32 	%p88, %r1358, -16;
	mov.b32 	%r5878, 0;
	@%p88 bra 	$L__BB30_79;
	and.b32  	%r148, %r146, -16;
	mov.b32 	%r5878, 0;
	mov.u32 	%r5868, %r5878;
$L__BB30_78:
	.pragma "nounroll";
	mul.wide.s32 	%rd192, %r5870, 4;
	add.s64 	%rd193, %rd3, %rd192;
	ld.global.u32 	%r1360, [%rd193];
	mul.wide.s32 	%rd194, %r1360, 4;
	add.s64 	%rd195, %rd4, %rd194;
	ld.global.u32 	%r1361, [%rd195];
	setp.eq.s32 	%p89, %r1361, -1;
	selp.u32 	%r1362, 1, 0, %p89;
	add.s32 	%r1363, %r5878, %r1362;
	ld.global.u32 	%r1364, [%rd193+4];
	mul.wide.s32 	%rd196, %r1364, 4;
	add.s64 	%rd197, %rd4, %rd196;
	ld.global.u32 	%r1365, [%rd197];
	setp.eq.s32 	%p90, %r1365, -1;
	selp.u32 	%r1366, 1, 0, %p90;
	add.s32 	%r1367, %r1363, %r1366;
	ld.global.u32 	%r1368, [%rd193+8];
	mul.wide.s32 	%rd198, %r1368, 4;
	add.s64 	%rd199, %rd4, %rd198;
	ld.global.u32 	%r1369, [%rd199];
	setp.eq.s32 	%p91, %r1369, -1;
	selp.u32 	%r1370, 1, 0, %p91;
	add.s32 	%r1371, %r1367, %r1370;
	ld.global.u32 	%r1372, [%rd193+12];
	mul.wide.s32 	%rd200, %r1372, 4;
	add.s64 	%rd201, %rd4, %rd200;
	ld.global.u32 	%r1373, [%rd201];
	setp.eq.s32 	%p92, %r1373, -1;
	selp.u32 	%r1374, 1, 0, %p92;
	add.s32 	%r1375, %r1371, %r1374;
	ld.global.u32 	%r1376, [%rd193+16];
	mul.wide.s32 	%rd202, %r1376, 4;
	add.s64 	%rd203, %rd4, %rd202;
	ld.global.u32 	%r1377, [%rd203];
	setp.eq.s32 	%p93, %r1377, -1;
	selp.u32 	%r1378, 1, 0, %p93;
	add.s32 	%r1379, %r1375, %r1378;
	ld.global.u32 	%r1380, [%rd193+20];
	mul.wide.s32 	%rd204, %r1380, 4;
	add.s64 	%rd205, %rd4, %rd204;
	ld.global.u32 	%r1381, [%rd205];
	setp.eq.s32 	%p94, %r1381, -1;
	selp.u32 	%r1382, 1, 0, %p94;
	add.s32 	%r1383, %r1379, %r1382;
	ld.global.u32 	%r1384, [%rd193+24];
	mul.wide.s32 	%rd206, %r1384, 4;
	add.s64 	%rd207, %rd4, %rd206;
	ld.global.u32 	%r1385, [%rd207];
	setp.eq.s32 	%p95, %r1385, -1;
	selp.u32 	%r1386, 1, 0, %p95;
	add.s32 	%r1387, %r1383, %r1386;
	ld.global.u32 	%r1388, [%rd193+28];
	mul.wide.s32 	%rd208, %r1388, 4;
	add.s64 	%rd209, %rd4, %rd208;
	ld.global.u32 	%r1389, [%rd209];
	setp.eq.s32 	%p96, %r1389, -1;
	selp.u32 	%r1390, 1, 0, %p96;
	add.s32 	%r1391, %r1387, %r1390;
	ld.global.u32 	%r1392, [%rd193+32];
	mul.wide.s32 	%rd210, %r1392, 4;
	add.s64 	%rd211, %rd4, %rd210;
	ld.global.u32 	%r1393, [%rd211];
	setp.eq.s32 	%p97, %r1393, -1;
	selp.u32 	%r1394, 1, 0, %p97;
	add.s32 	%r1395, %r1391, %r1394;
	ld.global.u32 	%r1396, [%rd193+36];
	mul.wide.s32 	%rd212, %r1396, 4;
	add.s64 	%rd213, %rd4, %rd212;
	ld.global.u32 	%r1397, [%rd213];
	setp.eq.s32 	%p98, %r1397, -1;
	selp.u32 	%r1398, 1, 0, %p98;
	add.s32 	%r1399, %r1395, %r1398;
	ld.global.u32 	%r1400, [%rd193+40];
	mul.wide.s32 	%rd214, %r1400, 4;
	add.s64 	%rd215, %rd4, %rd214;
	ld.global.u32 	%r1401, [%rd215];
	setp.eq.s32 	%p99, %r1401, -1;
	selp.u32 	%r1402, 1, 0, %p99;
	add.s32 	%r1403, %r1399, %r1402;
	ld.global.u32 	%r1404, [%rd193+44];
	mul.wide.s32 	%rd216, %r1404, 4;
	add.s64 	%rd217, %rd4, %rd216;
	ld.global.u32 	%r1405, [%rd217];
	setp.eq.s32 	%p100, %r1405, -1;
	selp.u32 	%r1406, 1, 0, %p100;
	add.s32 	%r1407, %r1403, %r1406;
	ld.global.u32 	%r1408, [%rd193+48];
	mul.wide.s32 	%rd218, %r1408, 4;
	add.s64 	%rd219, %rd4, %rd218;
	ld.global.u32 	%r1409, [%rd219];
	setp.eq.s32 	%p101, %r1409, -1;
	selp.u32 	%r1410, 1, 0, %p101;
	add.s32 	%r1411, %r1407, %r1410;
	ld.global.u32 	%r1412, [%rd193+52];
	mul.wide.s32 	%rd220, %r1412, 4;
	add.s64 	%rd221, %rd4, %rd220;
	ld.global.u32 	%r1413, [%rd221];
	setp.eq.s32 	%p102, %r1413, -1;
	selp.u32 	%r1414, 1, 0, %p102;
	add.s32 	%r1415, %r1411, %r1414;
	ld.global.u32 	%r1416, [%rd193+56];
	mul.wide.s32 	%rd222, %r1416, 4;
	add.s64 	%rd223, %rd4, %rd222;
	ld.global.u32 	%r1417, [%rd223];
	setp.eq.s32 	%p103, %r1417, -1;
	selp.u32 	%r1418, 1, 0, %p103;
	add.s32 	%r1419, %r1415, %r1418;
	ld.global.u32 	%r1420, [%rd193+60];
	mul.wide.s32 	%rd224, %r1420, 4;
	add.s64 	%rd225, %rd4, %rd224;
	ld.global.u32 	%r1421, [%rd225];
	setp.eq.s32 	%p104, %r1421, -1;
	selp.u32 	%r1422, 1, 0, %p104;
	add.s32 	%r5878, %r1419, %r1422;
	add.s32 	%r5870, %r5870, 16;
	add.s32 	%r5868, %r5868, 16;
	setp.ne.s32 	%p105, %r5868, %r148;
	@%p105 bra 	$L__BB30_78;
$L__BB30_79:
	setp.eq.s32 	%p106, %r147, 0;
	@%p106 bra 	$L__BB30_89;
	and.b32  	%r158, %r146, 7;
	setp.lt.u32 	%p107, %r147, 8;
	@%p107 bra 	$L__BB30_82;
	mul.wide.s32 	%rd226, %r5870, 4;
	add.s64 	%rd227, %rd3, %rd226;
	ld.global.u32 	%r1424, [%rd227];
	mul.wide.s32 	%rd228, %r1424, 4;
	add.s64 	%rd229, %rd4, %rd228;
	ld.global.u32 	%r1425, [%rd229];
	setp.eq.s32 	%p108, %r1425, -1;
	selp.u32 	%r1426, 1, 0, %p108;
	add.s32 	%r1427, %r5878, %r1426;
	ld.global.u32 	%r1428, [%rd227+4];
	mul.wide.s32 	%rd230, %r1428, 4;
	add.s64 	%rd231, %rd4, %rd230;
	ld.global.u32 	%r1429, [%rd231];
	setp.eq.s32 	%p109, %r1429, -1;
	selp.u32 	%r1430, 1, 0, %p109;
	add.s32 	%r1431, %r1427, %r1430;
	ld.global.u32 	%r1432, [%rd227+8];
	mul.wide.s32 	%rd232, %r1432, 4;
	add.s64 	%rd233, %rd4, %rd232;
	ld.global.u32 	%r1433, [%rd233];
	setp.eq.s32 	%p110, %r1433, -1;
	selp.u32 	%r1434, 1, 0, %p110;
	add.s32 	%r1435, %r1431, %r1434;
	ld.global.u32 	%r1436, [%rd227+12];
	mul.wide.s32 	%rd234, %r1436, 4;
	add.s64 	%rd235, %rd4, %rd234;
	ld.global.u32 	%r1437, [%rd235];
	setp.eq.s32 	%p111, %r1437, -1;
	selp.u32 	%r1438, 1, 0, %p111;
	add.s32 	%r1439, %r1435, %r1438;
	ld.global.u32 	%r1440, [%rd227+16];
	mul.wide.s32 	%rd236, %r1440, 4;
	add.s64 	%rd237, %rd4, %rd236;
	ld.global.u32 	%r1441, [%rd237];
	setp.eq.s32 	%p112, %r1441, -1;
	selp.u32 	%r1442, 1, 0, %p112;
	add.s32 	%r1443, %r1439, %r1442;
	ld.global.u32 	%r1444, [%rd227+20];
	mul.wide.s32 	%rd238, %r1444, 4;
	add.s64 	%rd239, %rd4, %rd238;
	ld.global.u32 	%r1445, [%rd239];
	setp.eq.s32 	%p113, %r1445, -1;
	selp.u32 	%r1446, 1, 0, %p113;
	add.s32 	%r1447, %r1443, %r1446;
	ld.global.u32 	%r1448, [%rd227+24];
	mul.wide.s32 	%rd240, %r1448, 4;
	add.s64 	%rd241, %rd4, %rd240;
	ld.global.u32 	%r1449, [%rd241];
	setp.eq.s32 	%p114, %r1449, -1;
	selp.u32 	%r1450, 1, 0, %p114;
	add.s32 	%r1451, %r1447, %r1450;
	ld.global.u32 	%r1452, [%rd227+28];
	mul.wide.s32 	%rd242, %r1452, 4;
	add.s64 	%rd243, %rd4, %rd242;
	ld.global.u32 	%r1453, [%rd243];
	setp.eq.s32 	%p115, %r1453, -1;
	selp.u32 	%r1454, 1, 0, %p115;
	add.s32 	%r5878, %r1451, %r1454;
	add.s32 	%r5870, %r5870, 8;
$L__BB30_82:
	setp.eq.s32 	%p116, %r158, 0;
	@%p116 bra 	$L__BB30_89;
	and.b32  	%r164, %r146, 3;
	setp.lt.u32 	%p117, %r158, 4;
	@%p117 bra 	$L__BB30_85;
	mul.wide.s32 	%rd244, %r5870, 4;
	add.s64 	%rd245, %rd3, %rd244;
	ld.global.u32 	%r1456, [%rd245];
	mul.wide.s32 	%rd246, %r1456, 4;
	add.s64 	%rd247, %rd4, %rd246;
	ld.global.u32 	%r1457, [%rd247];
	setp.eq.s32 	%p118, %r1457, -1;
	selp.u32 	%r1458, 1, 0, %p118;
	add.s32 	%r1459, %r5878, %r1458;
	ld.global.u32 	%r1460, [%rd245+4];
	mul.wide.s32 	%rd248, %r1460, 4;
	add.s64 	%rd249, %rd4, %rd248;
	ld.global.u32 	%r1461, [%rd249];
	setp.eq.s32 	%p119, %r1461, -1;
	selp.u32 	%r1462, 1, 0, %p119;
	add.s32 	%r1463, %r1459, %r1462;
	ld.global.u32 	%r1464, [%rd245+8];
	mul.wide.s32 	%rd250, %r1464, 4;
	add.s64 	%rd251, %rd4, %rd250;
	ld.global.u32 	%r1465, [%rd251];
	setp.eq.s32 	%p120, %r1465, -1;
	selp.u32 	%r1466, 1, 0, %p120;
	add.s32 	%r1467, %r1463, %r1466;
	ld.global.u32 	%r1468, [%rd245+12];
	mul.wide.s32 	%rd252, %r1468, 4;
	add.s64 	%rd253, %rd4, %rd252;
	ld.global.u32 	%r1469, [%rd253];
	setp.eq.s32 	%p121, %r1469, -1;
	selp.u32 	%r1470, 1, 0, %p121;
	add.s32 	%r5878, %r1467, %r1470;
	add.s32 	%r5870, %r5870, 4;
$L__BB30_85:
	setp.eq.s32 	%p122, %r164, 0;
	@%p122 bra 	$L__BB30_89;
	mul.wide.s32 	%rd254, %r5870, 4;
	add.s64 	%rd14, %rd3, %rd254;
	ld.global.u32 	%r1471, [%rd14];
	mul.wide.s32 	%rd255, %r1471, 4;
	add.s64 	%rd256, %rd4, %rd255;
	ld.global.u32 	%r1472, [%rd256];
	setp.eq.s32 	%p123, %r1472, -1;
	selp.u32 	%r1473, 1, 0, %p123;
	add.s32 	%r5878, %r5878, %r1473;
	setp.eq.s32 	%p124, %r164, 1;
	@%p124 bra 	$L__BB30_89;
	ld.global.u32 	%r1474, [%rd14+4];
	mul.wide.s32 	%rd257, %r1474, 4;
	add.s64 	%rd258, %rd4, %rd257;
	ld.global.u32 	%r1475, [%rd258];
	setp.eq.s32 	%p125, %r1475, -1;
	selp.u32 	%r1476, 1, 0, %p125;
	add.s32 	%r5878, %r5878, %r1476;
	setp.eq.s32 	%p126, %r164, 2;
	@%p126 bra 	$L__BB30_89;
	ld.global.u32 	%r1477, [%rd14+8];
	mul.wide.s32 	%rd259, %r1477, 4;
	add.s64 	%rd260, %rd4, %rd259;
	ld.global.u32 	%r1478, [%rd260];
	setp.eq.s32 	%p127, %r1478, -1;
	selp.u32 	%r1479, 1, 0, %p127;
	add.s32 	%r5878, %r5878, %r1479;
$L__BB30_89:
	ld.global.u32 	%r1481, [%rd10+3072];
	setp.ne.s32 	%p128, %r1481, -1;
	mov.b32 	%r5891, 0;
	@%p128 bra 	$L__BB30_104;
	ld.global.u32 	%r5883, [%rd11+3072];
	ld.global.u32 	%r175, [%rd11+3076];
	setp.ge.s32 	%p129, %r5883, %r175;
	@%p129 bra 	$L__BB30_104;
	add.s32 	%r1485, %r5883, 1;
	max.s32 	%r1486, %r175, %r1485;
	sub.s32 	%r176, %r1486, %r5883;
	and.b32  	%r177, %r176, 15;
	sub.s32 	%r1487, %r5883, %r1486;
	setp.gt.u32 	%p130, %r1487, -16;
	mov.b32 	%r5891, 0;
	@%p130 bra 	$L__BB30_94;
	and.b32  	%r178, %r176, -16;
	mov.b32 	%r5891, 0;
	mov.u32 	%r5881, %r5891;
$L__BB30_93:
	.pragma "nounroll";
	mul.wide.s32 	%rd261, %r5883, 4;
	add.s64 	%rd262, %rd3, %rd261;
	ld.global.u32 	%r1489, [%rd262];
	mul.wide.s32 	%rd263, %r1489, 4;
	add.s64 	%rd264, %rd4, %rd263;
	ld.global.u32 	%r1490, [%rd264];
	setp.eq.s32 	%p131, %r1490, -1;
	selp.u32 	%r1491, 1, 0, %p131;
	add.s32 	%r1492, %r5891, %r1491;
	ld.global.u32 	%r1493, [%rd262+4];
	mul.wide.s32 	%rd265, %r1493, 4;
	add.s64 	%rd266, %rd4, %rd265;
	ld.global.u32 	%r1494, [%rd266];
	setp.eq.s32 	%p132, %r1494, -1;
	selp.u32 	%r1495, 1, 0, %p132;
	add.s32 	%r1496, %r1492, %r1495;
	ld.global.u32 	%r1497, [%rd262+8];
	mul.wide.s32 	%rd267, %r1497, 4;
	add.s64 	%rd268, %rd4, %rd267;
	ld.global.u32 	%r1498, [%rd268];
	setp.eq.s32 	%p133, %r1498, -1;
	selp.u32 	%r1499, 1, 0, %p133;
	add.s32 	%r1500, %r1496, %r1499;
	ld.global.u32 	%r1501, [%rd262+12];
	mul.wide.s32 	%rd269, %r1501, 4;
	add.s64 	%rd270, %rd4, %rd269;
	ld.global.u32 	%r1502, [%rd270];
	setp.eq.s32 	%p134, %r1502, -1;
	selp.u32 	%r1503, 1, 0, %p134;
	add.s32 	%r1504, %r1500, %r1503;
	ld.global.u32 	%r1505, [%rd262+16];
	mul.wide.s32 	%rd271, %r1505, 4;
	add.s64 	%rd272, %rd4, %rd271;
	ld.global.u32 	%r1506, [%rd272];
	setp.eq.s32 	%p135, %r1506, -1;
	selp.u32 	%r1507, 1, 0, %p135;
	add.s32 	%r1508, %r1504, %r1507;
	ld.global.u32 	%r1509, [%rd262+20];
	mul.wide.s32 	%rd273, %r1509, 4;
	add.s64 	%rd274, %rd4, %rd273;
	ld.global.u32 	%r1510, [%rd274];
	setp.eq.s32 	%p136, %r1510, -1;
	selp.u32 	%r1511, 1, 0, %p136;
	add.s32 	%r1512, %r1508, %r1511;
	ld.global.u32 	%r1513, [%rd262+24];
	mul.wide.s32 	%rd275, %r1513, 4;
	add.s64 	%rd276, %rd4, %rd275;
	ld.global.u32 	%r1514, [%rd276];
	setp.eq.s32 	%p137, %r1514, -1;
	selp.u32 	%r1515, 1, 0, %p137;
	add.s32 	%r1516, %r1512, %r1515;
	ld.global.u32 	%r1517, [%rd262+28];
	mul.wide.s32 	%rd277, %r1517, 4;
	add.s64 	%rd278, %rd4, %rd277;
	ld.global.u32 	%r1518, [%rd278];
	setp.eq.s32 	%p138, %r1518, -1;
	selp.u32 	%r1519, 1, 0, %p138;
	add.s32 	%r1520, %r1516, %r1519;
	ld.global.u32 	%r1521, [%rd262+32];
	mul.wide.s32 	%rd279, %r1521, 4;
	add.s64 	%rd280, %rd4, %rd279;
	ld.global.u32 	%r1522, [%rd280];
	setp.eq.s32 	%p139, %r1522, -1;
	selp.u32 	%r1523, 1, 0, %p139;
	add.s32 	%r1524, %r1520, %r1523;
	ld.global.u32 	%r1525, [%rd262+36];
	mul.wide.s32 	%rd281, %r1525, 4;
	add.s64 	%rd282, %rd4, %rd281;
	ld.global.u32 	%r1526, [%rd282];
	setp.eq.s32 	%p140, %r1526, -1;
	selp.u32 	%r1527, 1, 0, %p140;
	add.s32 	%r1528, %r1524, %r1527;
	ld.global.u32 	%r1529, [%rd262+40];
	mul.wide.s32 	%rd283, %r1529, 4;
	add.s64 	%rd284, %rd4, %rd283;
	ld.global.u32 	%r1530, [%rd284];
	setp.eq.s32 	%p141, %r1530, -1;
	selp.u32 	%r1531, 1, 0, %p141;
	add.s32 	%r1532, %r1528, %r1531;
	ld.global.u32 	%r1533, [%rd262+44];
	mul.wide.s32 	%rd285, %r1533, 4;
	add.s64 	%rd286, %rd4, %rd285;
	ld.global.u32 	%r1534, [%rd286];
	setp.eq.s32 	%p142, %r1534, -1;
	selp.u32 	%r1535, 1, 0, %p142;
	add.s32 	%r1536, %r1532, %r1535;
	ld.global.u32 	%r1537, [%rd262+48];
	mul.wide.s32 	%rd287, %r1537, 4;
	add.s64 	%rd288, %rd4, %rd287;
	ld.global.u32 	%r1538, [%rd288];
	setp.eq.s32 	%p143, %r1538, -1;
	selp.u32 	%r1539, 1, 0, %p143;
	add.s32 	%r1540, %r1536, %r1539;
	ld.global.u32 	%r1541, [%rd262+52];
	mul.wide.s32 	%rd289, %r1541, 4;
	add.s64 	%rd290, %rd4, %rd289;
	ld.global.u32 	%r1542, [%rd290];
	setp.eq.s32 	%p144, %r1542, -1;
	selp.u32 	%r1543, 1, 0, %p144;
	add.s32 	%r1544, %r1540, %r1543;
	ld.global.u32 	%r1545, [%rd262+56];
	mul.wide.s32 	%rd291, %r1545, 4;
	add.s64 	%rd292, %rd4, %rd291;
	ld.global.u32 	%r1546, [%rd292];
	setp.eq.s32 	%p145, %r1546, -1;
	selp.u32 	%r1547, 1, 0, %p145;
	add.s32 	%r1548, %r1544, %r1547;
	ld.global.u32 	%r1549, [%rd262+60];
	mul.wide.s32 	%rd293, %r1549, 4;
	add.s64 	%rd294, %rd4, %rd293;
	ld.global.u32 	%r1550, [%rd294];
	setp.eq.s32 	%p146, %r1550, -1;
	selp.u32 	%r1551, 1, 0, %p146;
	add.s32 	%r5891, %r1548, %r1551;
	add.s32 	%r5883, %r5883, 16;
	add.s32 	%r5881, %r5881, 16;
	setp.ne.s32 	%p147, %r5881, %r178;
	@%p147 bra 	$L__BB30_93;
$L__BB30_94:
	setp.eq.s32 	%p148, %r177, 0;
	@%p148 bra 	$L__BB30_104;
	and.b32  	%r188, %r176, 7;
	setp.lt.u32 	%p149, %r177, 8;
	@%p149 bra 	$L__BB30_97;
	mul.wide.s32 	%rd295, %r5883, 4;
	add.s64 	%rd296, %rd3, %rd295;
	ld.global.u32 	%r1553, [%rd296];
	mul.wide.s32 	%rd297, %r1553, 4;
	add.s64 	%rd298, %rd4, %rd297;
	ld.global.u32 	%r1554, [%rd298];
	setp.eq.s32 	%p150, %r1554, -1;
	selp.u32 	%r1555, 1, 0, %p150;
	add.s32 	%r1556, %r5891, %r1555;
	ld.global.u32 	%r1557, [%rd296+4];
	mul.wide.s32 	%rd299, %r1557, 4;
	add.s64 	%rd300, %rd4, %rd299;
	ld.global.u32 	%r1558, [%rd300];
	setp.eq.s32 	%p151, %r1558, -1;
	selp.u32 	%r1559, 1, 0, %p151;
	add.s32 	%r1560, %r1556, %r1559;
	ld.global.u32 	%r1561, [%rd296+8];
	mul.wide.s32 	%rd301, %r1561, 4;
	add.s64 	%rd302, %rd4, %rd301;
	ld.global.u32 	%r1562, [%rd302];
	setp.eq.s32 	%p152, %r1562, -1;
	selp.u32 	%r1563, 1, 0, %p152;
	add.s32 	%r1564, %r1560, %r1563;
	ld.global.u32 	%r1565, [%rd296+12];
	mul.wide.s32 	%rd303, %r1565, 4;
	add.s64 	%rd304, %rd4, %rd303;
	ld.global.u32 	%r1566, [%rd304];
	setp.eq.s32 	%p153, %r1566, -1;
	selp.u32 	%r1567, 1, 0, %p153;
	add.s32 	%r1568, %r1564, %r1567;
	ld.global.u32 	%r1569, [%rd296+16];
	mul.wide.s32 	%rd305, %r1569, 4;
	add.s64 	%rd306, %rd4, %rd305;
	ld.global.u32 	%r1570, [%rd306];
	setp.eq.s32 	%p154, %r1570, -1;
	selp.u32 	%r1571, 1, 0, %p154;
	add.s32 	%r1572, %r1568, %r1571;
	ld.global.u32 	%r1573, [%rd296+20];
	mul.wide.s32 	%rd307, %r1573, 4;
	add.s64 	%rd308, %rd4, %rd307;
	ld.global.u32 	%r1574, [%rd308];
	setp.eq.s32 	%p155, %r1574, -1;
	selp.u32 	%r1575, 1, 0, %p155;
	add.s32 	%r1576, %r1572, %r1575;
	ld.global.u32 	%r1577, [%rd296+24];
	mul.wide.s32 	%rd309, %r1577, 4;
	add.s64 	%rd310, %rd4, %rd309;
	ld.global.u32 	%r1578, [%rd310];
	setp.eq.s32 	%p156, %r1578, -1;
	selp.u32 	%r1579, 1, 0, %p156;
	add.s32 	%r1580, %r1576, %r1579;
	ld.global.u32 	%r1581, [%rd296+28];
	mul.wide.s32 	%rd311, %r1581, 4;
	add.s64 	%rd312, %rd4, %rd311;
	ld.global.u32 	%r1582, [%rd312];
	setp.eq.s32 	%p157, %r1582, -1;
	selp.u32 	%r1583, 1, 0, %p157;
	add.s32 	%r5891, %r1580, %r1583;
	add.s32 	%r5883, %r5883, 8;
$L__BB30_97:
	setp.eq.s32 	%p158, %r188, 0;
	@%p158 bra 	$L__BB30_104;
	and.b32  	%r194, %r176, 3;
	setp.lt.u32 	%p159, %r188, 4;
	@%p159 bra 	$L__BB30_100;
	mul.wide.s32 	%rd313, %r5883, 4;
	add.s64 	%rd314, %rd3, %rd313;
	ld.global.u32 	%r1585, [%rd314];
	mul.wide.s32 	%rd315, %r1585, 4;
	add.s64 	%rd316, %rd4, %rd315;
	ld.global.u32 	%r1586, [%rd316];
	setp.eq.s32 	%p160, %r1586, -1;
	selp.u32 	%r1587, 1, 0, %p160;
	add.s32 	%r1588, %r5891, %r1587;
	ld.global.u32 	%r1589, [%rd314+4];
	mul.wide.s32 	%rd317, %r1589, 4;
	add.s64 	%rd318, %rd4, %rd317;
	ld.global.u32 	%r1590, [%rd318];
	setp.eq.s32 	%p161, %r1590, -1;
	selp.u32 	%r1591, 1, 0, %p161;
	add.s32 	%r1592, %r1588, %r1591;
	ld.global.u32 	%r1593, [%rd314+8];
	mul.wide.s32 	%rd319, %r1593, 4;
	add.s64 	%rd320, %rd4, %rd319;
	ld.global.u32 	%r1594, [%rd320];
	setp.eq.s32 	%p162, %r1594, -1;
	selp.u32 	%r1595, 1, 0, %p162;
	add.s32 	%r1596, %r1592, %r1595;
	ld.global.u32 	%r1597, [%rd314+12];
	mul.wide.s32 	%rd321, %r1597, 4;
	add.s64 	%rd322, %rd4, %rd321;
	ld.global.u32 	%r1598, [%rd322];
	setp.eq.s32 	%p163, %r1598, -1;
	selp.u32 	%r1599, 1, 0, %p163;
	add.s32 	%r5891, %r1596, %r1599;
	add.s32 	%r5883, %r5883, 4;
$L__BB30_100:
	setp.eq.s32 	%p164, %r194, 0;
	@%p164 bra 	$L__BB30_104;
	mul.wide.s32 	%rd323, %r5883, 4;
	add.s64 	%rd15, %rd3, %rd323;
	ld.global.u32 	%r1600, [%rd15];
	mul.wide.s32 	%rd324, %r1600, 4;
	add.s64 	%rd325, %rd4, %rd324;
	ld.global.u32 	%r1601, [%rd325];
	setp.eq.s32 	%p165, %r1601, -1;
	selp.u32 	%r1602, 1, 0, %p165;
	add.s32 	%r5891, %r5891, %r1602;
	setp.eq.s32 	%p166, %r194, 1;
	@%p166 bra 	$L__BB30_104;
	ld.global.u32 	%r1603, [%rd15+4];
	mul.wide.s32 	%rd326, %r1603, 4;
	add.s64 	%rd327, %rd4, %rd326;
	ld.global.u32 	%r1604, [%rd327];
	setp.eq.s32 	%p167, %r1604, -1;
	selp.u32 	%r1605, 1, 0, %p167;
	add.s32 	%r5891, %r5891, %r1605;
	setp.eq.s32 	%p168, %r194, 2;
	@%p168 bra 	$L__BB30_104;
	ld.global.u32 	%r1606, [%rd15+8];
	mul.wide.s32 	%rd328, %r1606, 4;
	add.s64 	%rd329, %rd4, %rd328;
	ld.global.u32 	%r1607, [%rd329];
	setp.eq.s32 	%p169, %r1607, -1;
	selp.u32 	%r1608, 1, 0, %p169;
	add.s32 	%r5891, %r5891, %r1608;
$L__BB30_104:
	ld.global.u32 	%r1610, [%rd10+4096];
	setp.ne.s32 	%p170, %r1610, -1;
	mov.b32 	%r5904, 0;
	@%p170 bra 	$L__BB30_119;
	ld.global.u32 	%r5896, [%rd11+4096];
	ld.global.u32 	%r205, [%rd11+4100];
	setp.ge.s32 	%p171, %r5896, %r205;
	@%p171 bra 	$L__BB30_119;
	add.s32 	%r1614, %r5896, 1;
	max.s32 	%r1615, %r205, %r1614;
	sub.s32 	%r206, %r1615, %r5896;
	and.b32  	%r207, %r206, 15;
	sub.s32 	%r1616, %r5896, %r1615;
	setp.gt.u32 	%p172, %r1616, -16;
	mov.b32 	%r5904, 0;
	@%p172 bra 	$L__BB30_109;
	and.b32  	%r208, %r206, -16;
	mov.b32 	%r5904, 0;
	mov.u32 	%r5894, %r5904;
$L__BB30_108:
	.pragma "nounroll";
	mul.wide.s32 	%rd330, %r5896, 4;
	add.s64 	%rd331, %rd3, %rd330;
	ld.global.u32 	%r1618, [%rd331];
	mul.wide.s32 	%rd332, %r1618, 4;
	add.s64 	%rd333, %rd4, %rd332;
	ld.global.u32 	%r1619, [%rd333];
	setp.eq.s32 	%p173, %r1619, -1;
	selp.u32 	%r1620, 1, 0, %p173;
	add.s32 	%r1621, %r5904, %r1620;
	ld.global.u32 	%r1622, [%rd331+4];
	mul.wide.s32 	%rd334, %r1622, 4;
	add.s64 	%rd335, %rd4, %rd334;
	ld.global.u32 	%r1623, [%rd335];
	setp.eq.s32 	%p174, %r1623, -1;
	selp.u32 	%r1624, 1, 0, %p174;
	add.s32 	%r1625, %r1621, %r1624;
	ld.global.u32 	%r1626, [%rd331+8];
	mul.wide.s32 	%rd336, %r1626, 4;
	add.s64 	%rd337, %rd4, %rd336;
	ld.global.u32 	%r1627, [%rd337];
	setp.eq.s32 	%p175, %r1627, -1;
	selp.u32 	%r1628, 1, 0, %p175;
	add.s32 	%r1629, %r1625, %r1628;
	ld.global.u32 	%r1630, [%rd331+12];
	mul.wide.s32 	%rd338, %r1630, 4;
	add.s64 	%rd339, %rd4, %rd338;
	ld.global.u32 	%r1631, [%rd339];
	setp.eq.s32 	%p176, %r1631, -1;
	selp.u32 	%r1632, 1, 0, %p176;
	add.s32 	%r1633, %r1629, %r1632;
	ld.global.u32 	%r1634, [%rd331+16];
	mul.wide.s32 	%rd340, %r1634, 4;
	add.s64 	%rd341, %rd4, %rd340;
	ld.global.u32 	%r1635, [%rd341];
	setp.eq.s32 	%p177, %r1635, -1;
	selp.u32 	%r1636, 1, 0, %p177;
	add.s32 	%r1637, %r1633, %r1636;
	ld.global.u32 	%r1638, [%rd331+20];
	mul.wide.s32 	%rd342, %r1638, 4;
	add.s64 	%rd343, %rd4, %rd342;
	ld.global.u32 	%r1639, [%rd343];
	setp.eq.s32 	%p178, %r1639, -1;
	selp.u32 	%r1640, 1, 0, %p178;
	add.s32 	%r1641, %r1637, %r1640;
	ld.global.u32 	%r1642, [%rd331+24];
	mul.wide.s32 	%rd344, %r1642, 4;
	add.s64 	%rd345, %rd4, %rd344;
	ld.global.u32 	%r1643, [%rd345];
	setp.eq.s32 	%p179, %r1643, -1;
	selp.u32 	%r1644, 1, 0, %p179;
	add.s32 	%r1645, %r1641, %r1644;
	ld.global.u32 	%r1646, [%rd331+28];
	mul.wide.s32 	%rd346, %r1646, 4;
	add.s64 	%rd347, %rd4, %rd346;
	ld.global.u32 	%r1647, [%rd347];
	setp.eq.s32 	%p180, %r1647, -1;
	selp.u32 	%r1648, 1, 0, %p180;
	add.s32 	%r1649, %r1645, %r1648;
	ld.global.u32 	%r1650, [%rd331+32];
	mul.wide.s32 	%rd348, %r1650, 4;
	add.s64 	%rd349, %rd4, %rd348;
	ld.global.u32 	%r1651, [%rd349];
	setp.eq.s32 	%p181, %r1651, -1;
	selp.u32 	%r1652, 1, 0, %p181;
	add.s32 	%r1653, %r1649, %r1652;
	ld.global.u32 	%r1654, [%rd331+36];
	mul.wide.s32 	%rd350, %r1654, 4;
	add.s64 	%rd351, %rd4, %rd350;
	ld.global.u32 	%r1655, [%rd351];
	setp.eq.s32 	%p182, %r1655, -1;
	selp.u32 	%r1656, 1, 0, %p182;
	add.s32 	%r1657, %r1653, %r1656;
	ld.global.u32 	%r1658, [%rd331+40];
	mul.wide.s32 	%rd352, %r1658, 4;
	add.s64 	%rd353, %rd4, %rd352;
	ld.global.u32 	%r1659, [%rd353];
	setp.eq.s32 	%p183, %r1659, -1;
	selp.u32 	%r1660, 1, 0, %p183;
	add.s32 	%r1661, %r1657, %r1660;
	ld.global.u32 	%r1662, [%rd331+44];
	mul.wide.s32 	%rd354, %r1662, 4;
	add.s64 	%rd355, %rd4, %rd354;
	ld.global.u32 	%r1663, [%rd355];
	setp.eq.s32 	%p184, %r1663, -1;
	selp.u32 	%r1664, 1, 0, %p184;
	add.s32 	%r1665, %r1661, %r1664;
	ld.global.u32 	%r1666, [%rd331+48];
	mul.wide.s32 	%rd356, %r1666, 4;
	add.s64 	%rd357, %rd4, %rd356;
	ld.global.u32 	%r1667, [%rd357];
	setp.eq.s32 	%p185, %r1667, -1;
	selp.u32 	%r1668, 1, 0, %p185;
	add.s32 	%r1669, %r1665, %r1668;
	ld.global.u32 	%r1670, [%rd331+52];
	mul.wide.s32 	%rd358, %r1670, 4;
	add.s64 	%rd359, %rd4, %rd358;
	ld.global.u32 	%r1671, [%rd359];
	setp.eq.s32 	%p186, %r1671, -1;
	selp.u32 	%r1672, 1, 0, %p186;
	add.s32 	%r1673, %r1669, %r1672;
	ld.global.u32 	%r1674, [%rd331+56];
	mul.wide.s32 	%rd360, %r1674, 4;
	add.s64 	%rd361, %rd4, %rd360;
	ld.global.u32 	%r1675, [%rd361];
	setp.eq.s32 	%p187, %r1675, -1;
	selp.u32 	%r1676, 1, 0, %p187;
	add.s32 	%r1677, %r1673, %r1676;
	ld.global.u32 	%r1678, [%rd331+60];
	mul.wide.s32 	%rd362, %r1678, 4;
	add.s64 	%rd363, %rd4, %rd362;
	ld.global.u32 	%r1679, [%rd363];
	setp.eq.s32 	%p188, %r1679, -1;
	selp.u32 	%r1680, 1, 0, %p188;
	add.s32 	%r5904, %r1677, %r1680;
	add.s32 	%r5896, %r5896, 16;
	add.s32 	%r5894, %r5894, 16;
	setp.ne.s32 	%p189, %r5894, %r208;
	@%p189 bra 	$L__BB30_108;
$L__BB30_109:
	setp.eq.s32 	%p190, %r207, 0;
	@%p190 bra 	$L__BB30_119;
	and.b32  	%r218, %r206, 7;
	setp.lt.u32 	%p191, %r207, 8;
	@%p191 bra 	$L__BB30_112;
	mul.wide.s32 	%rd364, %r5896, 4;
	add.s64 	%rd365, %rd3, %rd364;
	ld.global.u32 	%r1682, [%rd365];
	mul.wide.s32 	%rd366, %r1682, 4;
	add.s64 	%rd367, %rd4, %rd366;
	ld.global.u32 	%r1683, [%rd367];
	setp.eq.s32 	%p192, %r1683, -1;
	selp.u32 	%r1684, 1, 0, %p192;
	add.s32 	%r1685, %r5904, %r1684;
	ld.global.u32 	%r1686, [%rd365+4];
	mul.wide.s32 	%rd368, %r1686, 4;
	add.s64 	%rd369, %rd4, %rd368;
	ld.global.u32 	%r1687, [%rd369];
	setp.eq.s32 	%p193, %r1687, -1;
	selp.u32 	%r1688, 1, 0, %p193;
	add.s32 	%r1689, %r1685, %r1688;
	ld.global.u32 	%r1690, [%rd365+8];
	mul.wide.s32 	%rd370, %r1690, 4;
	add.s64 	%rd371, %rd4, %rd370;
	ld.global.u32 	%r1691, [%rd371];
	setp.eq.s32 	%p194, %r1691, -1;
	selp.u32 	%r1692, 1, 0, %p194;
	add.s32 	%r1693, %r1689, %r1692;
	ld.global.u32 	%r1694, [%rd365+12];
	mul.wide.s32 	%rd372, %r1694, 4;
	add.s64 	%rd373, %rd4, %rd372;
	ld.global.u32 	%r1695, [%rd373];
	setp.eq.s32 	%p195, %r1695, -1;
	selp.u32 	%r1696, 1, 0, %p195;
	add.s32 	%r1697, %r1693, %r1696;
	ld.global.u32 	%r1698, [%rd365+16];
	mul.wide.s32 	%rd374, %r1698, 4;
	add.s64 	%rd375, %rd4, %rd374;
	ld.global.u32 	%r1699, [%rd375];
	setp.eq.s32 	%p196, %r1699, -1;
	selp.u32 	%r1700, 1, 0, %p196;
	add.s32 	%r1701, %r1697, %r1700;
	ld.global.u32 	%r1702, [%rd365+20];
	mul.wide.s32 	%rd376, %r1702, 4;
	add.s64 	%rd377, %rd4, %rd376;
	ld.global.u32 	%r1703, [%rd377];
	setp.eq.s32 	%p197, %r1703, -1;
	selp.u32 	%r1704, 1, 0, %p197;
	add.s32 	%r1705, %r1701, %r1704;
	ld.global.u32 	%r1706, [%rd365+24];
	mul.wide.s32 	%rd378, %r1706, 4;
	add.s64 	%rd379, %rd4, %rd378;
	ld.global.u32 	%r1707, [%rd379];
	setp.eq.s32 	%p198, %r1707, -1;
	selp.u32 	%r1708, 1, 0, %p198;
	add.s32 	%r1709, %r1705, %r1708;
	ld.global.u32 	%r1710, [%rd365+28];
	mul.wide.s32 	%rd380, %r1710, 4;
	add.s64 	%rd381, %rd4, %rd380;
	ld.global.u32 	%r1711, [%rd381];
	setp.eq.s32 	%p199, %r1711, -1;
	selp.u32 	%r1712, 1, 0, %p199;
	add.s32 	%r5904, %r1709, %r1712;
	add.s32 	%r5896, %r5896, 8;
$L__BB30_112:
	setp.eq.s32 	%p200, %r218, 0;
	@%p200 bra 	$L__BB30_119;
	and.b32  	%r224, %r206, 3;
	setp.lt.u32 	%p201, %r218, 4;
	@%p201 bra 	$L__BB30_115;
	mul.wide.s32 	%rd382, %r5896, 4;
	add.s64 	%rd383, %rd3, %rd382;
	ld.global.u32 	%r1714, [%rd383];
	mul.wide.s32 	%rd384, %r1714, 4;
	add.s64 	%rd385, %rd4, %rd384;
	ld.global.u32 	%r1715, [%rd385];
	setp.eq.s32 	%p202, %r1715, -1;
	selp.u32 	%r1716, 1, 0, %p202;
	add.s32 	%r1717, %r5904, %r1716;
	ld.global.u32 	%r1718, [%rd383+4];
	mul.wide.s32 	%rd386, %r1718, 4;
	add.s64 	%rd387, %rd4, %rd386;
	ld.global.u32 	%r1719, [%rd387];
	setp.eq.s32 	%p203, %r1719, -1;
	selp.u32 	%r1720, 1, 0, %p203;
	add.s32 	%r1721, %r1717, %r1720;
	ld.global.u32 	%r1722, [%rd383+8];
	mul.wide.s32 	%rd388, %r1722, 4;
	add.s64 	%rd389, %rd4, %rd388;
	ld.global.u32 	%r1723, [%rd389];
	setp.eq.s32 	%p204, %r1723, -1;
	selp.u32 	%r1724, 1, 0, %p204;
	add.s32 	%r1725, %r1721, %r1724;
	ld.global.u32 	%r1726, [%rd383+12];
	mul.wide.s32 	%rd390, %r1726, 4;
	add.s64 	%rd391, %rd4, %rd390;
	ld.global.u32 	%r1727, [%rd391];
	setp.eq.s32 	%p205, %r1727, -1;
	selp.u32 	%r1728, 1, 0, %p205;
	add.s32 	%r5904, %r1725, %r1728;
	add.s32 	%r5896, %r5896, 4;
$L__BB30_115:
	setp.eq.s32 	%p206, %r224, 0;
	@%p206 bra 	$L__BB30_119;
	mul.wide.s32 	%rd392, %r5896, 4;
	add.s64 	%rd16, %rd3, %rd392;
	ld.global.u32 	%r1729, [%rd16];
	mul.wide.s32 	%rd393, %r1729, 4;
	add.s64 	%rd394, %rd4, %rd393;
	ld.global.u32 	%r1730, [%rd394];
	setp.eq.s32 	%p207, %r1730, -1;
	selp.u32 	%r1731, 1, 0, %p207;
	add.s32 	%r5904, %r5904, %r1731;
	setp.eq.s32 	%p208, %r224, 1;
	@%p208 bra 	$L__BB30_119;
	ld.global.u32 	%r1732, [%rd16+4];
	mul.wide.s32 	%rd395, %r1732, 4;
	add.s64 	%rd396, %rd4, %rd395;
	ld.global.u32 	%r1733, [%rd396];
	setp.eq.s32 	%p209, %r1733, -1;
	selp.u32 	%r1734, 1, 0, %p209;
	add.s32 	%r5904, %r5904, %r1734;
	setp.eq.s32 	%p210, %r224, 2;
	@%p210 bra 	$L__BB30_119;
	ld.global.u32 	%r1735, [%rd16+8];
	mul.wide.s32 	%rd397, %r1735, 4;
	add.s64 	%rd398, %rd4, %rd397;
	ld.global.u32 	%r1736, [%rd398];
	setp.eq.s32 	%p211, %r1736, -1;
	selp.u32 	%r1737, 1, 0, %p211;
	add.s32 	%r5904, %r5904, %r1737;
$L__BB30_119:
	ld.global.u32 	%r1739, [%rd10+5120];
	setp.ne.s32 	%p212, %r1739, -1;
	mov.b32 	%r5917, 0;
	@%p212 bra 	$L__BB30_134;
	ld.global.u32 	%r5909, [%rd11+5120];
	ld.global.u32 	%r235, [%rd11+5124];
	setp.ge.s32 	%p213, %r5909, %r235;
	@%p213 bra 	$L__BB30_134;
	add.s32 	%r1743, %r5909, 1;
	max.s32 	%r1744, %r235, %r1743;
	sub.s32 	%r236, %r1744, %r5909;
	and.b32  	%r237, %r236, 15;
	sub.s32 	%r1745, %r5909, %r1744;
	setp.gt.u32 	%p214, %r1745, -16;
	mov.b32 	%r5917, 0;
	@%p214 bra 	$L__BB30_124;
	and.b32  	%r238, %r236, -16;
	mov.b32 	%r5917, 0;
	mov.u32 	%r5907, %r5917;
$L__BB30_123:
	.pragma "nounroll";
	mul.wide.s32 	%rd399, %r5909, 4;
	add.s64 	%rd400, %rd3, %rd399;
	ld.global.u32 	%r1747, [%rd400];
	mul.wide.s32 	%rd401, %r1747, 4;
	add.s64 	%rd402, %rd4, %rd401;
	ld.global.u32 	%r1748, [%rd402];
	setp.eq.s32 	%p215, %r1748, -1;
	selp.u32 	%r1749, 1, 0, %p215;
	add.s32 	%r1750, %r5917, %r1749;
	ld.global.u32 	%r1751, [%rd400+4];
	mul.wide.s32 	%rd403, %r1751, 4;
	add.s64 	%rd404, %rd4, %rd403;
	ld.global.u32 	%r1752, [%rd404];
	setp.eq.s32 	%p216, %r1752, -1;
	selp.u32 	%r1753, 1, 0, %p216;
	add.s32 	%r1754, %r1750, %r1753;
	ld.global.u32 	%r1755, [%rd400+8];
	mul.wide.s32 	%rd405, %r1755, 4;
	add.s64 	%rd406, %rd4, %rd405;
	ld.global.u32 	%r1756, [%rd406];
	setp.eq.s32 	%p217, %r1756, -1;
	selp.u32 	%r1757, 1, 0, %p217;
	add.s32 	%r1758, %r1754, %r1757;
	ld.global.u32 	%r1759, [%rd400+12];
	mul.wide.s32 	%rd407, %r1759, 4;
	add.s64 	%rd408, %rd4, %rd407;
	ld.global.u32 	%r1760, [%rd408];
	setp.eq.s32 	%p218, %r1760, -1;
	selp.u32 	%r1761, 1, 0, %p218;
	add.s32 	%r1762, %r1758, %r1761;
	ld.global.u32 	%r1763, [%rd400+16];
	mul.wide.s32 	%rd409, %r1763, 4;
	add.s64 	%rd410, %rd4, %rd409;
	ld.global.u32 	%r1764, [%rd410];
	setp.eq.s32 	%p219, %r1764, -1;
	selp.u32 	%r1765, 1, 0, %p219;
	add.s32 	%r1766, %r1762, %r1765;
	ld.global.u32 	%r1767, [%rd400+20];
	mul.wide.s32 	%rd411, %r1767, 4;
	add.s64 	%rd412, %rd4, %rd411;
	ld.global.u32 	%r1768, [%rd412];
	setp.eq.s32 	%p220, %r1768, -1;
	selp.u32 	%r1769, 1, 0, %p220;
	add.s32 	%r1770, %r1766, %r1769;
	ld.global.u32 	%r1771, [%rd400+24];
	mul.wide.s32 	%rd413, %r1771, 4;
	add.s64 	%rd414, %rd4, %rd413;
	ld.global.u32 	%r1772, [%rd414];
	setp.eq.s32 	%p221, %r1772, -1;
	selp.u32 	%r1773, 1, 0, %p221;
	add.s32 	%r1774, %r1770, %r1773;
	ld.global.u32 	%r1775, [%rd400+28];
	mul.wide.s32 	%rd415, %r1775, 4;
	add.s64 	%rd416, %rd4, %rd415;
	ld.global.u32 	%r1776, [%rd416];
	setp.eq.s32 	%p222, %r1776, -1;
	selp.u32 	%r1777, 1, 0, %p222;
	add.s32 	%r1778, %r1774, %r1777;
	ld.global.u32 	%r1779, [%rd400+32];
	mul.wide.s32 	%rd417, %r1779, 4;
	add.s64 	%rd418, %rd4, %rd417;
	ld.global.u32 	%r1780, [%rd418];
	setp.eq.s32 	%p223, %r1780, -1;
	selp.u32 	%r1781, 1, 0, %p223;
	add.s32 	%r1782, %r1778, %r1781;
	ld.global.u32 	%r1783, [%rd400+36];
	mul.wide.s32 	%rd419, %r1783, 4;
	add.s64 	%rd420, %rd4, %rd419;
	ld.global.u32 	%r1784, [%rd420];
	setp.eq.s32 	%p224, %r1784, -1;
	selp.u32 	%r1785, 1, 0, %p224;
	add.s32 	%r1786, %r1782, %r1785;
	ld.global.u32 	%r1787, [%rd400+40];
	mul.wide.s32 	%rd421, %r1787, 4;
	add.s64 	%rd422, %rd4, %rd421;
	ld.global.u32 	%r1788, [%rd422];
	setp.eq.s32 	%p225, %r1788, -1;
	selp.u32 	%r1789, 1, 0, %p225;
	add.s32 	%r1790, %r1786, %r1789;
	ld.global.u32 	%r1791, [%rd400+44];
	mul.wide.s32 	%rd423, %r1791, 4;
	add.s64 	%rd424, %rd4, %rd423;
	ld.global.u32 	%r1792, [%rd424];
	setp.eq.s32 	%p226, %r1792, -1;
	selp.u32 	%r1793, 1, 0, %p226;
	add.s32 	%r1794, %r1790, %r1793;
	ld.global.u32 	%r1795, [%rd400+48];
	mul.wide.s32 	%rd425, %r1795, 4;
	add.s64 	%rd426, %rd4, %rd425;
	ld.global.u32 	%r1796, [%rd426];
	setp.eq.s32 	%p227, %r1796, -1;
	selp.u32 	%r1797, 1, 0, %p227;
	add.s32 	%r1798, %r1794, %r1797;
	ld.global.u32 	%r1799, [%rd400+52];
	mul.wide.s32 	%rd427, %r1799, 4;
	add.s64 	%rd428, %rd4, %rd427;
	ld.global.u32 	%r1800, [%rd428];
	setp.eq.s32 	%p228, %r1800, -1;
	selp.u32 	%r1801, 1, 0, %p228;
	add.s32 	%r1802, %r1798, %r1801;
	ld.global.u32 	%r1803, [%rd400+56];
	mul.wide.s32 	%rd429, %r1803, 4;
	add.s64 	%rd430, %rd4, %rd429;
	ld.global.u32 	%r1804, [%rd430];
	setp.eq.s32 	%p229, %r1804, -1;
	selp.u32 	%r1805, 1, 0, %p229;
	add.s32 	%r1806, %r1802, %r1805;
	ld.global.u32 	%r1807, [%rd400+60];
	mul.wide.s32 	%rd431, %r1807, 4;
	add.s64 	%rd432, %rd4, %rd431;
	ld.global.u32 	%r1808, [%rd432];
	setp.eq.s32 	%p230, %r1808, -1;
	selp.u32 	%r1809, 1, 0, %p230;
	add.s32 	%r5917, %r1806, %r1809;
	add.s32 	%r5909, %r5909, 16;
	add.s32 	%r5907, %r5907, 16;
	setp.ne.s32 	%p231, %r5907, %r238;
	@%p231 bra 	$L__BB30_123;
$L__BB30_124:
	setp.eq.s32 	%p232, %r237, 0;
	@%p232 bra 	$L__BB30_134;
	and.b32  	%r248, %r236, 7;
	setp.lt.u32 	%p233, %r237, 8;
	@%p233 bra 	$L__BB30_127;
	mul.wide.s32 	%rd433, %r5909, 4;
	add.s64 	%rd434, %rd3, %rd433;
	ld.global.u32 	%r1811, [%rd434];
	mul.wide.s32 	%rd435, %r1811, 4;
	add.s64 	%rd436, %rd4, %rd435;
	ld.global.u32 	%r1812, [%rd436];
	setp.eq.s32 	%p234, %r1812, -1;
	selp.u32 	%r1813, 1, 0, %p234;
	add.s32 	%r1814, %r5917, %r1813;
	ld.global.u32 	%r1815, [%rd434+4];
	mul.wide.s32 	%rd437, %r1815, 4;
	add.s64 	%rd438, %rd4, %rd437;
	ld.global.u32 	%r1816, [%rd438];
	setp.eq.s32 	%p235, %r1816, -1;
	selp.u32 	%r1817, 1, 0, %p235;
	add.s32 	%r1818, %r1814, %r1817;
	ld.global.u32 	%r1819, [%rd434+8];
	mul.wide.s32 	%rd439, %r1819, 4;
	add.s64 	%rd440, %rd4, %rd439;
	ld.global.u32 	%r1820, [%rd440];
	setp.eq.s32 	%p236, %r1820, -1;
	selp.u32 	%r1821, 1, 0, %p236;
	add.s32 	%r1822, %r1818, %r1821;
	ld.global.u32 	%r1823, [%rd434+12];
	mul.wide.s32 	%rd441, %r1823, 4;
	add.s64 	%rd442, %rd4, %rd441;
	ld.global.u32 	%r1824, [%rd442];
	setp.eq.s32 	%p237, %r1824, -1;
	selp.u32 	%r1825, 1, 0, %p237;
	add.s32 	%r1826, %r1822, %r1825;
	ld.global.u32 	%r1827, [%rd434+16];
	mul.wide.s32 	%rd443, %r1827, 4;
	add.s64 	%rd444, %rd4, %rd443;
	ld.global.u32 	%r1828, [%rd444];
	setp.eq.s32 	%p238, %r1828, -1;
	selp.u32 	%r1829, 1, 0, %p238;
	add.s32 	%r1830, %r1826, %r1829;
	ld.global.u32 	%r1831, [%rd434+20];
	mul.wide.s32 	%rd445, %r1831, 4;
	add.s64 	%rd446, %rd4, %rd445;
	ld.global.u32 	%r1832, [%rd446];
	setp.eq.s32 	%p239, %r1832, -1;
	selp.u32 	%r1833, 1, 0, %p239;
	add.s32 	%r1834, %r1830, %r1833;
	ld.global.u32 	%r1835, [%rd434+24];
	mul.wide.s32 	%rd447, %r1835, 4;
	add.s64 	%rd448, %rd4, %rd447;
	ld.global.u32 	%r1836, [%rd448];
	setp.eq.s32 	%p240, %r1836, -1;
	selp.u32 	%r1837, 1, 0, %p240;
	add.s32 	%r1838, %r1834, %r1837;
	ld.global.u32 	%r1839, [%rd434+28];
	mul.wide.s32 	%rd449, %r1839, 4;
	add.s64 	%rd450, %rd4, %rd449;
	ld.global.u32 	%r1840, [%rd450];
	setp.eq.s32 	%p241, %r1840, -1;
	selp.u32 	%r1841, 1, 0, %p241;
	add.s32 	%r5917, %r1838, %r1841;
	add.s32 	%r5909, %r5909, 8;
$L__BB30_127:
	setp.eq.s32 	%p242, %r248, 0;
	@%p242 bra 	$L__BB30_134;
	and.b32  	%r254, %r236, 3;
	setp.lt.u32 	%p243, %r248, 4;
	@%p243 bra 	$L__BB30_130;
	mul.wide.s32 	%rd451, %r5909, 4;
	add.s64 	%rd452, %rd3, %rd451;
	ld.global.u32 	%r1843, [%rd452];
	mul.wide.s32 	%rd453, %r1843, 4;
	add.s64 	%rd454, %rd4, %rd453;
	ld.global.u32 	%r1844, [%rd454];
	setp.eq.s32 	%p244, %r1844, -1;
	selp.u32 	%r1845, 1, 0, %p244;
	add.s32 	%r1846, %r5917, %r1845;
	ld.global.u32 	%r1847, [%rd452+4];
	mul.wide.s32 	%rd455, %r1847, 4;
	add.s64 	%rd456, %rd4, %rd455;
	ld.global.u32 	%r1848, [%rd456];
	setp.eq.s32 	%p245, %r1848, -1;
	selp.u32 	%r1849, 1, 0, %p245;
	add.s32 	%r1850, %r1846, %r1849;
	ld.global.u32 	%r1851, [%rd452+8];
	mul.wide.s32 	%rd457, %r1851, 4;
	add.s64 	%rd458, %rd4, %rd457;
	ld.global.u32 	%r1852, [%rd458];
	setp.eq.s32 	%p246, %r1852, -1;
	selp.u32 	%r1853, 1, 0, %p246;
	add.s32 	%r1854, %r1850, %r1853;
	ld.global.u32 	%r1855, [%rd452+12];
	mul.wide.s32 	%rd459, %r1855, 4;
	add.s64 	%rd460, %rd4, %rd459;
	ld.global.u32 	%r1856, [%rd460];
	setp.eq.s32 	%p247, %r1856, -1;
	selp.u32 	%r1857, 1, 0, %p247;
	add.s32 	%r5917, %r1854, %r1857;
	add.s32 	%r5909, %r5909, 4;
$L__BB30_130:
	setp.eq.s32 	%p248, %r254, 0;
	@%p248 bra 	$L__BB30_134;
	mul.wide.s32 	%rd461, %r5909, 4;
	add.s64 	%rd17, %rd3, %rd461;
	ld.global.u32 	%r1858, [%rd17];
	mul.wide.s32 	%rd462, %r1858, 4;
	add.s64 	%rd463, %rd4, %rd462;
	ld.global.u32 	%r1859, [%rd463];
	setp.eq.s32 	%p249, %r1859, -1;
	selp.u32 	%r1860, 1, 0, %p249;
	add.s32 	%r5917, %r5917, %r1860;
	setp.eq.s32 	%p250, %r254, 1;
	@%p250 bra 	$L__BB30_134;
	ld.global.u32 	%r1861, [%rd17+4];
	mul.wide.s32 	%rd464, %r1861, 4;
	add.s64 	%rd465, %rd4, %rd464;
	ld.global.u32 	%r1862, [%rd465];
	setp.eq.s32 	%p251, %r1862, -1;
	selp.u32 	%r1863, 1, 0, %p251;
	add.s32 	%r5917, %r5917, %r1863;
	setp.eq.s32 	%p252, %r254, 2;
	@%p252 bra 	$L__BB30_134;
	ld.global.u32 	%r1864, [%rd17+8];
	mul.wide.s32 	%rd466, %r1864, 4;
	add.s64 	%rd467, %rd4, %rd466;
	ld.global.u32 	%r1865, [%rd467];
	setp.eq.s32 	%p253, %r1865, -1;
	selp.u32 	%r1866, 1, 0, %p253;
	add.s32 	%r5917, %r5917, %r1866;
$L__BB30_134:
	ld.global.u32 	%r1868, [%rd10+6144];
	setp.ne.s32 	%p254, %r1868, -1;
	mov.b32 	%r5930, 0;
	@%p254 bra 	$L__BB30_149;
	ld.global.u32 	%r5922, [%rd11+6144];
	ld.global.u32 	%r265, [%rd11+6148];
	setp.ge.s32 	%p255, %r5922, %r265;
	@%p255 bra 	$L__BB30_149;
	add.s32 	%r1872, %r5922, 1;
	max.s32 	%r1873, %r265, %r1872;
	sub.s32 	%r266, %r1873, %r5922;
	and.b32  	%r267, %r266, 15;
	sub.s32 	%r1874, %r5922, %r1873;
	setp.gt.u32 	%p256, %r1874, -16;
	mov.b32 	%r5930, 0;
	@%p256 bra 	$L__BB30_139;
	and.b32  	%r268, %r266, -16;
	mov.b32 	%r5930, 0;
	mov.u32 	%r5920, %r5930;
$L__BB30_138:
	.pragma "nounroll";
	mul.wide.s32 	%rd468, %r5922, 4;
	add.s64 	%rd469, %rd3, %rd468;
	ld.global.u32 	%r1876, [%rd469];
	mul.wide.s32 	%rd470, %r1876, 4;
	add.s64 	%rd471, %rd4, %rd470;
	ld.global.u32 	%r1877, [%rd471];
	setp.eq.s32 	%p257, %r1877, -1;
	selp.u32 	%r1878, 1, 0, %p257;
	add.s32 	%r1879, %r5930, %r1878;
	ld.global.u32 	%r1880, [%rd469+4];
	mul.wide.s32 	%rd472, %r1880, 4;
	add.s64 	%rd473, %rd4, %rd472;
	ld.global.u32 	%r1881, [%rd473];
	setp.eq.s32 	%p258, %r1881, -1;
	selp.u32 	%r1882, 1, 0, %p258;
	add.s32 	%r1883, %r1879, %r1882;
	ld.global.u32 	%r1884, [%rd469+8];
	mul.wide.s32 	%rd474, %r1884, 4;
	add.s64 	%rd475, %rd4, %rd474;
	ld.global.u32 	%r1885, [%rd475];
	setp.eq.s32 	%p259, %r1885, -1;
	selp.u32 	%r1886, 1, 0, %p259;
	add.s32 	%r1887, %r1883, %r1886;
	ld.global.u32 	%r1888, [%rd469+12];
	mul.wide.s32 	%rd476, %r1888, 4;
	add.s64 	%rd477, %rd4, %rd476;
	ld.global.u32 	%r1889, [%rd477];
	setp.eq.s32 	%p260, %r1889, -1;
	selp.u32 	%r1890, 1, 0, %p260;
	add.s32 	%r1891, %r1887, %r1890;
	ld.global.u32 	%r1892, [%rd469+16];
	mul.wide.s32 	%rd478, %r1892, 4;
	add.s64 	%rd479, %rd4, %rd478;
	ld.global.u32 	%r1893, [%rd479];
	setp.eq.s32 	%p261, %r1893, -1;
	selp.u32 	%r1894, 1, 0, %p261;
	add.s32 	%r1895, %r1891, %r1894;
	ld.global.u32 	%r1896, [%rd469+20];
	mul.wide.s32 	%rd480, %r1896, 4;
	add.s64 	%rd481, %rd4, %rd480;
	ld.global.u32 	%r1897, [%rd481];
	setp.eq.s32 	%p262, %r1897, -1;
	selp.u32 	%r1898, 1, 0, %p262;
	add.s32 	%r1899, %r1895, %r1898;
	ld.global.u32 	%r1900, [%rd469+24];
	mul.wide.s32 	%rd482, %r1900, 4;
	add.s64 	%rd483, %rd4, %rd482;
	ld.global.u32 	%r1901, [%rd483];
	setp.eq.s32 	%p263, %r1901, -1;
	selp.u32 	%r1902, 1, 0, %p263;
	add.s32 	%r1903, %r1899, %r1902;
	ld.global.u32 	%r1904, [%rd469+28];
	mul.wide.s32 	%rd484, %r1904, 4;
	add.s64 	%rd485, %rd4, %rd484;
	ld.global.u32 	%r1905, [%rd485];
	setp.eq.s32 	%p264, %r1905, -1;
	selp.u32 	%r1906, 1, 0, %p264;
	add.s32 	%r1907, %r1903, %r1906;
	ld.global.u32 	%r1908, [%rd469+32];
	mul.wide.s32 	%rd486, %r1908, 4;
	add.s64 	%rd487, %rd4, %rd486;
	ld.global.u32 	%r1909, [%rd487];
	setp.eq.s32 	%p265, %r1909, -1;
	selp.u32 	%r1910, 1, 0, %p265;
	add.s32 	%r1911, %r1907, %r1910;
	ld.global.u32 	%r1912, [%rd469+36];
	mul.wide.s32 	%rd488, %r1912, 4;
	add.s64 	%rd489, %rd4, %rd488;
	ld.global.u32 	%r1913, [%rd489];
	setp.eq.s32 	%p266, %r1913, -1;
	selp.u32 	%r1914, 1, 0, %p266;
	add.s32 	%r1915, %r1911, %r1914;
	ld.global.u32 	%r1916, [%rd469+40];
	mul.wide.s32 	%rd490, %r1916, 4;
	add.s64 	%rd491, %rd4, %rd490;
	ld.global.u32 	%r1917, [%rd491];
	setp.eq.s32 	%p267, %r1917, -1;
	selp.u32 	%r1918, 1, 0, %p267;
	add.s32 	%r1919, %r1915, %r1918;
	ld.global.u32 	%r1920, [%rd469+44];
	mul.wide.s32 	%rd492, %r1920, 4;
	add.s64 	%rd493, %rd4, %rd492;
	ld.global.u32 	%r1921, [%rd493];
	setp.eq.s32 	%p268, %r1921, -1;
	selp.u32 	%r1922, 1, 0, %p268;
	add.s32 	%r1923, %r1919, %r1922;
	ld.global.u32 	%r1924, [%rd469+48];
	mul.wide.s32 	%rd494, %r1924, 4;
	add.s64 	%rd495, %rd4, %rd494;
	ld.global.u32 	%r1925, [%rd495];
	setp.eq.s32 	%p269, %r1925, -1;
	selp.u32 	%r1926, 1, 0, %p269;
	add.s32 	%r1927, %r1923, %r1926;
	ld.global.u32 	%r1928, [%rd469+52];
	mul.wide.s32 	%rd496, %r1928, 4;
	add.s64 	%rd497, %rd4, %rd496;
	ld.global.u32 	%r1929, [%rd497];
	setp.eq.s32 	%p270, %r1929, -1;
	selp.u32 	%r1930, 1, 0, %p270;
	add.s32 	%r1931, %r1927, %r1930;
	ld.global.u32 	%r1932, [%rd469+56];
	mul.wide.s32 	%rd498, %r1932, 4;
	add.s64 	%rd499, %rd4, %rd498;
	ld.global.u32 	%r1933, [%rd499];
	setp.eq.s32 	%p271, %r1933, -1;
	selp.u32 	%r1934, 1, 0, %p271;
	add.s32 	%r1935, %r1931, %r1934;
	ld.global.u32 	%r1936, [%rd469+60];
	mul.wide.s32 	%rd500, %r1936, 4;
	add.s64 	%rd501, %rd4, %rd500;
	ld.global.u32 	%r1937, [%rd501];
	setp.eq.s32 	%p272, %r1937, -1;
	selp.u32 	%r1938, 1, 0, %p272;
	add.s32 	%r5930, %r1935, %r1938;
	add.s32 	%r5922, %r5922, 16;
	add.s32 	%r5920, %r5920, 16;
	setp.ne.s32 	%p273, %r5920, %r268;
	@%p273 bra 	$L__BB30_138;
$L__BB30_139:
	setp.eq.s32 	%p274, %r267, 0;
	@%p274 bra 	$L__BB30_149;
	and.b32  	%r278, %r266, 7;
	setp.lt.u32 	%p275, %r267, 8;
	@%p275 bra 	$L__BB30_142;
	mul.wide.s32 	%rd502, %r5922, 4;
	add.s64 	%rd503, %rd3, %rd502;
	ld.global.u32 	%r1940, [%rd503];
	mul.wide.s32 	%rd504, %r1940, 4;
	add.s64 	%rd505, %rd4, %rd504;
	ld.global.u32 	%r1941, [%rd505];
	setp.eq.s32 	%p276, %r1941, -1;
	selp.u32 	%r1942, 1, 0, %p276;
	add.s32 	%r1943, %r5930, %r1942;
	ld.global.u32 	%r1944, [%rd503+4];
	mul.wide.s32 	%rd506, %r1944, 4;
	add.s64 	%rd507, %rd4, %rd506;
	ld.global.u32 	%r1945, [%rd507];
	setp.eq.s32 	%p277, %r1945, -1;
	selp.u32 	%r1946, 1, 0, %p277;
	add.s32 	%r1947, %r1943, %r1946;
	ld.global.u32 	%r1948, [%rd503+8];
	mul.wide.s32 	%rd508, %r1948, 4;
	add.s64 	%rd509, %rd4, %rd508;
	ld.global.u32 	%r1949, [%rd509];
	setp.eq.s32 	%p278, %r1949, -1;
	selp.u32 	%r1950, 1, 0, %p278;
	add.s32 	%r1951, %r1947, %r1950;
	ld.global.u32 	%r1952, [%rd503+12];
	mul.wide.s32 	%rd510, %r1952, 4;
	add.s64 	%rd511, %rd4, %rd510;
	ld.global.u32 	%r1953, [%rd511];
	setp.eq.s32 	%p279, %r1953, -1;
	selp.u32 	%r1954, 1, 0, %p279;
	add.s32 	%r1955, %r1951, %r1954;
	ld.global.u32 	%r1956, [%rd503+16];
	mul.wide.s32 	%rd512, %r1956, 4;
	add.s64 	%rd513, %rd4, %rd512;
	ld.global.u32 	%r1957, [%rd513];
	setp.eq.s32 	%p280, %r1957, -1;
	selp.u32 	%r1958, 1, 0, %p280;
	add.s32 	%r1959, %r1955, %r1958;
	ld.global.u32 	%r1960, [%rd503+20];
	mul.wide.s32 	%rd514, %r1960, 4;
	add.s64 	%rd515, %rd4, %rd514;
	ld.global.u32 	%r1961, [%rd515];
	setp.eq.s32 	%p281, %r1961, -1;
	selp.u32 	%r1962, 1, 0, %p281;
	add.s32 	%r1963, %r1959, %r1962;
	ld.global.u32 	%r1964, [%rd503+24];
	mul.wide.s32 	%rd516, %r1964, 4;
	add.s64 	%rd517, %rd4, %rd516;
	ld.global.u32 	%r1965, [%rd517];
	setp.eq.s32 	%p282, %r1965, -1;
	selp.u32 	%r1966, 1, 0, %p282;
	add.s32 	%r1967, %r1963, %r1966;
	ld.global.u32 	%r1968, [%rd503+28];
	mul.wide.s32 	%rd518, %r1968, 4;
	add.s64 	%rd519, %rd4, %rd518;
	ld.global.u32 	%r1969, [%rd519];
	setp.eq.s32 	%p283, %r1969, -1;
	selp.u32 	%r1970, 1, 0, %p283;
	add.s32 	%r5930, %r1967, %r1970;
	add.s32 	%r5922, %r5922, 8;
$L__BB30_142:
	setp.eq.s32 	%p284, %r278, 0;
	@%p284 bra 	$L__BB30_149;
	and.b32  	%r284, %r266, 3;
	setp.lt.u32 	%p285, %r278, 4;
	@%p285 bra 	$L__BB30_145;
	mul.wide.s32 	%rd520, %r5922, 4;
	add.s64 	%rd521, %rd3, %rd520;
	ld.global.u32 	%r1972, [%rd521];
	mul.wide.s32 	%rd522, %r1972, 4;
	add.s64 	%rd523, %rd4, %rd522;
	ld.global.u32 	%r1973, [%rd523];
	setp.eq.s32 	%p286, %r1973, -1;
	selp.u32 	%r1974, 1, 0, %p286;
	add.s32 	%r1975, %r5930, %r1974;
	ld.global.u32 	%r1976, [%rd521+4];
	mul.wide.s32 	%rd524, %r1976, 4;
	add.s64 	%rd525, %rd4, %rd524;
	ld.global.u32 	%r1977, [%rd525];
	setp.eq.s32 	%p287, %r1977, -1;
	selp.u32 	%r1978, 1, 0, %p287;
	add.s32 	%r1979, %r1975, %r1978;
	ld.global.u32 	%r1980, [%rd521+8];
	mul.wide.s32 	%rd526, %r1980, 4;
	add.s64 	%rd527, %rd4, %rd526;
	ld.global.u32 	%r1981, [%rd527];
	setp.eq.s32 	%p288, %r1981, -1;
	selp.u32 	%r1982, 1, 0, %p288;
	add.s32 	%r1983, %r1979, %r1982;
	ld.global.u32 	%r1984, [%rd521+12];
	mul.wide.s32 	%rd528, %r1984, 4;
	add.s64 	%rd529, %rd4, %rd528;
	ld.global.u32 	%r1985, [%rd529];
	setp.eq.s32 	%p289, %r1985, -1;
	selp.u32 	%r1986, 1, 0, %p289;
	add.s32 	%r5930, %r1983, %r1986;
	add.s32 	%r5922, %r5922, 4;
$L__BB30_145:
	setp.eq.s32 	%p290, %r284, 0;
	@%p290 bra 	$L__BB30_149;
	mul.wide.s32 	%rd530, %r5922, 4;
	add.s64 	%rd18, %rd3, %rd530;
	ld.global.u32 	%r1987, [%rd18];
	mul.wide.s32 	%rd531, %r1987, 4;
	add.s64 	%rd532, %rd4, %rd531;
	ld.global.u32 	%r1988, [%rd532];
	setp.eq.s32 	%p291, %r1988, -1;
	selp.u32 	%r1989, 1, 0, %p291;
	add.s32 	%r5930, %r5930, %r1989;
	setp.eq.s32 	%p292, %r284, 1;
	@%p292 bra 	$L__BB30_149;
	ld.global.u32 	%r1990, [%rd18+4];
	mul.wide.s32 	%rd533, %r1990, 4;
	add.s64 	%rd534, %rd4, %rd533;
	ld.global.u32 	%r1991, [%rd534];
	setp.eq.s32 	%p293, %r1991, -1;
	selp.u32 	%r1992, 1, 0, %p293;
	add.s32 	%r5930, %r5930, %r1992;
	setp.eq.s32 	%p294, %r284, 2;
	@%p294 bra 	$L__BB30_149;
	ld.global.u32 	%r1993, [%rd18+8];
	mul.wide.s32 	%rd535, %r1993, 4;
	add.s64 	%rd536, %rd4, %rd535;
	ld.global.u32 	%r1994, [%rd536];
	setp.eq.s32 	%p295, %r1994, -1;
	selp.u32 	%r1995, 1, 0, %p295;
	add.s32 	%r5930, %r5930, %r1995;
$L__BB30_149:
	ld.global.u32 	%r1997, [%rd10+7168];
	setp.ne.s32 	%p296, %r1997, -1;
	mov.b32 	%r5943, 0;
	@%p296 bra 	$L__BB30_164;
	ld.global.u32 	%r5935, [%rd11+7168];
	ld.global.u32 	%r295, [%rd11+7172];
	setp.ge.s32 	%p297, %r5935, %r295;
	@%p297 bra 	$L__BB30_164;
	add.s32 	%r2001, %r5935, 1;
	max.s32 	%r2002, %r295, %r2001;
	sub.s32 	%r296, %r2002, %r5935;
	and.b32  	%r297, %r296, 15;
	sub.s32 	%r2003, %r5935, %r2002;
	setp.gt.u32 	%p298, %r2003, -16;
	mov.b32 	%r5943, 0;
	@%p298 bra 	$L__BB30_154;
	and.b32  	%r298, %r296, -16;
	mov.b32 	%r5943, 0;
	mov.u32 	%r5933, %r5943;
$L__BB30_153:
	.pragma "nounroll";
	mul.wide.s32 	%rd537, %r5935, 4;
	add.s64 	%rd538, %rd3, %rd537;
	ld.global.u32 	%r2005, [%rd538];
	mul.wide.s32 	%rd539, %r2005, 4;
	add.s64 	%rd540, %rd4, %rd539;
	ld.global.u32 	%r2006, [%rd540];
	setp.eq.s32 	%p299, %r2006, -1;
	selp.u32 	%r2007, 1, 0, %p299;
	add.s32 	%r2008, %r5943, %r2007;
	ld.global.u32 	%r2009, [%rd538+4];
	mul.wide.s32 	%rd541, %r2009, 4;
	add.s64 	%rd542, %rd4, %rd541;
	ld.global.u32 	%r2010, [%rd542];
	setp.eq.s32 	%p300, %r2010, -1;
	selp.u32 	%r2011, 1, 0, %p300;
	add.s32 	%r2012, %r2008, %r2011;
	ld.global.u32 	%r2013, [%rd538+8];
	mul.wide.s32 	%rd543, %r2013, 4;
	add.s64 	%rd544, %rd4, %rd543;
	ld.global.u32 	%r2014, [%rd544];
	setp.eq.s32 	%p301, %r2014, -1;
	selp.u32 	%r2015, 1, 0, %p301;
	add.s32 	%r2016, %r2012, %r2015;
	ld.global.u32 	%r2017, [%rd538+12];
	mul.wide.s32 	%rd545, %r2017, 4;
	add.s64 	%rd546, %rd4, %rd545;
	ld.global.u32 	%r2018, [%rd546];
	setp.eq.s32 	%p302, %r2018, -1;
	selp.u32 	%r2019, 1, 0, %p302;
	add.s32 	%r2020, %r2016, %r2019;
	ld.global.u32 	%r2021, [%rd538+16];
	mul.wide.s32 	%rd547, %r2021, 4;
	add.s64 	%rd548, %rd4, %rd547;
	ld.global.u32 	%r2022, [%rd548];
	setp.eq.s32 	%p303, %r2022, -1;
	selp.u32 	%r2023, 1, 0, %p303;
	add.s32 	%r2024, %r2020, %r2023;
	ld.global.u32 	%r2025, [%rd538+20];
	mul.wide.s32 	%rd549, %r2025, 4;
	add.s64 	%rd550, %rd4, %rd549;
	ld.global.u32 	%r2026, [%rd550];
	setp.eq.s32 	%p304, %r2026, -1;
	selp.u32 	%r2027, 1, 0, %p304;
	add.s32 	%r2028, %r2024, %r2027;
	ld.global.u32 	%r2029, [%rd538+24];
	mul.wide.s32 	%rd551, %r2029, 4;
	add.s64 	%rd552, %rd4, %rd551;
	ld.global.u32 	%r2030, [%rd552];
	setp.eq.s32 	%p305, %r2030, -1;
	selp.u32 	%r2031, 1, 0, %p305;
	add.s32 	%r2032, %r2028, %r2031;
	ld.global.u32 	%r2033, [%rd538+28];
	mul.wide.s32 	%rd553, %r2033, 4;
	add.s64 	%rd554, %rd4, %rd553;
	ld.global.u32 	%r2034, [%rd554];
	setp.eq.s32 	%p306, %r2034, -1;
	selp.u32 	%r2035, 1, 0, %p306;
	add.s32 	%r2036, %r2032, %r2035;
	ld.global.u32 	%r2037, [%rd538+32];
	mul.wide.s32 	%rd555, %r2037, 4;
	add.s64 	%rd556, %rd4, %rd555;
	ld.global.u32 	%r2038, [%rd556];
	setp.eq.s32 	%p307, %r2038, -1;
	selp.u32 	%r2039, 1, 0, %p307;
	add.s32 	%r2040, %r2036, %r2039;
	ld.global.u32 	%r2041, [%rd538+36];
	mul.wide.s32 	%rd557, %r2041, 4;
	add.s64 	%rd558, %rd4, %rd557;
	ld.global.u32 	%r2042, [%rd558];
	setp.eq.s32 	%p308, %r2042, -1;
	selp.u32 	%r2043, 1, 0, %p308;
	add.s32 	%r2044, %r2040, %r2043;
	ld.global.u32 	%r2045, [%rd538+40];
	mul.wide.s32 	%rd559, %r2045, 4;
	add.s64 	%rd560, %rd4, %rd559;
	ld.global.u32 	%r2046, [%rd560];
	setp.eq.s32 	%p309, %r2046, -1;
	selp.u32 	%r2047, 1, 0, %p309;
	add.s32 	%r2048, %r2044, %r2047;
	ld.global.u32 	%r2049, [%rd538+44];
	mul.wide.s32 	%rd561, %r2049, 4;
	add.s64 	%rd562, %rd4, %rd561;
	ld.global.u32 	%r2050, [%rd562];
	setp.eq.s32 	%p310, %r2050, -1;
	selp.u32 	%r2051, 1, 0, %p310;
	add.s32 	%r2052, %r2048, %r2051;
	ld.global.u32 	%r2053, [%rd538+48];
	mul.wide.s32 	%rd563, %r2053, 4;
	add.s64 	%rd564, %rd4, %rd563;
	ld.global.u32 	%r2054, [%rd564];
	setp.eq.s32 	%p311, %r2054, -1;
	selp.u32 	%r2055, 1, 0, %p311;
	add.s32 	%r2056, %r2052, %r2055;
	ld.global.u32 	%r2057, [%rd538+52];
	mul.wide.s32 	%rd565, %r2057, 4;
	add.s64 	%rd566, %rd4, %rd565;
	ld.global.u32 	%r2058, [%rd566];
	setp.eq.s32 	%p312, %r2058, -1;
	selp.u32 	%r2059, 1, 0, %p312;
	add.s32 	%r2060, %r2056, %r2059;
	ld.global.u32 	%r2061, [%rd538+56];
	mul.wide.s32 	%rd567, %r2061, 4;
	add.s64 	%rd568, %rd4, %rd567;
	ld.global.u32 	%r2062, [%rd568];
	setp.eq.s32 	%p313, %r2062, -1;
	selp.u32 	%r2063, 1, 0, %p313;
	add.s32 	%r2064, %r2060, %r2063;
	ld.global.u32 	%r2065, [%rd538+60];
	mul.wide.s32 	%rd569, %r2065, 4;
	add.s64 	%rd570, %rd4, %rd569;
	ld.global.u32 	%r2066, [%rd570];
	setp.eq.s32 	%p314, %r2066, -1;
	selp.u32 	%r2067, 1, 0, %p314;
	add.s32 	%r5943, %r2064, %r2067;
	add.s32 	%r5935, %r5935, 16;
	add.s32 	%r5933, %r5933, 16;
	setp.ne.s32 	%p315, %r5933, %r298;
	@%p315 bra 	$L__BB30_153;
$L__BB30_154:
	setp.eq.s32 	%p316, %r297, 0;
	@%p316 bra 	$L__BB30_164;
	and.b32  	%r308, %r296, 7;
	setp.lt.u32 	%p317, %r297, 8;
	@%p317 bra 	$L__BB30_157;
	mul.wide.s32 	%rd571, %r5935, 4;
	add.s64 	%rd572, %rd3, %rd571;
	ld.global.u32 	%r2069, [%rd572];
	mul.wide.s32 	%rd573, %r2069, 4;
	add.s64 	%rd574, %rd4, %rd573;
	ld.global.u32 	%r2070, [%rd574];
	setp.eq.s32 	%p318, %r2070, -1;
	selp.u32 	%r2071, 1, 0, %p318;
	add.s32 	%r2072, %r5943, %r2071;
	ld.global.u32 	%r2073, [%rd572+4];
	mul.wide.s32 	%rd575, %r2073, 4;
	add.s64 	%rd576, %rd4, %rd575;
	ld.global.u32 	%r2074, [%rd576];
	setp.eq.s32 	%p319, %r2074, -1;
	selp.u32 	%r2075, 1, 0, %p319;
	add.s32 	%r2076, %r2072, %r2075;
	ld.global.u32 	%r2077, [%rd572+8];
	mul.wide.s32 	%rd577, %r2077, 4;
	add.s64 	%rd578, %rd4, %rd577;
	ld.global.u32 	%r2078, [%rd578];
	setp.eq.s32 	%p320, %r2078, -1;
	selp.u32 	%r2079, 1, 0, %p320;
	add.s32 	%r2080, %r2076, %r2079;
	ld.global.u32 	%r2081, [%rd572+12];
	mul.wide.s32 	%rd579, %r2081, 4;
	add.s64 	%rd580, %rd4, %rd579;
	ld.global.u32 	%r2082, [%rd580];
	setp.eq.s32 	%p321, %r2082, -1;
	selp.u32 	%r2083, 1, 0, %p321;
	add.s32 	%r2084, %r2080, %r2083;
	ld.global.u32 	%r2085, [%rd572+16];
	mul.wide.s32 	%rd581, %r2085, 4;
	add.s64 	%rd582, %rd4, %rd581;
	ld.global.u32 	%r2086, [%rd582];
	setp.eq.s32 	%p322, %r2086, -1;
	selp.u32 	%r2087, 1, 0, %p322;
	add.s32 	%r2088, %r2084, %r2087;
	ld.global.u32 	%r2089, [%rd572+20];
	mul.wide.s32 	%rd583, %r2089, 4;
	add.s64 	%rd584, %rd4, %rd583;
	ld.global.u32 	%r2090, [%rd584];
	setp.eq.s32 	%p323, %r2090, -1;
	selp.u32 	%r2091, 1, 0, %p323;
	add.s32 	%r2092, %r2088, %r2091;
	ld.global.u32 	%r2093, [%rd572+24];
	mul.wide.s32 	%rd585, %r2093, 4;
	add.s64 	%rd586, %rd4, %rd585;
	ld.global.u32 	%r2094, [%rd586];
	setp.eq.s32 	%p324, %r2094, -1;
	selp.u32 	%r2095, 1, 0, %p324;
	add.s32 	%r2096, %r2092, %r2095;
	ld.global.u32 	%r2097, [%rd572+28];
	mul.wide.s32 	%rd587, %r2097, 4;
	add.s64 	%rd588, %rd4, %rd587;
	ld.global.u32 	%r2098, [%rd588];
	setp.eq.s32 	%p325, %r2098, -1;
	selp.u32 	%r2099, 1, 0, %p325;
	add.s32 	%r5943, %r2096, %r2099;
	add.s32 	%r5935, %r5935, 8;
$L__BB30_157:
	setp.eq.s32 	%p326, %r308, 0;
	@%p326 bra 	$L__BB30_164;
	and.b32  	%r314, %r296, 3;
	setp.lt.u32 	%p327, %r308, 4;
	@%p327 bra 	$L__BB30_160;
	mul.wide.s32 	%rd589, %r5935, 4;
	add.s64 	%rd590, %rd3, %rd589;
	ld.global.u32 	%r2101, [%rd590];
	mul.wide.s32 	%rd591, %r2101, 4;
	add.s64 	%rd592, %rd4, %rd591;
	ld.global.u32 	%r2102, [%rd592];
	setp.eq.s32 	%p328, %r2102, -1;
	selp.u32 	%r2103, 1, 0, %p328;
	add.s32 	%r2104, %r5943, %r2103;
	ld.global.u32 	%r2105, [%rd590+4];
	mul.wide.s32 	%rd593, %r2105, 4;
	add.s64 	%rd594, %rd4, %rd593;
	ld.global.u32 	%r2106, [%rd594];
	setp.eq.s32 	%p329, %r2106, -1;
	selp.u32 	%r2107, 1, 0, %p329;
	add.s32 	%r2108, %r2104, %r2107;
	ld.global.u32 	%r2109, [%rd590+8];
	mul.wide.s32 	%rd595, %r2109, 4;
	add.s64 	%rd596, %rd4, %rd595;
	ld.global.u32 	%r2110, [%rd596];
	setp.eq.s32 	%p330, %r2110, -1;
	selp.u32 	%r2111, 1, 0, %p330;
	add.s32 	%r2112, %r2108, %r2111;
	ld.global.u32 	%r2113, [%rd590+12];
	mul.wide.s32 	%rd597, %r2113, 4;
	add.s64 	%rd598, %rd4, %rd597;
	ld.global.u32 	%r2114, [%rd598];
	setp.eq.s32 	%p331, %r2114, -1;
	selp.u32 	%r2115, 1, 0, %p331;
	add.s32 	%r5943, %r2112, %r2115;
	add.s32 	%r5935, %r5935, 4;
$L__BB30_160:
	setp.eq.s32 	%p332, %r314, 0;
	@%p332 bra 	$L__BB30_164;
	mul.wide.s32 	%rd599, %r5935, 4;
	add.s64 	%rd19, %rd3, %rd599;
	ld.global.u32 	%r2116, [%rd19];
	mul.wide.s32 	%rd600, %r2116, 4;
	add.s64 	%rd601, %rd4, %rd600;
	ld.global.u32 	%r2117, [%rd601];
	setp.eq.s32 	%p333, %r2117, -1;
	selp.u32 	%r2118, 1, 0, %p333;
	add.s32 	%r5943, %r5943, %r2118;
	setp.eq.s32 	%p334, %r314, 1;
	@%p334 bra 	$L__BB30_164;
	ld.global.u32 	%r2119, [%rd19+4];
	mul.wide.s32 	%rd602, %r2119, 4;
	add.s64 	%rd603, %rd4, %rd602;
	ld.global.u32 	%r2120, [%rd603];
	setp.eq.s32 	%p335, %r2120, -1;
	selp.u32 	%r2121, 1, 0, %p335;
	add.s32 	%r5943, %r5943, %r2121;
	setp.eq.s32 	%p336, %r314, 2;
	@%p336 bra 	$L__BB30_164;
	ld.global.u32 	%r2122, [%rd19+8];
	mul.wide.s32 	%rd604, %r2122, 4;
	add.s64 	%rd605, %rd4, %rd604;
	ld.global.u32 	%r2123, [%rd605];
	setp.eq.s32 	%p337, %r2123, -1;
	selp.u32 	%r2124, 1, 0, %p337;
	add.s32 	%r5943, %r5943, %r2124;
$L__BB30_164:
	ld.global.u32 	%r2126, [%rd10+8192];
	setp.ne.s32 	%p338, %r2126, -1;
	mov.b32 	%r5956, 0;
	@%p338 bra 	$L__BB30_179;
	ld.global.u32 	%r5948, [%rd11+8192];
	ld.global.u32 	%r325, [%rd11+8196];
	setp.ge.s32 	%p339, %r5948, %r325;
	@%p339 bra 	$L__BB30_179;
	add.s32 	%r2130, %r5948, 1;
	max.s32 	%r2131, %r325, %r2130;
	sub.s32 	%r326, %r2131, %r5948;
	and.b32  	%r327, %r326, 15;
	sub.s32 	%r2132, %r5948, %r2131;
	setp.gt.u32 	%p340, %r2132, -16;
	mov.b32 	%r5956, 0;
	@%p340 bra 	$L__BB30_169;
	and.b32  	%r328, %r326, -16;
	mov.b32 	%r5956, 0;
	mov.u32 	%r5946, %r5956;
$L__BB30_168:
	.pragma "nounroll";
	mul.wide.s32 	%rd606, %r5948, 4;
	add.s64 	%rd607, %rd3, %rd606;
	ld.global.u32 	%r2134, [%rd607];
	mul.wide.s32 	%rd608, %r2134, 4;
	add.s64 	%rd609, %rd4, %rd608;
	ld.global.u32 	%r2135, [%rd609];
	setp.eq.s32 	%p341, %r2135, -1;
	selp.u32 	%r2136, 1, 0, %p341;
	add.s32 	%r2137, %r5956, %r2136;
	ld.global.u32 	%r2138, [%rd607+4];
	mul.wide.s32 	%rd610, %r2138, 4;
	add.s64 	%rd611, %rd4, %rd610;
	ld.global.u32 	%r2139, [%rd611];
	setp.eq.s32 	%p342, %r2139, -1;
	selp.u32 	%r2140, 1, 0, %p342;
	add.s32 	%r2141, %r2137, %r2140;
	ld.global.u32 	%r2142, [%rd607+8];
	mul.wide.s32 	%rd612, %r2142, 4;
	add.s64 	%rd613, %rd4, %rd612;
	ld.global.u32 	%r2143, [%rd613];
	setp.eq.s32 	%p343, %r2143, -1;
	selp.u32 	%r2144, 1, 0, %p343;
	add.s32 	%r2145, %r2141, %r2144;
	ld.global.u32 	%r2146, [%rd607+12];
	mul.wide.s32 	%rd614, %r2146, 4;
	add.s64 	%rd615, %rd4, %rd614;
	ld.global.u32 	%r2147, [%rd615];
	setp.eq.s32 	%p344, %r2147, -1;
	selp.u32 	%r2148, 1, 0, %p344;
	add.s32 	%r2149, %r2145, %r2148;
	ld.global.u32 	%r2150, [%rd607+16];
	mul.wide.s32 	%rd616, %r2150, 4;
	add.s64 	%rd617, %rd4, %rd616;
	ld.global.u32 	%r2151, [%rd617];
	setp.eq.s32 	%p345, %r2151, -1;
	selp.u32 	%r2152, 1, 0, %p345;
	add.s32 	%r2153, %r2149, %r2152;
	ld.global.u32 	%r2154, [%rd607+20];
	mul.wide.s32 	%rd618, %r2154, 4;
	add.s64 	%rd619, %rd4, %rd618;
	ld.global.u32 	%r2155, [%rd619];
	setp.eq.s32 	%p346, %r2155, -1;
	selp.u32 	%r2156, 1, 0, %p346;
	add.s32 	%r2157, %r2153, %r2156;
	ld.global.u32 	%r2158, [%rd607+24];
	mul.wide.s32 	%rd620, %r2158, 4;
	add.s64 	%rd621, %rd4, %rd620;
	ld.global.u32 	%r2159, [%rd621];
	setp.eq.s32 	%p347, %r2159, -1;
	selp.u32 	%r2160, 1, 0, %p347;
	add.s32 	%r2161, %r2157, %r2160;
	ld.global.u32 	%r2162, [%rd607+28];
	mul.wide.s32 	%rd622, %r2162, 4;
	add.s64 	%rd623, %rd4, %rd622;
	ld.global.u32 	%r2163, [%rd623];
	setp.eq.s32 	%p348, %r2163, -1;
	selp.u32 	%r2164, 1, 0, %p348;
	add.s32 	%r2165, %r2161, %r2164;
	ld.global.u32 	%r2166, [%rd607+32];
	mul.wide.s32 	%rd624, %r2166, 4;
	add.s64 	%rd625, %rd4, %rd624;
	ld.global.u32 	%r2167, [%rd625];
	setp.eq.s32 	%p349, %r2167, -1;
	selp.u32 	%r2168, 1, 0, %p349;
	add.s32 	%r2169, %r2165, %r2168;
	ld.global.u32 	%r2170, [%rd607+36];
	mul.wide.s32 	%rd626, %r2170, 4;
	add.s64 	%rd627, %rd4, %rd626;
	ld.global.u32 	%r2171, [%rd627];
	setp.eq.s32 	%p350, %r2171, -1;
	selp.u32 	%r2172, 1, 0, %p350;
	add.s32 	%r2173, %r2169, %r2172;
	ld.global.u32 	%r2174, [%rd607+40];
	mul.wide.s32 	%rd628, %r2174, 4;
	add.s64 	%rd629, %rd4, %rd628;
	ld.global.u32 	%r2175, [%rd629];
	setp.eq.s32 	%p351, %r2175, -1;
	selp.u32 	%r2176, 1, 0, %p351;
	add.s32 	%r2177, %r2173, %r2176;
	ld.global.u32 	%r2178, [%rd607+44];
	mul.wide.s32 	%rd630, %r2178, 4;
	add.s64 	%rd631, %rd4, %rd630;
	ld.global.u32 	%r2179, [%rd631];
	setp.eq.s32 	%p352, %r2179, -1;
	selp.u32 	%r2180, 1, 0, %p352;
	add.s32 	%r2181, %r2177, %r2180;
	ld.global.u32 	%r2182, [%rd607+48];
	mul.wide.s32 	%rd632, %r2182, 4;
	add.s64 	%rd633, %rd4, %rd632;
	ld.global.u32 	%r2183, [%rd633];
	setp.eq.s32 	%p353, %r2183, -1;
	selp.u32 	%r2184, 1, 0, %p353;
	add.s32 	%r2185, %r2181, %r2184;
	ld.global.u32 	%r2186, [%rd607+52];
	mul.wide.s32 	%rd634, %r2186, 4;
	add.s64 	%rd635, %rd4, %rd634;
	ld.global.u32 	%r2187, [%rd635];
	setp.eq.s32 	%p354, %r2187, -1;
	selp.u32 	%r2188, 1, 0, %p354;
	add.s32 	%r2189, %r2185, %r2188;
	ld.global.u32 	%r2190, [%rd607+56];
	mul.wide.s32 	%rd636, %r2190, 4;
	add.s64 	%rd637, %rd4, %rd636;
	ld.global.u32 	%r2191, [%rd637];
	setp.eq.s32 	%p355, %r2191, -1;
	selp.u32 	%r2192, 1, 0, %p355;
	add.s32 	%r2193, %r2189, %r2192;
	ld.global.u32 	%r2194, [%rd607+60];
	mul.wide.s32 	%rd638, %r2194, 4;
	add.s64 	%rd639, %rd4, %rd638;
	ld.global.u32 	%r2195, [%rd639];
	setp.eq.s32 	%p356, %r2195, -1;
	selp.u32 	%r2196, 1, 0, %p356;
	add.s32 	%r5956, %r2193, %r2196;
	add.s32 	%r5948, %r5948, 16;
	add.s32 	%r5946, %r5946, 16;
	setp.ne.s32 	%p357, %r5946, %r328;
	@%p357 bra 	$L__BB30_168;
$L__BB30_169:
	setp.eq.s32 	%p358, %r327, 0;
	@%p358 bra 	$L__BB30_179;
	and.b32  	%r338, %r326, 7;
	setp.lt.u32 	%p359, %r327, 8;
	@%p359 bra 	$L__BB30_172;
	mul.wide.s32 	%rd640, %r5948, 4;
	add.s64 	%rd641, %rd3, %rd640;
	ld.global.u32 	%r2198, [%rd641];
	mul.wide.s32 	%rd642, %r2198, 4;
	add.s64 	%rd643, %rd4, %rd642;
	ld.global.u32 	%r2199, [%rd643];
	setp.eq.s32 	%p360, %r2199, -1;
	selp.u32 	%r2200, 1, 0, %p360;
	add.s32 	%r2201, %r5956, %r2200;
	ld.global.u32 	%r2202, [%rd641+4];
	mul.wide.s32 	%rd644, %r2202, 4;
	add.s64 	%rd645, %rd4, %rd644;
	ld.global.u32 	%r2203, [%rd645];
	setp.eq.s32 	%p361, %r2203, -1;
	selp.u32 	%r2204, 1, 0, %p361;
	add.s32 	%r2205, %r2201, %r2204;
	ld.global.u32 	%r2206, [%rd641+8];
	mul.wide.s32 	%rd646, %r2206, 4;
	add.s64 	%rd647, %rd4, %rd646;
	ld.global.u32 	%r2207, [%rd647];
	setp.eq.s32 	%p362, %r2207, -1;
	selp.u32 	%r2208, 1, 0, %p362;
	add.s32 	%r2209, %r2205, %r2208;
	ld.global.u32 	%r2210, [%rd641+12];
	mul.wide.s32 	%rd648, %r2210, 4;
	add.s64 	%rd649, %rd4, %rd648;
	ld.global.u32 	%r2211, [%rd649];
	setp.eq.s32 	%p363, %r2211, -1;
	selp.u32 	%r2212, 1, 0, %p363;
	add.s32 	%r2213, %r2209, %r2212;
	ld.global.u32 	%r2214, [%rd641+16];
	mul.wide.s32 	%rd650, %r2214, 4;
	add.s64 	%rd651, %rd4, %rd650;
	ld.global.u32 	%r2215, [%rd651];
	setp.eq.s32 	%p364, %r2215, -1;
	selp.u32 	%r2216, 1, 0, %p364;
	add.s32 	%r2217, %r2213, %r2216;
	ld.global.u32 	%r2218, [%rd641+20];
	mul.wide.s32 	%rd652, %r2218, 4;
	add.s64 	%rd653, %rd4, %rd652;
	ld.global.u32 	%r2219, [%rd653];
	setp.eq.s32 	%p365, %r2219, -1;
	selp.u32 	%r2220, 1, 0, %p365;
	add.s32 	%r2221, %r2217, %r2220;
	ld.global.u32 	%r2222, [%rd641+24];
	mul.wide.s32 	%rd654, %r2222, 4;
	add.s64 	%rd655, %rd4, %rd654;
	ld.global.u32 	%r2223, [%rd655];
	setp.eq.s32 	%p366, %r2223, -1;
	selp.u32 	%r2224, 1, 0, %p366;
	add.s32 	%r2225, %r2221, %r2224;
	ld.global.u32 	%r2226, [%rd641+28];
	mul.wide.s32 	%rd656, %r2226, 4;
	add.s64 	%rd657, %rd4, %rd656;
	ld.global.u32 	%r2227, [%rd657];
	setp.eq.s32 	%p367, %r2227, -1;
	selp.u32 	%r2228, 1, 0, %p367;
	add.s32 	%r5956, %r2225, %r2228;
	add.s32 	%r5948, %r5948, 8;
$L__BB30_172:
	setp.eq.s32 	%p368, %r338, 0;
	@%p368 bra 	$L__BB30_179;
	and.b32  	%r344, %r326, 3;
	setp.lt.u32 	%p369, %r338, 4;
	@%p369 bra 	$L__BB30_175;
	mul.wide.s32 	%rd658, %r5948, 4;
	add.s64 	%rd659, %rd3, %rd658;
	ld.global.u32 	%r2230, [%rd659];
	mul.wide.s32 	%rd660, %r2230, 4;
	add.s64 	%rd661, %rd4, %rd660;
	ld.global.u32 	%r2231, [%rd661];
	setp.eq.s32 	%p370, %r2231, -1;
	selp.u32 	%r2232, 1, 0, %p370;
	add.s32 	%r2233, %r5956, %r2232;
	ld.global.u32 	%r2234, [%rd659+4];
	mul.wide.s32 	%rd662, %r2234, 4;
	add.s64 	%rd663, %rd4, %rd662;
	ld.global.u32 	%r2235, [%rd663];
	setp.eq.s32 	%p371, %r2235, -1;
	selp.u32 	%r2236, 1, 0, %p371;
	add.s32 	%r2237, %r2233, %r2236;
	ld.global.u32 	%r2238, [%rd659+8];
	mul.wide.s32 	%rd664, %r2238, 4;
	add.s64 	%rd665, %rd4, %rd664;
	ld.global.u32 	%r2239, [%rd665];
	setp.eq.s32 	%p372, %r2239, -1;
	selp.u32 	%r2240, 1, 0, %p372;
	add.s32 	%r2241, %r2237, %r2240;
	ld.global.u32 	%r2242, [%rd659+12];
	mul.wide.s32 	%rd666, %r2242, 4;
	add.s64 	%rd667, %rd4, %rd666;
	ld.global.u32 	%r2243, [%rd667];
	setp.eq.s32 	%p373, %r2243, -1;
	selp.u32 	%r2244, 1, 0, %p373;
	add.s32 	%r5956, %r2241, %r2244;
	add.s32 	%r5948, %r5948, 4;
$L__BB30_175:
	setp.eq.s32 	%p374, %r344, 0;
	@%p374 bra 	$L__BB30_179;
	mul.wide.s32 	%rd668, %r5948, 4;
	add.s64 	%rd20, %rd3, %rd668;
	ld.global.u32 	%r2245, [%rd20];
	mul.wide.s32 	%rd669, %r2245, 4;
	add.s64 	%rd670, %rd4, %rd669;
	ld.global.u32 	%r2246, [%rd670];
	setp.eq.s32 	%p375, %r2246, -1;
	selp.u32 	%r2247, 1, 0, %p375;
	add.s32 	%r5956, %r5956, %r2247;
	setp.eq.s32 	%p376, %r344, 1;
	@%p376 bra 	$L__BB30_179;
	ld.global.u32 	%r2248, [%rd20+4];
	mul.wide.s32 	%rd671, %r2248, 4;
	add.s64 	%rd672, %rd4, %rd671;
	ld.global.u32 	%r2249, [%rd672];
	setp.eq.s32 	%p377, %r2249, -1;
	selp.u32 	%r2250, 1, 0, %p377;
	add.s32 	%r5956, %r5956, %r2250;
	setp.eq.s32 	%p378, %r344, 2;
	@%p378 bra 	$L__BB30_179;
	ld.global.u32 	%r2251, [%rd20+8];
	mul.wide.s32 	%rd673, %r2251, 4;
	add.s64 	%rd674, %rd4, %rd673;
	ld.global.u32 	%r2252, [%rd674];
	setp.eq.s32 	%p379, %r2252, -1;
	selp.u32 	%r2253, 1, 0, %p379;
	add.s32 	%r5956, %r5956, %r2253;
$L__BB30_179:
	ld.global.u32 	%r2255, [%rd10+9216];
	setp.ne.s32 	%p380, %r2255, -1;
	mov.b32 	%r5969, 0;
	@%p380 bra 	$L__BB30_194;
	ld.global.u32 	%r5961, [%rd11+9216];
	ld.global.u32 	%r355, [%rd11+9220];
	setp.ge.s32 	%p381, %r5961, %r355;
	@%p381 bra 	$L__BB30_194;
	add.s32 	%r2259, %r5961, 1;
	max.s32 	%r2260, %r355, %r2259;
	sub.s32 	%r356, %r2260, %r5961;
	and.b32  	%r357, %r356, 15;
	sub.s32 	%r2261, %r5961, %r2260;
	setp.gt.u32 	%p382, %r2261, -16;
	mov.b32 	%r5969, 0;
	@%p382 bra 	$L__BB30_184;
	and.b32  	%r358, %r356, -16;
	mov.b32 	%r5969, 0;
	mov.u32 	%r5959, %r5969;
$L__BB30_183:
	.pragma "nounroll";
	mul.wide.s32 	%rd675, %r5961, 4;
	add.s64 	%rd676, %rd3, %rd675;
	ld.global.u32 	%r2263, [%rd676];
	mul.wide.s32 	%rd677, %r2263, 4;
	add.s64 	%rd678, %rd4, %rd677;
	ld.global.u32 	%r2264, [%rd678];
	setp.eq.s32 	%p383, %r2264, -1;
	selp.u32 	%r2265, 1, 0, %p383;
	add.s32 	%r2266, %r5969, %r2265;
	ld.global.u32 	%r2267, [%rd676+4];
	mul.wide.s32 	%rd679, %r2267, 4;
	add.s64 	%rd680, %rd4, %rd679;
	ld.global.u32 	%r2268, [%rd680];
	setp.eq.s32 	%p384, %r2268, -1;
	selp.u32 	%r2269, 1, 0, %p384;
	add.s32 	%r2270, %r2266, %r2269;
	ld.global.u32 	%r2271, [%rd676+8];
	mul.wide.s32 	%rd681, %r2271, 4;
	add.s64 	%rd682, %rd4, %rd681;
	ld.global.u32 	%r2272, [%rd682];
	setp.eq.s32 	%p385, %r2272, -1;
	selp.u32 	%r2273, 1, 0, %p385;
	add.s32 	%r2274, %r2270, %r2273;
	ld.global.u32 	%r2275, [%rd676+12];
	mul.wide.s32 	%rd683, %r2275, 4;
	add.s64 	%rd684, %rd4, %rd683;
	ld.global.u32 	%r2276, [%rd684];
	setp.eq.s32 	%p386, %r2276, -1;
	selp.u32 	%r2277, 1, 0, %p386;
	add.s32 	%r2278, %r2274, %r2277;
	ld.global.u32 	%r2279, [%rd676+16];
	mul.wide.s32 	%rd685, %r2279, 4;
	add.s64 	%rd686, %rd4, %rd685;
	ld.global.u32 	%r2280, [%rd686];
	setp.eq.s32 	%p387, %r2280, -1;
	selp.u32 	%r2281, 1, 0, %p387;
	add.s32 	%r2282, %r2278, %r2281;
	ld.global.u32 	%r2283, [%rd676+20];
	mul.wide.s32 	%rd687, %r2283, 4;
	add.s64 	%rd688, %rd4, %rd687;
	ld.global.u32 	%r2284, [%rd688];
	setp.eq.s32 	%p388, %r2284, -1;
	selp.u32 	%r2285, 1, 0, %p388;
	add.s32 	%r2286, %r2282, %r2285;
	ld.global.u32 	%r2287, [%rd676+24];
	mul.wide.s32 	%rd689, %r2287, 4;
	add.s64 	%rd690, %rd4, %rd689;
	ld.global.u32 	%r2288, [%rd690];
	setp.eq.s32 	%p389, %r2288, -1;
	selp.u32 	%r2289, 1, 0, %p389;
	add.s32 	%r2290, %r2286, %r2289;
	ld.global.u32 	%r2291, [%rd676+28];
	mul.wide.s32 	%rd691, %r2291, 4;
	add.s64 	%rd692, %rd4, %rd691;
	ld.global.u32 	%r2292, [%rd692];
	setp.eq.s32 	%p390, %r2292, -1;
	selp.u32 	%r2293, 1, 0, %p390;
	add.s32 	%r2294, %r2290, %r2293;
	ld.global.u32 	%r2295, [%rd676+32];
	mul.wide.s32 	%rd693, %r2295, 4;
	add.s64 	%rd694, %rd4, %rd693;
	ld.global.u32 	%r2296, [%rd694];
	setp.eq.s32 	%p391, %r2296, -1;
	selp.u32 	%r2297, 1, 0, %p391;
	add.s32 	%r2298, %r2294, %r2297;
	ld.global.u32 	%r2299, [%rd676+36];
	mul.wide.s32 	%rd695, %r2299, 4;
	add.s64 	%rd696, %rd4, %rd695;
	ld.global.u32 	%r2300, [%rd696];
	setp.eq.s32 	%p392, %r2300, -1;
	selp.u32 	%r2301, 1, 0, %p392;
	add.s32 	%r2302, %r2298, %r2301;
	ld.global.u32 	%r2303, [%rd676+40];
	mul.wide.s32 	%rd697, %r2303, 4;
	add.s64 	%rd698, %rd4, %rd697;
	ld.global.u32 	%r2304, [%rd698];
	setp.eq.s32 	%p393, %r2304, -1;
	selp.u32 	%r2305, 1, 0, %p393;
	add.s32 	%r2306, %r2302, %r2305;
	ld.global.u32 	%r2307, [%rd676+44];
	mul.wide.s32 	%rd699, %r2307, 4;
	add.s64 	%rd700, %rd4, %rd699;
	ld.global.u32 	%r2308, [%rd700];
	setp.eq.s32 	%p394, %r2308, -1;
	selp.u32 	%r2309, 1, 0, %p394;
	add.s32 	%r2310, %r2306, %r2309;
	ld.global.u32 	%r2311, [%rd676+48];
	mul.wide.s32 	%rd701, %r2311, 4;
	add.s64 	%rd702, %rd4, %rd701;
	ld.global.u32 	%r2312, [%rd702];
	setp.eq.s32 	%p395, %r2312, -1;
	selp.u32 	%r2313, 1, 0, %p395;
	add.s32 	%r2314, %r2310, %r2313;
	ld.global.u32 	%r2315, [%rd676+52];
	mul.wide.s32 	%rd703, %r2315, 4;
	add.s64 	%rd704, %rd4, %rd703;
	ld.global.u32 	%r2316, [%rd704];
	setp.eq.s32 	%p396, %r2316, -1;
	selp.u32 	%r2317, 1, 0, %p396;
	add.s32 	%r2318, %r2314, %r2317;
	ld.global.u32 	%r2319, [%rd676+56];
	mul.wide.s32 	%rd705, %r2319, 4;
	add.s64 	%rd706, %rd4, %rd705;
	ld.global.u32 	%r2320, [%rd706];
	setp.eq.s32 	%p397, %r2320, -1;
	selp.u32 	%r2321, 1, 0, %p397;
	add.s32 	%r2322, %r2318, %r2321;
	ld.global.u32 	%r2323, [%rd676+60];
	mul.wide.s32 	%rd707, %r2323, 4;
	add.s64 	%rd708, %rd4, %rd707;
	ld.global.u32 	%r2324, [%rd708];
	setp.eq.s32 	%p398, %r2324, -1;
	selp.u32 	%r2325, 1, 0, %p398;
	add.s32 	%r5969, %r2322, %r2325;
	add.s32 	%r5961, %r5961, 16;
	add.s32 	%r5959, %r5959, 16;
	setp.ne.s32 	%p399, %r5959, %r358;
	@%p399 bra 	$L__BB30_183;
$L__BB30_184:
	setp.eq.s32 	%p400, %r357, 0;
	@%p400 bra 	$L__BB30_194;
	and.b32  	%r368, %r356, 7;
	setp.lt.u32 	%p401, %r357, 8;
	@%p401 bra 	$L__BB30_187;
	mul.wide.s32 	%rd709, %r5961, 4;
	add.s64 	%rd710, %rd3, %rd709;
	ld.global.u32 	%r2327, [%rd710];
	mul.wide.s32 	%rd711, %r2327, 4;
	add.s64 	%rd712, %rd4, %rd711;
	ld.global.u32 	%r2328, [%rd712];
	setp.eq.s32 	%p402, %r2328, -1;
	selp.u32 	%r2329, 1, 0, %p402;
	add.s32 	%r2330, %r5969, %r2329;
	ld.global.u32 	%r2331, [%rd710+4];
	mul.wide.s32 	%rd713, %r2331, 4;
	add.s64 	%rd714, %rd4, %rd713;
	ld.global.u32 	%r2332, [%rd714];
	setp.eq.s32 	%p403, %r2332, -1;
	selp.u32 	%r2333, 1, 0, %p403;
	add.s32 	%r2334, %r2330, %r2333;
	ld.global.u32 	%r2335, [%rd710+8];
	mul.wide.s32 	%rd715, %r2335, 4;
	add.s64 	%rd716, %rd4, %rd715;
	ld.global.u32 	%r2336, [%rd716];
	setp.eq.s32 	%p404, %r2336, -1;
	selp.u32 	%r2337, 1, 0, %p404;
	add.s32 	%r2338, %r2334, %r2337;
	ld.global.u32 	%r2339, [%rd710+12];
	mul.wide.s32 	%rd717, %r2339, 4;
	add.s64 	%rd718, %rd4, %rd717;
	ld.global.u32 	%r2340, [%rd718];
	setp.eq.s32 	%p405, %r2340, -1;
	selp.u32 	%r2341, 1, 0, %p405;
	add.s32 	%r2342, %r2338, %r2341;
	ld.global.u32 	%r2343, [%rd710+16];
	mul.wide.s32 	%rd719, %r2343, 4;
	add.s64 	%rd720, %rd4, %rd719;
	ld.global.u32 	%r2344, [%rd720];
	setp.eq.s32 	%p406, %r2344, -1;
	selp.u32 	%r2345, 1, 0, %p406;
	add.s32 	%r2346, %r2342, %r2345;
	ld.global.u32 	%r2347, [%rd710+20];
	mul.wide.s32 	%rd721, %r2347, 4;
	add.s64 	%rd722, %rd4, %rd721;
	ld.global.u32 	%r2348, [%rd722];
	setp.eq.s32 	%p407, %r2348, -1;
	selp.u32 	%r2349, 1, 0, %p407;
	add.s32 	%r2350, %r2346, %r2349;
	ld.global.u32 	%r2351, [%rd710+24];
	mul.wide.s32 	%rd723, %r2351, 4;
	add.s64 	%rd724, %rd4, %rd723;
	ld.global.u32 	%r2352, [%rd724];
	setp.eq.s32 	%p408, %r2352, -1;
	selp.u32 	%r2353, 1, 0, %p408;
	add.s32 	%r2354, %r2350, %r2353;
	ld.global.u32 	%r2355, [%rd710+28];
	mul.wide.s32 	%rd725, %r2355, 4;
	add.s64 	%rd726, %rd4, %rd725;
	ld.global.u32 	%r2356, [%rd726];
	setp.eq.s32 	%p409, %r2356, -1;
	selp.u32 	%r2357, 1, 0, %p409;
	add.s32 	%r5969, %r2354, %r2357;
	add.s32 	%r5961, %r5961, 8;
$L__BB30_187:
	setp.eq.s32 	%p410, %r368, 0;
	@%p410 bra 	$L__BB30_194;
	and.b32  	%r374, %r356, 3;
	setp.lt.u32 	%p411, %r368, 4;
	@%p411 bra 	$L__BB30_190;
	mul.wide.s32 	%rd727, %r5961, 4;
	add.s64 	%rd728, %rd3, %rd727;
	ld.global.u32 	%r2359, [%rd728];
	mul.wide.s32 	%rd729, %r2359, 4;
	add.s64 	%rd730, %rd4, %rd729;
	ld.global.u32 	%r2360, [%rd730];
	setp.eq.s32 	%p412, %r2360, -1;
	selp.u32 	%r2361, 1, 0, %p412;
	add.s32 	%r2362, %r5969, %r2361;
	ld.global.u32 	%r2363, [%rd728+4];
	mul.wide.s32 	%rd731, %r2363, 4;
	add.s64 	%rd732, %rd4, %rd731;
	ld.global.u32 	%r2364, [%rd732];
	setp.eq.s32 	%p413, %r2364, -1;
	selp.u32 	%r2365, 1, 0, %p413;
	add.s32 	%r2366, %r2362, %r2365;
	ld.global.u32 	%r2367, [%rd728+8];
	mul.wide.s32 	%rd733, %r2367, 4;
	add.s64 	%rd734, %rd4, %rd733;
	ld.global.u32 	%r2368, [%rd734];
	setp.eq.s32 	%p414, %r2368, -1;
	selp.u32 	%r2369, 1, 0, %p414;
	add.s32 	%r2370, %r2366, %r2369;
	ld.global.u32 	%r2371, [%rd728+12];
	mul.wide.s32 	%rd735, %r2371, 4;
	add.s64 	%rd736, %rd4, %rd735;
	ld.global.u32 	%r2372, [%rd736];
	setp.eq.s32 	%p415, %r2372, -1;
	selp.u32 	%r2373, 1, 0, %p415;
	add.s32 	%r5969, %r2370, %r2373;
	add.s32 	%r5961, %r5961, 4;
$L__BB30_190:
	setp.eq.s32 	%p416, %r374, 0;
	@%p416 bra 	$L__BB30_194;
	mul.wide.s32 	%rd737, %r5961, 4;
	add.s64 	%rd21, %rd3, %rd737;
	ld.global.u32 	%r2374, [%rd21];
	mul.wide.s32 	%rd738, %r2374, 4;
	add.s64 	%rd739, %rd4, %rd738;
	ld.global.u32 	%r2375, [%rd739];
	setp.eq.s32 	%p417, %r2375, -1;
	selp.u32 	%r2376, 1, 0, %p417;
	add.s32 	%r5969, %r5969, %r2376;
	setp.eq.s32 	%p418, %r374, 1;
	@%p418 bra 	$L__BB30_194;
	ld.global.u32 	%r2377, [%rd21+4];
	mul.wide.s32 	%rd740, %r2377, 4;
	add.s64 	%rd741, %rd4, %rd740;
	ld.global.u32 	%r2378, [%rd741];
	setp.eq.s32 	%p419, %r2378, -1;
	selp.u32 	%r2379, 1, 0, %p419;
	add.s32 	%r5969, %r5969, %r2379;
	setp.eq.s32 	%p420, %r374, 2;
	@%p420 bra 	$L__BB30_194;
	ld.global.u32 	%r2380, [%rd21+8];
	mul.wide.s32 	%rd742, %r2380, 4;
	add.s64 	%rd743, %rd4, %rd742;
	ld.global.u32 	%r2381, [%rd743];
	setp.eq.s32 	%p421, %r2381, -1;
	selp.u32 	%r2382, 1, 0, %p421;
	add.s32 	%r5969, %r5969, %r2382;
$L__BB30_194:
	ld.global.u32 	%r2384, [%rd10+10240];
	setp.ne.s32 	%p422, %r2384, -1;
	mov.b32 	%r5982, 0;
	@%p422 bra 	$L__BB30_209;
	ld.global.u32 	%r5974, [%rd11+10240];
	ld.global.u32 	%r385, [%rd11+10244];
	setp.ge.s32 	%p423, %r5974, %r385;
	@%p423 bra 	$L__BB30_209;
	add.s32 	%r2388, %r5974, 1;
	max.s32 	%r2389, %r385, %r2388;
	sub.s32 	%r386, %r2389, %r5974;
	and.b32  	%r387, %r386, 15;
	sub.s32 	%r2390, %r5974, %r2389;
	setp.gt.u32 	%p424, %r2390, -16;
	mov.b32 	%r5982, 0;
	@%p424 bra 	$L__BB30_199;
	and.b32  	%r388, %r386, -16;
	mov.b32 	%r5982, 0;
	mov.u32 	%r5972, %r5982;
$L__BB30_198:
	.pragma "nounroll";
	mul.wide.s32 	%rd744, %r5974, 4;
	add.s64 	%rd745, %rd3, %rd744;
	ld.global.u32 	%r2392, [%rd745];
	mul.wide.s32 	%rd746, %r2392, 4;
	add.s64 	%rd747, %rd4, %rd746;
	ld.global.u32 	%r2393, [%rd747];
	setp.eq.s32 	%p425, %r2393, -1;
	selp.u32 	%r2394, 1, 0, %p425;
	add.s32 	%r2395, %r5982, %r2394;
	ld.global.u32 	%r2396, [%rd745+4];
	mul.wide.s32 	%rd748, %r2396, 4;
	add.s64 	%rd749, %rd4, %rd748;
	ld.global.u32 	%r2397, [%rd749];
	setp.eq.s32 	%p426, %r2397, -1;
	selp.u32 	%r2398, 1, 0, %p426;
	add.s32 	%r2399, %r2395, %r2398;
	ld.global.u32 	%r2400, [%rd745+8];
	mul.wide.s32 	%rd750, %r2400, 4;
	add.s64 	%rd751, %rd4, %rd750;
	ld.global.u32 	%r2401, [%rd751];
	setp.eq.s32 	%p427, %r2401, -1;
	selp.u32 	%r2402, 1, 0, %p427;
	add.s32 	%r2403, %r2399, %r2402;
	ld.global.u32 	%r2404, [%rd745+12];
	mul.wide.s32 	%rd752, %r2404, 4;
	add.s64 	%rd753, %rd4, %rd752;
	ld.global.u32 	%r2405, [%rd753];
	setp.eq.s32 	%p428, %r2405, -1;
	selp.u32 	%r2406, 1, 0, %p428;
	add.s32 	%r2407, %r2403, %r2406;
	ld.global.u32 	%r2408, [%rd745+16];
	mul.wide.s32 	%rd754, %r2408, 4;
	add.s64 	%rd755, %rd4, %rd754;
	ld.global.u32 	%r2409, [%rd755];
	setp.eq.s32 	%p429, %r2409, -1;
	selp.u32 	%r2410, 1, 0, %p429;
	add.s32 	%r2411, %r2407, %r2410;
	ld.global.u32 	%r2412, [%rd745+20];
	mul.wide.s32 	%rd756, %r2412, 4;
	add.s64 	%rd757, %rd4, %rd756;
	ld.global.u32 	%r2413, [%rd757];
	setp.eq.s32 	%p430, %r2413, -1;
	selp.u32 	%r2414, 1, 0, %p430;
	add.s32 	%r2415, %r2411, %r2414;
	ld.global.u32 	%r2416, [%rd745+24];
	mul.wide.s32 	%rd758, %r2416, 4;
	add.s64 	%rd759, %rd4, %rd758;
	ld.global.u32 	%r2417, [%rd759];
	setp.eq.s32 	%p431, %r2417, -1;
	selp.u32 	%r2418, 1, 0, %p431;
	add.s32 	%r2419, %r2415, %r2418;
	ld.global.u32 	%r2420, [%rd745+28];
	mul.wide.s32 	%rd760, %r2420, 4;
	add.s64 	%rd761, %rd4, %rd760;
	ld.global.u32 	%r2421, [%rd761];
	setp.eq.s32 	%p432, %r2421, -1;
	selp.u32 	%r2422, 1, 0, %p432;
	add.s32 	%r2423, %r2419, %r2422;
	ld.global.u32 	%r2424, [%rd745+32];
	mul.wide.s32 	%rd762, %r2424, 4;
	add.s64 	%rd763, %rd4, %rd762;
	ld.global.u32 	%r2425, [%rd763];
	setp.eq.s32 	%p433, %r2425, -1;
	selp.u32 	%r2426, 1, 0, %p433;
	add.s32 	%r2427, %r2423, %r2426;
	ld.global.u32 	%r2428, [%rd745+36];
	mul.wide.s32 	%rd764, %r2428, 4;
	add.s64 	%rd765, %rd4, %rd764;
	ld.global.u32 	%r2429, [%rd765];
	setp.eq.s32 	%p434, %r2429, -1;
	selp.u32 	%r2430, 1, 0, %p434;
	add.s32 	%r2431, %r2427, %r2430;
	ld.global.u32 	%r2432, [%rd745+40];
	mul.wide.s32 	%rd766, %r2432, 4;
	add.s64 	%rd767, %rd4, %rd766;
	ld.global.u32 	%r2433, [%rd767];
	setp.eq.s32 	%p435, %r2433, -1;
	selp.u32 	%r2434, 1, 0, %p435;
	add.s32 	%r2435, %r2431, %r2434;
	ld.global.u32 	%r2436, [%rd745+44];
	mul.wide.s32 	%rd768, %r2436, 4;
	add.s64 	%rd769, %rd4, %rd768;
	ld.global.u32 	%r2437, [%rd769];
	setp.eq.s32 	%p436, %r2437, -1;
	selp.u32 	%r2438, 1, 0, %p436;
	add.s32 	%r2439, %r2435, %r2438;
	ld.global.u32 	%r2440, [%rd745+48];
	mul.wide.s32 	%rd770, %r2440, 4;
	add.s64 	%rd771, %rd4, %rd770;
	ld.global.u32 	%r2441, [%rd771];
	setp.eq.s32 	%p437, %r2441, -1;
	selp.u32 	%r2442, 1, 0, %p437;
	add.s32 	%r2443, %r2439, %r2442;
	ld.global.u32 	%r2444, [%rd745+52];
	mul.wide.s32 	%rd772, %r2444, 4;
	add.s64 	%rd773, %rd4, %rd772;
	ld.global.u32 	%r2445, [%rd773];
	setp.eq.s32 	%p438, %r2445, -1;
	selp.u32 	%r2446, 1, 0, %p438;
	add.s32 	%r2447, %r2443, %r2446;
	ld.global.u32 	%r2448, [%rd745+56];
	mul.wide.s32 	%rd774, %r2448, 4;
	add.s64 	%rd775, %rd4, %rd774;
	ld.global.u32 	%r2449, [%rd775];
	setp.eq.s32 	%p439, %r2449, -1;
	selp.u32 	%r2450, 1, 0, %p439;
	add.s32 	%r2451, %r2447, %r2450;
	ld.global.u32 	%r2452, [%rd745+60];
	mul.wide.s32 	%rd776, %r2452, 4;
	add.s64 	%rd777, %rd4, %rd776;
	ld.global.u32 	%r2453, [%rd777];
	setp.eq.s32 	%p440, %r2453, -1;
	selp.u32 	%r2454, 1, 0, %p440;
	add.s32 	%r5982, %r2451, %r2454;
	add.s32 	%r5974, %r5974, 16;
	add.s32 	%r5972, %r5972, 16;
	setp.ne.s32 	%p441, %r5972, %r388;
	@%p441 bra 	$L__BB30_198;
$L__BB30_199:
	setp.eq.s32 	%p442, %r387, 0;
	@%p442 bra 	$L__BB30_209;
	and.b32  	%r398, %r386, 7;
	setp.lt.u32 	%p443, %r387, 8;
	@%p443 bra 	$L__BB30_202;
	mul.wide.s32 	%rd778, %r5974, 4;
	add.s64 	%rd779, %rd3, %rd778;
	ld.global.u32 	%r2456, [%rd779];
	mul.wide.s32 	%rd780, %r2456, 4;
	add.s64 	%rd781, %rd4, %rd780;
	ld.global.u32 	%r2457, [%rd781];
	setp.eq.s32 	%p444, %r2457, -1;
	selp.u32 	%r2458, 1, 0, %p444;
	add.s32 	%r2459, %r5982, %r2458;
	ld.global.u32 	%r2460, [%rd779+4];
	mul.wide.s32 	%rd782, %r2460, 4;
	add.s64 	%rd783, %rd4, %rd782;
	ld.global.u32 	%r2461, [%rd783];
	setp.eq.s32 	%p445, %r2461, -1;
	selp.u32 	%r2462, 1, 0, %p445;
	add.s32 	%r2463, %r2459, %r2462;
	ld.global.u32 	%r2464, [%rd779+8];
	mul.wide.s32 	%rd784, %r2464, 4;
	add.s64 	%rd785, %rd4, %rd784;
	ld.global.u32 	%r2465, [%rd785];
	setp.eq.s32 	%p446, %r2465, -1;
	selp.u32 	%r2466, 1, 0, %p446;
	add.s32 	%r2467, %r2463, %r2466;
	ld.global.u32 	%r2468, [%rd779+12];
	mul.wide.s32 	%rd786, %r2468, 4;
	add.s64 	%rd787, %rd4, %rd786;
	ld.global.u32 	%r2469, [%rd787];
	setp.eq.s32 	%p447, %r2469, -1;
	selp.u32 	%r2470, 1, 0, %p447;
	add.s32 	%r2471, %r2467, %r2470;
	ld.global.u32 	%r2472, [%rd779+16];
	mul.wide.s32 	%rd788, %r2472, 4;
	add.s64 	%rd789, %rd4, %rd788;
	ld.global.u32 	%r2473, [%rd789];
	setp.eq.s32 	%p448, %r2473, -1;
	selp.u32 	%r2474, 1, 0, %p448;
	add.s32 	%r2475, %r2471, %r2474;
	ld.global.u32 	%r2476, [%rd779+20];
	mul.wide.s32 	%rd790, %r2476, 4;
	add.s64 	%rd791, %rd4, %rd790;
	ld.global.u32 	%r2477, [%rd791];
	setp.eq.s32 	%p449, %r2477, -1;
	selp.u32 	%r2478, 1, 0, %p449;
	add.s32 	%r2479, %r2475, %r2478;
	ld.global.u32 	%r2480, [%rd779+24];
	mul.wide.s32 	%rd792, %r2480, 4;
	add.s64 	%rd793, %rd4, %rd792;
	ld.global.u32 	%r2481, [%rd793];
	setp.eq.s32 	%p450, %r2481, -1;
	selp.u32 	%r2482, 1, 0, %p450;
	add.s32 	%r2483, %r2479, %r2482;
	ld.global.u32 	%r2484, [%rd779+28];
	mul.wide.s32 	%rd794, %r2484, 4;
	add.s64 	%rd795, %rd4, %rd794;
	ld.global.u32 	%r2485, [%rd795];
	setp.eq.s32 	%p451, %r2485, -1;
	selp.u32 	%r2486, 1, 0, %p451;
	add.s32 	%r5982, %r2483, %r2486;
	add.s32 	%r5974, %r5974, 8;
$L__BB30_202:
	setp.eq.s32 	%p452, %r398, 0;
	@%p452 bra 	$L__BB30_209;
	and.b32  	%r404, %r386, 3;
	setp.lt.u32 	%p453, %r398, 4;
	@%p453 bra 	$L__BB30_205;
	mul.wide.s32 	%rd796, %r5974, 4;
	add.s64 	%rd797, %rd3, %rd796;
	ld.global.u32 	%r2488, [%rd797];
	mul.wide.s32 	%rd798, %r2488, 4;
	add.s64 	%rd799, %rd4, %rd798;
	ld.global.u32 	%r2489, [%rd799];
	setp.eq.s32 	%p454, %r2489, -1;
	selp.u32 	%r2490, 1, 0, %p454;
	add.s32 	%r2491, %r5982, %r2490;
	ld.global.u32 	%r2492, [%rd797+4];
	mul.wide.s32 	%rd800, %r2492, 4;
	add.s64 	%rd801, %rd4, %rd800;
	ld.global.u32 	%r2493, [%rd801];
	setp.eq.s32 	%p455, %r2493, -1;
	selp.u32 	%r2494, 1, 0, %p455;
	add.s32 	%r2495, %r2491, %r2494;
	ld.global.u32 	%r2496, [%rd797+8];
	mul.wide.s32 	%rd802, %r2496, 4;
	add.s64 	%rd803, %rd4, %rd802;
	ld.global.u32 	%r2497, [%rd803];
	setp.eq.s32 	%p456, %r2497, -1;
	selp.u32 	%r2498, 1, 0, %p456;
	add.s32 	%r2499, %r2495, %r2498;
	ld.global.u32 	%r2500, [%rd797+12];
	mul.wide.s32 	%rd804, %r2500, 4;
	add.s64 	%rd805, %rd4, %rd804;
	ld.global.u32 	%r2501, [%rd805];
	setp.eq.s32 	%p457, %r2501, -1;
	selp.u32 	%r2502, 1, 0, %p457;
	add.s32 	%r5982, %r2499, %r2502;
	add.s32 	%r5974, %r5974, 4;
$L__BB30_205:
	setp.eq.s32 	%p458, %r404, 0;
	@%p458 bra 	$L__BB30_209;
	mul.wide.s32 	%rd806, %r5974, 4;
	add.s64 	%rd22, %rd3, %rd806;
	ld.global.u32 	%r2503, [%rd22];
	mul.wide.s32 	%rd807, %r2503, 4;
	add.s64 	%rd808, %rd4, %rd807;
	ld.global.u32 	%r2504, [%rd808];
	setp.eq.s32 	%p459, %r2504, -1;
	selp.u32 	%r2505, 1, 0, %p459;
	add.s32 	%r5982, %r5982, %r2505;
	setp.eq.s32 	%p460, %r404, 1;
	@%p460 bra 	$L__BB30_209;
	ld.global.u32 	%r2506, [%rd22+4];
	mul.wide.s32 	%rd809, %r2506, 4;
	add.s64 	%rd810, %rd4, %rd809;
	ld.global.u32 	%r2507, [%rd810];
	setp.eq.s32 	%p461, %r2507, -1;
	selp.u32 	%r2508, 1, 0, %p461;
	add.s32 	%r5982, %r5982, %r2508;
	setp.eq.s32 	%p462, %r404, 2;
	@%p462 bra 	$L__BB30_209;
	ld.global.u32 	%r2509, [%rd22+8];
	mul.wide.s32 	%rd811, %r2509, 4;
	add.s64 	%rd812, %rd4, %rd811;
	ld.global.u32 	%r2510, [%rd812];
	setp.eq.s32 	%p463, %r2510, -1;
	selp.u32 	%r2511, 1, 0, %p463;
	add.s32 	%r5982, %r5982, %r2511;
$L__BB30_209:
	ld.global.u32 	%r2513, [%rd10+11264];
	setp.ne.s32 	%p464, %r2513, -1;
	mov.b32 	%r5995, 0;
	@%p464 bra 	$L__BB30_224;
	ld.global.u32 	%r5987, [%rd11+11264];
	ld.global.u32 	%r415, [%rd11+11268];
	setp.ge.s32 	%p465, %r5987, %r415;
	@%p465 bra 	$L__BB30_224;
	add.s32 	%r2517, %r5987, 1;
	max.s32 	%r2518, %r415, %r2517;
	sub.s32 	%r416, %r2518, %r5987;
	and.b32  	%r417, %r416, 15;
	sub.s32 	%r2519, %r5987, %r2518;
	setp.gt.u32 	%p466, %r2519, -16;
	mov.b32 	%r5995, 0;
	@%p466 bra 	$L__BB30_214;
	and.b32  	%r418, %r416, -16;
	mov.b32 	%r5995, 0;
	mov.u32 	%r5985, %r5995;
$L__BB30_213:
	.pragma "nounroll";
	mul.wide.s32 	%rd813, %r5987, 4;
	add.s64 	%rd814, %rd3, %rd813;
	ld.global.u32 	%r2521, [%rd814];
	mul.wide.s32 	%rd815, %r2521, 4;
	add.s64 	%rd816, %rd4, %rd815;
	ld.global.u32 	%r2522, [%rd816];
	setp.eq.s32 	%p467, %r2522, -1;
	selp.u32 	%r2523, 1, 0, %p467;
	add.s32 	%r2524, %r5995, %r2523;
	ld.global.u32 	%r2525, [%rd814+4];
	mul.wide.s32 	%rd817, %r2525, 4;
	add.s64 	%rd818, %rd4, %rd817;
	ld.global.u32 	%r2526, [%rd818];
	setp.eq.s32 	%p468, %r2526, -1;
	selp.u32 	%r2527, 1, 0, %p468;
	add.s32 	%r2528, %r2524, %r2527;
	ld.global.u32 	%r2529, [%rd814+8];
	mul.wide.s32 	%rd819, %r2529, 4;
	add.s64 	%rd820, %rd4, %rd819;
	ld.global.u32 	%r2530, [%rd820];
	setp.eq.s32 	%p469, %r2530, -1;
	selp.u32 	%r2531, 1, 0, %p469;
	add.s32 	%r2532, %r2528, %r2531;
	ld.global.u32 	%r2533, [%rd814+12];
	mul.wide.s32 	%rd821, %r2533, 4;
	add.s64 	%rd822, %rd4, %rd821;
	ld.global.u32 	%r2534, [%rd822];
	setp.eq.s32 	%p470, %r2534, -1;
	selp.u32 	%r2535, 1, 0, %p470;
	add.s32 	%r2536, %r2532, %r2535;
	ld.global.u32 	%r2537, [%rd814+16];
	mul.wide.s32 	%rd823, %r2537, 4;
	add.s64 	%rd824, %rd4, %rd823;
	ld.global.u32 	%r2538, [%rd824];
	setp.eq.s32 	%p471, %r2538, -1;
	selp.u32 	%r2539, 1, 0, %p471;
	add.s32 	%r2540, %r2536, %r2539;
	ld.global.u32 	%r2541, [%rd814+20];
	mul.wide.s32 	%rd825, %r2541, 4;
	add.s64 	%rd826, %rd4, %rd825;
	ld.global.u32 	%r2542, [%rd826];
	setp.eq.s32 	%p472, %r2542, -1;
	selp.u32 	%r2543, 1, 0, %p472;
	add.s32 	%r2544, %r2540, %r2543;
	ld.global.u32 	%r2545, [%rd814+24];
	mul.wide.s32 	%rd827, %r2545, 4;
	add.s64 	%rd828, %rd4, %rd827;
	ld.global.u32 	%r2546, [%rd828];
	setp.eq.s32 	%p473, %r2546, -1;
	selp.u32 	%r2547, 1, 0, %p473;
	add.s32 	%r2548, %r2544, %r2547;
	ld.global.u32 	%r2549, [%rd814+28];
	mul.wide.s32 	%rd829, %r2549, 4;
	add.s64 	%rd830, %rd4, %rd829;
	ld.global.u32 	%r2550, [%rd830];
	setp.eq.s32 	%p474, %r2550, -1;
	selp.u32 	%r2551, 1, 0, %p474;
	add.s32 	%r2552, %r2548, %r2551;
	ld.global.u32 	%r2553, [%rd814+32];
	mul.wide.s32 	%rd831, %r2553, 4;
	add.s64 	%rd832, %rd4, %rd831;
	ld.global.u32 	%r2554, [%rd832];
	setp.eq.s32 	%p475, %r2554, -1;
	selp.u32 	%r2555, 1, 0, %p475;
	add.s32 	%r2556, %r2552, %r2555;
	ld.global.u32 	%r2557, [%rd814+36];
	mul.wide.s32 	%rd833, %r2557, 4;
	add.s64 	%rd834, %rd4, %rd833;
	ld.global.u32 	%r2558, [%rd834];
	setp.eq.s32 	%p476, %r2558, -1;
	selp.u32 	%r2559, 1, 0, %p476;
	add.s32 	%r2560, %r2556, %r2559;
	ld.global.u32 	%r2561, [%rd814+40];
	mul.wide.s32 	%rd835, %r2561, 4;
	add.s64 	%rd836, %rd4, %rd835;
	ld.global.u32 	%r2562, [%rd836];
	setp.eq.s32 	%p477, %r2562, -1;
	selp.u32 	%r2563, 1, 0, %p477;
	add.s32 	%r2564, %r2560, %r2563;
	ld.global.u32 	%r2565, [%rd814+44];
	mul.wide.s32 	%rd837, %r2565, 4;
	add.s64 	%rd838, %rd4, %rd837;
	ld.global.u32 	%r2566, [%rd838];
	setp.eq.s32 	%p478, %r2566, -1;
	selp.u32 	%r2567, 1, 0, %p478;
	add.s32 	%r2568, %r2564, %r2567;
	ld.global.u32 	%r2569, [%rd814+48];
	mul.wide.s32 	%rd839, %r2569, 4;
	add.s64 	%rd840, %rd4, %rd839;
	ld.global.u32 	%r2570, [%rd840];
	setp.eq.s32 	%p479, %r2570, -1;
	selp.u32 	%r2571, 1, 0, %p479;
	add.s32 	%r2572, %r2568, %r2571;
	ld.global.u32 	%r2573, [%rd814+52];
	mul.wide.s32 	%rd841, %r2573, 4;
	add.s64 	%rd842, %rd4, %rd841;
	ld.global.u32 	%r2574, [%rd842];
	setp.eq.s32 	%p480, %r2574, -1;
	selp.u32 	%r2575, 1, 0, %p480;
	add.s32 	%r2576, %r2572, %r2575;
	ld.global.u32 	%r2577, [%rd814+56];
	mul.wide.s32 	%rd843, %r2577, 4;
	add.s64 	%rd844, %rd4, %rd843;
	ld.global.u32 	%r2578, [%rd844];
	setp.eq.s32 	%p481, %r2578, -1;
	selp.u32 	%r2579, 1, 0, %p481;
	add.s32 	%r2580, %r2576, %r2579;
	ld.global.u32 	%r2581, [%rd814+60];
	mul.wide.s32 	%rd845, %r2581, 4;
	add.s64 	%rd846, %rd4, %rd845;
	ld.global.u32 	%r2582, [%rd846];
	setp.eq.s32 	%p482, %r2582, -1;
	selp.u32 	%r2583, 1, 0, %p482;
	add.s32 	%r5995, %r2580, %r2583;
	add.s32 	%r5987, %r5987, 16;
	add.s32 	%r5985, %r5985, 16;
	setp.ne.s32 	%p483, %r5985, %r418;
	@%p483 bra 	$L__BB30_213;
$L__BB30_214:
	setp.eq.s32 	%p484, %r417, 0;
	@%p484 bra 	$L__BB30_224;
	and.b32  	%r428, %r416, 7;
	setp.lt.u32 	%p485, %r417, 8;
	@%p485 bra 	$L__BB30_217;
	mul.wide.s32 	%rd847, %r5987, 4;
	add.s64 	%rd848, %rd3, %rd847;
	ld.global.u32 	%r2585, [%rd848];
	mul.wide.s32 	%rd849, %r2585, 4;
	add.s64 	%rd850, %rd4, %rd849;
	ld.global.u32 	%r2586, [%rd850];
	setp.eq.s32 	%p486, %r2586, -1;
	selp.u32 	%r2587, 1, 0, %p486;
	add.s32 	%r2588, %r5995, %r2587;
	ld.global.u32 	%r2589, [%rd848+4];
	mul.wide.s32 	%rd851, %r2589, 4;
	add.s64 	%rd852, %rd4, %rd851;
	ld.global.u32 	%r2590, [%rd852];
	setp.eq.s32 	%p487, %r2590, -1;
	selp.u32 	%r2591, 1, 0, %p487;
	add.s32 	%r2592, %r2588, %r2591;
	ld.global.u32 	%r2593, [%rd848+8];
	mul.wide.s32 	%rd853, %r2593, 4;
	add.s64 	%rd854, %rd4, %rd853;
	ld.global.u32 	%r2594, [%rd854];
	setp.eq.s32 	%p488, %r2594, -1;
	selp.u32 	%r2595, 1, 0, %p488;
	add.s32 	%r2596, %r2592, %r2595;
	ld.global.u32 	%r2597, [%rd848+12];
	mul.wide.s32 	%rd855, %r2597, 4;
	add.s64 	%rd856, %rd4, %rd855;
	ld.global.u32 	%r2598, [%rd856];
	setp.eq.s32 	%p489, %r2598, -1;
	selp.u32 	%r2599, 1, 0, %p489;
	add.s32 	%r2600, %r2596, %r2599;
	ld.global.u32 	%r2601, [%rd848+16];
	mul.wide.s32 	%rd857, %r2601, 4;
	add.s64 	%rd858, %rd4, %rd857;
	ld.global.u32 	%r2602, [%rd858];
	setp.eq.s32 	%p490, %r2602, -1;
	selp.u32 	%r2603, 1, 0, %p490;
	add.s32 	%r2604, %r2600, %r2603;
	ld.global.u32 	%r2605, [%rd848+20];
	mul.wide.s32 	%rd859, %r2605, 4;
	add.s64 	%rd860, %rd4, %rd859;
	ld.global.u32 	%r2606, [%rd860];
	setp.eq.s32 	%p491, %r2606, -1;
	selp.u32 	%r2607, 1, 0, %p491;
	add.s32 	%r2608, %r2604, %r2607;
	ld.global.u32 	%r2609, [%rd848+24];
	mul.wide.s32 	%rd861, %r2609, 4;
	add.s64 	%rd862, %rd4, %rd861;
	ld.global.u32 	%r2610, [%rd862];
	setp.eq.s32 	%p492, %r2610, -1;
	selp.u32 	%r2611, 1, 0, %p492;
	add.s32 	%r2612, %r2608, %r2611;
	ld.global.u32 	%r2613, [%rd848+28];
	mul.wide.s32 	%rd863, %r2613, 4;
	add.s64 	%rd864, %rd4, %rd863;
	ld.global.u32 	%r2614, [%rd864];
	setp.eq.s32 	%p493, %r2614, -1;
	selp.u32 	%r2615, 1, 0, %p493;
	add.s32 	%r5995, %r2612, %r2615;
	add.s32 	%r5987, %r5987, 8;
$L__BB30_217:
	setp.eq.s32 	%p494, %r428, 0;
	@%p494 bra 	$L__BB30_224;
	and.b32  	%r434, %r416, 3;
	setp.lt.u32 	%p495, %r428, 4;
	@%p495 bra 	$L__BB30_220;
	mul.wide.s32 	%rd865, %r5987, 4;
	add.s64 	%rd866, %rd3, %rd865;
	ld.global.u32 	%r2617, [%rd866];
	mul.wide.s32 	%rd867, %r2617, 4;
	add.s64 	%rd868, %rd4, %rd867;
	ld.global.u32 	%r2618, [%rd868];
	setp.eq.s32 	%p496, %r2618, -1;
	selp.u32 	%r2619, 1, 0, %p496;
	add.s32 	%r2620, %r5995, %r2619;
	ld.global.u32 	%r2621, [%rd866+4];
	mul.wide.s32 	%rd869, %r2621, 4;
	add.s64 	%rd870, %rd4, %rd869;
	ld.global.u32 	%r2622, [%rd870];
	setp.eq.s32 	%p497, %r2622, -1;
	selp.u32 	%r2623, 1, 0, %p497;
	add.s32 	%r2624, %r2620, %r2623;
	ld.global.u32 	%r2625, [%rd866+8];
	mul.wide.s32 	%rd871, %r2625, 4;
	add.s64 	%rd872, %rd4, %rd871;
	ld.global.u32 	%r2626, [%rd872];
	setp.eq.s32 	%p498, %r2626, -1;
	selp.u32 	%r2627, 1, 0, %p498;
	add.s32 	%r2628, %r2624, %r2627;
	ld.global.u32 	%r2629, [%rd866+12];
	mul.wide.s32 	%rd873, %r2629, 4;
	add.s64 	%rd874, %rd4, %rd873;
	ld.global.u32 	%r2630, [%rd874];
	setp.eq.s32 	%p499, %r2630, -1;
	selp.u32 	%r2631, 1, 0, %p499;
	add.s32 	%r5995, %r2628, %r2631;
	add.s32 	%r5987, %r5987, 4;
$L__BB30_220:
	setp.eq.s32 	%p500, %r434, 0;
	@%p500 bra 	$L__BB30_224;
	mul.wide.s32 	%rd875, %r5987, 4;
	add.s64 	%rd23, %rd3, %rd875;
	ld.global.u32 	%r2632, [%rd23];
	mul.wide.s32 	%rd876, %r2632, 4;
	add.s64 	%rd877, %rd4, %rd876;
	ld.global.u32 	%r2633, [%rd877];
	setp.eq.s32 	%p501, %r2633, -1;
	selp.u32 	%r2634, 1, 0, %p501;
	add.s32 	%r5995, %r5995, %r2634;
	setp.eq.s32 	%p502, %r434, 1;
	@%p502 bra 	$L__BB30_224;
	ld.global.u32 	%r2635, [%rd23+4];
	mul.wide.s32 	%rd878, %r2635, 4;
	add.s64 	%rd879, %rd4, %rd878;
	ld.global.u32 	%r2636, [%rd879];
	setp.eq.s32 	%p503, %r2636, -1;
	selp.u32 	%r2637, 1, 0, %p503;
	add.s32 	%r5995, %r5995, %r2637;
	setp.eq.s32 	%p504, %r434, 2;
	@%p504 bra 	$L__BB30_224;
	ld.global.u32 	%r2638, [%rd23+8];
	mul.wide.s32 	%rd880, %r2638, 4;
	add.s64 	%rd881, %rd4, %rd880;
	ld.global.u32 	%r2639, [%rd881];
	setp.eq.s32 	%p505, %r2639, -1;
	selp.u32 	%r2640, 1, 0, %p505;
	add.s32 	%r5995, %r5995, %r2640;
$L__BB30_224:
	ld.global.u32 	%r2642, [%rd10+12288];
	setp.ne.s32 	%p506, %r2642, -1;
	mov.b32 	%r6008, 0;
	@%p506 bra 	$L__BB30_239;
	ld.global.u32 	%r6000, [%rd11+12288];
	ld.global.u32 	%r445, [%rd11+12292];
	setp.ge.s32 	%p507, %r6000, %r445;
	@%p507 bra 	$L__BB30_239;
	add.s32 	%r2646, %r6000, 1;
	max.s32 	%r2647, %r445, %r2646;
	sub.s32 	%r446, %r2647, %r6000;
	and.b32  	%r447, %r446, 15;
	sub.s32 	%r2648, %r6000, %r2647;
	setp.gt.u32 	%p508, %r2648, -16;
	mov.b32 	%r6008, 0;
	@%p508 bra 	$L__BB30_229;
	and.b32  	%r448, %r446, -16;
	mov.b32 	%r6008, 0;
	mov.u32 	%r5998, %r6008;
$L__BB30_228:
	.pragma "nounroll";
	mul.wide.s32 	%rd882, %r6000, 4;
	add.s64 	%rd883, %rd3, %rd882;
	ld.global.u32 	%r2650, [%rd883];
	mul.wide.s32 	%rd884, %r2650, 4;
	add.s64 	%rd885, %rd4, %rd884;
	ld.global.u32 	%r2651, [%rd885];
	setp.eq.s32 	%p509, %r2651, -1;
	selp.u32 	%r2652, 1, 0, %p509;
	add.s32 	%r2653, %r6008, %r2652;
	ld.global.u32 	%r2654, [%rd883+4];
	mul.wide.s32 	%rd886, %r2654, 4;
	add.s64 	%rd887, %rd4, %rd886;
	ld.global.u32 	%r2655, [%rd887];
	setp.eq.s32 	%p510, %r2655, -1;
	selp.u32 	%r2656, 1, 0, %p510;
	add.s32 	%r2657, %r2653, %r2656;
	ld.global.u32 	%r2658, [%rd883+8];
	mul.wide.s32 	%rd888, %r2658, 4;
	add.s64 	%rd889, %rd4, %rd888;
	ld.global.u32 	%r2659, [%rd889];
	setp.eq.s32 	%p511, %r2659, -1;
	selp.u32 	%r2660, 1, 0, %p511;
	add.s32 	%r2661, %r2657, %r2660;
	ld.global.u32 	%r2662, [%rd883+12];
	mul.wide.s32 	%rd890, %r2662, 4;
	add.s64 	%rd891, %rd4, %rd890;
	ld.global.u32 	%r2663, [%rd891];
	setp.eq.s32 	%p512, %r2663, -1;
	selp.u32 	%r2664, 1, 0, %p512;
	add.s32 	%r2665, %r2661, %r2664;
	ld.global.u32 	%r2666, [%rd883+16];
	mul.wide.s32 	%rd892, %r2666, 4;
	add.s64 	%rd893, %rd4, %rd892;
	ld.global.u32 	%r2667, [%rd893];
	setp.eq.s32 	%p513, %r2667, -1;
	selp.u32 	%r2668, 1, 0, %p513;
	add.s32 	%r2669, %r2665, %r2668;
	ld.global.u32 	%r2670, [%rd883+20];
	mul.wide.s32 	%rd894, %r2670, 4;
	add.s64 	%rd895, %rd4, %rd894;
	ld.global.u32 	%r2671, [%rd895];
	setp.eq.s32 	%p514, %r2671, -1;
	selp.u32 	%r2672, 1, 0, %p514;
	add.s32 	%r2673, %r2669, %r2672;
	ld.global.u32 	%r2674, [%rd883+24];
	mul.wide.s32 	%rd896, %r2674, 4;
	add.s64 	%rd897, %rd4, %rd896;
	ld.global.u32 	%r2675, [%rd897];
	setp.eq.s32 	%p515, %r2675, -1;
	selp.u32 	%r2676, 1, 0, %p515;
	add.s32 	%r2677, %r2673, %r2676;
	ld.global.u32 	%r2678, [%rd883+28];
	mul.wide.s32 	%rd898, %r2678, 4;
	add.s64 	%rd899, %rd4, %rd898;
	ld.global.u32 	%r2679, [%rd899];
	setp.eq.s32 	%p516, %r2679, -1;
	selp.u32 	%r2680, 1, 0, %p516;
	add.s32 	%r2681, %r2677, %r2680;
	ld.global.u32 	%r2682, [%rd883+32];
	mul.wide.s32 	%rd900, %r2682, 4;
	add.s64 	%rd901, %rd4, %rd900;
	ld.global.u32 	%r2683, [%rd901];
	setp.eq.s32 	%p517, %r2683, -1;
	selp.u32 	%r2684, 1, 0, %p517;
	add.s32 	%r2685, %r2681, %r2684;
	ld.global.u32 	%r2686, [%rd883+36];
	mul.wide.s32 	%rd902, %r2686, 4;
	add.s64 	%rd903, %rd4, %rd902;
	ld.global.u32 	%r2687, [%rd903];
	setp.eq.s32 	%p518, %r2687, -1;
	selp.u32 	%r2688, 1, 0, %p518;
	add.s32 	%r2689, %r2685, %r2688;
	ld.global.u32 	%r2690, [%rd883+40];
	mul.wide.s32 	%rd904, %r2690, 4;
	add.s64 	%rd905, %rd4, %rd904;
	ld.global.u32 	%r2691, [%rd905];
	setp.eq.s32 	%p519, %r2691, -1;
	selp.u32 	%r2692, 1, 0, %p519;
	add.s32 	%r2693, %r2689, %r2692;
	ld.global.u32 	%r2694, [%rd883+44];
	mul.wide.s32 	%rd906, %r2694, 4;
	add.s64 	%rd907, %rd4, %rd906;
	ld.global.u32 	%r2695, [%rd907];
	setp.eq.s32 	%p520, %r2695, -1;
	selp.u32 	%r2696, 1, 0, %p520;
	add.s32 	%r2697, %r2693, %r2696;
	ld.global.u32 	%r2698, [%rd883+48];
	mul.wide.s32 	%rd908, %r2698, 4;
	add.s64 	%rd909, %rd4, %rd908;
	ld.global.u32 	%r2699, [%rd909];
	setp.eq.s32 	%p521, %r2699, -1;
	selp.u32 	%r2700, 1, 0, %p521;
	add.s32 	%r2701, %r2697, %r2700;
	ld.global.u32 	%r2702, [%rd883+52];
	mul.wide.s32 	%rd910, %r2702, 4;
	add.s64 	%rd911, %rd4, %rd910;
	ld.global.u32 	%r2703, [%rd911];
	setp.eq.s32 	%p522, %r2703, -1;
	selp.u32 	%r2704, 1, 0, %p522;
	add.s32 	%r2705, %r2701, %r2704;
	ld.global.u32 	%r2706, [%rd883+56];
	mul.wide.s32 	%rd912, %r2706, 4;
	add.s64 	%rd913, %rd4, %rd912;
	ld.global.u32 	%r2707, [%rd913];
	setp.eq.s32 	%p523, %r2707, -1;
	selp.u32 	%r2708, 1, 0, %p523;
	add.s32 	%r2709, %r2705, %r2708;
	ld.global.u32 	%r2710, [%rd883+60];
	mul.wide.s32 	%rd914, %r2710, 4;
	add.s64 	%rd915, %rd4, %rd914;
	ld.global.u32 	%r2711, [%rd915];
	setp.eq.s32 	%p524, %r2711, -1;
	selp.u32 	%r2712, 1, 0, %p524;
	add.s32 	%r6008, %r2709, %r2712;
	add.s32 	%r6000, %r6000, 16;
	add.s32 	%r5998, %r5998, 16;
	setp.ne.s32 	%p525, %r5998, %r448;
	@%p525 bra 	$L__BB30_228;
$L__BB30_229:
	setp.eq.s32 	%p526, %r447, 0;
	@%p526 bra 	$L__BB30_239;
	and.b32  	%r458, %r446, 7;
	setp.lt.u32 	%p527, %r447, 8;
	@%p527 bra 	$L__BB30_232;
	mul.wide.s32 	%rd916, %r6000, 4;
	add.s64 	%rd917, %rd3, %rd916;
	ld.global.u32 	%r2714, [%rd917];
	mul.wide.s32 	%rd918, %r2714, 4;
	add.s64 	%rd919, %rd4, %rd918;
	ld.global.u32 	%r2715, [%rd919];
	setp.eq.s32 	%p528, %r2715, -1;
	selp.u32 	%r2716, 1, 0, %p528;
	add.s32 	%r2717, %r6008, %r2716;
	ld.global.u32 	%r2718, [%rd917+4];
	mul.wide.s32 	%rd920, %r2718, 4;
	add.s64 	%rd921, %rd4, %rd920;
	ld.global.u32 	%r2719, [%rd921];
	setp.eq.s32 	%p529, %r2719, -1;
	selp.u32 	%r2720, 1, 0, %p529;
	add.s32 	%r2721, %r2717, %r2720;
	ld.global.u32 	%r2722, [%rd917+8];
	mul.wide.s32 	%rd922, %r2722, 4;
	add.s64 	%rd923, %rd4, %rd922;
	ld.global.u32 	%r2723, [%rd923];
	setp.eq.s32 	%p530, %r2723, -1;
	selp.u32 	%r2724, 1, 0, %p530;
	add.s32 	%r2725, %r2721, %r2724;
	ld.global.u32 	%r2726, [%rd917+12];
	mul.wide.s32 	%rd924, %r2726, 4;
	add.s64 	%rd925, %rd4, %rd924;
	ld.global.u32 	%r2727, [%rd925];
	setp.eq.s32 	%p531, %r2727, -1;
	selp.u32 	%r2728, 1, 0, %p531;
	add.s32 	%r2729, %r2725, %r2728;
	ld.global.u32 	%r2730, [%rd917+16];
	mul.wide.s32 	%rd926, %r2730, 4;
	add.s64 	%rd927, %rd4, %rd926;
	ld.global.u32 	%r2731, [%rd927];
	setp.eq.s32 	%p532, %r2731, -1;
	selp.u32 	%r2732, 1, 0, %p532;
	add.s32 	%r2733, %r2729, %r2732;
	ld.global.u32 	%r2734, [%rd917+20];
	mul.wide.s32 	%rd928, %r2734, 4;
	add.s64 	%rd929, %rd4, %rd928;
	ld.global.u32 	%r2735, [%rd929];
	setp.eq.s32 	%p533, %r2735, -1;
	selp.u32 	%r2736, 1, 0, %p533;
	add.s32 	%r2737, %r2733, %r2736;
	ld.global.u32 	%r2738, [%rd917+24];
	mul.wide.s32 	%rd930, %r2738, 4;
	add.s64 	%rd931, %rd4, %rd930;
	ld.global.u32 	%r2739, [%rd931];
	setp.eq.s32 	%p534, %r2739, -1;
	selp.u32 	%r2740, 1, 0, %p534;
	add.s32 	%r2741, %r2737, %r2740;
	ld.global.u32 	%r2742, [%rd917+28];
	mul.wide.s32 	%rd932, %r2742, 4;
	add.s64 	%rd933, %rd4, %rd932;
	ld.global.u32 	%r2743, [%rd933];
	setp.eq.s32 	%p535, %r2743, -1;
	selp.u32 	%r2744, 1, 0, %p535;
	add.s32 	%r6008, %r2741, %r2744;
	add.s32 	%r6000, %r6000, 8;
$L__BB30_232:
	setp.eq.s32 	%p536, %r458, 0;
	@%p536 bra 	$L__BB30_239;
	and.b32  	%r464, %r446, 3;
	setp.lt.u32 	%p537, %r458, 4;
	@%p537 bra 	$L__BB30_235;
	mul.wide.s32 	%rd934, %r6000, 4;
	add.s64 	%rd935, %rd3, %rd934;
	ld.global.u32 	%r2746, [%rd935];
	mul.wide.s32 	%rd936, %r2746, 4;
	add.s64 	%rd937, %rd4, %rd936;
	ld.global.u32 	%r2747, [%rd937];
	setp.eq.s32 	%p538, %r2747, -1;
	selp.u32 	%r2748, 1, 0, %p538;
	add.s32 	%r2749, %r6008, %r2748;
	ld.global.u32 	%r2750, [%rd935+4];
	mul.wide.s32 	%rd938, %r2750, 4;
	add.s64 	%rd939, %rd4, %rd938;
	ld.global.u32 	%r2751, [%rd939];
	setp.eq.s32 	%p539, %r2751, -1;
	selp.u32 	%r2752, 1, 0, %p539;
	add.s32 	%r2753, %r2749, %r2752;
	ld.global.u32 	%r2754, [%rd935+8];
	mul.wide.s32 	%rd940, %r2754, 4;
	add.s64 	%rd941, %rd4, %rd940;
	ld.global.u32 	%r2755, [%rd941];
	setp.eq.s32 	%p540, %r2755, -1;
	selp.u32 	%r2756, 1, 0, %p540;
	add.s32 	%r2757, %r2753, %r2756;
	ld.global.u32 	%r2758, [%rd935+12];
	mul.wide.s32 	%rd942, %r2758, 4;
	add.s64 	%rd943, %rd4, %rd942;
	ld.global.u32 	%r2759, [%rd943];
	setp.eq.s32 	%p541, %r2759, -1;
	selp.u32 	%r2760, 1, 0, %p541;
	add.s32 	%r6008, %r2757, %r2760;
	add.s32 	%r6000, %r6000, 4;
$L__BB30_235:
	setp.eq.s32 	%p542, %r464, 0;
	@%p542 bra 	$L__BB30_239;
	mul.wide.s32 	%rd944, %r6000, 4;
	add.s64 	%rd24, %rd3, %rd944;
	ld.global.u32 	%r2761, [%rd24];
	mul.wide.s32 	%rd945, %r2761, 4;
	add.s64 	%rd946, %rd4, %rd945;
	ld.global.u32 	%r2762, [%rd946];
	setp.eq.s32 	%p543, %r2762, -1;
	selp.u32 	%r2763, 1, 0, %p543;
	add.s32 	%r6008, %r6008, %r2763;
	setp.eq.s32 	%p544, %r464, 1;
	@%p544 bra 	$L__BB30_239;
	ld.global.u32 	%r2764, [%rd24+4];
	mul.wide.s32 	%rd947, %r2764, 4;
	add.s64 	%rd948, %rd4, %rd947;
	ld.global.u32 	%r2765, [%rd948];
	setp.eq.s32 	%p545, %r2765, -1;
	selp.u32 	%r2766, 1, 0, %p545;
	add.s32 	%r6008, %r6008, %r2766;
	setp.eq.s32 	%p546, %r464, 2;
	@%p546 bra 	$L__BB30_239;
	ld.global.u32 	%r2767, [%rd24+8];
	mul.wide.s32 	%rd949, %r2767, 4;
	add.s64 	%rd950, %rd4, %rd949;
	ld.global.u32 	%r2768, [%rd950];
	setp.eq.s32 	%p547, %r2768, -1;
	selp.u32 	%r2769, 1, 0, %p547;
	add.s32 	%r6008, %r6008, %r2769;
$L__BB30_239:
	ld.global.u32 	%r2771, [%rd10+13312];
	setp.ne.s32 	%p548, %r2771, -1;
	mov.b32 	%r6021, 0;
	@%p548 bra 	$L__BB30_254;
	ld.global.u32 	%r6013, [%rd11+13312];
	ld.global.u32 	%r475, [%rd11+13316];
	setp.ge.s32 	%p549, %r6013, %r475;
	@%p549 bra 	$L__BB30_254;
	add.s32 	%r2775, %r6013, 1;
	max.s32 	%r2776, %r475, %r2775;
	sub.s32 	%r476, %r2776, %r6013;
	and.b32  	%r477, %r476, 15;
	sub.s32 	%r2777, %r6013, %r2776;
	setp.gt.u32 	%p550, %r2777, -16;
	mov.b32 	%r6021, 0;
	@%p550 bra 	$L__BB30_244;
	and.b32  	%r478, %r476, -16;
	mov.b32 	%r6021, 0;
	mov.u32 	%r6011, %r6021;
$L__BB30_243:
	.pragma "nounroll";
	mul.wide.s32 	%rd951, %r6013, 4;
	add.s64 	%rd952, %rd3, %rd951;
	ld.global.u32 	%r2779, [%rd952];
	mul.wide.s32 	%rd953, %r2779, 4;
	add.s64 	%rd954, %rd4, %rd953;
	ld.global.u32 	%r2780, [%rd954];
	setp.eq.s32 	%p551, %r2780, -1;
	selp.u32 	%r2781, 1, 0, %p551;
	add.s32 	%r2782, %r6021, %r2781;
	ld.global.u32 	%r2783, [%rd952+4];
	mul.wide.s32 	%rd955, %r2783, 4;
	add.s64 	%rd956, %rd4, %rd955;
	ld.global.u32 	%r2784, [%rd956];
	setp.eq.s32 	%p552, %r2784, -1;
	selp.u32 	%r2785, 1, 0, %p552;
	add.s32 	%r2786, %r2782, %r2785;
	ld.global.u32 	%r2787, [%rd952+8];
	mul.wide.s32 	%rd957, %r2787, 4;
	add.s64 	%rd958, %rd4, %rd957;
	ld.global.u32 	%r2788, [%rd958];
	setp.eq.s32 	%p553, %r2788, -1;
	selp.u32 	%r2789, 1, 0, %p553;
	add.s32 	%r2790, %r2786, %r2789;
	ld.global.u32 	%r2791, [%rd952+12];
	mul.wide.s32 	%rd959, %r2791, 4;
	add.s64 	%rd960, %rd4, %rd959;
	ld.global.u32 	%r2792, [%rd960];
	setp.eq.s32 	%p554, %r2792, -1;
	selp.u32 	%r2793, 1, 0, %p554;
	add.s32 	%r2794, %r2790, %r2793;
	ld.global.u32 	%r2795, [%rd952+16];
	mul.wide.s32 	%rd961, %r2795, 4;
	add.s64 	%rd962, %rd4, %rd961;
	ld.global.u32 	%r2796, [%rd962];
	setp.eq.s32 	%p555, %r2796, -1;
	selp.u32 	%r2797, 1, 0, %p555;
	add.s32 	%r2798, %r2794, %r2797;
	ld.global.u32 	%r2799, [%rd952+20];
	mul.wide.s32 	%rd963, %r2799, 4;
	add.s64 	%rd964, %rd4, %rd963;
	ld.global.u32 	%r2800, [%rd964];
	setp.eq.s32 	%p556, %r2800, -1;
	selp.u32 	%r2801, 1, 0, %p556;
	add.s32 	%r2802, %r2798, %r2801;
	ld.global.u32 	%r2803, [%rd952+24];
	mul.wide.s32 	%rd965, %r2803, 4;
	add.s64 	%rd966, %rd4, %rd965;
	ld.global.u32 	%r2804, [%rd966];
	setp.eq.s32 	%p557, %r2804, -1;
	selp.u32 	%r2805, 1, 0, %p557;
	add.s32 	%r2806, %r2802, %r2805;
	ld.global.u32 	%r2807, [%rd952+28];
	mul.wide.s32 	%rd967, %r2807, 4;
	add.s64 	%rd968, %rd4, %rd967;
	ld.global.u32 	%r2808, [%rd968];
	setp.eq.s32 	%p558, %r2808, -1;
	selp.u32 	%r2809, 1, 0, %p558;
	add.s32 	%r2810, %r2806, %r2809;
	ld.global.u32 	%r2811, [%rd952+32];
	mul.wide.s32 	%rd969, %r2811, 4;
	add.s64 	%rd970, %rd4, %rd969;
	ld.global.u32 	%r2812, [%rd970];
	setp.eq.s32 	%p559, %r2812, -1;
	selp.u32 	%r2813, 1, 0, %p559;
	add.s32 	%r2814, %r2810, %r2813;
	ld.global.u32 	%r2815, [%rd952+36];
	mul.wide.s32 	%rd971, %r2815, 4;
	add.s64 	%rd972, %rd4, %rd971;
	ld.global.u32 	%r2816, [%rd972];
	setp.eq.s32 	%p560, %r2816, -1;
	selp.u32 	%r2817, 1, 0, %p560;
	add.s32 	%r2818, %r2814, %r2817;
	ld.global.u32 	%r2819, [%rd952+40];
	mul.wide.s32 	%rd973, %r2819, 4;
	add.s64 	%rd974, %rd4, %rd973;
	ld.global.u32 	%r2820, [%rd974];
	setp.eq.s32 	%p561, %r2820, -1;
	selp.u32 	%r2821, 1, 0, %p561;
	add.s32 	%r2822, %r2818, %r2821;
	ld.global.u32 	%r2823, [%rd952+44];
	mul.wide.s32 	%rd975, %r2823, 4;
	add.s64 	%rd976, %rd4, %rd975;
	ld.global.u32 	%r2824, [%rd976];
	setp.eq.s32 	%p562, %r2824, -1;
	selp.u32 	%r2825, 1, 0, %p562;
	add.s32 	%r2826, %r2822, %r2825;
	ld.global.u32 	%r2827, [%rd952+48];
	mul.wide.s32 	%rd977, %r2827, 4;
	add.s64 	%rd978, %rd4, %rd977;
	ld.global.u32 	%r2828, [%rd978];
	setp.eq.s32 	%p563, %r2828, -1;
	selp.u32 	%r2829, 1, 0, %p563;
	add.s32 	%r2830, %r2826, %r2829;
	ld.global.u32 	%r2831, [%rd952+52];
	mul.wide.s32 	%rd979, %r2831, 4;
	add.s64 	%rd980, %rd4, %rd979;
	ld.global.u32 	%r2832, [%rd980];
	setp.eq.s32 	%p564, %r2832, -1;
	selp.u32 	%r2833, 1, 0, %p564;
	add.s32 	%r2834, %r2830, %r2833;
	ld.global.u32 	%r2835, [%rd952+56];
	mul.wide.s32 	%rd981, %r2835, 4;
	add.s64 	%rd982, %rd4, %rd981;
	ld.global.u32 	%r2836, [%rd982];
	setp.eq.s32 	%p565, %r2836, -1;
	selp.u32 	%r2837, 1, 0, %p565;
	add.s32 	%r2838, %r2834, %r2837;
	ld.global.u32 	%r2839, [%rd952+60];
	mul.wide.s32 	%rd983, %r2839, 4;
	add.s64 	%rd984, %rd4, %rd983;
	ld.global.u32 	%r2840, [%rd984];
	setp.eq.s32 	%p566, %r2840, -1;
	selp.u32 	%r2841, 1, 0, %p566;
	add.s32 	%r6021, %r2838, %r2841;
	add.s32 	%r6013, %r6013, 16;
	add.s32 	%r6011, %r6011, 16;
	setp.ne.s32 	%p567, %r6011, %r478;
	@%p567 bra 	$L__BB30_243;
$L__BB30_244:
	setp.eq.s32 	%p568, %r477, 0;
	@%p568 bra 	$L__BB30_254;
	and.b32  	%r488, %r476, 7;
	setp.lt.u32 	%p569, %r477, 8;
	@%p569 bra 	$L__BB30_247;
	mul.wide.s32 	%rd985, %r6013, 4;
	add.s64 	%rd986, %rd3, %rd985;
	ld.global.u32 	%r2843, [%rd986];
	mul.wide.s32 	%rd987, %r2843, 4;
	add.s64 	%rd988, %rd4, %rd987;
	ld.global.u32 	%r2844, [%rd988];
	setp.eq.s32 	%p570, %r2844, -1;
	selp.u32 	%r2845, 1, 0, %p570;
	add.s32 	%r2846, %r6021, %r2845;
	ld.global.u32 	%r2847, [%rd986+4];
	mul.wide.s32 	%rd989, %r2847, 4;
	add.s64 	%rd990, %rd4, %rd989;
	ld.global.u32 	%r2848, [%rd990];
	setp.eq.s32 	%p571, %r2848, -1;
	selp.u32 	%r2849, 1, 0, %p571;
	add.s32 	%r2850, %r2846, %r2849;
	ld.global.u32 	%r2851, [%rd986+8];
	mul.wide.s32 	%rd991, %r2851, 4;
	add.s64 	%rd992, %rd4, %rd991;
	ld.global.u32 	%r2852, [%rd992];
	setp.eq.s32 	%p572, %r2852, -1;
	selp.u32 	%r2853, 1, 0, %p572;
	add.s32 	%r2854, %r2850, %r2853;
	ld.global.u32 	%r2855, [%rd986+12];
	mul.wide.s32 	%rd993, %r2855, 4;
	add.s64 	%rd994, %rd4, %rd993;
	ld.global.u32 	%r2856, [%rd994];
	setp.eq.s32 	%p573, %r2856, -1;
	selp.u32 	%r2857, 1, 0, %p573;
	add.s32 	%r2858, %r2854, %r2857;
	ld.global.u32 	%r2859, [%rd986+16];
	mul.wide.s32 	%rd995, %r2859, 4;
	add.s64 	%rd996, %rd4, %rd995;
	ld.global.u32 	%r2860, [%rd996];
	setp.eq.s32 	%p574, %r2860, -1;
	selp.u32 	%r2861, 1, 0, %p574;
	add.s32 	%r2862, %r2858, %r2861;
	ld.global.u32 	%r2863, [%rd986+20];
	mul.wide.s32 	%rd997, %r2863, 4;
	add.s64 	%rd998, %rd4, %rd997;
	ld.global.u32 	%r2864, [%rd998];
	setp.eq.s32 	%p575, %r2864, -1;
	selp.u32 	%r2865, 1, 0, %p575;
	add.s32 	%r2866, %r2862, %r2865;
	ld.global.u32 	%r2867, [%rd986+24];
	mul.wide.s32 	%rd999, %r2867, 4;
	add.s64 	%rd1000, %rd4, %rd999;
	ld.global.u32 	%r2868, [%rd1000];
	setp.eq.s32 	%p576, %r2868, -1;
	selp.u32 	%r2869, 1, 0, %p576;
	add.s32 	%r2870, %r2866, %r2869;
	ld.global.u32 	%r2871, [%rd986+28];
	mul.wide.s32 	%rd1001, %r2871, 4;
	add.s64 	%rd1002, %rd4, %rd1001;
	ld.global.u32 	%r2872, [%rd1002];
	setp.eq.s32 	%p577, %r2872, -1;
	selp.u32 	%r2873, 1, 0, %p577;
	add.s32 	%r6021, %r2870, %r2873;
	add.s32 	%r6013, %r6013, 8;
$L__BB30_247:
	setp.eq.s32 	%p578, %r488, 0;
	@%p578 bra 	$L__BB30_254;
	and.b32  	%r494, %r476, 3;
	setp.lt.u32 	%p579, %r488, 4;
	@%p579 bra 	$L__BB30_250;
	mul.wide.s32 	%rd1003, %r6013, 4;
	add.s64 	%rd1004, %rd3, %rd1003;
	ld.global.u32 	%r2875, [%rd1004];
	mul.wide.s32 	%rd1005, %r2875, 4;
	add.s64 	%rd1006, %rd4, %rd1005;
	ld.global.u32 	%r2876, [%rd1006];
	setp.eq.s32 	%p580, %r2876, -1;
	selp.u32 	%r2877, 1, 0, %p580;
	add.s32 	%r2878, %r6021, %r2877;
	ld.global.u32 	%r2879, [%rd1004+4];
	mul.wide.s32 	%rd1007, %r2879, 4;
	add.s64 	%rd1008, %rd4, %rd1007;
	ld.global.u32 	%r2880, [%rd1008];
	setp.eq.s32 	%p581, %r2880, -1;
	selp.u32 	%r2881, 1, 0, %p581;
	add.s32 	%r2882, %r2878, %r2881;
	ld.global.u32 	%r2883, [%rd1004+8];
	mul.wide.s32 	%rd1009, %r2883, 4;
	add.s64 	%rd1010, %rd4, %rd1009;
	ld.global.u32 	%r2884, [%rd1010];
	setp.eq.s32 	%p582, %r2884, -1;
	selp.u32 	%r2885, 1, 0, %p582;
	add.s32 	%r2886, %r2882, %r2885;
	ld.global.u32 	%r2887, [%rd1004+12];
	mul.wide.s32 	%rd1011, %r2887, 4;
	add.s64 	%rd1012, %rd4, %rd1011;
	ld.global.u32 	%r2888, [%rd1012];
	setp.eq.s32 	%p583, %r2888, -1;
	selp.u32 	%r2889, 1, 0, %p583;
	add.s32 	%r6021, %r2886, %r2889;
	add.s32 	%r6013, %r6013, 4;
$L__BB30_250:
	setp.eq.s32 	%p584, %r494, 0;
	@%p584 bra 	$L__BB30_254;
	mul.wide.s32 	%rd1013, %r6013, 4;
	add.s64 	%rd25, %rd3, %rd1013;
	ld.global.u32 	%r2890, [%rd25];
	mul.wide.s32 	%rd1014, %r2890, 4;
	add.s64 	%rd1015, %rd4, %rd1014;
	ld.global.u32 	%r2891, [%rd1015];
	setp.eq.s32 	%p585, %r2891, -1;
	selp.u32 	%r2892, 1, 0, %p585;
	add.s32 	%r6021, %r6021, %r2892;
	setp.eq.s32 	%p586, %r494, 1;
	@%p586 bra 	$L__BB30_254;
	ld.global.u32 	%r2893, [%rd25+4];
	mul.wide.s32 	%rd1016, %r2893, 4;
	add.s64 	%rd1017, %rd4, %rd1016;
	ld.global.u32 	%r2894, [%rd1017];
	setp.eq.s32 	%p587, %r2894, -1;
	selp.u32 	%r2895, 1, 0, %p587;
	add.s32 	%r6021, %r6021, %r2895;
	setp.eq.s32 	%p588, %r494, 2;
	@%p588 bra 	$L__BB30_254;
	ld.global.u32 	%r2896, [%rd25+8];
	mul.wide.s32 	%rd1018, %r2896, 4;
	add.s64 	%rd1019, %rd4, %rd1018;
	ld.global.u32 	%r2897, [%rd1019];
	setp.eq.s32 	%p589, %r2897, -1;
	selp.u32 	%r2898, 1, 0, %p589;
	add.s32 	%r6021, %r6021, %r2898;
$L__BB30_254:
	ld.global.u32 	%r2900, [%rd10+14336];
	setp.ne.s32 	%p590, %r2900, -1;
	mov.b32 	%r6034, 0;
	@%p590 bra 	$L__BB30_269;
	ld.global.u32 	%r6026, [%rd11+14336];
	ld.global.u32 	%r505, [%rd11+14340];
	setp.ge.s32 	%p591, %r6026, %r505;
	@%p591 bra 	$L__BB30_269;
	add.s32 	%r2904, %r6026, 1;
	max.s32 	%r2905, %r505, %r2904;
	sub.s32 	%r506, %r2905, %r6026;
	and.b32  	%r507, %r506, 15;
	sub.s32 	%r2906, %r6026, %r2905;
	setp.gt.u32 	%p592, %r2906, -16;
	mov.b32 	%r6034, 0;
	@%p592 bra 	$L__BB30_259;
	mov.b32 	%r6034, 0;
	mov.u32 	%r6024, %r6034;
$L__BB30_258:
	.pragma "nounroll";
	mul.wide.s32 	%rd1020, %r6026, 4;
	add.s64 	%rd1021, %rd3, %rd1020;
	ld.global.u32 	%r2908, [%rd1021];
	mul.wide.s32 	%rd1022, %r2908, 4;
	add.s64 	%rd1023, %rd4, %rd1022;
	ld.global.u32 	%r2909, [%rd1023];
	setp.eq.s32 	%p593, %r2909, -1;
	selp.u32 	%r2910, 1, 0, %p593;
	add.s32 	%r2911, %r6034, %r2910;
	ld.global.u32 	%r2912, [%rd1021+4];
	mul.wide.s32 	%rd1024, %r2912, 4;
	add.s64 	%rd1025, %rd4, %rd1024;
	ld.global.u32 	%r2913, [%rd1025];
	setp.eq.s32 	%p594, %r2913, -1;
	selp.u32 	%r2914, 1, 0, %p594;
	add.s32 	%r2915, %r2911, %r2914;
	ld.global.u32 	%r2916, [%rd1021+8];
	mul.wide.s32 	%rd1026, %r2916, 4;
	add.s64 	%rd1027, %rd4, %rd1026;
	ld.global.u32 	%r2917, [%rd1027];
	setp.eq.s32 	%p595, %r2917, -1;
	selp.u32 	%r2918, 1, 0, %p595;
	add.s32 	%r2919, %r2915, %r2918;
	ld.global.u32 	%r2920, [%rd1021+12];
	mul.wide.s32 	%rd1028, %r2920, 4;
	add.s64 	%rd1029, %rd4, %rd1028;
	ld.global.u32 	%r2921, [%rd1029];
	setp.eq.s32 	%p596, %r2921, -1;
	selp.u32 	%r2922, 1, 0, %p596;
	add.s32 	%r2923, %r2919, %r2922;
	ld.global.u32 	%r2924, [%rd1021+16];
	mul.wide.s32 	%rd1030, %r2924, 4;
	add.s64 	%rd1031, %rd4, %rd1030;
	ld.global.u32 	%r2925, [%rd1031];
	setp.eq.s32 	%p597, %r2925, -1;
	selp.u32 	%r2926, 1, 0, %p597;
	add.s32 	%r2927, %r2923, %r2926;
	ld.global.u32 	%r2928, [%rd1021+20];
	mul.wide.s32 	%rd1032, %r2928, 4;
	add.s64 	%rd1033, %rd4, %rd1032;
	ld.global.u32 	%r2929, [%rd1033];
	setp.eq.s32 	%p598, %r2929, -1;
	selp.u32 	%r2930, 1, 0, %p598;
	add.s32 	%r2931, %r2927, %r2930;
	ld.global.u32 	%r2932, [%rd1021+24];
	mul.wide.s32 	%rd1034, %r2932, 4;
	add.s64 	%rd1035, %rd4, %rd1034;
	ld.global.u32 	%r2933, [%rd1035];
	setp.eq.s32 	%p599, %r2933, -1;
	selp.u32 	%r2934, 1, 0, %p599;
	add.s32 	%r2935, %r2931, %r2934;
	ld.global.u32 	%r2936, [%rd1021+28];
	mul.wide.s32 	%rd1036, %r2936, 4;
	add.s64 	%rd1037, %rd4, %rd1036;
	ld.global.u32 	%r2937, [%rd1037];
	setp.eq.s32 	%p600, %r2937, -1;
	selp.u32 	%r2938, 1, 0, %p600;
	add.s32 	%r2939, %r2935, %r2938;
	ld.global.u32 	%r2940, [%rd1021+32];
	mul.wide.s32 	%rd1038, %r2940, 4;
	add.s64 	%rd1039, %rd4, %rd1038;
	ld.global.u32 	%r2941, [%rd1039];
	setp.eq.s32 	%p601, %r2941, -1;
	selp.u32 	%r2942, 1, 0, %p601;
	add.s32 	%r2943, %r2939, %r2942;
	ld.global.u32 	%r2944, [%rd1021+36];
	mul.wide.s32 	%rd1040, %r2944, 4;
	add.s64 	%rd1041, %rd4, %rd1040;
	ld.global.u32 	%r2945, [%rd1041];
	setp.eq.s32 	%p602, %r2945, -1;
	selp.u32 	%r2946, 1, 0, %p602;
	add.s32 	%r2947, %r2943, %r2946;
	ld.global.u32 	%r2948, [%rd1021+40];
	mul.wide.s32 	%rd1042, %r2948, 4;
	add.s64 	%rd1043, %rd4, %rd1042;
	ld.global.u32 	%r2949, [%rd1043];
	setp.eq.s32 	%p603, %r2949, -1;
	selp.u32 	%r2950, 1, 0, %p603;
	add.s32 	%r2951, %r2947, %r2950;
	ld.global.u32 	%r2952, [%rd1021+44];
	mul.wide.s32 	%rd1044, %r2952, 4;
	add.s64 	%rd1045, %rd4, %rd1044;
	ld.global.u32 	%r2953, [%rd1045];
	setp.eq.s32 	%p604, %r2953, -1;
	selp.u32 	%r2954, 1, 0, %p604;
	add.s32 	%r2955, %r2951, %r2954;
	ld.global.u32 	%r2956, [%rd1021+48];
	mul.wide.s32 	%rd1046, %r2956, 4;
	add.s64 	%rd1047, %rd4, %rd1046;
	ld.global.u32 	%r2957, [%rd1047];
	setp.eq.s32 	%p605, %r2957, -1;
	selp.u32 	%r2958, 1, 0, %p605;
	add.s32 	%r2959, %r2955, %r2958;
	ld.global.u32 	%r2960, [%rd1021+52];
	mul.wide.s32 	%rd1048, %r2960, 4;
	add.s64 	%rd1049, %rd4, %rd1048;
	ld.global.u32 	%r2961, [%rd1049];
	setp.eq.s32 	%p606, %r2961, -1;
	selp.u32 	%r2962, 1, 0, %p606;
	add.s32 	%r2963, %r2959, %r2962;
	ld.global.u32 	%r2964, [%rd1021+56];
	mul.wide.s32 	%rd1050, %r2964, 4;
	add.s64 	%rd1051, %rd4, %rd1050;
	ld.global.u32 	%r2965, [%rd1051];
	setp.eq.s32 	%p607, %r2965, -1;
	selp.u32 	%r2966, 1, 0, %p607;
	add.s32 	%r2967, %r2963, %r2966;
	ld.global.u32 	%r2968, [%rd1021+60];
	mul.wide.s32 	%rd1052, %r2968, 4;
	add.s64 	%rd1053, %rd4, %rd1052;
	ld.global.u32 	%r2969, [%rd1053];
	setp.eq.s32 	%p608, %r2969, -1;
	selp.u32 	%r2970, 1, 0, %p608;
	add.s32 	%r6034, %r2967, %r2970;
	add.s32 	%r6026, %r6026, 16;
	add.s32 	%r6024, %r6024, 16;
	and.b32  	%r2971, %r506, -16;
	setp.ne.s32 	%p609, %r6024, %r2971;
	@%p609 bra 	$L__BB30_258;
$L__BB30_259:
	setp.eq.s32 	%p610, %r507, 0;
	@%p610 bra 	$L__BB30_269;
	and.b32  	%r517, %r506, 7;
	setp.lt.u32 	%p611, %r507, 8;
	@%p611 bra 	$L__BB30_262;
	mul.wide.s32 	%rd1054, %r6026, 4;
	add.s64 	%rd1055, %rd3, %rd1054;
	ld.global.u32 	%r2973, [%rd1055];
	mul.wide.s32 	%rd1056, %r2973, 4;
	add.s64 	%rd1057, %rd4, %rd1056;
	ld.global.u32 	%r2974, [%rd1057];
	setp.eq.s32 	%p612, %r2974, -1;
	selp.u32 	%r2975, 1, 0, %p612;
	add.s32 	%r2976, %r6034, %r2975;
	ld.global.u32 	%r2977, [%rd1055+4];
	mul.wide.s32 	%rd1058, %r2977, 4;
	add.s64 	%rd1059, %rd4, %rd1058;
	ld.global.u32 	%r2978, [%rd1059];
	setp.eq.s32 	%p613, %r2978, -1;
	selp.u32 	%r2979, 1, 0, %p613;
	add.s32 	%r2980, %r2976, %r2979;
	ld.global.u32 	%r2981, [%rd1055+8];
	mul.wide.s32 	%rd1060, %r2981, 4;
	add.s64 	%rd1061, %rd4, %rd1060;
	ld.global.u32 	%r2982, [%rd1061];
	setp.eq.s32 	%p614, %r2982, -1;
	selp.u32 	%r2983, 1, 0, %p614;
	add.s32 	%r2984, %r2980, %r2983;
	ld.global.u32 	%r2985, [%rd1055+12];
	mul.wide.s32 	%rd1062, %r2985, 4;
	add.s64 	%rd1063, %rd4, %rd1062;
	ld.global.u32 	%r2986, [%rd1063];
	setp.eq.s32 	%p615, %r2986, -1;
	selp.u32 	%r2987, 1, 0, %p615;
	add.s32 	%r2988, %r2984, %r2987;
	ld.global.u32 	%r2989, [%rd1055+16];
	mul.wide.s32 	%rd1064, %r2989, 4;
	add.s64 	%rd1065, %rd4, %rd1064;
	ld.global.u32 	%r2990, [%rd1065];
	setp.eq.s32 	%p616, %r2990, -1;
	selp.u32 	%r2991, 1, 0, %p616;
	add.s32 	%r2992, %r2988, %r2991;
	ld.global.u32 	%r2993, [%rd1055+20];
	mul.wide.s32 	%rd1066, %r2993, 4;
	add.s64 	%rd1067, %rd4, %rd1066;
	ld.global.u32 	%r2994, [%rd1067];
	setp.eq.s32 	%p617, %r2994, -1;
	selp.u32 	%r2995, 1, 0, %p617;
	add.s32 	%r2996, %r2992, %r2995;
	ld.global.u32 	%r2997, [%rd1055+24];
	mul.wide.s32 	%rd1068, %r2997, 4;
	add.s64 	%rd1069, %rd4, %rd1068;
	ld.global.u32 	%r2998, [%rd1069];
	setp.eq.s32 	%p618, %r2998, -1;
	selp.u32 	%r2999, 1, 0, %p618;
	add.s32 	%r3000, %r2996, %r2999;
	ld.global.u32 	%r3001, [%rd1055+28];
	mul.wide.s32 	%rd1070, %r3001, 4;
	add.s64 	%rd1071, %rd4, %rd1070;
	ld.global.u32 	%r3002, [%rd1071];
	setp.eq.s32 	%p619, %r3002, -1;
	selp.u32 	%r3003, 1, 0, %p619;
	add.s32 	%r6034, %r3000, %r3003;
	add.s32 	%r6026, %r6026, 8;
$L__BB30_262:
	setp.eq.s32 	%p620, %r517, 0;
	@%p620 bra 	$L__BB30_269;
	and.b32  	%r523, %r506, 3;
	setp.lt.u32 	%p621, %r517, 4;
	@%p621 bra 	$L__BB30_265;
	mul.wide.s32 	%rd1072, %r6026, 4;
	add.s64 	%rd1073, %rd3, %rd1072;
	ld.global.u32 	%r3005, [%rd1073];
	mul.wide.s32 	%rd1074, %r3005, 4;
	add.s64 	%rd1075, %rd4, %rd1074;
	ld.global.u32 	%r3006, [%rd1075];
	setp.eq.s32 	%p622, %r3006, -1;
	selp.u32 	%r3007, 1, 0, %p622;
	add.s32 	%r3008, %r6034, %r3007;
	ld.global.u32 	%r3009, [%rd1073+4];
	mul.wide.s32 	%rd1076, %r3009, 4;
	add.s64 	%rd1077, %rd4, %rd1076;
	ld.global.u32 	%r3010, [%rd1077];
	setp.eq.s32 	%p623, %r3010, -1;
	selp.u32 	%r3011, 1, 0, %p623;
	add.s32 	%r3012, %r3008, %r3011;
	ld.global.u32 	%r3013, [%rd1073+8];
	mul.wide.s32 	%rd1078, %r3013, 4;
	add.s64 	%rd1079, %rd4, %rd1078;
	ld.global.u32 	%r3014, [%rd1079];
	setp.eq.s32 	%p624, %r3014, -1;
	selp.u32 	%r3015, 1, 0, %p624;
	add.s32 	%r3016, %r3012, %r3015;
	ld.global.u32 	%r3017, [%rd1073+12];
	mul.wide.s32 	%rd1080, %r3017, 4;
	add.s64 	%rd1081, %rd4, %rd1080;
	ld.global.u32 	%r3018, [%rd1081];
	setp.eq.s32 	%p625, %r3018, -1;
	selp.u32 	%r3019, 1, 0, %p625;
	add.s32 	%r6034, %r3016, %r3019;
	add.s32 	%r6026, %r6026, 4;
$L__BB30_265:
	setp.eq.s32 	%p626, %r523, 0;
	@%p626 bra 	$L__BB30_269;
	mul.wide.s32 	%rd1082, %r6026, 4;
	add.s64 	%rd26, %rd3, %rd1082;
	ld.global.u32 	%r3020, [%rd26];
	mul.wide.s32 	%rd1083, %r3020, 4;
	add.s64 	%rd1084, %rd4, %rd1083;
	ld.global.u32 	%r3021, [%rd1084];
	setp.eq.s32 	%p627, %r3021, -1;
	selp.u32 	%r3022, 1, 0, %p627;
	add.s32 	%r6034, %r6034, %r3022;
	setp.eq.s32 	%p628, %r523, 1;
	@%p628 bra 	$L__BB30_269;
	ld.global.u32 	%r3023, [%rd26+4];
	mul.wide.s32 	%rd1085, %r3023, 4;
	add.s64 	%rd1086, %rd4, %rd1085;
	ld.global.u32 	%r3024, [%rd1086];
	setp.eq.s32 	%p629, %r3024, -1;
	selp.u32 	%r3025, 1, 0, %p629;
	add.s32 	%r6034, %r6034, %r3025;
	setp.eq.s32 	%p630, %r523, 2;
	@%p630 bra 	$L__BB30_269;
	ld.global.u32 	%r3026, [%rd26+8];
	mul.wide.s32 	%rd1087, %r3026, 4;
	add.s64 	%rd1088, %rd4, %rd1087;
	ld.global.u32 	%r3027, [%rd1088];
	setp.eq.s32 	%p631, %r3027, -1;
	selp.u32 	%r3028, 1, 0, %p631;
	add.s32 	%r6034, %r6034, %r3028;
$L__BB30_269:
	ld.global.u32 	%r3030, [%rd10+15360];
	setp.ne.s32 	%p632, %r3030, -1;
	mov.b32 	%r6047, 0;
	@%p632 bra 	$L__BB30_284;
	ld.global.u32 	%r6039, [%rd11+15360];
	ld.global.u32 	%r534, [%rd11+15364];
	setp.ge.s32 	%p633, %r6039, %r534;
	@%p633 bra 	$L__BB30_284;
	add.s32 	%r3034, %r6039, 1;
	max.s32 	%r3035, %r534, %r3034;
	sub.s32 	%r535, %r3035, %r6039;
	and.b32  	%r536, %r535, 15;
	sub.s32 	%r3036, %r6039, %r3035;
	setp.gt.u32 	%p634, %r3036, -16;
	mov.b32 	%r6047, 0;
	@%p634 bra 	$L__BB30_274;
	and.b32  	%r537, %r535, -16;
	mov.b32 	%r6047, 0;
	mov.u32 	%r6037, %r6047;
$L__BB30_273:
	.pragma "nounroll";
	mul.wide.s32 	%rd1089, %r6039, 4;
	add.s64 	%rd1090, %rd3, %rd1089;
	ld.global.u32 	%r3038, [%rd1090];
	mul.wide.s32 	%rd1091, %r3038, 4;
	add.s64 	%rd1092, %rd4, %rd1091;
	ld.global.u32 	%r3039, [%rd1092];
	setp.eq.s32 	%p635, %r3039, -1;
	selp.u32 	%r3040, 1, 0, %p635;
	add.s32 	%r3041, %r6047, %r3040;
	ld.global.u32 	%r3042, [%rd1090+4];
	mul.wide.s32 	%rd1093, %r3042, 4;
	add.s64 	%rd1094, %rd4, %rd1093;
	ld.global.u32 	%r3043, [%rd1094];
	setp.eq.s32 	%p636, %r3043, -1;
	selp.u32 	%r3044, 1, 0, %p636;
	add.s32 	%r3045, %r3041, %r3044;
	ld.global.u32 	%r3046, [%rd1090+8];
	mul.wide.s32 	%rd1095, %r3046, 4;
	add.s64 	%rd1096, %rd4, %rd1095;
	ld.global.u32 	%r3047, [%rd1096];
	setp.eq.s32 	%p637, %r3047, -1;
	selp.u32 	%r3048, 1, 0, %p637;
	add.s32 	%r3049, %r3045, %r3048;
	ld.global.u32 	%r3050, [%rd1090+12];
	mul.wide.s32 	%rd1097, %r3050, 4;
	add.s64 	%rd1098, %rd4, %rd1097;
	ld.global.u32 	%r3051, [%rd1098];
	setp.eq.s32 	%p638, %r3051, -1;
	selp.u32 	%r3052, 1, 0, %p638;
	add.s32 	%r3053, %r3049, %r3052;
	ld.global.u32 	%r3054, [%rd1090+16];
	mul.wide.s32 	%rd1099, %r3054, 4;
	add.s64 	%rd1100, %rd4, %rd1099;
	ld.global.u32 	%r3055, [%rd1100];
	setp.eq.s32 	%p639, %r3055, -1;
	selp.u32 	%r3056, 1, 0, %p639;
	add.s32 	%r3057, %r3053, %r3056;
	ld.global.u32 	%r3058, [%rd1090+20];
	mul.wide.s32 	%rd1101, %r3058, 4;
	add.s64 	%rd1102, %rd4, %rd1101;
	ld.global.u32 	%r3059, [%rd1102];
	setp.eq.s32 	%p640, %r3059, -1;
	selp.u32 	%r3060, 1, 0, %p640;
	add.s32 	%r3061, %r3057, %r3060;
	ld.global.u32 	%r3062, [%rd1090+24];
	mul.wide.s32 	%rd1103, %r3062, 4;
	add.s64 	%rd1104, %rd4, %rd1103;
	ld.global.u32 	%r3063, [%rd1104];
	setp.eq.s32 	%p641, %r3063, -1;
	selp.u32 	%r3064, 1, 0, %p641;
	add.s32 	%r3065, %r3061, %r3064;
	ld.global.u32 	%r3066, [%rd1090+28];
	mul.wide.s32 	%rd1105, %r3066, 4;
	add.s64 	%rd1106, %rd4, %rd1105;
	ld.global.u32 	%r3067, [%rd1106];
	setp.eq.s32 	%p642, %r3067, -1;
	selp.u32 	%r3068, 1, 0, %p642;
	add.s32 	%r3069, %r3065, %r3068;
	ld.global.u32 	%r3070, [%rd1090+32];
	mul.wide.s32 	%rd1107, %r3070, 4;
	add.s64 	%rd1108, %rd4, %rd1107;
	ld.global.u32 	%r3071, [%rd1108];
	setp.eq.s32 	%p643, %r3071, -1;
	selp.u32 	%r3072, 1, 0, %p643;
	add.s32 	%r3073, %r3069, %r3072;
	ld.global.u32 	%r3074, [%rd1090+36];
	mul.wide.s32 	%rd1109, %r3074, 4;
	add.s64 	%rd1110, %rd4, %rd1109;
	ld.global.u32 	%r3075, [%rd1110];
	setp.eq.s32 	%p644, %r3075, -1;
	selp.u32 	%r3076, 1, 0, %p644;
	add.s32 	%r3077, %r3073, %r3076;
	ld.global.u32 	%r3078, [%rd1090+40];
	mul.wide.s32 	%rd1111, %r3078, 4;
	add.s64 	%rd1112, %rd4, %rd1111;
	ld.global.u32 	%r3079, [%rd1112];
	setp.eq.s32 	%p645, %r3079, -1;
	selp.u32 	%r3080, 1, 0, %p645;
	add.s32 	%r3081, %r3077, %r3080;
	ld.global.u32 	%r3082, [%rd1090+44];
	mul.wide.s32 	%rd1113, %r3082, 4;
	add.s64 	%rd1114, %rd4, %rd1113;
	ld.global.u32 	%r3083, [%rd1114];
	setp.eq.s32 	%p646, %r3083, -1;
	selp.u32 	%r3084, 1, 0, %p646;
	add.s32 	%r3085, %r3081, %r3084;
	ld.global.u32 	%r3086, [%rd1090+48];
	mul.wide.s32 	%rd1115, %r3086, 4;
	add.s64 	%rd1116, %rd4, %rd1115;
	ld.global.u32 	%r3087, [%rd1116];
	setp.eq.s32 	%p647, %r3087, -1;
	selp.u32 	%r3088, 1, 0, %p647;
	add.s32 	%r3089, %r3085, %r3088;
	ld.global.u32 	%r3090, [%rd1090+52];
	mul.wide.s32 	%rd1117, %r3090, 4;
	add.s64 	%rd1118, %rd4, %rd1117;
	ld.global.u32 	%r3091, [%rd1118];
	setp.eq.s32 	%p648, %r3091, -1;
	selp.u32 	%r3092, 1, 0, %p648;
	add.s32 	%r3093, %r3089, %r3092;
	ld.global.u32 	%r3094, [%rd1090+56];
	mul.wide.s32 	%rd1119, %r3094, 4;
	add.s64 	%rd1120, %rd4, %rd1119;
	ld.global.u32 	%r3095, [%rd1120];
	setp.eq.s32 	%p649, %r3095, -1;
	selp.u32 	%r3096, 1, 0, %p649;
	add.s32 	%r3097, %r3093, %r3096;
	ld.global.u32 	%r3098, [%rd1090+60];
	mul.wide.s32 	%rd1121, %r3098, 4;
	add.s64 	%rd1122, %rd4, %rd1121;
	ld.global.u32 	%r3099, [%rd1122];
	setp.eq.s32 	%p650, %r3099, -1;
	selp.u32 	%r3100, 1, 0, %p650;
	add.s32 	%r6047, %r3097, %r3100;
	add.s32 	%r6039, %r6039, 16;
	add.s32 	%r6037, %r6037, 16;
	setp.ne.s32 	%p651, %r6037, %r537;
	@%p651 bra 	$L__BB30_273;
$L__BB30_274:
	setp.eq.s32 	%p652, %r536, 0;
	@%p652 bra 	$L__BB30_284;
	and.b32  	%r547, %r535, 7;
	setp.lt.u32 	%p653, %r536, 8;
	@%p653 bra 	$L__BB30_277;
	mul.wide.s32 	%rd1123, %r6039, 4;
	add.s64 	%rd1124, %rd3, %rd1123;
	ld.global.u32 	%r3102, [%rd1124];
	mul.wide.s32 	%rd1125, %r3102, 4;
	add.s64 	%rd1126, %rd4, %rd1125;
	ld.global.u32 	%r3103, [%rd1126];
	setp.eq.s32 	%p654, %r3103, -1;
	selp.u32 	%r3104, 1, 0, %p654;
	add.s32 	%r3105, %r6047, %r3104;
	ld.global.u32 	%r3106, [%rd1124+4];
	mul.wide.s32 	%rd1127, %r3106, 4;
	add.s64 	%rd1128, %rd4, %rd1127;
	ld.global.u32 	%r3107, [%rd1128];
	setp.eq.s32 	%p655, %r3107, -1;
	selp.u32 	%r3108, 1, 0, %p655;
	add.s32 	%r3109, %r3105, %r3108;
	ld.global.u32 	%r3110, [%rd1124+8];
	mul.wide.s32 	%rd1129, %r3110, 4;
	add.s64 	%rd1130, %rd4, %rd1129;
	ld.global.u32 	%r3111, [%rd1130];
	setp.eq.s32 	%p656, %r3111, -1;
	selp.u32 	%r3112, 1, 0, %p656;
	add.s32 	%r3113, %r3109, %r3112;
	ld.global.u32 	%r3114, [%rd1124+12];
	mul.wide.s32 	%rd1131, %r3114, 4;
	add.s64 	%rd1132, %rd4, %rd1131;
	ld.global.u32 	%r3115, [%rd1132];
	setp.eq.s32 	%p657, %r3115, -1;
	selp.u32 	%r3116, 1, 0, %p657;
	add.s32 	%r3117, %r3113, %r3116;
	ld.global.u32 	%r3118, [%rd1124+16];
	mul.wide.s32 	%rd1133, %r3118, 4;
	add.s64 	%rd1134, %rd4, %rd1133;
	ld.global.u32 	%r3119, [%rd1134];
	setp.eq.s32 	%p658, %r3119, -1;
	selp.u32 	%r3120, 1, 0, %p658;
	add.s32 	%r3121, %r3117, %r3120;
	ld.global.u32 	%r3122, [%rd1124+20];
	mul.wide.s32 	%rd1135, %r3122, 4;
	add.s64 	%rd1136, %rd4, %rd1135;
	ld.global.u32 	%r3123, [%rd1136];
	setp.eq.s32 	%p659, %r3123, -1;
	selp.u32 	%r3124, 1, 0, %p659;
	add.s32 	%r3125, %r3121, %r3124;
	ld.global.u32 	%r3126, [%rd1124+24];
	mul.wide.s32 	%rd1137, %r3126, 4;
	add.s64 	%rd1138, %rd4, %rd1137;
	ld.global.u32 	%r3127, [%rd1138];
	setp.eq.s32 	%p660, %r3127, -1;
	selp.u32 	%r3128, 1, 0, %p660;
	add.s32 	%r3129, %r3125, %r3128;
	ld.global.u32 	%r3130, [%rd1124+28];
	mul.wide.s32 	%rd1139, %r3130, 4;
	add.s64 	%rd1140, %rd4, %rd1139;
	ld.global.u32 	%r3131, [%rd1140];
	setp.eq.s32 	%p661, %r3131, -1;
	selp.u32 	%r3132, 1, 0, %p661;
	add.s32 	%r6047, %r3129, %r3132;
	add.s32 	%r6039, %r6039, 8;
$L__BB30_277:
	setp.eq.s32 	%p662, %r547, 0;
	@%p662 bra 	$L__BB30_284;
	and.b32  	%r553, %r535, 3;
	setp.lt.u32 	%p663, %r547, 4;
	@%p663 bra 	$L__BB30_280;
	mul.wide.s32 	%rd1141, %r6039, 4;
	add.s64 	%rd1142, %rd3, %rd1141;
	ld.global.u32 	%r3134, [%rd1142];
	mul.wide.s32 	%rd1143, %r3134, 4;
	add.s64 	%rd1144, %rd4, %rd1143;
	ld.global.u32 	%r3135, [%rd1144];
	setp.eq.s32 	%p664, %r3135, -1;
	selp.u32 	%r3136, 1, 0, %p664;
	add.s32 	%r3137, %r6047, %r3136;
	ld.global.u32 	%r3138, [%rd1142+4];
	mul.wide.s32 	%rd1145, %r3138, 4;
	add.s64 	%rd1146, %rd4, %rd1145;
	ld.global.u32 	%r3139, [%rd1146];
	setp.eq.s32 	%p665, %r3139, -1;
	selp.u32 	%r3140, 1, 0, %p665;
	add.s32 	%r3141, %r3137, %r3140;
	ld.global.u32 	%r3142, [%rd1142+8];
	mul.wide.s32 	%rd1147, %r3142, 4;
	add.s64 	%rd1148, %rd4, %rd1147;
	ld.global.u32 	%r3143, [%rd1148];
	setp.eq.s32 	%p666, %r3143, -1;
	selp.u32 	%r3144, 1, 0, %p666;
	add.s32 	%r3145, %r3141, %r3144;
	ld.global.u32 	%r3146, [%rd1142+12];
	mul.wide.s32 	%rd1149, %r3146, 4;
	add.s64 	%rd1150, %rd4, %rd1149;
	ld.global.u32 	%r3147, [%rd1150];
	setp.eq.s32 	%p667, %r3147, -1;
	selp.u32 	%r3148, 1, 0, %p667;
	add.s32 	%r6047, %r3145, %r3148;
	add.s32 	%r6039, %r6039, 4;
$L__BB30_280:
	setp.eq.s32 	%p668, %r553, 0;
	@%p668 bra 	$L__BB30_284;
	mul.wide.s32 	%rd1151, %r6039, 4;
	add.s64 	%rd27, %rd3, %rd1151;
	ld.global.u32 	%r3149, [%rd27];
	mul.wide.s32 	%rd1152, %r3149, 4;
	add.s64 	%rd1153, %rd4, %rd1152;
	ld.global.u32 	%r3150, [%rd1153];
	setp.eq.s32 	%p669, %r3150, -1;
	selp.u32 	%r3151, 1, 0, %p669;
	add.s32 	%r6047, %r6047, %r3151;
	setp.eq.s32 	%p670, %r553, 1;
	@%p670 bra 	$L__BB30_284;
	ld.global.u32 	%r3152, [%rd27+4];
	mul.wide.s32 	%rd1154, %r3152, 4;
	add.s64 	%rd1155, %rd4, %rd1154;
	ld.global.u32 	%r3153, [%rd1155];
	setp.eq.s32 	%p671, %r3153, -1;
	selp.u32 	%r3154, 1, 0, %p671;
	add.s32 	%r6047, %r6047, %r3154;
	setp.eq.s32 	%p672, %r553, 2;
	@%p672 bra 	$L__BB30_284;
	ld.global.u32 	%r3155, [%rd27+8];
	mul.wide.s32 	%rd1156, %r3155, 4;
	add.s64 	%rd1157, %rd4, %rd1156;
	ld.global.u32 	%r3156, [%rd1157];
	setp.eq.s32 	%p673, %r3156, -1;
	selp.u32 	%r3157, 1, 0, %p673;
	add.s32 	%r6047, %r6047, %r3157;
$L__BB30_284:
	add.s32 	%r3158, %r5865, %r5852;
	add.s32 	%r3159, %r5878, %r3158;
	add.s32 	%r3160, %r5891, %r3159;
	add.s32 	%r3161, %r5904, %r3160;
	add.s32 	%r3162, %r5917, %r3161;
	add.s32 	%r3163, %r5930, %r3162;
	add.s32 	%r3164, %r5943, %r3163;
	add.s32 	%r3165, %r5956, %r3164;
	add.s32 	%r3166, %r5969, %r3165;
	add.s32 	%r3167, %r5982, %r3166;
	add.s32 	%r3168, %r5995, %r3167;
	add.s32 	%r3169, %r6008, %r3168;
	add.s32 	%r3170, %r6021, %r3169;
	add.s32 	%r3171, %r6034, %r3170;
	add.s32 	%r6272, %r6047, %r3171;
	setp.lt.u64 	%p674, %rd7, %rd5;
	@%p674 bra 	$L__BB30_547;
	add.s64 	%rd1158, %rd1, -4096;
	add.s32 	%r3174, %r1, %r83;
$L__BB30_286:
	add.s64 	%rd2484, %rd2484, %rd5;
	setp.gt.u64 	%p675, %rd2484, %rd1158;
	@%p675 bra 	$L__BB30_528;
	cvt.u32.u64 	%r3173, %rd2484;
	add.s32 	%r3175, %r3174, %r3173;
	mul.wide.s32 	%rd1159, %r3175, 4;
	add.s64 	%rd30, %rd4, %rd1159;
	ld.global.u32 	%r3176, [%rd30];
	setp.ne.s32 	%p676, %r3176, -1;
	add.s64 	%rd31, %rd2, %rd1159;
	mov.b32 	%r6061, 0;
	@%p676 bra 	$L__BB30_302;
	ld.global.u32 	%r6053, [%rd31];
	ld.global.u32 	%r566, [%rd31+4];
	setp.ge.s32 	%p677, %r6053, %r566;
	@%p677 bra 	$L__BB30_302;
	add.s32 	%r3180, %r6053, 1;
	max.s32 	%r3181, %r566, %r3180;
	sub.s32 	%r567, %r3181, %r6053;
	and.b32  	%r568, %r567, 15;
	sub.s32 	%r3182, %r6053, %r3181;
	setp.gt.u32 	%p678, %r3182, -16;
	mov.b32 	%r6061, 0;
	@%p678 bra 	$L__BB30_292;
	and.b32  	%r569, %r567, -16;
	mov.b32 	%r6061, 0;
	mov.u32 	%r6051, %r6061;
$L__BB30_291:
	.pragma "nounroll";
	mul.wide.s32 	%rd1160, %r6053, 4;
	add.s64 	%rd1161, %rd3, %rd1160;
	ld.global.u32 	%r3184, [%rd1161];
	mul.wide.s32 	%rd1162, %r3184, 4;
	add.s64 	%rd1163, %rd4, %rd1162;
	ld.global.u32 	%r3185, [%rd1163];
	setp.eq.s32 	%p679, %r3185, -1;
	selp.u32 	%r3186, 1, 0, %p679;
	add.s32 	%r3187, %r6061, %r3186;
	ld.global.u32 	%r3188, [%rd1161+4];
	mul.wide.s32 	%rd1164, %r3188, 4;
	add.s64 	%rd1165, %rd4, %rd1164;
	ld.global.u32 	%r3189, [%rd1165];
	setp.eq.s32 	%p680, %r3189, -1;
	selp.u32 	%r3190, 1, 0, %p680;
	add.s32 	%r3191, %r3187, %r3190;
	ld.global.u32 	%r3192, [%rd1161+8];
	mul.wide.s32 	%rd1166, %r3192, 4;
	add.s64 	%rd1167, %rd4, %rd1166;
	ld.global.u32 	%r3193, [%rd1167];
	setp.eq.s32 	%p681, %r3193, -1;
	selp.u32 	%r3194, 1, 0, %p681;
	add.s32 	%r3195, %r3191, %r3194;
	ld.global.u32 	%r3196, [%rd1161+12];
	mul.wide.s32 	%rd1168, %r3196, 4;
	add.s64 	%rd1169, %rd4, %rd1168;
	ld.global.u32 	%r3197, [%rd1169];
	setp.eq.s32 	%p682, %r3197, -1;
	selp.u32 	%r3198, 1, 0, %p682;
	add.s32 	%r3199, %r3195, %r3198;
	ld.global.u32 	%r3200, [%rd1161+16];
	mul.wide.s32 	%rd1170, %r3200, 4;
	add.s64 	%rd1171, %rd4, %rd1170;
	ld.global.u32 	%r3201, [%rd1171];
	setp.eq.s32 	%p683, %r3201, -1;
	selp.u32 	%r3202, 1, 0, %p683;
	add.s32 	%r3203, %r3199, %r3202;
	ld.global.u32 	%r3204, [%rd1161+20];
	mul.wide.s32 	%rd1172, %r3204, 4;
	add.s64 	%rd1173, %rd4, %rd1172;
	ld.global.u32 	%r3205, [%rd1173];
	setp.eq.s32 	%p684, %r3205, -1;
	selp.u32 	%r3206, 1, 0, %p684;
	add.s32 	%r3207, %r3203, %r3206;
	ld.global.u32 	%r3208, [%rd1161+24];
	mul.wide.s32 	%rd1174, %r3208, 4;
	add.s64 	%rd1175, %rd4, %rd1174;
	ld.global.u32 	%r3209, [%rd1175];
	setp.eq.s32 	%p685, %r3209, -1;
	selp.u32 	%r3210, 1, 0, %p685;
	add.s32 	%r3211, %r3207, %r3210;
	ld.global.u32 	%r3212, [%rd1161+28];
	mul.wide.s32 	%rd1176, %r3212, 4;
	add.s64 	%rd1177, %rd4, %rd1176;
	ld.global.u32 	%r3213, [%rd1177];
	setp.eq.s32 	%p686, %r3213, -1;
	selp.u32 	%r3214, 1, 0, %p686;
	add.s32 	%r3215, %r3211, %r3214;
	ld.global.u32 	%r3216, [%rd1161+32];
	mul.wide.s32 	%rd1178, %r3216, 4;
	add.s64 	%rd1179, %rd4, %rd1178;
	ld.global.u32 	%r3217, [%rd1179];
	setp.eq.s32 	%p687, %r3217, -1;
	selp.u32 	%r3218, 1, 0, %p687;
	add.s32 	%r3219, %r3215, %r3218;
	ld.global.u32 	%r3220, [%rd1161+36];
	mul.wide.s32 	%rd1180, %r3220, 4;
	add.s64 	%rd1181, %rd4, %rd1180;
	ld.global.u32 	%r3221, [%rd1181];
	setp.eq.s32 	%p688, %r3221, -1;
	selp.u32 	%r3222, 1, 0, %p688;
	add.s32 	%r3223, %r3219, %r3222;
	ld.global.u32 	%r3224, [%rd1161+40];
	mul.wide.s32 	%rd1182, %r3224, 4;
	add.s64 	%rd1183, %rd4, %rd1182;
	ld.global.u32 	%r3225, [%rd1183];
	setp.eq.s32 	%p689, %r3225, -1;
	selp.u32 	%r3226, 1, 0, %p689;
	add.s32 	%r3227, %r3223, %r3226;
	ld.global.u32 	%r3228, [%rd1161+44];
	mul.wide.s32 	%rd1184, %r3228, 4;
	add.s64 	%rd1185, %rd4, %rd1184;
	ld.global.u32 	%r3229, [%rd1185];
	setp.eq.s32 	%p690, %r3229, -1;
	selp.u32 	%r3230, 1, 0, %p690;
	add.s32 	%r3231, %r3227, %r3230;
	ld.global.u32 	%r3232, [%rd1161+48];
	mul.wide.s32 	%rd1186, %r3232, 4;
	add.s64 	%rd1187, %rd4, %rd1186;
	ld.global.u32 	%r3233, [%rd1187];
	setp.eq.s32 	%p691, %r3233, -1;
	selp.u32 	%r3234, 1, 0, %p691;
	add.s32 	%r3235, %r3231, %r3234;
	ld.global.u32 	%r3236, [%rd1161+52];
	mul.wide.s32 	%rd1188, %r3236, 4;
	add.s64 	%rd1189, %rd4, %rd1188;
	ld.global.u32 	%r3237, [%rd1189];
	setp.eq.s32 	%p692, %r3237, -1;
	selp.u32 	%r3238, 1, 0, %p692;
	add.s32 	%r3239, %r3235, %r3238;
	ld.global.u32 	%r3240, [%rd1161+56];
	mul.wide.s32 	%rd1190, %r3240, 4;
	add.s64 	%rd1191, %rd4, %rd1190;
	ld.global.u32 	%r3241, [%rd1191];
	setp.eq.s32 	%p693, %r3241, -1;
	selp.u32 	%r3242, 1, 0, %p693;
	add.s32 	%r3243, %r3239, %r3242;
	ld.global.u32 	%r3244, [%rd1161+60];
	mul.wide.s32 	%rd1192, %r3244, 4;
	add.s64 	%rd1193, %rd4, %rd1192;
	ld.global.u32 	%r3245, [%rd1193];
	setp.eq.s32 	%p694, %r3245, -1;
	selp.u32 	%r3246, 1, 0, %p694;
	add.s32 	%r6061, %r3243, %r3246;
	add.s32 	%r6053, %r6053, 16;
	add.s32 	%r6051, %r6051, 16;
	setp.ne.s32 	%p695, %r6051, %r569;
	@%p695 bra 	$L__BB30_291;
$L__BB30_292:
	setp.eq.s32 	%p696, %r568, 0;
	@%p696 bra 	$L__BB30_302;
	and.b32  	%r579, %r567, 7;
	setp.lt.u32 	%p697, %r568, 8;
	@%p697 bra 	$L__BB30_295;
	mul.wide.s32 	%rd1194, %r6053, 4;
	add.s64 	%rd1195, %rd3, %rd1194;
	ld.global.u32 	%r3248, [%rd1195];
	mul.wide.s32 	%rd1196, %r3248, 4;
	add.s64 	%rd1197, %rd4, %rd1196;
	ld.global.u32 	%r3249, [%rd1197];
	setp.eq.s32 	%p698, %r3249, -1;
	selp.u32 	%r3250, 1, 0, %p698;
	add.s32 	%r3251, %r6061, %r3250;
	ld.global.u32 	%r3252, [%rd1195+4];
	mul.wide.s32 	%rd1198, %r3252, 4;
	add.s64 	%rd1199, %rd4, %rd1198;
	ld.global.u32 	%r3253, [%rd1199];
	setp.eq.s32 	%p699, %r3253, -1;
	selp.u32 	%r3254, 1, 0, %p699;
	add.s32 	%r3255, %r3251, %r3254;
	ld.global.u32 	%r3256, [%rd1195+8];
	mul.wide.s32 	%rd1200, %r3256, 4;
	add.s64 	%rd1201, %rd4, %rd1200;
	ld.global.u32 	%r3257, [%rd1201];
	setp.eq.s32 	%p700, %r3257, -1;
	selp.u32 	%r3258, 1, 0, %p700;
	add.s32 	%r3259, %r3255, %r3258;
	ld.global.u32 	%r3260, [%rd1195+12];
	mul.wide.s32 	%rd1202, %r3260, 4;
	add.s64 	%rd1203, %rd4, %rd1202;
	ld.global.u32 	%r3261, [%rd1203];
	setp.eq.s32 	%p701, %r3261, -1;
	selp.u32 	%r3262, 1, 0, %p701;
	add.s32 	%r3263, %r3259, %r3262;
	ld.global.u32 	%r3264, [%rd1195+16];
	mul.wide.s32 	%rd1204, %r3264, 4;
	add.s64 	%rd1205, %rd4, %rd1204;
	ld.global.u32 	%r3265, [%rd1205];
	setp.eq.s32 	%p702, %r3265, -1;
	selp.u32 	%r3266, 1, 0, %p702;
	add.s32 	%r3267, %r3263, %r3266;
	ld.global.u32 	%r3268, [%rd1195+20];
	mul.wide.s32 	%rd1206, %r3268, 4;
	add.s64 	%rd1207, %rd4, %rd1206;
	ld.global.u32 	%r3269, [%rd1207];
	setp.eq.s32 	%p703, %r3269, -1;
	selp.u32 	%r3270, 1, 0, %p703;
	add.s32 	%r3271, %r3267, %r3270;
	ld.global.u32 	%r3272, [%rd1195+24];
	mul.wide.s32 	%rd1208, %r3272, 4;
	add.s64 	%rd1209, %rd4, %rd1208;
	ld.global.u32 	%r3273, [%rd1209];
	setp.eq.s32 	%p704, %r3273, -1;
	selp.u32 	%r3274, 1, 0, %p704;
	add.s32 	%r3275, %r3271, %r3274;
	ld.global.u32 	%r3276, [%rd1195+28];
	mul.wide.s32 	%rd1210, %r3276, 4;
	add.s64 	%rd1211, %rd4, %rd1210;
	ld.global.u32 	%r3277, [%rd1211];
	setp.eq.s32 	%p705, %r3277, -1;
	selp.u32 	%r3278, 1, 0, %p705;
	add.s32 	%r6061, %r3275, %r3278;
	add.s32 	%r6053, %r6053, 8;
$L__BB30_295:
	setp.eq.s32 	%p706, %r579, 0;
	@%p706 bra 	$L__BB30_302;
	and.b32  	%r585, %r567, 3;
	setp.lt.u32 	%p707, %r579, 4;
	@%p707 bra 	$L__BB30_298;
	mul.wide.s32 	%rd1212, %r6053, 4;
	add.s64 	%rd1213, %rd3, %rd1212;
	ld.global.u32 	%r3280, [%rd1213];
	mul.wide.s32 	%rd1214, %r3280, 4;
	add.s64 	%rd1215, %rd4, %rd1214;
	ld.global.u32 	%r3281, [%rd1215];
	setp.eq.s32 	%p708, %r3281, -1;
	selp.u32 	%r3282, 1, 0, %p708;
	add.s32 	%r3283, %r6061, %r3282;
	ld.global.u32 	%r3284, [%rd1213+4];
	mul.wide.s32 	%rd1216, %r3284, 4;
	add.s64 	%rd1217, %rd4, %rd1216;
	ld.global.u32 	%r3285, [%rd1217];
	setp.eq.s32 	%p709, %r3285, -1;
	selp.u32 	%r3286, 1, 0, %p709;
	add.s32 	%r3287, %r3283, %r3286;
	ld.global.u32 	%r3288, [%rd1213+8];
	mul.wide.s32 	%rd1218, %r3288, 4;
	add.s64 	%rd1219, %rd4, %rd1218;
	ld.global.u32 	%r3289, [%rd1219];
	setp.eq.s32 	%p710, %r3289, -1;
	selp.u32 	%r3290, 1, 0, %p710;
	add.s32 	%r3291, %r3287, %r3290;
	ld.global.u32 	%r3292, [%rd1213+12];
	mul.wide.s32 	%rd1220, %r3292, 4;
	add.s64 	%rd1221, %rd4, %rd1220;
	ld.global.u32 	%r3293, [%rd1221];
	setp.eq.s32 	%p711, %r3293, -1;
	selp.u32 	%r3294, 1, 0, %p711;
	add.s32 	%r6061, %r3291, %r3294;
	add.s32 	%r6053, %r6053, 4;
$L__BB30_298:
	setp.eq.s32 	%p712, %r585, 0;
	@%p712 bra 	$L__BB30_302;
	mul.wide.s32 	%rd1222, %r6053, 4;
	add.s64 	%rd32, %rd3, %rd1222;
	ld.global.u32 	%r3295, [%rd32];
	mul.wide.s32 	%rd1223, %r3295, 4;
	add.s64 	%rd1224, %rd4, %rd1223;
	ld.global.u32 	%r3296, [%rd1224];
	setp.eq.s32 	%p713, %r3296, -1;
	selp.u32 	%r3297, 1, 0, %p713;
	add.s32 	%r6061, %r6061, %r3297;
	setp.eq.s32 	%p714, %r585, 1;
	@%p714 bra 	$L__BB30_302;
	ld.global.u32 	%r3298, [%rd32+4];
	mul.wide.s32 	%rd1225, %r3298, 4;
	add.s64 	%rd1226, %rd4, %rd1225;
	ld.global.u32 	%r3299, [%rd1226];
	setp.eq.s32 	%p715, %r3299, -1;
	selp.u32 	%r3300, 1, 0, %p715;
	add.s32 	%r6061, %r6061, %r3300;
	setp.eq.s32 	%p716, %r585, 2;
	@%p716 bra 	$L__BB30_302;
	ld.global.u32 	%r3301, [%rd32+8];
	mul.wide.s32 	%rd1227, %r3301, 4;
	add.s64 	%rd1228, %rd4, %rd1227;
	ld.global.u32 	%r3302, [%rd1228];
	setp.eq.s32 	%p717, %r3302, -1;
	selp.u32 	%r3303, 1, 0, %p717;
	add.s32 	%r6061, %r6061, %r3303;
$L__BB30_302:
	ld.global.u32 	%r3305, [%rd30+1024];
	setp.ne.s32 	%p718, %r3305, -1;
	mov.b32 	%r6074, 0;
	@%p718 bra 	$L__BB30_317;
	ld.global.u32 	%r6066, [%rd31+1024];
	ld.global.u32 	%r596, [%rd31+1028];
	setp.ge.s32 	%p719, %r6066, %r596;
	@%p719 bra 	$L__BB30_317;
	add.s32 	%r3309, %r6066, 1;
	max.s32 	%r3310, %r596, %r3309;
	sub.s32 	%r597, %r3310, %r6066;
	and.b32  	%r598, %r597, 15;
	sub.s32 	%r3311, %r6066, %r3310;
	setp.gt.u32 	%p720, %r3311, -16;
	mov.b32 	%r6074, 0;
	@%p720 bra 	$L__BB30_307;
	and.b32  	%r599, %r597, -16;
	mov.b32 	%r6074, 0;
	mov.u32 	%r6064, %r6074;
$L__BB30_306:
	.pragma "nounroll";
	mul.wide.s32 	%rd1229, %r6066, 4;
	add.s64 	%rd1230, %rd3, %rd1229;
	ld.global.u32 	%r3313, [%rd1230];
	mul.wide.s32 	%rd1231, %r3313, 4;
	add.s64 	%rd1232, %rd4, %rd1231;
	ld.global.u32 	%r3314, [%rd1232];
	setp.eq.s32 	%p721, %r3314, -1;
	selp.u32 	%r3315, 1, 0, %p721;
	add.s32 	%r3316, %r6074, %r3315;
	ld.global.u32 	%r3317, [%rd1230+4];
	mul.wide.s32 	%rd1233, %r3317, 4;
	add.s64 	%rd1234, %rd4, %rd1233;
	ld.global.u32 	%r3318, [%rd1234];
	setp.eq.s32 	%p722, %r3318, -1;
	selp.u32 	%r3319, 1, 0, %p722;
	add.s32 	%r3320, %r3316, %r3319;
	ld.global.u32 	%r3321, [%rd1230+8];
	mul.wide.s32 	%rd1235, %r3321, 4;
	add.s64 	%rd1236, %rd4, %rd1235;
	ld.global.u32 	%r3322, [%rd1236];
	setp.eq.s32 	%p723, %r3322, -1;
	selp.u32 	%r3323, 1, 0, %p723;
	add.s32 	%r3324, %r3320, %r3323;
	ld.global.u32 	%r3325, [%rd1230+12];
	mul.wide.s32 	%rd1237, %r3325, 4;
	add.s64 	%rd1238, %rd4, %rd1237;
	ld.global.u32 	%r3326, [%rd1238];
	setp.eq.s32 	%p724, %r3326, -1;
	selp.u32 	%r3327, 1, 0, %p724;
	add.s32 	%r3328, %r3324, %r3327;
	ld.global.u32 	%r3329, [%rd1230+16];
	mul.wide.s32 	%rd1239, %r3329, 4;
	add.s64 	%rd1240, %rd4, %rd1239;
	ld.global.u32 	%r3330, [%rd1240];
	setp.eq.s32 	%p725, %r3330, -1;
	selp.u32 	%r3331, 1, 0, %p725;
	add.s32 	%r3332, %r3328, %r3331;
	ld.global.u32 	%r3333, [%rd1230+20];
	mul.wide.s32 	%rd1241, %r3333, 4;
	add.s64 	%rd1242, %rd4, %rd1241;
	ld.global.u32 	%r3334, [%rd1242];
	setp.eq.s32 	%p726, %r3334, -1;
	selp.u32 	%r3335, 1, 0, %p726;
	add.s32 	%r3336, %r3332, %r3335;
	ld.global.u32 	%r3337, [%rd1230+24];
	mul.wide.s32 	%rd1243, %r3337, 4;
	add.s64 	%rd1244, %rd4, %rd1243;
	ld.global.u32 	%r3338, [%rd1244];
	setp.eq.s32 	%p727, %r3338, -1;
	selp.u32 	%r3339, 1, 0, %p727;
	add.s32 	%r3340, %r3336, %r3339;
	ld.global.u32 	%r3341, [%rd1230+28];
	mul.wide.s32 	%rd1245, %r3341, 4;
	add.s64 	%rd1246, %rd4, %rd1245;
	ld.global.u32 	%r3342, [%rd1246];
	setp.eq.s32 	%p728, %r3342, -1;
	selp.u32 	%r3343, 1, 0, %p728;
	add.s32 	%r3344, %r3340, %r3343;
	ld.global.u32 	%r3345, [%rd1230+32];
	mul.wide.s32 	%rd1247, %r3345, 4;
	add.s64 	%rd1248, %rd4, %rd1247;
	ld.global.u32 	%r3346, [%rd1248];
	setp.eq.s32 	%p729, %r3346, -1;
	selp.u32 	%r3347, 1, 0, %p729;
	add.s32 	%r3348, %r3344, %r3347;
	ld.global.u32 	%r3349, [%rd1230+36];
	mul.wide.s32 	%rd1249, %r3349, 4;
	add.s64 	%rd1250, %rd4, %rd1249;
	ld.global.u32 	%r3350, [%rd1250];
	setp.eq.s32 	%p730, %r3350, -1;
	selp.u32 	%r3351, 1, 0, %p730;
	add.s32 	%r3352, %r3348, %r3351;
	ld.global.u32 	%r3353, [%rd1230+40];
	mul.wide.s32 	%rd1251, %r3353, 4;
	add.s64 	%rd1252, %rd4, %rd1251;
	ld.global.u32 	%r3354, [%rd1252];
	setp.eq.s32 	%p731, %r3354, -1;
	selp.u32 	%r3355, 1, 0, %p731;
	add.s32 	%r3356, %r3352, %r3355;
	ld.global.u32 	%r3357, [%rd1230+44];
	mul.wide.s32 	%rd1253, %r3357, 4;
	add.s64 	%rd1254, %rd4, %rd1253;
	ld.global.u32 	%r3358, [%rd1254];
	setp.eq.s32 	%p732, %r3358, -1;
	selp.u32 	%r3359, 1, 0, %p732;
	add.s32 	%r3360, %r3356, %r3359;
	ld.global.u32 	%r3361, [%rd1230+48];
	mul.wide.s32 	%rd1255, %r3361, 4;
	add.s64 	%rd1256, %rd4, %rd1255;
	ld.global.u32 	%r3362, [%rd1256];
	setp.eq.s32 	%p733, %r3362, -1;
	selp.u32 	%r3363, 1, 0, %p733;
	add.s32 	%r3364, %r3360, %r3363;
	ld.global.u32 	%r3365, [%rd1230+52];
	mul.wide.s32 	%rd1257, %r3365, 4;
	add.s64 	%rd1258, %rd4, %rd1257;
	ld.global.u32 	%r3366, [%rd1258];
	setp.eq.s32 	%p734, %r3366, -1;
	selp.u32 	%r3367, 1, 0, %p734;
	add.s32 	%r3368, %r3364, %r3367;
	ld.global.u32 	%r3369, [%rd1230+56];
	mul.wide.s32 	%rd1259, %r3369, 4;
	add.s64 	%rd1260, %rd4, %rd1259;
	ld.global.u32 	%r3370, [%rd1260];
	setp.eq.s32 	%p735, %r3370, -1;
	selp.u32 	%r3371, 1, 0, %p735;
	add.s32 	%r3372, %r3368, %r3371;
	ld.global.u32 	%r3373, [%rd1230+60];
	mul.wide.s32 	%rd1261, %r3373, 4;
	add.s64 	%rd1262, %rd4, %rd1261;
	ld.global.u32 	%r3374, [%rd1262];
	setp.eq.s32 	%p736, %r3374, -1;
	selp.u32 	%r3375, 1, 0, %p736;
	add.s32 	%r6074, %r3372, %r3375;
	add.s32 	%r6066, %r6066, 16;
	add.s32 	%r6064, %r6064, 16;
	setp.ne.s32 	%p737, %r6064, %r599;
	@%p737 bra 	$L__BB30_306;
$L__BB30_307:
	setp.eq.s32 	%p738, %r598, 0;
	@%p738 bra 	$L__BB30_317;
	and.b32  	%r609, %r597, 7;
	setp.lt.u32 	%p739, %r598, 8;
	@%p739 bra 	$L__BB30_310;
	mul.wide.s32 	%rd1263, %r6066, 4;
	add.s64 	%rd1264, %rd3, %rd1263;
	ld.global.u32 	%r3377, [%rd1264];
	mul.wide.s32 	%rd1265, %r3377, 4;
	add.s64 	%rd1266, %rd4, %rd1265;
	ld.global.u32 	%r3378, [%rd1266];
	setp.eq.s32 	%p740, %r3378, -1;
	selp.u32 	%r3379, 1, 0, %p740;
	add.s32 	%r3380, %r6074, %r3379;
	ld.global.u32 	%r3381, [%rd1264+4];
	mul.wide.s32 	%rd1267, %r3381, 4;
	add.s64 	%rd1268, %rd4, %rd1267;
	ld.global.u32 	%r3382, [%rd1268];
	setp.eq.s32 	%p741, %r3382, -1;
	selp.u32 	%r3383, 1, 0, %p741;
	add.s32 	%r3384, %r3380, %r3383;
	ld.global.u32 	%r3385, [%rd1264+8];
	mul.wide.s32 	%rd1269, %r3385, 4;
	add.s64 	%rd1270, %rd4, %rd1269;
	ld.global.u32 	%r3386, [%rd1270];
	setp.eq.s32 	%p742, %r3386, -1;
	selp.u32 	%r3387, 1, 0, %p742;
	add.s32 	%r3388, %r3384, %r3387;
	ld.global.u32 	%r3389, [%rd1264+12];
	mul.wide.s32 	%rd1271, %r3389, 4;
	add.s64 	%rd1272, %rd4, %rd1271;
	ld.global.u32 	%r3390, [%rd1272];
	setp.eq.s32 	%p743, %r3390, -1;
	selp.u32 	%r3391, 1, 0, %p743;
	add.s32 	%r3392, %r3388, %r3391;
	ld.global.u32 	%r3393, [%rd1264+16];
	mul.wide.s32 	%rd1273, %r3393, 4;
	add.s64 	%rd1274, %rd4, %rd1273;
	ld.global.u32 	%r3394, [%rd1274];
	setp.eq.s32 	%p744, %r3394, -1;
	selp.u32 	%r3395, 1, 0, %p744;
	add.s32 	%r3396, %r3392, %r3395;
	ld.global.u32 	%r3397, [%rd1264+20];
	mul.wide.s32 	%rd1275, %r3397, 4;
	add.s64 	%rd1276, %rd4, %rd1275;
	ld.global.u32 	%r3398, [%rd1276];
	setp.eq.s32 	%p745, %r3398, -1;
	selp.u32 	%r3399, 1, 0, %p745;
	add.s32 	%r3400, %r3396, %r3399;
	ld.global.u32 	%r3401, [%rd1264+24];
	mul.wide.s32 	%rd1277, %r3401, 4;
	add.s64 	%rd1278, %rd4, %rd1277;
	ld.global.u32 	%r3402, [%rd1278];
	setp.eq.s32 	%p746, %r3402, -1;
	selp.u32 	%r3403, 1, 0, %p746;
	add.s32 	%r3404, %r3400, %r3403;
	ld.global.u32 	%r3405, [%rd1264+28];
	mul.wide.s32 	%rd1279, %r3405, 4;
	add.s64 	%rd1280, %rd4, %rd1279;
	ld.global.u32 	%r3406, [%rd1280];
	setp.eq.s32 	%p747, %r3406, -1;
	selp.u32 	%r3407, 1, 0, %p747;
	add.s32 	%r6074, %r3404, %r3407;
	add.s32 	%r6066, %r6066, 8;
$L__BB30_310:
	setp.eq.s32 	%p748, %r609, 0;
	@%p748 bra 	$L__BB30_317;
	and.b32  	%r615, %r597, 3;
	setp.lt.u32 	%p749, %r609, 4;
	@%p749 bra 	$L__BB30_313;
	mul.wide.s32 	%rd1281, %r6066, 4;
	add.s64 	%rd1282, %rd3, %rd1281;
	ld.global.u32 	%r3409, [%rd1282];
	mul.wide.s32 	%rd1283, %r3409, 4;
	add.s64 	%rd1284, %rd4, %rd1283;
	ld.global.u32 	%r3410, [%rd1284];
	setp.eq.s32 	%p750, %r3410, -1;
	selp.u32 	%r3411, 1, 0, %p750;
	add.s32 	%r3412, %r6074, %r3411;
	ld.global.u32 	%r3413, [%rd1282+4];
	mul.wide.s32 	%rd1285, %r3413, 4;
	add.s64 	%rd1286, %rd4, %rd1285;
	ld.global.u32 	%r3414, [%rd1286];
	setp.eq.s32 	%p751, %r3414, -1;
	selp.u32 	%r3415, 1, 0, %p751;
	add.s32 	%r3416, %r3412, %r3415;
	ld.global.u32 	%r3417, [%rd1282+8];
	mul.wide.s32 	%rd1287, %r3417, 4;
	add.s64 	%rd1288, %rd4, %rd1287;
	ld.global.u32 	%r3418, [%rd1288];
	setp.eq.s32 	%p752, %r3418, -1;
	selp.u32 	%r3419, 1, 0, %p752;
	add.s32 	%r3420, %r3416, %r3419;
	ld.global.u32 	%r3421, [%rd1282+12];
	mul.wide.s32 	%rd1289, %r3421, 4;
	add.s64 	%rd1290, %rd4, %rd1289;
	ld.global.u32 	%r3422, [%rd1290];
	setp.eq.s32 	%p753, %r3422, -1;
	selp.u32 	%r3423, 1, 0, %p753;
	add.s32 	%r6074, %r3420, %r3423;
	add.s32 	%r6066, %r6066, 4;
$L__BB30_313:
	setp.eq.s32 	%p754, %r615, 0;
	@%p754 bra 	$L__BB30_317;
	mul.wide.s32 	%rd1291, %r6066, 4;
	add.s64 	%rd33, %rd3, %rd1291;
	ld.global.u32 	%r3424, [%rd33];
	mul.wide.s32 	%rd1292, %r3424, 4;
	add.s64 	%rd1293, %rd4, %rd1292;
	ld.global.u32 	%r3425, [%rd1293];
	setp.eq.s32 	%p755, %r3425, -1;
	selp.u32 	%r3426, 1, 0, %p755;
	add.s32 	%r6074, %r6074, %r3426;
	setp.eq.s32 	%p756, %r615, 1;
	@%p756 bra 	$L__BB30_317;
	ld.global.u32 	%r3427, [%rd33+4];
	mul.wide.s32 	%rd1294, %r3427, 4;
	add.s64 	%rd1295, %rd4, %rd1294;
	ld.global.u32 	%r3428, [%rd1295];
	setp.eq.s32 	%p757, %r3428, -1;
	selp.u32 	%r3429, 1, 0, %p757;
	add.s32 	%r6074, %r6074, %r3429;
	setp.eq.s32 	%p758, %r615, 2;
	@%p758 bra 	$L__BB30_317;
	ld.global.u32 	%r3430, [%rd33+8];
	mul.wide.s32 	%rd1296, %r3430, 4;
	add.s64 	%rd1297, %rd4, %rd1296;
	ld.global.u32 	%r3431, [%rd1297];
	setp.eq.s32 	%p759, %r3431, -1;
	selp.u32 	%r3432, 1, 0, %p759;
	add.s32 	%r6074, %r6074, %r3432;
$L__BB30_317:
	ld.global.u32 	%r3434, [%rd30+2048];
	setp.ne.s32 	%p760, %r3434, -1;
	mov.b32 	%r6087, 0;
	@%p760 bra 	$L__BB30_332;
	ld.global.u32 	%r6079, [%rd31+2048];
	ld.global.u32 	%r626, [%rd31+2052];
	setp.ge.s32 	%p761, %r6079, %r626;
	@%p761 bra 	$L__BB30_332;
	add.s32 	%r3438, %r6079, 1;
	max.s32 	%r3439, %r626, %r3438;
	sub.s32 	%r627, %r3439, %r6079;
	and.b32  	%r628, %r627, 15;
	sub.s32 	%r3440, %r6079, %r3439;
	setp.gt.u32 	%p762, %r3440, -16;
	mov.b32 	%r6087, 0;
	@%p762 bra 	$L__BB30_322;
	and.b32  	%r629, %r627, -16;
	mov.b32 	%r6087, 0;
	mov.u32 	%r6077, %r6087;
$L__BB30_321:
	.pragma "nounroll";
	mul.wide.s32 	%rd1298, %r6079, 4;
	add.s64 	%rd1299, %rd3, %rd1298;
	ld.global.u32 	%r3442, [%rd1299];
	mul.wide.s32 	%rd1300, %r3442, 4;
	add.s64 	%rd1301, %rd4, %rd1300;
	ld.global.u32 	%r3443, [%rd1301];
	setp.eq.s32 	%p763, %r3443, -1;
	selp.u32 	%r3444, 1, 0, %p763;
	add.s32 	%r3445, %r6087, %r3444;
	ld.global.u32 	%r3446, [%rd1299+4];
	mul.wide.s32 	%rd1302, %r3446, 4;
	add.s64 	%rd1303, %rd4, %rd1302;
	ld.global.u32 	%r3447, [%rd1303];
	setp.eq.s32 	%p764, %r3447, -1;
	selp.u32 	%r3448, 1, 0, %p764;
	add.s32 	%r3449, %r3445, %r3448;
	ld.global.u32 	%r3450, [%rd1299+8];
	mul.wide.s32 	%rd1304, %r3450, 4;
	add.s64 	%rd1305, %rd4, %rd1304;
	ld.global.u32 	%r3451, [%rd1305];
	setp.eq.s32 	%p765, %r3451, -1;
	selp.u32 	%r3452, 1, 0, %p765;
	add.s32 	%r3453, %r3449, %r3452;
	ld.global.u32 	%r3454, [%rd1299+12];
	mul.wide.s32 	%rd1306, %r3454, 4;
	add.s64 	%rd1307, %rd4, %rd1306;
	ld.global.u32 	%r3455, [%rd1307];
	setp.eq.s32 	%p766, %r3455, -1;
	selp.u32 	%r3456, 1, 0, %p766;
	add.s32 	%r3457, %r3453, %r3456;
	ld.global.u32 	%r3458, [%rd1299+16];
	mul.wide.s32 	%rd1308, %r3458, 4;
	add.s64 	%rd1309, %rd4, %rd1308;
	ld.global.u32 	%r3459, [%rd1309];
	setp.eq.s32 	%p767, %r3459, -1;
	selp.u32 	%r3460, 1, 0, %p767;
	add.s32 	%r3461, %r3457, %r3460;
	ld.global.u32 	%r3462, [%rd1299+20];
	mul.wide.s32 	%rd1310, %r3462, 4;
	add.s64 	%rd1311, %rd4, %rd1310;
	ld.global.u32 	%r3463, [%rd1311];
	setp.eq.s32 	%p768, %r3463, -1;
	selp.u32 	%r3464, 1, 0, %p768;
	add.s32 	%r3465, %r3461, %r3464;
	ld.global.u32 	%r3466, [%rd1299+24];
	mul.wide.s32 	%rd1312, %r3466, 4;
	add.s64 	%rd1313, %rd4, %rd1312;
	ld.global.u32 	%r3467, [%rd1313];
	setp.eq.s32 	%p769, %r3467, -1;
	selp.u32 	%r3468, 1, 0, %p769;
	add.s32 	%r3469, %r3465, %r3468;
	ld.global.u32 	%r3470, [%rd1299+28];
	mul.wide.s32 	%rd1314, %r3470, 4;
	add.s64 	%rd1315, %rd4, %rd1314;
	ld.global.u32 	%r3471, [%rd1315];
	setp.eq.s32 	%p770, %r3471, -1;
	selp.u32 	%r3472, 1, 0, %p770;
	add.s32 	%r3473, %r3469, %r3472;
	ld.global.u32 	%r3474, [%rd1299+32];
	mul.wide.s32 	%rd1316, %r3474, 4;
	add.s64 	%rd1317, %rd4, %rd1316;
	ld.global.u32 	%r3475, [%rd1317];
	setp.eq.s32 	%p771, %r3475, -1;
	selp.u32 	%r3476, 1, 0, %p771;
	add.s32 	%r3477, %r3473, %r3476;
	ld.global.u32 	%r3478, [%rd1299+36];
	mul.wide.s32 	%rd1318, %r3478, 4;
	add.s64 	%rd1319, %rd4, %rd1318;
	ld.global.u32 	%r3479, [%rd1319];
	setp.eq.s32 	%p772, %r3479, -1;
	selp.u32 	%r3480, 1, 0, %p772;
	add.s32 	%r3481, %r3477, %r3480;
	ld.global.u32 	%r3482, [%rd1299+40];
	mul.wide.s32 	%rd1320, %r3482, 4;
	add.s64 	%rd1321, %rd4, %rd1320;
	ld.global.u32 	%r3483, [%rd1321];
	setp.eq.s32 	%p773, %r3483, -1;
	selp.u32 	%r3484, 1, 0, %p773;
	add.s32 	%r3485, %r3481, %r3484;
	ld.global.u32 	%r3486, [%rd1299+44];
	mul.wide.s32 	%rd1322, %r3486, 4;
	add.s64 	%rd1323, %rd4, %rd1322;
	ld.global.u32 	%r3487, [%rd1323];
	setp.eq.s32 	%p774, %r3487, -1;
	selp.u32 	%r3488, 1, 0, %p774;
	add.s32 	%r3489, %r3485, %r3488;
	ld.global.u32 	%r3490, [%rd1299+48];
	mul.wide.s32 	%rd1324, %r3490, 4;
	add.s64 	%rd1325, %rd4, %rd1324;
	ld.global.u32 	%r3491, [%rd1325];
	setp.eq.s32 	%p775, %r3491, -1;
	selp.u32 	%r3492, 1, 0, %p775;
	add.s32 	%r3493, %r3489, %r3492;
	ld.global.u32 	%r3494, [%rd1299+52];
	mul.wide.s32 	%rd1326, %r3494, 4;
	add.s64 	%rd1327, %rd4, %rd1326;
	ld.global.u32 	%r3495, [%rd1327];
	setp.eq.s32 	%p776, %r3495, -1;
	selp.u32 	%r3496, 1, 0, %p776;
	add.s32 	%r3497, %r3493, %r3496;
	ld.global.u32 	%r3498, [%rd1299+56];
	mul.wide.s32 	%rd1328, %r3498, 4;
	add.s64 	%rd1329, %rd4, %rd1328;
	ld.global.u32 	%r3499, [%rd1329];
	setp.eq.s32 	%p777, %r3499, -1;
	selp.u32 	%r3500, 1, 0, %p777;
	add.s32 	%r3501, %r3497, %r3500;
	ld.global.u32 	%r3502, [%rd1299+60];
	mul.wide.s32 	%rd1330, %r3502, 4;
	add.s64 	%rd1331, %rd4, %rd1330;
	ld.global.u32 	%r3503, [%rd1331];
	setp.eq.s32 	%p778, %r3503, -1;
	selp.u32 	%r3504, 1, 0, %p778;
	add.s32 	%r6087, %r3501, %r3504;
	add.s32 	%r6079, %r6079, 16;
	add.s32 	%r6077, %r6077, 16;
	setp.ne.s32 	%p779, %r6077, %r629;
	@%p779 bra 	$L__BB30_321;
$L__BB30_322:
	setp.eq.s32 	%p780, %r628, 0;
	@%p780 bra 	$L__BB30_332;
	and.b32  	%r639, %r627, 7;
	setp.lt.u32 	%p781, %r628, 8;
	@%p781 bra 	$L__BB30_325;
	mul.wide.s32 	%rd1332, %r6079, 4;
	add.s64 	%rd1333, %rd3, %rd1332;
	ld.global.u32 	%r3506, [%rd1333];
	mul.wide.s32 	%rd1334, %r3506, 4;
	add.s64 	%rd1335, %rd4, %rd1334;
	ld.global.u32 	%r3507, [%rd1335];
	setp.eq.s32 	%p782, %r3507, -1;
	selp.u32 	%r3508, 1, 0, %p782;
	add.s32 	%r3509, %r6087, %r3508;
	ld.global.u32 	%r3510, [%rd1333+4];
	mul.wide.s32 	%rd1336, %r3510, 4;
	add.s64 	%rd1337, %rd4, %rd1336;
	ld.global.u32 	%r3511, [%rd1337];
	setp.eq.s32 	%p783, %r3511, -1;
	selp.u32 	%r3512, 1, 0, %p783;
	add.s32 	%r3513, %r3509, %r3512;
	ld.global.u32 	%r3514, [%rd1333+8];
	mul.wide.s32 	%rd1338, %r3514, 4;
	add.s64 	%rd1339, %rd4, %rd1338;
	ld.global.u32 	%r3515, [%rd1339];
	setp.eq.s32 	%p784, %r3515, -1;
	selp.u32 	%r3516, 1, 0, %p784;
	add.s32 	%r3517, %r3513, %r3516;
	ld.global.u32 	%r3518, [%rd1333+12];
	mul.wide.s32 	%rd1340, %r3518, 4;
	add.s64 	%rd1341, %rd4, %rd1340;
	ld.global.u32 	%r3519, [%rd1341];
	setp.eq.s32 	%p785, %r3519, -1;
	selp.u32 	%r3520, 1, 0, %p785;
	add.s32 	%r3521, %r3517, %r3520;
	ld.global.u32 	%r3522, [%rd1333+16];
	mul.wide.s32 	%rd1342, %r3522, 4;
	add.s64 	%rd1343, %rd4, %rd1342;
	ld.global.u32 	%r3523, [%rd1343];
	setp.eq.s32 	%p786, %r3523, -1;
	selp.u32 	%r3524, 1, 0, %p786;
	add.s32 	%r3525, %r3521, %r3524;
	ld.global.u32 	%r3526, [%rd1333+20];
	mul.wide.s32 	%rd1344, %r3526, 4;
	add.s64 	%rd1345, %rd4, %rd1344;
	ld.global.u32 	%r3527, [%rd1345];
	setp.eq.s32 	%p787, %r3527, -1;
	selp.u32 	%r3528, 1, 0, %p787;
	add.s32 	%r3529, %r3525, %r3528;
	ld.global.u32 	%r3530, [%rd1333+24];
	mul.wide.s32 	%rd1346, %r3530, 4;
	add.s64 	%rd1347, %rd4, %rd1346;
	ld.global.u32 	%r3531, [%rd1347];
	setp.eq.s32 	%p788, %r3531, -1;
	selp.u32 	%r3532, 1, 0, %p788;
	add.s32 	%r3533, %r3529, %r3532;
	ld.global.u32 	%r3534, [%rd1333+28];
	mul.wide.s32 	%rd1348, %r3534, 4;
	add.s64 	%rd1349, %rd4, %rd1348;
	ld.global.u32 	%r3535, [%rd1349];
	setp.eq.s32 	%p789, %r3535, -1;
	selp.u32 	%r3536, 1, 0, %p789;
	add.s32 	%r6087, %r3533, %r3536;
	add.s32 	%r6079, %r6079, 8;
$L__BB30_325:
	setp.eq.s32 	%p790, %r639, 0;
	@%p790 bra 	$L__BB30_332;
	and.b32  	%r645, %r627, 3;
	setp.lt.u32 	%p791, %r639, 4;
	@%p791 bra 	$L__BB30_328;
	mul.wide.s32 	%rd1350, %r6079, 4;
	add.s64 	%rd1351, %rd3, %rd1350;
	ld.global.u32 	%r3538, [%rd1351];
	mul.wide.s32 	%rd1352, %r3538, 4;
	add.s64 	%rd1353, %rd4, %rd1352;
	ld.global.u32 	%r3539, [%rd1353];
	setp.eq.s32 	%p792, %r3539, -1;
	selp.u32 	%r3540, 1, 0, %p792;
	add.s32 	%r3541, %r6087, %r3540;
	ld.global.u32 	%r3542, [%rd1351+4];
	mul.wide.s32 	%rd1354, %r3542, 4;
	add.s64 	%rd1355, %rd4, %rd1354;
	ld.global.u32 	%r3543, [%rd1355];
	setp.eq.s32 	%p793, %r3543, -1;
	selp.u32 	%r3544, 1, 0, %p793;
	add.s32 	%r3545, %r3541, %r3544;
	ld.global.u32 	%r3546, [%rd1351+8];
	mul.wide.s32 	%rd1356, %r3546, 4;
	add.s64 	%rd1357, %rd4, %rd1356;
	ld.global.u32 	%r3547, [%rd1357];
	setp.eq.s32 	%p794, %r3547, -1;
	selp.u32 	%r3548, 1, 0, %p794;
	add.s32 	%r3549, %r3545, %r3548;
	ld.global.u32 	%r3550, [%rd1351+12];
	mul.wide.s32 	%rd1358, %r3550, 4;
	add.s64 	%rd1359, %rd4, %rd1358;
	ld.global.u32 	%r3551, [%rd1359];
	setp.eq.s32 	%p795, %r3551, -1;
	selp.u32 	%r3552, 1, 0, %p795;
	add.s32 	%r6087, %r3549, %r3552;
	add.s32 	%r6079, %r6079, 4;
$L__BB30_328:
	setp.eq.s32 	%p796, %r645, 0;
	@%p796 bra 	$L__BB30_332;
	mul.wide.s32 	%rd1360, %r6079, 4;
	add.s64 	%rd34, %rd3, %rd1360;
	ld.global.u32 	%r3553, [%rd34];
	mul.wide.s32 	%rd1361, %r3553, 4;
	add.s64 	%rd1362, %rd4, %rd1361;
	ld.global.u32 	%r3554, [%rd1362];
	setp.eq.s32 	%p797, %r3554, -1;
	selp.u32 	%r3555, 1, 0, %p797;
	add.s32 	%r6087, %r6087, %r3555;
	setp.eq.s32 	%p798, %r645, 1;
	@%p798 bra 	$L__BB30_332;
	ld.global.u32 	%r3556, [%rd34+4];
	mul.wide.s32 	%rd1363, %r3556, 4;
	add.s64 	%rd1364, %rd4, %rd1363;
	ld.global.u32 	%r3557, [%rd1364];
	setp.eq.s32 	%p799, %r3557, -1;
	selp.u32 	%r3558, 1, 0, %p799;
	add.s32 	%r6087, %r6087, %r3558;
	setp.eq.s32 	%p800, %r645, 2;
	@%p800 bra 	$L__BB30_332;
	ld.global.u32 	%r3559, [%rd34+8];
	mul.wide.s32 	%rd1365, %r3559, 4;
	add.s64 	%rd1366, %rd4, %rd1365;
	ld.global.u32 	%r3560, [%rd1366];
	setp.eq.s32 	%p801, %r3560, -1;
	selp.u32 	%r3561, 1, 0, %p801;
	add.s32 	%r6087, %r6087, %r3561;
$L__BB30_332:
	ld.global.u32 	%r3563, [%rd30+3072];
	setp.ne.s32 	%p802, %r3563, -1;
	mov.b32 	%r6100, 0;
	@%p802 bra 	$L__BB30_347;
	ld.global.u32 	%r6092, [%rd31+3072];
	ld.global.u32 	%r656, [%rd31+3076];
	setp.ge.s32 	%p803, %r6092, %r656;
	@%p803 bra 	$L__BB30_347;
	add.s32 	%r3567, %r6092, 1;
	max.s32 	%r3568, %r656, %r3567;
	sub.s32 	%r657, %r3568, %r6092;
	and.b32  	%r658, %r657, 15;
	sub.s32 	%r3569, %r6092, %r3568;
	setp.gt.u32 	%p804, %r3569, -16;
	mov.b32 	%r6100, 0;
	@%p804 bra 	$L__BB30_337;
	and.b32  	%r659, %r657, -16;
	mov.b32 	%r6100, 0;
	mov.u32 	%r6090, %r6100;
$L__BB30_336:
	.pragma "nounroll";
	mul.wide.s32 	%rd1367, %r6092, 4;
	add.s64 	%rd1368, %rd3, %rd1367;
	ld.global.u32 	%r3571, [%rd1368];
	mul.wide.s32 	%rd1369, %r3571, 4;
	add.s64 	%rd1370, %rd4, %rd1369;
	ld.global.u32 	%r3572, [%rd1370];
	setp.eq.s32 	%p805, %r3572, -1;
	selp.u32 	%r3573, 1, 0, %p805;
	add.s32 	%r3574, %r6100, %r3573;
	ld.global.u32 	%r3575, [%rd1368+4];
	mul.wide.s32 	%rd1371, %r3575, 4;
	add.s64 	%rd1372, %rd4, %rd1371;
	ld.global.u32 	%r3576, [%rd1372];
	setp.eq.s32 	%p806, %r3576, -1;
	selp.u32 	%r3577, 1, 0, %p806;
	add.s32 	%r3578, %r3574, %r3577;
	ld.global.u32 	%r3579, [%rd1368+8];
	mul.wide.s32 	%rd1373, %r3579, 4;
	add.s64 	%rd1374, %rd4, %rd1373;
	ld.global.u32 	%r3580, [%rd1374];
	setp.eq.s32 	%p807, %r3580, -1;
	selp.u32 	%r3581, 1, 0, %p807;
	add.s32 	%r3582, %r3578, %r3581;
	ld.global.u32 	%r3583, [%rd1368+12];
	mul.wide.s32 	%rd1375, %r3583, 4;
	add.s64 	%rd1376, %rd4, %rd1375;
	ld.global.u32 	%r3584, [%rd1376];
	setp.eq.s32 	%p808, %r3584, -1;
	selp.u32 	%r3585, 1, 0, %p808;
	add.s32 	%r3586, %r3582, %r3585;
	ld.global.u32 	%r3587, [%rd1368+16];
	mul.wide.s32 	%rd1377, %r3587, 4;
	add.s64 	%rd1378, %rd4, %rd1377;
	ld.global.u32 	%r3588, [%rd1378];
	setp.eq.s32 	%p809, %r3588, -1;
	selp.u32 	%r3589, 1, 0, %p809;
	add.s32 	%r3590, %r3586, %r3589;
	ld.global.u32 	%r3591, [%rd1368+20];
	mul.wide.s32 	%rd1379, %r3591, 4;
	add.s64 	%rd1380, %rd4, %rd1379;
	ld.global.u32 	%r3592, [%rd1380];
	setp.eq.s32 	%p810, %r3592, -1;
	selp.u32 	%r3593, 1, 0, %p810;
	add.s32 	%r3594, %r3590, %r3593;
	ld.global.u32 	%r3595, [%rd1368+24];
	mul.wide.s32 	%rd1381, %r3595, 4;
	add.s64 	%rd1382, %rd4, %rd1381;
	ld.global.u32 	%r3596, [%rd1382];
	setp.eq.s32 	%p811, %r3596, -1;
	selp.u32 	%r3597, 1, 0, %p811;
	add.s32 	%r3598, %r3594, %r3597;
	ld.global.u32 	%r3599, [%rd1368+28];
	mul.wide.s32 	%rd1383, %r3599, 4;
	add.s64 	%rd1384, %rd4, %rd1383;
	ld.global.u32 	%r3600, [%rd1384];
	setp.eq.s32 	%p812, %r3600, -1;
	selp.u32 	%r3601, 1, 0, %p812;
	add.s32 	%r3602, %r3598, %r3601;
	ld.global.u32 	%r3603, [%rd1368+32];
	mul.wide.s32 	%rd1385, %r3603, 4;
	add.s64 	%rd1386, %rd4, %rd1385;
	ld.global.u32 	%r3604, [%rd1386];
	setp.eq.s32 	%p813, %r3604, -1;
	selp.u32 	%r3605, 1, 0, %p813;
	add.s32 	%r3606, %r3602, %r3605;
	ld.global.u32 	%r3607, [%rd1368+36];
	mul.wide.s32 	%rd1387, %r3607, 4;
	add.s64 	%rd1388, %rd4, %rd1387;
	ld.global.u32 	%r3608, [%rd1388];
	setp.eq.s32 	%p814, %r3608, -1;
	selp.u32 	%r3609, 1, 0, %p814;
	add.s32 	%r3610, %r3606, %r3609;
	ld.global.u32 	%r3611, [%rd1368+40];
	mul.wide.s32 	%rd1389, %r3611, 4;
	add.s64 	%rd1390, %rd4, %rd1389;
	ld.global.u32 	%r3612, [%rd1390];
	setp.eq.s32 	%p815, %r3612, -1;
	selp.u32 	%r3613, 1, 0, %p815;
	add.s32 	%r3614, %r3610, %r3613;
	ld.global.u32 	%r3615, [%rd1368+44];
	mul.wide.s32 	%rd1391, %r3615, 4;
	add.s64 	%rd1392, %rd4, %rd1391;
	ld.global.u32 	%r3616, [%rd1392];
	setp.eq.s32 	%p816, %r3616, -1;
	selp.u32 	%r3617, 1, 0, %p816;
	add.s32 	%r3618, %r3614, %r3617;
	ld.global.u32 	%r3619, [%rd1368+48];
	mul.wide.s32 	%rd1393, %r3619, 4;
	add.s64 	%rd1394, %rd4, %rd1393;
	ld.global.u32 	%r3620, [%rd1394];
	setp.eq.s32 	%p817, %r3620, -1;
	selp.u32 	%r3621, 1, 0, %p817;
	add.s32 	%r3622, %r3618, %r3621;
	ld.global.u32 	%r3623, [%rd1368+52];
	mul.wide.s32 	%rd1395, %r3623, 4;
	add.s64 	%rd1396, %rd4, %rd1395;
	ld.global.u32 	%r3624, [%rd1396];
	setp.eq.s32 	%p818, %r3624, -1;
	selp.u32 	%r3625, 1, 0, %p818;
	add.s32 	%r3626, %r3622, %r3625;
	ld.global.u32 	%r3627, [%rd1368+56];
	mul.wide.s32 	%rd1397, %r3627, 4;
	add.s64 	%rd1398, %rd4, %rd1397;
	ld.global.u32 	%r3628, [%rd1398];
	setp.eq.s32 	%p819, %r3628, -1;
	selp.u32 	%r3629, 1, 0, %p819;
	add.s32 	%r3630, %r3626, %r3629;
	ld.global.u32 	%r3631, [%rd1368+60];
	mul.wide.s32 	%rd1399, %r3631, 4;
	add.s64 	%rd1400, %rd4, %rd1399;
	ld.global.u32 	%r3632, [%rd1400];
	setp.eq.s32 	%p820, %r3632, -1;
	selp.u32 	%r3633, 1, 0, %p820;
	add.s32 	%r6100, %r3630, %r3633;
	add.s32 	%r6092, %r6092, 16;
	add.s32 	%r6090, %r6090, 16;
	setp.ne.s32 	%p821, %r6090, %r659;
	@%p821 bra 	$L__BB30_336;
$L__BB30_337:
	setp.eq.s32 	%p822, %r658, 0;
	@%p822 bra 	$L__BB30_347;
	and.b32  	%r669, %r657, 7;
	setp.lt.u32 	%p823, %r658, 8;
	@%p823 bra 	$L__BB30_340;
	mul.wide.s32 	%rd1401, %r6092, 4;
	add.s64 	%rd1402, %rd3, %rd1401;
	ld.global.u32 	%r3635, [%rd1402];
	mul.wide.s32 	%rd1403, %r3635, 4;
	add.s64 	%rd1404, %rd4, %rd1403;
	ld.global.u32 	%r3636, [%rd1404];
	setp.eq.s32 	%p824, %r3636, -1;
	selp.u32 	%r3637, 1, 0, %p824;
	add.s32 	%r3638, %r6100, %r3637;
	ld.global.u32 	%r3639, [%rd1402+4];
	mul.wide.s32 	%rd1405, %r3639, 4;
	add.s64 	%rd1406, %rd4, %rd1405;
	ld.global.u32 	%r3640, [%rd1406];
	setp.eq.s32 	%p825, %r3640, -1;
	selp.u32 	%r3641, 1, 0, %p825;
	add.s32 	%r3642, %r3638, %r3641;
	ld.global.u32 	%r3643, [%rd1402+8];
	mul.wide.s32 	%rd1407, %r3643, 4;
	add.s64 	%rd1408, %rd4, %rd1407;
	ld.global.u32 	%r3644, [%rd1408];
	setp.eq.s32 	%p826, %r3644, -1;
	selp.u32 	%r3645, 1, 0, %p826;
	add.s32 	%r3646, %r3642, %r3645;
	ld.global.u32 	%r3647, [%rd1402+12];
	mul.wide.s32 	%rd1409, %r3647, 4;
	add.s64 	%rd1410, %rd4, %rd1409;
	ld.global.u32 	%r3648, [%rd1410];
	setp.eq.s32 	%p827, %r3648, -1;
	selp.u32 	%r3649, 1, 0, %p827;
	add.s32 	%r3650, %r3646, %r3649;
	ld.global.u32 	%r3651, [%rd1402+16];
	mul.wide.s32 	%rd1411, %r3651, 4;
	add.s64 	%rd1412, %rd4, %rd1411;
	ld.global.u32 	%r3652, [%rd1412];
	setp.eq.s32 	%p828, %r3652, -1;
	selp.u32 	%r3653, 1, 0, %p828;
	add.s32 	%r3654, %r3650, %r3653;
	ld.global.u32 	%r3655, [%rd1402+20];
	mul.wide.s32 	%rd1413, %r3655, 4;
	add.s64 	%rd1414, %rd4, %rd1413;
	ld.global.u32 	%r3656, [%rd1414];
	setp.eq.s32 	%p829, %r3656, -1;
	selp.u32 	%r3657, 1, 0, %p829;
	add.s32 	%r3658, %r3654, %r3657;
	ld.global.u32 	%r3659, [%rd1402+24];
	mul.wide.s32 	%rd1415, %r3659, 4;
	add.s64 	%rd1416, %rd4, %rd1415;
	ld.global.u32 	%r3660, [%rd1416];
	setp.eq.s32 	%p830, %r3660, -1;
	selp.u32 	%r3661, 1, 0, %p830;
	add.s32 	%r3662, %r3658, %r3661;
	ld.global.u32 	%r3663, [%rd1402+28];
	mul.wide.s32 	%rd1417, %r3663, 4;
	add.s64 	%rd1418, %rd4, %rd1417;
	ld.global.u32 	%r3664, [%rd1418];
	setp.eq.s32 	%p831, %r3664, -1;
	selp.u32 	%r3665, 1, 0, %p831;
	add.s32 	%r6100, %r3662, %r3665;
	add.s32 	%r6092, %r6092, 8;
$L__BB30_340:
	setp.eq.s32 	%p832, %r669, 0;
	@%p832 bra 	$L__BB30_347;
	and.b32  	%r675, %r657, 3;
	setp.lt.u32 	%p833, %r669, 4;
	@%p833 bra 	$L__BB30_343;
	mul.wide.s32 	%rd1419, %r6092, 4;
	add.s64 	%rd1420, %rd3, %rd1419;
	ld.global.u32 	%r3667, [%rd1420];
	mul.wide.s32 	%rd1421, %r3667, 4;
	add.s64 	%rd1422, %rd4, %rd1421;
	ld.global.u32 	%r3668, [%rd1422];
	setp.eq.s32 	%p834, %r3668, -1;
	selp.u32 	%r3669, 1, 0, %p834;
	add.s32 	%r3670, %r6100, %r3669;
	ld.global.u32 	%r3671, [%rd1420+4];
	mul.wide.s32 	%rd1423, %r3671, 4;
	add.s64 	%rd1424, %rd4, %rd1423;
	ld.global.u32 	%r3672, [%rd1424];
	setp.eq.s32 	%p835, %r3672, -1;
	selp.u32 	%r3673, 1, 0, %p835;
	add.s32 	%r3674, %r3670, %r3673;
	ld.global.u32 	%r3675, [%rd1420+8];
	mul.wide.s32 	%rd1425, %r3675, 4;
	add.s64 	%rd1426, %rd4, %rd1425;
	ld.global.u32 	%r3676, [%rd1426];
	setp.eq.s32 	%p836, %r3676, -1;
	selp.u32 	%r3677, 1, 0, %p836;
	add.s32 	%r3678, %r3674, %r3677;
	ld.global.u32 	%r3679, [%rd1420+12];
	mul.wide.s32 	%rd1427, %r3679, 4;
	add.s64 	%rd1428, %rd4, %rd1427;
	ld.global.u32 	%r3680, [%rd1428];
	setp.eq.s32 	%p837, %r3680, -1;
	selp.u32 	%r3681, 1, 0, %p837;
	add.s32 	%r6100, %r3678, %r3681;
	add.s32 	%r6092, %r6092, 4;
$L__BB30_343:
	setp.eq.s32 	%p838, %r675, 0;
	@%p838 bra 	$L__BB30_347;
	mul.wide.s32 	%rd1429, %r6092, 4;
	add.s64 	%rd35, %rd3, %rd1429;
	ld.global.u32 	%r3682, [%rd35];
	mul.wide.s32 	%rd1430, %r3682, 4;
	add.s64 	%rd1431, %rd4, %rd1430;
	ld.global.u32 	%r3683, [%rd1431];
	setp.eq.s32 	%p839, %r3683, -1;
	selp.u32 	%r3684, 1, 0, %p839;
	add.s32 	%r6100, %r6100, %r3684;
	setp.eq.s32 	%p840, %r675, 1;
	@%p840 bra 	$L__BB30_347;
	ld.global.u32 	%r3685, [%rd35+4];
	mul.wide.s32 	%rd1432, %r3685, 4;
	add.s64 	%rd1433, %rd4, %rd1432;
	ld.global.u32 	%r3686, [%rd1433];
	setp.eq.s32 	%p841, %r3686, -1;
	selp.u32 	%r3687, 1, 0, %p841;
	add.s32 	%r6100, %r6100, %r3687;
	setp.eq.s32 	%p842, %r675, 2;
	@%p842 bra 	$L__BB30_347;
	ld.global.u32 	%r3688, [%rd35+8];
	mul.wide.s32 	%rd1434, %r3688, 4;
	add.s64 	%rd1435, %rd4, %rd1434;
	ld.global.u32 	%r3689, [%rd1435];
	setp.eq.s32 	%p843, %r3689, -1;
	selp.u32 	%r3690, 1, 0, %p843;
	add.s32 	%r6100, %r6100, %r3690;
$L__BB30_347:
	ld.global.u32 	%r3692, [%rd30+4096];
	setp.ne.s32 	%p844, %r3692, -1;
	mov.b32 	%r6113, 0;
	@%p844 bra 	$L__BB30_362;
	ld.global.u32 	%r6105, [%rd31+4096];
	ld.global.u32 	%r686, [%rd31+4100];
	setp.ge.s32 	%p845, %r6105, %r686;
	@%p845 bra 	$L__BB30_362;
	add.s32 	%r3696, %r6105, 1;
	max.s32 	%r3697, %r686, %r3696;
	sub.s32 	%r687, %r3697, %r6105;
	and.b32  	%r688, %r687, 15;
	sub.s32 	%r3698, %r6105, %r3697;
	setp.gt.u32 	%p846, %r3698, -16;
	mov.b32 	%r6113, 0;
	@%p846 bra 	$L__BB30_352;
	and.b32  	%r689, %r687, -16;
	mov.b32 	%r6113, 0;
	mov.u32 	%r6103, %r6113;
$L__BB30_351:
	.pragma "nounroll";
	mul.wide.s32 	%rd1436, %r6105, 4;
	add.s64 	%rd1437, %rd3, %rd1436;
	ld.global.u32 	%r3700, [%rd1437];
	mul.wide.s32 	%rd1438, %r3700, 4;
	add.s64 	%rd1439, %rd4, %rd1438;
	ld.global.u32 	%r3701, [%rd1439];
	setp.eq.s32 	%p847, %r3701, -1;
	selp.u32 	%r3702, 1, 0, %p847;
	add.s32 	%r3703, %r6113, %r3702;
	ld.global.u32 	%r3704, [%rd1437+4];
	mul.wide.s32 	%rd1440, %r3704, 4;
	add.s64 	%rd1441, %rd4, %rd1440;
	ld.global.u32 	%r3705, [%rd1441];
	setp.eq.s32 	%p848, %r3705, -1;
	selp.u32 	%r3706, 1, 0, %p848;
	add.s32 	%r3707, %r3703, %r3706;
	ld.global.u32 	%r3708, [%rd1437+8];
	mul.wide.s32 	%rd1442, %r3708, 4;
	add.s64 	%rd1443, %rd4, %rd1442;
	ld.global.u32 	%r3709, [%rd1443];
	setp.eq.s32 	%p849, %r3709, -1;
	selp.u32 	%r3710, 1, 0, %p849;
	add.s32 	%r3711, %r3707, %r3710;
	ld.global.u32 	%r3712, [%rd1437+12];
	mul.wide.s32 	%rd1444, %r3712, 4;
	add.s64 	%rd1445, %rd4, %rd1444;
	ld.global.u32 	%r3713, [%rd1445];
	setp.eq.s32 	%p850, %r3713, -1;
	selp.u32 	%r3714, 1, 0, %p850;
	add.s32 	%r3715, %r3711, %r3714;
	ld.global.u32 	%r3716, [%rd1437+16];
	mul.wide.s32 	%rd1446, %r3716, 4;
	add.s64 	%rd1447, %rd4, %rd1446;
	ld.global.u32 	%r3717, [%rd1447];
	setp.eq.s32 	%p851, %r3717, -1;
	selp.u32 	%r3718, 1, 0, %p851;
	add.s32 	%r3719, %r3715, %r3718;
	ld.global.u32 	%r3720, [%rd1437+20];
	mul.wide.s32 	%rd1448, %r3720, 4;
	add.s64 	%rd1449, %rd4, %rd1448;
	ld.global.u32 	%r3721, [%rd1449];
	setp.eq.s32 	%p852, %r3721, -1;
	selp.u32 	%r3722, 1, 0, %p852;
	add.s32 	%r3723, %r3719, %r3722;
	ld.global.u32 	%r3724, [%rd1437+24];
	mul.wide.s32 	%rd1450, %r3724, 4;
	add.s64 	%rd1451, %rd4, %rd1450;
	ld.global.u32 	%r3725, [%rd1451];
	setp.eq.s32 	%p853, %r3725, -1;
	selp.u32 	%r3726, 1, 0, %p853;
	add.s32 	%r3727, %r3723, %r3726;
	ld.global.u32 	%r3728, [%rd1437+28];
	mul.wide.s32 	%rd1452, %r3728, 4;
	add.s64 	%rd1453, %rd4, %rd1452;
	ld.global.u32 	%r3729, [%rd1453];
	setp.eq.s32 	%p854, %r3729, -1;
	selp.u32 	%r3730, 1, 0, %p854;
	add.s32 	%r3731, %r3727, %r3730;
	ld.global.u32 	%r3732, [%rd1437+32];
	mul.wide.s32 	%rd1454, %r3732, 4;
	add.s64 	%rd1455, %rd4, %rd1454;
	ld.global.u32 	%r3733, [%rd1455];
	setp.eq.s32 	%p855, %r3733, -1;
	selp.u32 	%r3734, 1, 0, %p855;
	add.s32 	%r3735, %r3731, %r3734;
	ld.global.u32 	%r3736, [%rd1437+36];
	mul.wide.s32 	%rd1456, %r3736, 4;
	add.s64 	%rd1457, %rd4, %rd1456;
	ld.global.u32 	%r3737, [%rd1457];
	setp.eq.s32 	%p856, %r3737, -1;
	selp.u32 	%r3738, 1, 0, %p856;
	add.s32 	%r3739, %r3735, %r3738;
	ld.global.u32 	%r3740, [%rd1437+40];
	mul.wide.s32 	%rd1458, %r3740, 4;
	add.s64 	%rd1459, %rd4, %rd1458;
	ld.global.u32 	%r3741, [%rd1459];
	setp.eq.s32 	%p857, %r3741, -1;
	selp.u32 	%r3742, 1, 0, %p857;
	add.s32 	%r3743, %r3739, %r3742;
	ld.global.u32 	%r3744, [%rd1437+44];
	mul.wide.s32 	%rd1460, %r3744, 4;
	add.s64 	%rd1461, %rd4, %rd1460;
	ld.global.u32 	%r3745, [%rd1461];
	setp.eq.s32 	%p858, %r3745, -1;
	selp.u32 	%r3746, 1, 0, %p858;
	add.s32 	%r3747, %r3743, %r3746;
	ld.global.u32 	%r3748, [%rd1437+48];
	mul.wide.s32 	%rd1462, %r3748, 4;
	add.s64 	%rd1463, %rd4, %rd1462;
	ld.global.u32 	%r3749, [%rd1463];
	setp.eq.s32 	%p859, %r3749, -1;
	selp.u32 	%r3750, 1, 0, %p859;
	add.s32 	%r3751, %r3747, %r3750;
	ld.global.u32 	%r3752, [%rd1437+52];
	mul.wide.s32 	%rd1464, %r3752, 4;
	add.s64 	%rd1465, %rd4, %rd1464;
	ld.global.u32 	%r3753, [%rd1465];
	setp.eq.s32 	%p860, %r3753, -1;
	selp.u32 	%r3754, 1, 0, %p860;
	add.s32 	%r3755, %r3751, %r3754;
	ld.global.u32 	%r3756, [%rd1437+56];
	mul.wide.s32 	%rd1466, %r3756, 4;
	add.s64 	%rd1467, %rd4, %rd1466;
	ld.global.u32 	%r3757, [%rd1467];
	setp.eq.s32 	%p861, %r3757, -1;
	selp.u32 	%r3758, 1, 0, %p861;
	add.s32 	%r3759, %r3755, %r3758;
	ld.global.u32 	%r3760, [%rd1437+60];
	mul.wide.s32 	%rd1468, %r3760, 4;
	add.s64 	%rd1469, %rd4, %rd1468;
	ld.global.u32 	%r3761, [%rd1469];
	setp.eq.s32 	%p862, %r3761, -1;
	selp.u32 	%r3762, 1, 0, %p862;
	add.s32 	%r6113, %r3759, %r3762;
	add.s32 	%r6105, %r6105, 16;
	add.s32 	%r6103, %r6103, 16;
	setp.ne.s32 	%p863, %r6103, %r689;
	@%p863 bra 	$L__BB30_351;
$L__BB30_352:
	setp.eq.s32 	%p864, %r688, 0;
	@%p864 bra 	$L__BB30_362;
	and.b32  	%r699, %r687, 7;
	setp.lt.u32 	%p865, %r688, 8;
	@%p865 bra 	$L__BB30_355;
	mul.wide.s32 	%rd1470, %r6105, 4;
	add.s64 	%rd1471, %rd3, %rd1470;
	ld.global.u32 	%r3764, [%rd1471];
	mul.wide.s32 	%rd1472, %r3764, 4;
	add.s64 	%rd1473, %rd4, %rd1472;
	ld.global.u32 	%r3765, [%rd1473];
	setp.eq.s32 	%p866, %r3765, -1;
	selp.u32 	%r3766, 1, 0, %p866;
	add.s32 	%r3767, %r6113, %r3766;
	ld.global.u32 	%r3768, [%rd1471+4];
	mul.wide.s32 	%rd1474, %r3768, 4;
	add.s64 	%rd1475, %rd4, %rd1474;
	ld.global.u32 	%r3769, [%rd1475];
	setp.eq.s32 	%p867, %r3769, -1;
	selp.u32 	%r3770, 1, 0, %p867;
	add.s32 	%r3771, %r3767, %r3770;
	ld.global.u32 	%r3772, [%rd1471+8];
	mul.wide.s32 	%rd1476, %r3772, 4;
	add.s64 	%rd1477, %rd4, %rd1476;
	ld.global.u32 	%r3773, [%rd1477];
	setp.eq.s32 	%p868, %r3773, -1;
	selp.u32 	%r3774, 1, 0, %p868;
	add.s32 	%r3775, %r3771, %r3774;
	ld.global.u32 	%r3776, [%rd1471+12];
	mul.wide.s32 	%rd1478, %r3776, 4;
	add.s64 	%rd1479, %rd4, %rd1478;
	ld.global.u32 	%r3777, [%rd1479];
	setp.eq.s32 	%p869, %r3777, -1;
	selp.u32 	%r3778, 1, 0, %p869;
	add.s32 	%r3779, %r3775, %r3778;
	ld.global.u32 	%r3780, [%rd1471+16];
	mul.wide.s32 	%rd1480, %r3780, 4;
	add.s64 	%rd1481, %rd4, %rd1480;
	ld.global.u32 	%r3781, [%rd1481];
	setp.eq.s32 	%p870, %r3781, -1;
	selp.u32 	%r3782, 1, 0, %p870;
	add.s32 	%r3783, %r3779, %r3782;
	ld.global.u32 	%r3784, [%rd1471+20];
	mul.wide.s32 	%rd1482, %r3784, 4;
	add.s64 	%rd1483, %rd4, %rd1482;
	ld.global.u32 	%r3785, [%rd1483];
	setp.eq.s32 	%p871, %r3785, -1;
	selp.u32 	%r3786, 1, 0, %p871;
	add.s32 	%r3787, %r3783, %r3786;
	ld.global.u32 	%r3788, [%rd1471+24];
	mul.wide.s32 	%rd1484, %r3788, 4;
	add.s64 	%rd1485, %rd4, %rd1484;
	ld.global.u32 	%r3789, [%rd1485];
	setp.eq.s32 	%p872, %r3789, -1;
	selp.u32 	%r3790, 1, 0, %p872;
	add.s32 	%r3791, %r3787, %r3790;
	ld.global.u32 	%r3792, [%rd1471+28];
	mul.wide.s32 	%rd1486, %r3792, 4;
	add.s64 	%rd1487, %rd4, %rd1486;
	ld.global.u32 	%r3793, [%rd1487];
	setp.eq.s32 	%p873, %r3793, -1;
	selp.u32 	%r3794, 1, 0, %p873;
	add.s32 	%r6113, %r3791, %r3794;
	add.s32 	%r6105, %r6105, 8;
$L__BB30_355:
	setp.eq.s32 	%p874, %r699, 0;
	@%p874 bra 	$L__BB30_362;
	and.b32  	%r705, %r687, 3;
	setp.lt.u32 	%p875, %r699, 4;
	@%p875 bra 	$L__BB30_358;
	mul.wide.s32 	%rd1488, %r6105, 4;
	add.s64 	%rd1489, %rd3, %rd1488;
	ld.global.u32 	%r3796, [%rd1489];
	mul.wide.s32 	%rd1490, %r3796, 4;
	add.s64 	%rd1491, %rd4, %rd1490;
	ld.global.u32 	%r3797, [%rd1491];
	setp.eq.s32 	%p876, %r3797, -1;
	selp.u32 	%r3798, 1, 0, %p876;
	add.s32 	%r3799, %r6113, %r3798;
	ld.global.u32 	%r3800, [%rd1489+4];
	mul.wide.s32 	%rd1492, %r3800, 4;
	add.s64 	%rd1493, %rd4, %rd1492;
	ld.global.u32 	%r3801, [%rd1493];
	setp.eq.s32 	%p877, %r3801, -1;
	selp.u32 	%r3802, 1, 0, %p877;
	add.s32 	%r3803, %r3799, %r3802;
	ld.global.u32 	%r3804, [%rd1489+8];
	mul.wide.s32 	%rd1494, %r3804, 4;
	add.s64 	%rd1495, %rd4, %rd1494;
	ld.global.u32 	%r3805, [%rd1495];
	setp.eq.s32 	%p878, %r3805, -1;
	selp.u32 	%r3806, 1, 0, %p878;
	add.s32 	%r3807, %r3803, %r3806;
	ld.global.u32 	%r3808, [%rd1489+12];
	mul.wide.s32 	%rd1496, %r3808, 4;
	add.s64 	%rd1497, %rd4, %rd1496;
	ld.global.u32 	%r3809, [%rd1497];
	setp.eq.s32 	%p879, %r3809, -1;
	selp.u32 	%r3810, 1, 0, %p879;
	add.s32 	%r6113, %r3807, %r3810;
	add.s32 	%r6105, %r6105, 4;
$L__BB30_358:
	setp.eq.s32 	%p880, %r705, 0;
	@%p880 bra 	$L__BB30_362;
	mul.wide.s32 	%rd1498, %r6105, 4;
	add.s64 	%rd36, %rd3, %rd1498;
	ld.global.u32 	%r3811, [%rd36];
	mul.wide.s32 	%rd1499, %r3811, 4;
	add.s64 	%rd1500, %rd4, %rd1499;
	ld.global.u32 	%r3812, [%rd1500];
	setp.eq.s32 	%p881, %r3812, -1;
	selp.u32 	%r3813, 1, 0, %p881;
	add.s32 	%r6113, %r6113, %r3813;
	setp.eq.s32 	%p882, %r705, 1;
	@%p882 bra 	$L__BB30_362;
	ld.global.u32 	%r3814, [%rd36+4];
	mul.wide.s32 	%rd1501, %r3814, 4;
	add.s64 	%rd1502, %rd4, %rd1501;
	ld.global.u32 	%r3815, [%rd1502];
	setp.eq.s32 	%p883, %r3815, -1;
	selp.u32 	%r3816, 1, 0, %p883;
	add.s32 	%r6113, %r6113, %r3816;
	setp.eq.s32 	%p884, %r705, 2;
	@%p884 bra 	$L__BB30_362;
	ld.global.u32 	%r3817, [%rd36+8];
	mul.wide.s32 	%rd1503, %r3817, 4;
	add.s64 	%rd1504, %rd4, %rd1503;
	ld.global.u32 	%r3818, [%rd1504];
	setp.eq.s32 	%p885, %r3818, -1;
	selp.u32 	%r3819, 1, 0, %p885;
	add.s32 	%r6113, %r6113, %r3819;
$L__BB30_362:
	ld.global.u32 	%r3821, [%rd30+5120];
	setp.ne.s32 	%p886, %r3821, -1;
	mov.b32 	%r6126, 0;
	@%p886 bra 	$L__BB30_377;
	ld.global.u32 	%r6118, [%rd31+5120];
	ld.global.u32 	%r716, [%rd31+5124];
	setp.ge.s32 	%p887, %r6118, %r716;
	@%p887 bra 	$L__BB30_377;
	add.s32 	%r3825, %r6118, 1;
	max.s32 	%r3826, %r716, %r3825;
	sub.s32 	%r717, %r3826, %r6118;
	and.b32  	%r718, %r717, 15;
	sub.s32 	%r3827, %r6118, %r3826;
	setp.gt.u32 	%p888, %r3827, -16;
	mov.b32 	%r6126, 0;
	@%p888 bra 	$L__BB30_367;
	and.b32  	%r719, %r717, -16;
	mov.b32 	%r6126, 0;
	mov.u32 	%r6116, %r6126;
$L__BB30_366:
	.pragma "nounroll";
	mul.wide.s32 	%rd1505, %r6118, 4;
	add.s64 	%rd1506, %rd3, %rd1505;
	ld.global.u32 	%r3829, [%rd1506];
	mul.wide.s32 	%rd1507, %r3829, 4;
	add.s64 	%rd1508, %rd4, %rd1507;
	ld.global.u32 	%r3830, [%rd1508];
	setp.eq.s32 	%p889, %r3830, -1;
	selp.u32 	%r3831, 1, 0, %p889;
	add.s32 	%r3832, %r6126, %r3831;
	ld.global.u32 	%r3833, [%rd1506+4];
	mul.wide.s32 	%rd1509, %r3833, 4;
	add.s64 	%rd1510, %rd4, %rd1509;
	ld.global.u32 	%r3834, [%rd1510];
	setp.eq.s32 	%p890, %r3834, -1;
	selp.u32 	%r3835, 1, 0, %p890;
	add.s32 	%r3836, %r3832, %r3835;
	ld.global.u32 	%r3837, [%rd1506+8];
	mul.wide.s32 	%rd1511, %r3837, 4;
	add.s64 	%rd1512, %rd4, %rd1511;
	ld.global.u32 	%r3838, [%rd1512];
	setp.eq.s32 	%p891, %r3838, -1;
	selp.u32 	%r3839, 1, 0, %p891;
	add.s32 	%r3840, %r3836, %r3839;
	ld.global.u32 	%r3841, [%rd1506+12];
	mul.wide.s32 	%rd1513, %r3841, 4;
	add.s64 	%rd1514, %rd4, %rd1513;
	ld.global.u32 	%r3842, [%rd1514];
	setp.eq.s32 	%p892, %r3842, -1;
	selp.u32 	%r3843, 1, 0, %p892;
	add.s32 	%r3844, %r3840, %r3843;
	ld.global.u32 	%r3845, [%rd1506+16];
	mul.wide.s32 	%rd1515, %r3845, 4;
	add.s64 	%rd1516, %rd4, %rd1515;
	ld.global.u32 	%r3846, [%rd1516];
	setp.eq.s32 	%p893, %r3846, -1;
	selp.u32 	%r3847, 1, 0, %p893;
	add.s32 	%r3848, %r3844, %r3847;
	ld.global.u32 	%r3849, [%rd1506+20];
	mul.wide.s32 	%rd1517, %r3849, 4;
	add.s64 	%rd1518, %rd4, %rd1517;
	ld.global.u32 	%r3850, [%rd1518];
	setp.eq.s32 	%p894, %r3850, -1;
	selp.u32 	%r3851, 1, 0, %p894;
	add.s32 	%r3852, %r3848, %r3851;
	ld.global.u32 	%r3853, [%rd1506+24];
	mul.wide.s32 	%rd1519, %r3853, 4;
	add.s64 	%rd1520, %rd4, %rd1519;
	ld.global.u32 	%r3854, [%rd1520];
	setp.eq.s32 	%p895, %r3854, -1;
	selp.u32 	%r3855, 1, 0, %p895;
	add.s32 	%r3856, %r3852, %r3855;
	ld.global.u32 	%r3857, [%rd1506+28];
	mul.wide.s32 	%rd1521, %r3857, 4;
	add.s64 	%rd1522, %rd4, %rd1521;
	ld.global.u32 	%r3858, [%rd1522];
	setp.eq.s32 	%p896, %r3858, -1;
	selp.u32 	%r3859, 1, 0, %p896;
	add.s32 	%r3860, %r3856, %r3859;
	ld.global.u32 	%r3861, [%rd1506+32];
	mul.wide.s32 	%rd1523, %r3861, 4;
	add.s64 	%rd1524, %rd4, %rd1523;
	ld.global.u32 	%r3862, [%rd1524];
	setp.eq.s32 	%p897, %r3862, -1;
	selp.u32 	%r3863, 1, 0, %p897;
	add.s32 	%r3864, %r3860, %r3863;
	ld.global.u32 	%r3865, [%rd1506+36];
	mul.wide.s32 	%rd1525, %r3865, 4;
	add.s64 	%rd1526, %rd4, %rd1525;
	ld.global.u32 	%r3866, [%rd1526];
	setp.eq.s32 	%p898, %r3866, -1;
	selp.u32 	%r3867, 1, 0, %p898;
	add.s32 	%r3868, %r3864, %r3867;
	ld.global.u32 	%r3869, [%rd1506+40];
	mul.wide.s32 	%rd1527, %r3869, 4;
	add.s64 	%rd1528, %rd4, %rd1527;
	ld.global.u32 	%r3870, [%rd1528];
	setp.eq.s32 	%p899, %r3870, -1;
	selp.u32 	%r3871, 1, 0, %p899;
	add.s32 	%r3872, %r3868, %r3871;
	ld.global.u32 	%r3873, [%rd1506+44];
	mul.wide.s32 	%rd1529, %r3873, 4;
	add.s64 	%rd1530, %rd4, %rd1529;
	ld.global.u32 	%r3874, [%rd1530];
	setp.eq.s32 	%p900, %r3874, -1;
	selp.u32 	%r3875, 1, 0, %p900;
	add.s32 	%r3876, %r3872, %r3875;
	ld.global.u32 	%r3877, [%rd1506+48];
	mul.wide.s32 	%rd1531, %r3877, 4;
	add.s64 	%rd1532, %rd4, %rd1531;
	ld.global.u32 	%r3878, [%rd1532];
	setp.eq.s32 	%p901, %r3878, -1;
	selp.u32 	%r3879, 1, 0, %p901;
	add.s32 	%r3880, %r3876, %r3879;
	ld.global.u32 	%r3881, [%rd1506+52];
	mul.wide.s32 	%rd1533, %r3881, 4;
	add.s64 	%rd1534, %rd4, %rd1533;
	ld.global.u32 	%r3882, [%rd1534];
	setp.eq.s32 	%p902, %r3882, -1;
	selp.u32 	%r3883, 1, 0, %p902;
	add.s32 	%r3884, %r3880, %r3883;
	ld.global.u32 	%r3885, [%rd1506+56];
	mul.wide.s32 	%rd1535, %r3885, 4;
	add.s64 	%rd1536, %rd4, %rd1535;
	ld.global.u32 	%r3886, [%rd1536];
	setp.eq.s32 	%p903, %r3886, -1;
	selp.u32 	%r3887, 1, 0, %p903;
	add.s32 	%r3888, %r3884, %r3887;
	ld.global.u32 	%r3889, [%rd1506+60];
	mul.wide.s32 	%rd1537, %r3889, 4;
	add.s64 	%rd1538, %rd4, %rd1537;
	ld.global.u32 	%r3890, [%rd1538];
	setp.eq.s32 	%p904, %r3890, -1;
	selp.u32 	%r3891, 1, 0, %p904;
	add.s32 	%r6126, %r3888, %r3891;
	add.s32 	%r6118, %r6118, 16;
	add.s32 	%r6116, %r6116, 16;
	setp.ne.s32 	%p905, %r6116, %r719;
	@%p905 bra 	$L__BB30_366;
$L__BB30_367:
	setp.eq.s32 	%p906, %r718, 0;
	@%p906 bra 	$L__BB30_377;
	and.b32  	%r729, %r717, 7;
	setp.lt.u32 	%p907, %r718, 8;
	@%p907 bra 	$L__BB30_370;
	mul.wide.s32 	%rd1539, %r6118, 4;
	add.s64 	%rd1540, %rd3, %rd1539;
	ld.global.u32 	%r3893, [%rd1540];
	mul.wide.s32 	%rd1541, %r3893, 4;
	add.s64 	%rd1542, %rd4, %rd1541;
	ld.global.u32 	%r3894, [%rd1542];
	setp.eq.s32 	%p908, %r3894, -1;
	selp.u32 	%r3895, 1, 0, %p908;
	add.s32 	%r3896, %r6126, %r3895;
	ld.global.u32 	%r3897, [%rd1540+4];
	mul.wide.s32 	%rd1543, %r3897, 4;
	add.s64 	%rd1544, %rd4, %rd1543;
	ld.global.u32 	%r3898, [%rd1544];
	setp.eq.s32 	%p909, %r3898, -1;
	selp.u32 	%r3899, 1, 0, %p909;
	add.s32 	%r3900, %r3896, %r3899;
	ld.global.u32 	%r3901, [%rd1540+8];
	mul.wide.s32 	%rd1545, %r3901, 4;
	add.s64 	%rd1546, %rd4, %rd1545;
	ld.global.u32 	%r3902, [%rd1546];
	setp.eq.s32 	%p910, %r3902, -1;
	selp.u32 	%r3903, 1, 0, %p910;
	add.s32 	%r3904, %r3900, %r3903;
	ld.global.u32 	%r3905, [%rd1540+12];
	mul.wide.s32 	%rd1547, %r3905, 4;
	add.s64 	%rd1548, %rd4, %rd1547;
	ld.global.u32 	%r3906, [%rd1548];
	setp.eq.s32 	%p911, %r3906, -1;
	selp.u32 	%r3907, 1, 0, %p911;
	add.s32 	%r3908, %r3904, %r3907;
	ld.global.u32 	%r3909, [%rd1540+16];
	mul.wide.s32 	%rd1549, %r3909, 4;
	add.s64 	%rd1550, %rd4, %rd1549;
	ld.global.u32 	%r3910, [%rd1550];
	setp.eq.s32 	%p912, %r3910, -1;
	selp.u32 	%r3911, 1, 0, %p912;
	add.s32 	%r3912, %r3908, %r3911;
	ld.global.u32 	%r3913, [%rd1540+20];
	mul.wide.s32 	%rd1551, %r3913, 4;
	add.s64 	%rd1552, %rd4, %rd1551;
	ld.global.u32 	%r3914, [%rd1552];
	setp.eq.s32 	%p913, %r3914, -1;
	selp.u32 	%r3915, 1, 0, %p913;
	add.s32 	%r3916, %r3912, %r3915;
	ld.global.u32 	%r3917, [%rd1540+24];
	mul.wide.s32 	%rd1553, %r3917, 4;
	add.s64 	%rd1554, %rd4, %rd1553;
	ld.global.u32 	%r3918, [%rd1554];
	setp.eq.s32 	%p914, %r3918, -1;
	selp.u32 	%r3919, 1, 0, %p914;
	add.s32 	%r3920, %r3916, %r3919;
	ld.global.u32 	%r3921, [%rd1540+28];
	mul.wide.s32 	%rd1555, %r3921, 4;
	add.s64 	%rd1556, %rd4, %rd1555;
	ld.global.u32 	%r3922, [%rd1556];
	setp.eq.s32 	%p915, %r3922, -1;
	selp.u32 	%r3923, 1, 0, %p915;
	add.s32 	%r6126, %r3920, %r3923;
	add.s32 	%r6118, %r6118, 8;
$L__BB30_370:
	setp.eq.s32 	%p916, %r729, 0;
	@%p916 bra 	$L__BB30_377;
	and.b32  	%r735, %r717, 3;
	setp.lt.u32 	%p917, %r729, 4;
	@%p917 bra 	$L__BB30_373;
	mul.wide.s32 	%rd1557, %r6118, 4;
	add.s64 	%rd1558, %rd3, %rd1557;
	ld.global.u32 	%r3925, [%rd1558];
	mul.wide.s32 	%rd1559, %r3925, 4;
	add.s64 	%rd1560, %rd4, %rd1559;
	ld.global.u32 	%r3926, [%rd1560];
	setp.eq.s32 	%p918, %r3926, -1;
	selp.u32 	%r3927, 1, 0, %p918;
	add.s32 	%r3928, %r6126, %r3927;
	ld.global.u32 	%r3929, [%rd1558+4];
	mul.wide.s32 	%rd1561, %r3929, 4;
	add.s64 	%rd1562, %rd4, %rd1561;
	ld.global.u32 	%r3930, [%rd1562];
	setp.eq.s32 	%p919, %r3930, -1;
	selp.u32 	%r3931, 1, 0, %p919;
	add.s32 	%r3932, %r3928, %r3931;
	ld.global.u32 	%r3933, [%rd1558+8];
	mul.wide.s32 	%rd1563, %r3933, 4;
	add.s64 	%rd1564, %rd4, %rd1563;
	ld.global.u32 	%r3934, [%rd1564];
	setp.eq.s32 	%p920, %r3934, -1;
	selp.u32 	%r3935, 1, 0, %p920;
	add.s32 	%r3936, %r3932, %r3935;
	ld.global.u32 	%r3937, [%rd1558+12];
	mul.wide.s32 	%rd1565, %r3937, 4;
	add.s64 	%rd1566, %rd4, %rd1565;
	ld.global.u32 	%r3938, [%rd1566];
	setp.eq.s32 	%p921, %r3938, -1;
	selp.u32 	%r3939, 1, 0, %p921;
	add.s32 	%r6126, %r3936, %r3939;
	add.s32 	%r6118, %r6118, 4;
$L__BB30_373:
	setp.eq.s32 	%p922, %r735, 0;
	@%p922 bra 	$L__BB30_377;
	mul.wide.s32 	%rd1567, %r6118, 4;
	add.s64 	%rd37, %rd3, %rd1567;
	ld.global.u32 	%r3940, [%rd37];
	mul.wide.s32 	%rd1568, %r3940, 4;
	add.s64 	%rd1569, %rd4, %rd1568;
	ld.global.u32 	%r3941, [%rd1569];
	setp.eq.s32 	%p923, %r3941, -1;
	selp.u32 	%r3942, 1, 0, %p923;
	add.s32 	%r6126, %r6126, %r3942;
	setp.eq.s32 	%p924, %r735, 1;
	@%p924 bra 	$L__BB30_377;
	ld.global.u32 	%r3943, [%rd37+4];
	mul.wide.s32 	%rd1570, %r3943, 4;
	add.s64 	%rd1571, %rd4, %rd1570;
	ld.global.u32 	%r3944, [%rd1571];
	setp.eq.s32 	%p925, %r3944, -1;
	selp.u32 	%r3945, 1, 0, %p925;
	add.s32 	%r6126, %r6126, %r3945;
	setp.eq.s32 	%p926, %r735, 2;
	@%p926 bra 	$L__BB30_377;
	ld.global.u32 	%r3946, [%rd37+8];
	mul.wide.s32 	%rd1572, %r3946, 4;
	add.s64 	%rd1573, %rd4, %rd1572;
	ld.global.u32 	%r3947, [%rd1573];
	setp.eq.s32 	%p927, %r3947, -1;
	selp.u32 	%r3948, 1, 0, %p927;
	add.s32 	%r6126, %r6126, %r3948;
$L__BB30_377:
	ld.global.u32 	%r3950, [%rd30+6144];
	setp.ne.s32 	%p928, %r3950, -1;
	mov.b32 	%r6139, 0;
	@%p928 bra 	$L__BB30_392;
	ld.global.u32 	%r6131, [%rd31+6144];
	ld.global.u32 	%r746, [%rd31+6148];
	setp.ge.s32 	%p929, %r6131, %r746;
	@%p929 bra 	$L__BB30_392;
	add.s32 	%r3954, %r6131, 1;
	max.s32 	%r3955, %r746, %r3954;
	sub.s32 	%r747, %r3955, %r6131;
	and.b32  	%r748, %r747, 15;
	sub.s32 	%r3956, %r6131, %r3955;
	setp.gt.u32 	%p930, %r3956, -16;
	mov.b32 	%r6139, 0;
	@%p930 bra 	$L__BB30_382;
	and.b32  	%r749, %r747, -16;
	mov.b32 	%r6139, 0;
	mov.u32 	%r6129, %r6139;
$L__BB30_381:
	.pragma "nounroll";
	mul.wide.s32 	%rd1574, %r6131, 4;
	add.s64 	%rd1575, %rd3, %rd1574;
	ld.global.u32 	%r3958, [%rd1575];
	mul.wide.s32 	%rd1576, %r3958, 4;
	add.s64 	%rd1577, %rd4, %rd1576;
	ld.global.u32 	%r3959, [%rd1577];
	setp.eq.s32 	%p931, %r3959, -1;
	selp.u32 	%r3960, 1, 0, %p931;
	add.s32 	%r3961, %r6139, %r3960;
	ld.global.u32 	%r3962, [%rd1575+4];
	mul.wide.s32 	%rd1578, %r3962, 4;
	add.s64 	%rd1579, %rd4, %rd1578;
	ld.global.u32 	%r3963, [%rd1579];
	setp.eq.s32 	%p932, %r3963, -1;
	selp.u32 	%r3964, 1, 0, %p932;
	add.s32 	%r3965, %r3961, %r3964;
	ld.global.u32 	%r3966, [%rd1575+8];
	mul.wide.s32 	%rd1580, %r3966, 4;
	add.s64 	%rd1581, %rd4, %rd1580;
	ld.global.u32 	%r3967, [%rd1581];
	setp.eq.s32 	%p933, %r3967, -1;
	selp.u32 	%r3968, 1, 0, %p933;
	add.s32 	%r3969, %r3965, %r3968;
	ld.global.u32 	%r3970, [%rd1575+12];
	mul.wide.s32 	%rd1582, %r3970, 4;
	add.s64 	%rd1583, %rd4, %rd1582;
	ld.global.u32 	%r3971, [%rd1583];
	setp.eq.s32 	%p934, %r3971, -1;
	selp.u32 	%r3972, 1, 0, %p934;
	add.s32 	%r3973, %r3969, %r3972;
	ld.global.u32 	%r3974, [%rd1575+16];
	mul.wide.s32 	%rd1584, %r3974, 4;
	add.s64 	%rd1585, %rd4, %rd1584;
	ld.global.u32 	%r3975, [%rd1585];
	setp.eq.s32 	%p935, %r3975, -1;
	selp.u32 	%r3976, 1, 0, %p935;
	add.s32 	%r3977, %r3973, %r3976;
	ld.global.u32 	%r3978, [%rd1575+20];
	mul.wide.s32 	%rd1586, %r3978, 4;
	add.s64 	%rd1587, %rd4, %rd1586;
	ld.global.u32 	%r3979, [%rd1587];
	setp.eq.s32 	%p936, %r3979, -1;
	selp.u32 	%r3980, 1, 0, %p936;
	add.s32 	%r3981, %r3977, %r3980;
	ld.global.u32 	%r3982, [%rd1575+24];
	mul.wide.s32 	%rd1588, %r3982, 4;
	add.s64 	%rd1589, %rd4, %rd1588;
	ld.global.u32 	%r3983, [%rd1589];
	setp.eq.s32 	%p937, %r3983, -1;
	selp.u32 	%r3984, 1, 0, %p937;
	add.s32 	%r3985, %r3981, %r3984;
	ld.global.u32 	%r3986, [%rd1575+28];
	mul.wide.s32 	%rd1590, %r3986, 4;
	add.s64 	%rd1591, %rd4, %rd1590;
	ld.global.u32 	%r3987, [%rd1591];
	setp.eq.s32 	%p938, %r3987, -1;
	selp.u32 	%r3988, 1, 0, %p938;
	add.s32 	%r3989, %r3985, %r3988;
	ld.global.u32 	%r3990, [%rd1575+32];
	mul.wide.s32 	%rd1592, %r3990, 4;
	add.s64 	%rd1593, %rd4, %rd1592;
	ld.global.u32 	%r3991, [%rd1593];
	setp.eq.s32 	%p939, %r3991, -1;
	selp.u32 	%r3992, 1, 0, %p939;
	add.s32 	%r3993, %r3989, %r3992;
	ld.global.u32 	%r3994, [%rd1575+36];
	mul.wide.s32 	%rd1594, %r3994, 4;
	add.s64 	%rd1595, %rd4, %rd1594;
	ld.global.u32 	%r3995, [%rd1595];
	setp.eq.s32 	%p940, %r3995, -1;
	selp.u32 	%r3996, 1, 0, %p940;
	add.s32 	%r3997, %r3993, %r3996;
	ld.global.u32 	%r3998, [%rd1575+40];
	mul.wide.s32 	%rd1596, %r3998, 4;
	add.s64 	%rd1597, %rd4, %rd1596;
	ld.global.u32 	%r3999, [%rd1597];
	setp.eq.s32 	%p941, %r3999, -1;
	selp.u32 	%r4000, 1, 0, %p941;
	add.s32 	%r4001, %r3997, %r4000;
	ld.global.u32 	%r4002, [%rd1575+44];
	mul.wide.s32 	%rd1598, %r4002, 4;
	add.s64 	%rd1599, %rd4, %rd1598;
	ld.global.u32 	%r4003, [%rd1599];
	setp.eq.s32 	%p942, %r4003, -1;
	selp.u32 	%r4004, 1, 0, %p942;
	add.s32 	%r4005, %r4001, %r4004;
	ld.global.u32 	%r4006, [%rd1575+48];
	mul.wide.s32 	%rd1600, %r4006, 4;
	add.s64 	%rd1601, %rd4, %rd1600;
	ld.global.u32 	%r4007, [%rd1601];
	setp.eq.s32 	%p943, %r4007, -1;
	selp.u32 	%r4008, 1, 0, %p943;
	add.s32 	%r4009, %r4005, %r4008;
	ld.global.u32 	%r4010, [%rd1575+52];
	mul.wide.s32 	%rd1602, %r4010, 4;
	add.s64 	%rd1603, %rd4, %rd1602;
	ld.global.u32 	%r4011, [%rd1603];
	setp.eq.s32 	%p944, %r4011, -1;
	selp.u32 	%r4012, 1, 0, %p944;
	add.s32 	%r4013, %r4009, %r4012;
	ld.global.u32 	%r4014, [%rd1575+56];
	mul.wide.s32 	%rd1604, %r4014, 4;
	add.s64 	%rd1605, %rd4, %rd1604;
	ld.global.u32 	%r4015, [%rd1605];
	setp.eq.s32 	%p945, %r4015, -1;
	selp.u32 	%r4016, 1, 0, %p945;
	add.s32 	%r4017, %r4013, %r4016;
	ld.global.u32 	%r4018, [%rd1575+60];
	mul.wide.s32 	%rd1606, %r4018, 4;
	add.s64 	%rd1607, %rd4, %rd1606;
	ld.global.u32 	%r4019, [%rd1607];
	setp.eq.s32 	%p946, %r4019, -1;
	selp.u32 	%r4020, 1, 0, %p946;
	add.s32 	%r6139, %r4017, %r4020;
	add.s32 	%r6131, %r6131, 16;
	add.s32 	%r6129, %r6129, 16;
	setp.ne.s32 	%p947, %r6129, %r749;
	@%p947 bra 	$L__BB30_381;
$L__BB30_382:
	setp.eq.s32 	%p948, %r748, 0;
	@%p948 bra 	$L__BB30_392;
	and.b32  	%r759, %r747, 7;
	setp.lt.u32 	%p949, %r748, 8;
	@%p949 bra 	$L__BB30_385;
	mul.wide.s32 	%rd1608, %r6131, 4;
	add.s64 	%rd1609, %rd3, %rd1608;
	ld.global.u32 	%r4022, [%rd1609];
	mul.wide.s32 	%rd1610, %r4022, 4;
	add.s64 	%rd1611, %rd4, %rd1610;
	ld.global.u32 	%r4023, [%rd1611];
	setp.eq.s32 	%p950, %r4023, -1;
	selp.u32 	%r4024, 1, 0, %p950;
	add.s32 	%r4025, %r6139, %r4024;
	ld.global.u32 	%r4026, [%rd1609+4];
	mul.wide.s32 	%rd1612, %r4026, 4;
	add.s64 	%rd1613, %rd4, %rd1612;
	ld.global.u32 	%r4027, [%rd1613];
	setp.eq.s32 	%p951, %r4027, -1;
	selp.u32 	%r4028, 1, 0, %p951;
	add.s32 	%r4029, %r4025, %r4028;
	ld.global.u32 	%r4030, [%rd1609+8];
	mul.wide.s32 	%rd1614, %r4030, 4;
	add.s64 	%rd1615, %rd4, %rd1614;
	ld.global.u32 	%r4031, [%rd1615];
	setp.eq.s32 	%p952, %r4031, -1;
	selp.u32 	%r4032, 1, 0, %p952;
	add.s32 	%r4033, %r4029, %r4032;
	ld.global.u32 	%r4034, [%rd1609+12];
	mul.wide.s32 	%rd1616, %r4034, 4;
	add.s64 	%rd1617, %rd4, %rd1616;
	ld.global.u32 	%r4035, [%rd1617];
	setp.eq.s32 	%p953, %r4035, -1;
	selp.u32 	%r4036, 1, 0, %p953;
	add.s32 	%r4037, %r4033, %r4036;
	ld.global.u32 	%r4038, [%rd1609+16];
	mul.wide.s32 	%rd1618, %r4038, 4;
	add.s64 	%rd1619, %rd4, %rd1618;
	ld.global.u32 	%r4039, [%rd1619];
	setp.eq.s32 	%p954, %r4039, -1;
	selp.u32 	%r4040, 1, 0, %p954;
	add.s32 	%r4041, %r4037, %r4040;
	ld.global.u32 	%r4042, [%rd1609+20];
	mul.wide.s32 	%rd1620, %r4042, 4;
	add.s64 	%rd1621, %rd4, %rd1620;
	ld.global.u32 	%r4043, [%rd1621];
	setp.eq.s32 	%p955, %r4043, -1;
	selp.u32 	%r4044, 1, 0, %p955;
	add.s32 	%r4045, %r4041, %r4044;
	ld.global.u32 	%r4046, [%rd1609+24];
	mul.wide.s32 	%rd1622, %r4046, 4;
	add.s64 	%rd1623, %rd4, %rd1622;
	ld.global.u32 	%r4047, [%rd1623];
	setp.eq.s32 	%p956, %r4047, -1;
	selp.u32 	%r4048, 1, 0, %p956;
	add.s32 	%r4049, %r4045, %r4048;
	ld.global.u32 	%r4050, [%rd1609+28];
	mul.wide.s32 	%rd1624, %r4050, 4;
	add.s64 	%rd1625, %rd4, %rd1624;
	ld.global.u32 	%r4051, [%rd1625];
	setp.eq.s32 	%p957, %r4051, -1;
	selp.u32 	%r4052, 1, 0, %p957;
	add.s32 	%r6139, %r4049, %r4052;
	add.s32 	%r6131, %r6131, 8;
$L__BB30_385:
	setp.eq.s32 	%p958, %r759, 0;
	@%p958 bra 	$L__BB30_392;
	and.b32  	%r765, %r747, 3;
	setp.lt.u32 	%p959, %r759, 4;
	@%p959 bra 	$L__BB30_388;
	mul.wide.s32 	%rd1626, %r6131, 4;
	add.s64 	%rd1627, %rd3, %rd1626;
	ld.global.u32 	%r4054, [%rd1627];
	mul.wide.s32 	%rd1628, %r4054, 4;
	add.s64 	%rd1629, %rd4, %rd1628;
	ld.global.u32 	%r4055, [%rd1629];
	setp.eq.s32 	%p960, %r4055, -1;
	selp.u32 	%r4056, 1, 0, %p960;
	add.s32 	%r4057, %r6139, %r4056;
	ld.global.u32 	%r4058, [%rd1627+4];
	mul.wide.s32 	%rd1630, %r4058, 4;
	add.s64 	%rd1631, %rd4, %rd1630;
	ld.global.u32 	%r4059, [%rd1631];
	setp.eq.s32 	%p961, %r4059, -1;
	selp.u32 	%r4060, 1, 0, %p961;
	add.s32 	%r4061, %r4057, %r4060;
	ld.global.u32 	%r4062, [%rd1627+8];
	mul.wide.s32 	%rd1632, %r4062, 4;
	add.s64 	%rd1633, %rd4, %rd1632;
	ld.global.u32 	%r4063, [%rd1633];
	setp.eq.s32 	%p962, %r4063, -1;
	selp.u32 	%r4064, 1, 0, %p962;
	add.s32 	%r4065, %r4061, %r4064;
	ld.global.u32 	%r4066, [%rd1627+12];
	mul.wide.s32 	%rd1634, %r4066, 4;
	add.s64 	%rd1635, %rd4, %rd1634;
	ld.global.u32 	%r4067, [%rd1635];
	setp.eq.s32 	%p963, %r4067, -1;
	selp.u32 	%r4068, 1, 0, %p963;
	add.s32 	%r6139, %r4065, %r4068;
	add.s32 	%r6131, %r6131, 4;
$L__BB30_388:
	setp.eq.s32 	%p964, %r765, 0;
	@%p964 bra 	$L__BB30_392;
	mul.wide.s32 	%rd1636, %r6131, 4;
	add.s64 	%rd38, %rd3, %rd1636;
	ld.global.u32 	%r4069, [%rd38];
	mul.wide.s32 	%rd1637, %r4069, 4;
	add.s64 	%rd1638, %rd4, %rd1637;
	ld.global.u32 	%r4070, [%rd1638];
	setp.eq.s32 	%p965, %r4070, -1;
	selp.u32 	%r4071, 1, 0, %p965;
	add.s32 	%r6139, %r6139, %r4071;
	setp.eq.s32 	%p966, %r765, 1;
	@%p966 bra 	$L__BB30_392;
	ld.global.u32 	%r4072, [%rd38+4];
	mul.wide.s32 	%rd1639, %r4072, 4;
	add.s64 	%rd1640, %rd4, %rd1639;
	ld.global.u32 	%r4073, [%rd1640];
	setp.eq.s32 	%p967, %r4073, -1;
	selp.u32 	%r4074, 1, 0, %p967;
	add.s32 	%r6139, %r6139, %r4074;
	setp.eq.s32 	%p968, %r765, 2;
	@%p968 bra 	$L__BB30_392;
	ld.global.u32 	%r4075, [%rd38+8];
	mul.wide.s32 	%rd1641, %r4075, 4;
	add.s64 	%rd1642, %rd4, %rd1641;
	ld.global.u32 	%r4076, [%rd1642];
	setp.eq.s32 	%p969, %r4076, -1;
	selp.u32 	%r4077, 1, 0, %p969;
	add.s32 	%r6139, %r6139, %r4077;
$L__BB30_392:
	ld.global.u32 	%r4079, [%rd30+7168];
	setp.ne.s32 	%p970, %r4079, -1;
	mov.b32 	%r6152, 0;
	@%p970 bra 	$L__BB30_407;
	ld.global.u32 	%r6144, [%rd31+7168];
	ld.global.u32 	%r776, [%rd31+7172];
	setp.ge.s32 	%p971, %r6144, %r776;
	@%p971 bra 	$L__BB30_407;
	add.s32 	%r4083, %r6144, 1;
	max.s32 	%r4084, %r776, %r4083;
	sub.s32 	%r777, %r4084, %r6144;
	and.b32  	%r778, %r777, 15;
	sub.s32 	%r4085, %r6144, %r4084;
	setp.gt.u32 	%p972, %r4085, -16;
	mov.b32 	%r6152, 0;
	@%p972 bra 	$L__BB30_397;
	and.b32  	%r779, %r777, -16;
	mov.b32 	%r6152, 0;
	mov.u32 	%r6142, %r6152;
$L__BB30_396:
	.pragma "nounroll";
	mul.wide.s32 	%rd1643, %r6144, 4;
	add.s64 	%rd1644, %rd3, %rd1643;
	ld.global.u32 	%r4087, [%rd1644];
	mul.wide.s32 	%rd1645, %r4087, 4;
	add.s64 	%rd1646, %rd4, %rd1645;
	ld.global.u32 	%r4088, [%rd1646];
	setp.eq.s32 	%p973, %r4088, -1;
	selp.u32 	%r4089, 1, 0, %p973;
	add.s32 	%r4090, %r6152, %r4089;
	ld.global.u32 	%r4091, [%rd1644+4];
	mul.wide.s32 	%rd1647, %r4091, 4;
	add.s64 	%rd1648, %rd4, %rd1647;
	ld.global.u32 	%r4092, [%rd1648];
	setp.eq.s32 	%p974, %r4092, -1;
	selp.u32 	%r4093, 1, 0, %p974;
	add.s32 	%r4094, %r4090, %r4093;
	ld.global.u32 	%r4095, [%rd1644+8];
	mul.wide.s32 	%rd1649, %r4095, 4;
	add.s64 	%rd1650, %rd4, %rd1649;
	ld.global.u32 	%r4096, [%rd1650];
	setp.eq.s32 	%p975, %r4096, -1;
	selp.u32 	%r4097, 1, 0, %p975;
	add.s32 	%r4098, %r4094, %r4097;
	ld.global.u32 	%r4099, [%rd1644+12];
	mul.wide.s32 	%rd1651, %r4099, 4;
	add.s64 	%rd1652, %rd4, %rd1651;
	ld.global.u32 	%r4100, [%rd1652];
	setp.eq.s32 	%p976, %r4100, -1;
	selp.u32 	%r4101, 1, 0, %p976;
	add.s32 	%r4102, %r4098, %r4101;
	ld.global.u32 	%r4103, [%rd1644+16];
	mul.wide.s32 	%rd1653, %r4103, 4;
	add.s64 	%rd1654, %rd4, %rd1653;
	ld.global.u32 	%r4104, [%rd1654];
	setp.eq.s32 	%p977, %r4104, -1;
	selp.u32 	%r4105, 1, 0, %p977;
	add.s32 	%r4106, %r4102, %r4105;
	ld.global.u32 	%r4107, [%rd1644+20];
	mul.wide.s32 	%rd1655, %r4107, 4;
	add.s64 	%rd1656, %rd4, %rd1655;
	ld.global.u32 	%r4108, [%rd1656];
	setp.eq.s32 	%p978, %r4108, -1;
	selp.u32 	%r4109, 1, 0, %p978;
	add.s32 	%r4110, %r4106, %r4109;
	ld.global.u32 	%r4111, [%rd1644+24];
	mul.wide.s32 	%rd1657, %r4111, 4;
	add.s64 	%rd1658, %rd4, %rd1657;
	ld.global.u32 	%r4112, [%rd1658];
	setp.eq.s32 	%p979, %r4112, -1;
	selp.u32 	%r4113, 1, 0, %p979;
	add.s32 	%r4114, %r4110, %r4113;
	ld.global.u32 	%r4115, [%rd1644+28];
	mul.wide.s32 	%rd1659, %r4115, 4;
	add.s64 	%rd1660, %rd4, %rd1659;
	ld.global.u32 	%r4116, [%rd1660];
	setp.eq.s32 	%p980, %r4116, -1;
	selp.u32 	%r4117, 1, 0, %p980;
	add.s32 	%r4118, %r4114, %r4117;
	ld.global.u32 	%r4119, [%rd1644+32];
	mul.wide.s32 	%rd1661, %r4119, 4;
	add.s64 	%rd1662, %rd4, %rd1661;
	ld.global.u32 	%r4120, [%rd1662];
	setp.eq.s32 	%p981, %r4120, -1;
	selp.u32 	%r4121, 1, 0, %p981;
	add.s32 	%r4122, %r4118, %r4121;
	ld.global.u32 	%r4123, [%rd1644+36];
	mul.wide.s32 	%rd1663, %r4123, 4;
	add.s64 	%rd1664, %rd4, %rd1663;
	ld.global.u32 	%r4124, [%rd1664];
	setp.eq.s32 	%p982, %r4124, -1;
	selp.u32 	%r4125, 1, 0, %p982;
	add.s32 	%r4126, %r4122, %r4125;
	ld.global.u32 	%r4127, [%rd1644+40];
	mul.wide.s32 	%rd1665, %r4127, 4;
	add.s64 	%rd1666, %rd4, %rd1665;
	ld.global.u32 	%r4128, [%rd1666];
	setp.eq.s32 	%p983, %r4128, -1;
	selp.u32 	%r4129, 1, 0, %p983;
	add.s32 	%r4130, %r4126, %r4129;
	ld.global.u32 	%r4131, [%rd1644+44];
	mul.wide.s32 	%rd1667, %r4131, 4;
	add.s64 	%rd1668, %rd4, %rd1667;
	ld.global.u32 	%r4132, [%rd1668];
	setp.eq.s32 	%p984, %r4132, -1;
	selp.u32 	%r4133, 1, 0, %p984;
	add.s32 	%r4134, %r4130, %r4133;
	ld.global.u32 	%r4135, [%rd1644+48];
	mul.wide.s32 	%rd1669, %r4135, 4;
	add.s64 	%rd1670, %rd4, %rd1669;
	ld.global.u32 	%r4136, [%rd1670];
	setp.eq.s32 	%p985, %r4136, -1;
	selp.u32 	%r4137, 1, 0, %p985;
	add.s32 	%r4138, %r4134, %r4137;
	ld.global.u32 	%r4139, [%rd1644+52];
	mul.wide.s32 	%rd1671, %r4139, 4;
	add.s64 	%rd1672, %rd4, %rd1671;
	ld.global.u32 	%r4140, [%rd1672];
	setp.eq.s32 	%p986, %r4140, -1;
	selp.u32 	%r4141, 1, 0, %p986;
	add.s32 	%r4142, %r4138, %r4141;
	ld.global.u32 	%r4143, [%rd1644+56];
	mul.wide.s32 	%rd1673, %r4143, 4;
	add.s64 	%rd1674, %rd4, %rd1673;
	ld.global.u32 	%r4144, [%rd1674];
	setp.eq.s32 	%p987, %r4144, -1;
	selp.u32 	%r4145, 1, 0, %p987;
	add.s32 	%r4146, %r4142, %r4145;
	ld.global.u32 	%r4147, [%rd1644+60];
	mul.wide.s32 	%rd1675, %r4147, 4;
	add.s64 	%rd1676, %rd4, %rd1675;
	ld.global.u32 	%r4148, [%rd1676];
	setp.eq.s32 	%p988, %r4148, -1;
	selp.u32 	%r4149, 1, 0, %p988;
	add.s32 	%r6152, %r4146, %r4149;
	add.s32 	%r6144, %r6144, 16;
	add.s32 	%r6142, %r6142, 16;
	setp.ne.s32 	%p989, %r6142, %r779;
	@%p989 bra 	$L__BB30_396;
$L__BB30_397:
	setp.eq.s32 	%p990, %r778, 0;
	@%p990 bra 	$L__BB30_407;
	and.b32  	%r789, %r777, 7;
	setp.lt.u32 	%p991, %r778, 8;
	@%p991 bra 	$L__BB30_400;
	mul.wide.s32 	%rd1677, %r6144, 4;
	add.s64 	%rd1678, %rd3, %rd1677;
	ld.global.u32 	%r4151, [%rd1678];
	mul.wide.s32 	%rd1679, %r4151, 4;
	add.s64 	%rd1680, %rd4, %rd1679;
	ld.global.u32 	%r4152, [%rd1680];
	setp.eq.s32 	%p992, %r4152, -1;
	selp.u32 	%r4153, 1, 0, %p992;
	add.s32 	%r4154, %r6152, %r4153;
	ld.global.u32 	%r4155, [%rd1678+4];
	mul.wide.s32 	%rd1681, %r4155, 4;
	add.s64 	%rd1682, %rd4, %rd1681;
	ld.global.u32 	%r4156, [%rd1682];
	setp.eq.s32 	%p993, %r4156, -1;
	selp.u32 	%r4157, 1, 0, %p993;
	add.s32 	%r4158, %r4154, %r4157;
	ld.global.u32 	%r4159, [%rd1678+8];
	mul.wide.s32 	%rd1683, %r4159, 4;
	add.s64 	%rd1684, %rd4, %rd1683;
	ld.global.u32 	%r4160, [%rd1684];
	setp.eq.s32 	%p994, %r4160, -1;
	selp.u32 	%r4161, 1, 0, %p994;
	add.s32 	%r4162, %r4158, %r4161;
	ld.global.u32 	%r4163, [%rd1678+12];
	mul.wide.s32 	%rd1685, %r4163, 4;
	add.s64 	%rd1686, %rd4, %rd1685;
	ld.global.u32 	%r4164, [%rd1686];
	setp.eq.s32 	%p995, %r4164, -1;
	selp.u32 	%r4165, 1, 0, %p995;
	add.s32 	%r4166, %r4162, %r4165;
	ld.global.u32 	%r4167, [%rd1678+16];
	mul.wide.s32 	%rd1687, %r4167, 4;
	add.s64 	%rd1688, %rd4, %rd1687;
	ld.global.u32 	%r4168, [%rd1688];
	setp.eq.s32 	%p996, %r4168, -1;
	selp.u32 	%r4169, 1, 0, %p996;
	add.s32 	%r4170, %r4166, %r4169;
	ld.global.u32 	%r4171, [%rd1678+20];
	mul.wide.s32 	%rd1689, %r4171, 4;
	add.s64 	%rd1690, %rd4, %rd1689;
	ld.global.u32 	%r4172, [%rd1690];
	setp.eq.s32 	%p997, %r4172, -1;
	selp.u32 	%r4173, 1, 0, %p997;
	add.s32 	%r4174, %r4170, %r4173;
	ld.global.u32 	%r4175, [%rd1678+24];
	mul.wide.s32 	%rd1691, %r4175, 4;
	add.s64 	%rd1692, %rd4, %rd1691;
	ld.global.u32 	%r4176, [%rd1692];
	setp.eq.s32 	%p998, %r4176, -1;
	selp.u32 	%r4177, 1, 0, %p998;
	add.s32 	%r4178, %r4174, %r4177;
	ld.global.u32 	%r4179, [%rd1678+28];
	mul.wide.s32 	%rd1693, %r4179, 4;
	add.s64 	%rd1694, %rd4, %rd1693;
	ld.global.u32 	%r4180, [%rd1694];
	setp.eq.s32 	%p999, %r4180, -1;
	selp.u32 	%r4181, 1, 0, %p999;
	add.s32 	%r6152, %r4178, %r4181;
	add.s32 	%r6144, %r6144, 8;
$L__BB30_400:
	setp.eq.s32 	%p1000, %r789, 0;
	@%p1000 bra 	$L__BB30_407;
	and.b32  	%r795, %r777, 3;
	setp.lt.u32 	%p1001, %r789, 4;
	@%p1001 bra 	$L__BB30_403;
	mul.wide.s32 	%rd1695, %r6144, 4;
	add.s64 	%rd1696, %rd3, %rd1695;
	ld.global.u32 	%r4183, [%rd1696];
	mul.wide.s32 	%rd1697, %r4183, 4;
	add.s64 	%rd1698, %rd4, %rd1697;
	ld.global.u32 	%r4184, [%rd1698];
	setp.eq.s32 	%p1002, %r4184, -1;
	selp.u32 	%r4185, 1, 0, %p1002;
	add.s32 	%r4186, %r6152, %r4185;
	ld.global.u32 	%r4187, [%rd1696+4];
	mul.wide.s32 	%rd1699, %r4187, 4;
	add.s64 	%rd1700, %rd4, %rd1699;
	ld.global.u32 	%r4188, [%rd1700];
	setp.eq.s32 	%p1003, %r4188, -1;
	selp.u32 	%r4189, 1, 0, %p1003;
	add.s32 	%r4190, %r4186, %r4189;
	ld.global.u32 	%r4191, [%rd1696+8];
	mul.wide.s32 	%rd1701, %r4191, 4;
	add.s64 	%rd1702, %rd4, %rd1701;
	ld.global.u32 	%r4192, [%rd1702];
	setp.eq.s32 	%p1004, %r4192, -1;
	selp.u32 	%r4193, 1, 0, %p1004;
	add.s32 	%r4194, %r4190, %r4193;
	ld.global.u32 	%r4195, [%rd1696+12];
	mul.wide.s32 	%rd1703, %r4195, 4;
	add.s64 	%rd1704, %rd4, %rd1703;
	ld.global.u32 	%r4196, [%rd1704];
	setp.eq.s32 	%p1005, %r4196, -1;
	selp.u32 	%r4197, 1, 0, %p1005;
	add.s32 	%r6152, %r4194, %r4197;
	add.s32 	%r6144, %r6144, 4;
$L__BB30_403:
	setp.eq.s32 	%p1006, %r795, 0;
	@%p1006 bra 	$L__BB30_407;
	mul.wide.s32 	%rd1705, %r6144, 4;
	add.s64 	%rd39, %rd3, %rd1705;
	ld.global.u32 	%r4198, [%rd39];
	mul.wide.s32 	%rd1706, %r4198, 4;
	add.s64 	%rd1707, %rd4, %rd1706;
	ld.global.u32 	%r4199, [%rd1707];
	setp.eq.s32 	%p1007, %r4199, -1;
	selp.u32 	%r4200, 1, 0, %p1007;
	add.s32 	%r6152, %r6152, %r4200;
	setp.eq.s32 	%p1008, %r795, 1;
	@%p1008 bra 	$L__BB30_407;
	ld.global.u32 	%r4201, [%rd39+4];
	mul.wide.s32 	%rd1708, %r4201, 4;
	add.s64 	%rd1709, %rd4, %rd1708;
	ld.global.u32 	%r4202, [%rd1709];
	setp.eq.s32 	%p1009, %r4202, -1;
	selp.u32 	%r4203, 1, 0, %p1009;
	add.s32 	%r6152, %r6152, %r4203;
	setp.eq.s32 	%p1010, %r795, 2;
	@%p1010 bra 	$L__BB30_407;
	ld.global.u32 	%r4204, [%rd39+8];
	mul.wide.s32 	%rd1710, %r4204, 4;
	add.s64 	%rd1711, %rd4, %rd1710;
	ld.global.u32 	%r4205, [%rd1711];
	setp.eq.s32 	%p1011, %r4205, -1;
	selp.u32 	%r4206, 1, 0, %p1011;
	add.s32 	%r6152, %r6152, %r4206;
$L__BB30_407:
	ld.global.u32 	%r4208, [%rd30+8192];
	setp.ne.s32 	%p1012, %r4208, -1;
	mov.b32 	%r6165, 0;
	@%p1012 bra 	$L__BB30_422;
	ld.global.u32 	%r6157, [%rd31+8192];
	ld.global.u32 	%r806, [%rd31+8196];
	setp.ge.s32 	%p1013, %r6157, %r806;
	@%p1013 bra 	$L__BB30_422;
	add.s32 	%r4212, %r6157, 1;
	max.s32 	%r4213, %r806, %r4212;
	sub.s32 	%r807, %r4213, %r6157;
	and.b32  	%r808, %r807, 15;
	sub.s32 	%r4214, %r6157, %r4213;
	setp.gt.u32 	%p1014, %r4214, -16;
	mov.b32 	%r6165, 0;
	@%p1014 bra 	$L__BB30_412;
	and.b32  	%r809, %r807, -16;
	mov.b32 	%r6165, 0;
	mov.u32 	%r6155, %r6165;
$L__BB30_411:
	.pragma "nounroll";
	mul.wide.s32 	%rd1712, %r6157, 4;
	add.s64 	%rd1713, %rd3, %rd1712;
	ld.global.u32 	%r4216, [%rd1713];
	mul.wide.s32 	%rd1714, %r4216, 4;
	add.s64 	%rd1715, %rd4, %rd1714;
	ld.global.u32 	%r4217, [%rd1715];
	setp.eq.s32 	%p1015, %r4217, -1;
	selp.u32 	%r4218, 1, 0, %p1015;
	add.s32 	%r4219, %r6165, %r4218;
	ld.global.u32 	%r4220, [%rd1713+4];
	mul.wide.s32 	%rd1716, %r4220, 4;
	add.s64 	%rd1717, %rd4, %rd1716;
	ld.global.u32 	%r4221, [%rd1717];
	setp.eq.s32 	%p1016, %r4221, -1;
	selp.u32 	%r4222, 1, 0, %p1016;
	add.s32 	%r4223, %r4219, %r4222;
	ld.global.u32 	%r4224, [%rd1713+8];
	mul.wide.s32 	%rd1718, %r4224, 4;
	add.s64 	%rd1719, %rd4, %rd1718;
	ld.global.u32 	%r4225, [%rd1719];
	setp.eq.s32 	%p1017, %r4225, -1;
	selp.u32 	%r4226, 1, 0, %p1017;
	add.s32 	%r4227, %r4223, %r4226;
	ld.global.u32 	%r4228, [%rd1713+12];
	mul.wide.s32 	%rd1720, %r4228, 4;
	add.s64 	%rd1721, %rd4, %rd1720;
	ld.global.u32 	%r4229, [%rd1721];
	setp.eq.s32 	%p1018, %r4229, -1;
	selp.u32 	%r4230, 1, 0, %p1018;
	add.s32 	%r4231, %r4227, %r4230;
	ld.global.u32 	%r4232, [%rd1713+16];
	mul.wide.s32 	%rd1722, %r4232, 4;
	add.s64 	%rd1723, %rd4, %rd1722;
	ld.global.u32 	%r4233, [%rd1723];
	setp.eq.s32 	%p1019, %r4233, -1;
	selp.u32 	%r4234, 1, 0, %p1019;
	add.s32 	%r4235, %r4231, %r4234;
	ld.global.u32 	%r4236, [%rd1713+20];
	mul.wide.s32 	%rd1724, %r4236, 4;
	add.s64 	%rd1725, %rd4, %rd1724;
	ld.global.u32 	%r4237, [%rd1725];
	setp.eq.s32 	%p1020, %r4237, -1;
	selp.u32 	%r4238, 1, 0, %p1020;
	add.s32 	%r4239, %r4235, %r4238;
	ld.global.u32 	%r4240, [%rd1713+24];
	mul.wide.s32 	%rd1726, %r4240, 4;
	add.s64 	%rd1727, %rd4, %rd1726;
	ld.global.u32 	%r4241, [%rd1727];
	setp.eq.s32 	%p1021, %r4241, -1;
	selp.u32 	%r4242, 1, 0, %p1021;
	add.s32 	%r4243, %r4239, %r4242;
	ld.global.u32 	%r4244, [%rd1713+28];
	mul.wide.s32 	%rd1728, %r4244, 4;
	add.s64 	%rd1729, %rd4, %rd1728;
	ld.global.u32 	%r4245, [%rd1729];
	setp.eq.s32 	%p1022, %r4245, -1;
	selp.u32 	%r4246, 1, 0, %p1022;
	add.s32 	%r4247, %r4243, %r4246;
	ld.global.u32 	%r4248, [%rd1713+32];
	mul.wide.s32 	%rd1730, %r4248, 4;
	add.s64 	%rd1731, %rd4, %rd1730;
	ld.global.u32 	%r4249, [%rd1731];
	setp.eq.s32 	%p1023, %r4249, -1;
	selp.u32 	%r4250, 1, 0, %p1023;
	add.s32 	%r4251, %r4247, %r4250;
	ld.global.u32 	%r4252, [%rd1713+36];
	mul.wide.s32 	%rd1732, %r4252, 4;
	add.s64 	%rd1733, %rd4, %rd1732;
	ld.global.u32 	%r4253, [%rd1733];
	setp.eq.s32 	%p1024, %r4253, -1;
	selp.u32 	%r4254, 1, 0, %p1024;
	add.s32 	%r4255, %r4251, %r4254;
	ld.global.u32 	%r4256, [%rd1713+40];
	mul.wide.s32 	%rd1734, %r4256, 4;
	add.s64 	%rd1735, %rd4, %rd1734;
	ld.global.u32 	%r4257, [%rd1735];
	setp.eq.s32 	%p1025, %r4257, -1;
	selp.u32 	%r4258, 1, 0, %p1025;
	add.s32 	%r4259, %r4255, %r4258;
	ld.global.u32 	%r4260, [%rd1713+44];
	mul.wide.s32 	%rd1736, %r4260, 4;
	add.s64 	%rd1737, %rd4, %rd1736;
	ld.global.u32 	%r4261, [%rd1737];
	setp.eq.s32 	%p1026, %r4261, -1;
	selp.u32 	%r4262, 1, 0, %p1026;
	add.s32 	%r4263, %r4259, %r4262;
	ld.global.u32 	%r4264, [%rd1713+48];
	mul.wide.s32 	%rd1738, %r4264, 4;
	add.s64 	%rd1739, %rd4, %rd1738;
	ld.global.u32 	%r4265, [%rd1739];
	setp.eq.s32 	%p1027, %r4265, -1;
	selp.u32 	%r4266, 1, 0, %p1027;
	add.s32 	%r4267, %r4263, %r4266;
	ld.global.u32 	%r4268, [%rd1713+52];
	mul.wide.s32 	%rd1740, %r4268, 4;
	add.s64 	%rd1741, %rd4, %rd1740;
	ld.global.u32 	%r4269, [%rd1741];
	setp.eq.s32 	%p1028, %r4269, -1;
	selp.u32 	%r4270, 1, 0, %p1028;
	add.s32 	%r4271, %r4267, %r4270;
	ld.global.u32 	%r4272, [%rd1713+56];
	mul.wide.s32 	%rd1742, %r4272, 4;
	add.s64 	%rd1743, %rd4, %rd1742;
	ld.global.u32 	%r4273, [%rd1743];
	setp.eq.s32 	%p1029, %r4273, -1;
	selp.u32 	%r4274, 1, 0, %p1029;
	add.s32 	%r4275, %r4271, %r4274;
	ld.global.u32 	%r4276, [%rd1713+60];
	mul.wide.s32 	%rd1744, %r4276, 4;
	add.s64 	%rd1745, %rd4, %rd1744;
	ld.global.u32 	%r4277, [%rd1745];
	setp.eq.s32 	%p1030, %r4277, -1;
	selp.u32 	%r4278, 1, 0, %p1030;
	add.s32 	%r6165, %r4275, %r4278;
	add.s32 	%r6157, %r6157, 16;
	add.s32 	%r6155, %r6155, 16;
	setp.ne.s32 	%p1031, %r6155, %r809;
	@%p1031 bra 	$L__BB30_411;
$L__BB30_412:
	setp.eq.s32 	%p1032, %r808, 0;
	@%p1032 bra 	$L__BB30_422;
	and.b32  	%r819, %r807, 7;
	setp.lt.u32 	%p1033, %r808, 8;
	@%p1033 bra 	$L__BB30_415;
	mul.wide.s32 	%rd1746, %r6157, 4;
	add.s64 	%rd1747, %rd3, %rd1746;
	ld.global.u32 	%r4280, [%rd1747];
	mul.wide.s32 	%rd1748, %r4280, 4;
	add.s64 	%rd1749, %rd4, %rd1748;
	ld.global.u32 	%r4281, [%rd1749];
	setp.eq.s32 	%p1034, %r4281, -1;
	selp.u32 	%r4282, 1, 0, %p1034;
	add.s32 	%r4283, %r6165, %r4282;
	ld.global.u32 	%r4284, [%rd1747+4];
	mul.wide.s32 	%rd1750, %r4284, 4;
	add.s64 	%rd1751, %rd4, %rd1750;
	ld.global.u32 	%r4285, [%rd1751];
	setp.eq.s32 	%p1035, %r4285, -1;
	selp.u32 	%r4286, 1, 0, %p1035;
	add.s32 	%r4287, %r4283, %r4286;
	ld.global.u32 	%r4288, [%rd1747+8];
	mul.wide.s32 	%rd1752, %r4288, 4;
	add.s64 	%rd1753, %rd4, %rd1752;
	ld.global.u32 	%r4289, [%rd1753];
	setp.eq.s32 	%p1036, %r4289, -1;
	selp.u32 	%r4290, 1, 0, %p1036;
	add.s32 	%r4291, %r4287, %r4290;
	ld.global.u32 	%r4292, [%rd1747+12];
	mul.wide.s32 	%rd1754, %r4292, 4;
	add.s64 	%rd1755, %rd4, %rd1754;
	ld.global.u32 	%r4293, [%rd1755];
	setp.eq.s32 	%p1037, %r4293, -1;
	selp.u32 	%r4294, 1, 0, %p1037;
	add.s32 	%r4295, %r4291, %r4294;
	ld.global.u32 	%r4296, [%rd1747+16];
	mul.wide.s32 	%rd1756, %r4296, 4;
	add.s64 	%rd1757, %rd4, %rd1756;
	ld.global.u32 	%r4297, [%rd1757];
	setp.eq.s32 	%p1038, %r4297, -1;
	selp.u32 	%r4298, 1, 0, %p1038;
	add.s32 	%r4299, %r4295, %r4298;
	ld.global.u32 	%r4300, [%rd1747+20];
	mul.wide.s32 	%rd1758, %r4300, 4;
	add.s64 	%rd1759, %rd4, %rd1758;
	ld.global.u32 	%r4301, [%rd1759];
	setp.eq.s32 	%p1039, %r4301, -1;
	selp.u32 	%r4302, 1, 0, %p1039;
	add.s32 	%r4303, %r4299, %r4302;
	ld.global.u32 	%r4304, [%rd1747+24];
	mul.wide.s32 	%rd1760, %r4304, 4;
	add.s64 	%rd1761, %rd4, %rd1760;
	ld.global.u32 	%r4305, [%rd1761];
	setp.eq.s32 	%p1040, %r4305, -1;
	selp.u32 	%r4306, 1, 0, %p1040;
	add.s32 	%r4307, %r4303, %r4306;
	ld.global.u32 	%r4308, [%rd1747+28];
	mul.wide.s32 	%rd1762, %r4308, 4;
	add.s64 	%rd1763, %rd4, %rd1762;
	ld.global.u32 	%r4309, [%rd1763];
	setp.eq.s32 	%p1041, %r4309, -1;
	selp.u32 	%r4310, 1, 0, %p1041;
	add.s32 	%r6165, %r4307, %r4310;
	add.s32 	%r6157, %r6157, 8;
$L__BB30_415:
	setp.eq.s32 	%p1042, %r819, 0;
	@%p1042 bra 	$L__BB30_422;
	and.b32  	%r825, %r807, 3;
	setp.lt.u32 	%p1043, %r819, 4;
	@%p1043 bra 	$L__BB30_418;
	mul.wide.s32 	%rd1764, %r6157, 4;
	add.s64 	%rd1765, %rd3, %rd1764;
	ld.global.u32 	%r4312, [%rd1765];
	mul.wide.s32 	%rd1766, %r4312, 4;
	add.s64 	%rd1767, %rd4, %rd1766;
	ld.global.u32 	%r4313, [%rd1767];
	setp.eq.s32 	%p1044, %r4313, -1;
	selp.u32 	%r4314, 1, 0, %p1044;
	add.s32 	%r4315, %r6165, %r4314;
	ld.global.u32 	%r4316, [%rd1765+4];
	mul.wide.s32 	%rd1768, %r4316, 4;
	add.s64 	%rd1769, %rd4, %rd1768;
	ld.global.u32 	%r4317, [%rd1769];
	setp.eq.s32 	%p1045, %r4317, -1;
	selp.u32 	%r4318, 1, 0, %p1045;
	add.s32 	%r4319, %r4315, %r4318;
	ld.global.u32 	%r4320, [%rd1765+8];
	mul.wide.s32 	%rd1770, %r4320, 4;
	add.s64 	%rd1771, %rd4, %rd1770;
	ld.global.u32 	%r4321, [%rd1771];
	setp.eq.s32 	%p1046, %r4321, -1;
	selp.u32 	%r4322, 1, 0, %p1046;
	add.s32 	%r4323, %r4319, %r4322;
	ld.global.u32 	%r4324, [%rd1765+12];
	mul.wide.s32 	%rd1772, %r4324, 4;
	add.s64 	%rd1773, %rd4, %rd1772;
	ld.global.u32 	%r4325, [%rd1773];
	setp.eq.s32 	%p1047, %r4325, -1;
	selp.u32 	%r4326, 1, 0, %p1047;
	add.s32 	%r6165, %r4323, %r4326;
	add.s32 	%r6157, %r6157, 4;
$L__BB30_418:
	setp.eq.s32 	%p1048, %r825, 0;
	@%p1048 bra 	$L__BB30_422;
	mul.wide.s32 	%rd1774, %r6157, 4;
	add.s64 	%rd40, %rd3, %rd1774;
	ld.global.u32 	%r4327, [%rd40];
	mul.wide.s32 	%rd1775, %r4327, 4;
	add.s64 	%rd1776, %rd4, %rd1775;
	ld.global.u32 	%r4328, [%rd1776];
	setp.eq.s32 	%p1049, %r4328, -1;
	selp.u32 	%r4329, 1, 0, %p1049;
	add.s32 	%r6165, %r6165, %r4329;
	setp.eq.s32 	%p1050, %r825, 1;
	@%p1050 bra 	$L__BB30_422;
	ld.global.u32 	%r4330, [%rd40+4];
	mul.wide.s32 	%rd1777, %r4330, 4;
	add.s64 	%rd1778, %rd4, %rd1777;
	ld.global.u32 	%r4331, [%rd1778];
	setp.eq.s32 	%p1051, %r4331, -1;
	selp.u32 	%r4332, 1, 0, %p1051;
	add.s32 	%r6165, %r6165, %r4332;
	setp.eq.s32 	%p1052, %r825, 2;
	@%p1052 bra 	$L__BB30_422;
	ld.global.u32 	%r4333, [%rd40+8];
	mul.wide.s32 	%rd1779, %r4333, 4;
	add.s64 	%rd1780, %rd4, %rd1779;
	ld.global.u32 	%r4334, [%rd1780];
	setp.eq.s32 	%p1053, %r4334, -1;
	selp.u32 	%r4335, 1, 0, %p1053;
	add.s32 	%r6165, %r6165, %r4335;
$L__BB30_422:
	ld.global.u32 	%r4337, [%rd30+9216];
	setp.ne.s32 	%p1054, %r4337, -1;
	mov.b32 	%r6178, 0;
	@%p1054 bra 	$L__BB30_437;
	ld.global.u32 	%r6170, [%rd31+9216];
	ld.global.u32 	%r836, [%rd31+9220];
	setp.ge.s32 	%p1055, %r6170, %r836;
	@%p1055 bra 	$L__BB30_437;
	add.s32 	%r4341, %r6170, 1;
	max.s32 	%r4342, %r836, %r4341;
	sub.s32 	%r837, %r4342, %r6170;
	and.b32  	%r838, %r837, 15;
	sub.s32 	%r4343, %r6170, %r4342;
	setp.gt.u32 	%p1056, %r4343, -16;
	mov.b32 	%r6178, 0;
	@%p1056 bra 	$L__BB30_427;
	and.b32  	%r839, %r837, -16;
	mov.b32 	%r6178, 0;
	mov.u32 	%r6168, %r6178;
$L__BB30_426:
	.pragma "nounroll";
	mul.wide.s32 	%rd1781, %r6170, 4;
	add.s64 	%rd1782, %rd3, %rd1781;
	ld.global.u32 	%r4345, [%rd1782];
	mul.wide.s32 	%rd1783, %r4345, 4;
	add.s64 	%rd1784, %rd4, %rd1783;
	ld.global.u32 	%r4346, [%rd1784];
	setp.eq.s32 	%p1057, %r4346, -1;
	selp.u32 	%r4347, 1, 0, %p1057;
	add.s32 	%r4348, %r6178, %r4347;
	ld.global.u32 	%r4349, [%rd1782+4];
	mul.wide.s32 	%rd1785, %r4349, 4;
	add.s64 	%rd1786, %rd4, %rd1785;
	ld.global.u32 	%r4350, [%rd1786];
	setp.eq.s32 	%p1058, %r4350, -1;
	selp.u32 	%r4351, 1, 0, %p1058;
	add.s32 	%r4352, %r4348, %r4351;
	ld.global.u32 	%r4353, [%rd1782+8];
	mul.wide.s32 	%rd1787, %r4353, 4;
	add.s64 	%rd1788, %rd4, %rd1787;
	ld.global.u32 	%r4354, [%rd1788];
	setp.eq.s32 	%p1059, %r4354, -1;
	selp.u32 	%r4355, 1, 0, %p1059;
	add.s32 	%r4356, %r4352, %r4355;
	ld.global.u32 	%r4357, [%rd1782+12];
	mul.wide.s32 	%rd1789, %r4357, 4;
	add.s64 	%rd1790, %rd4, %rd1789;
	ld.global.u32 	%r4358, [%rd1790];
	setp.eq.s32 	%p1060, %r4358, -1;
	selp.u32 	%r4359, 1, 0, %p1060;
	add.s32 	%r4360, %r4356, %r4359;
	ld.global.u32 	%r4361, [%rd1782+16];
	mul.wide.s32 	%rd1791, %r4361, 4;
	add.s64 	%rd1792, %rd4, %rd1791;
	ld.global.u32 	%r4362, [%rd1792];
	setp.eq.s32 	%p1061, %r4362, -1;
	selp.u32 	%r4363, 1, 0, %p1061;
	add.s32 	%r4364, %r4360, %r4363;
	ld.global.u32 	%r4365, [%rd1782+20];
	mul.wide.s32 	%rd1793, %r4365, 4;
	add.s64 	%rd1794, %rd4, %rd1793;
	ld.global.u32 	%r4366, [%rd1794];
	setp.eq.s32 	%p1062, %r4366, -1;
	selp.u32 	%r4367, 1, 0, %p1062;
	add.s32 	%r4368, %r4364, %r4367;
	ld.global.u32 	%r4369, [%rd1782+24];
	mul.wide.s32 	%rd1795, %r4369, 4;
	add.s64 	%rd1796, %rd4, %rd1795;
	ld.global.u32 	%r4370, [%rd1796];
	setp.eq.s32 	%p1063, %r4370, -1;
	selp.u32 	%r4371, 1, 0, %p1063;
	add.s32 	%r4372, %r4368, %r4371;
	ld.global.u32 	%r4373, [%rd1782+28];
	mul.wide.s32 	%rd1797, %r4373, 4;
	add.s64 	%rd1798, %rd4, %rd1797;
	ld.global.u32 	%r4374, [%rd1798];
	setp.eq.s32 	%p1064, %r4374, -1;
	selp.u32 	%r4375, 1, 0, %p1064;
	add.s32 	%r4376, %r4372, %r4375;
	ld.global.u32 	%r4377, [%rd1782+32];
	mul.wide.s32 	%rd1799, %r4377, 4;
	add.s64 	%rd1800, %rd4, %rd1799;
	ld.global.u32 	%r4378, [%rd1800];
	setp.eq.s32 	%p1065, %r4378, -1;
	selp.u32 	%r4379, 1, 0, %p1065;
	add.s32 	%r4380, %r4376, %r4379;
	ld.global.u32 	%r4381, [%rd1782+36];
	mul.wide.s32 	%rd1801, %r4381, 4;
	add.s64 	%rd1802, %rd4, %rd1801;
	ld.global.u32 	%r4382, [%rd1802];
	setp.eq.s32 	%p1066, %r4382, -1;
	selp.u32 	%r4383, 1, 0, %p1066;
	add.s32 	%r4384, %r4380, %r4383;
	ld.global.u32 	%r4385, [%rd1782+40];
	mul.wide.s32 	%rd1803, %r4385, 4;
	add.s64 	%rd1804, %rd4, %rd1803;
	ld.global.u32 	%r4386, [%rd1804];
	setp.eq.s32 	%p1067, %r4386, -1;
	selp.u32 	%r4387, 1, 0, %p1067;
	add.s32 	%r4388, %r4384, %r4387;
	ld.global.u32 	%r4389, [%rd1782+44];
	mul.wide.s32 	%rd1805, %r4389, 4;
	add.s64 	%rd1806, %rd4, %rd1805;
	ld.global.u32 	%r4390, [%rd1806];
	setp.eq.s32 	%p1068, %r4390, -1;
	selp.u32 	%r4391, 1, 0, %p1068;
	add.s32 	%r4392, %r4388, %r4391;
	ld.global.u32 	%r4393, [%rd1782+48];
	mul.wide.s32 	%rd1807, %r4393, 4;
	add.s64 	%rd1808, %rd4, %rd1807;
	ld.global.u32 	%r4394, [%rd1808];
	setp.eq.s32 	%p1069, %r4394, -1;
	selp.u32 	%r4395, 1, 0, %p1069;
	add.s32 	%r4396, %r4392, %r4395;
	ld.global.u32 	%r4397, [%rd1782+52];
	mul.wide.s32 	%rd1809, %r4397, 4;
	add.s64 	%rd1810, %rd4, %rd1809;
	ld.global.u32 	%r4398, [%rd1810];
	setp.eq.s32 	%p1070, %r4398, -1;
	selp.u32 	%r4399, 1, 0, %p1070;
	add.s32 	%r4400, %r4396, %r4399;
	ld.global.u32 	%r4401, [%rd1782+56];
	mul.wide.s32 	%rd1811, %r4401, 4;
	add.s64 	%rd1812, %rd4, %rd1811;
	ld.global.u32 	%r4402, [%rd1812];
	setp.eq.s32 	%p1071, %r4402, -1;
	selp.u32 	%r4403, 1, 0, %p1071;
	add.s32 	%r4404, %r4400, %r4403;
	ld.global.u32 	%r4405, [%rd1782+60];
	mul.wide.s32 	%rd1813, %r4405, 4;
	add.s64 	%rd1814, %rd4, %rd1813;
	ld.global.u32 	%r4406, [%rd1814];
	setp.eq.s32 	%p1072, %r4406, -1;
	selp.u32 	%r4407, 1, 0, %p1072;
	add.s32 	%r6178, %r4404, %r4407;
	add.s32 	%r6170, %r6170, 16;
	add.s32 	%r6168, %r6168, 16;
	setp.ne.s32 	%p1073, %r6168, %r839;
	@%p1073 bra 	$L__BB30_426;
$L__BB30_427:
	setp.eq.s32 	%p1074, %r838, 0;
	@%p1074 bra 	$L__BB30_437;
	and.b32  	%r849, %r837, 7;
	setp.lt.u32 	%p1075, %r838, 8;
	@%p1075 bra 	$L__BB30_430;
	mul.wide.s32 	%rd1815, %r6170, 4;
	add.s64 	%rd1816, %rd3, %rd1815;
	ld.global.u32 	%r4409, [%rd1816];
	mul.wide.s32 	%rd1817, %r4409, 4;
	add.s64 	%rd1818, %rd4, %rd1817;
	ld.global.u32 	%r4410, [%rd1818];
	setp.eq.s32 	%p1076, %r4410, -1;
	selp.u32 	%r4411, 1, 0, %p1076;
	add.s32 	%r4412, %r6178, %r4411;
	ld.global.u32 	%r4413, [%rd1816+4];
	mul.wide.s32 	%rd1819, %r4413, 4;
	add.s64 	%rd1820, %rd4, %rd1819;
	ld.global.u32 	%r4414, [%rd1820];
	setp.eq.s32 	%p1077, %r4414, -1;
	selp.u32 	%r4415, 1, 0, %p1077;
	add.s32 	%r4416, %r4412, %r4415;
	ld.global.u32 	%r4417, [%rd1816+8];
	mul.wide.s32 	%rd1821, %r4417, 4;
	add.s64 	%rd1822, %rd4, %rd1821;
	ld.global.u32 	%r4418, [%rd1822];
	setp.eq.s32 	%p1078, %r4418, -1;
	selp.u32 	%r4419, 1, 0, %p1078;
	add.s32 	%r4420, %r4416, %r4419;
	ld.global.u32 	%r4421, [%rd1816+12];
	mul.wide.s32 	%rd1823, %r4421, 4;
	add.s64 	%rd1824, %rd4, %rd1823;
	ld.global.u32 	%r4422, [%rd1824];
	setp.eq.s32 	%p1079, %r4422, -1;
	selp.u32 	%r4423, 1, 0, %p1079;
	add.s32 	%r4424, %r4420, %r4423;
	ld.global.u32 	%r4425, [%rd1816+16];
	mul.wide.s32 	%rd1825, %r4425, 4;
	add.s64 	%rd1826, %rd4, %rd1825;
	ld.global.u32 	%r4426, [%rd1826];
	setp.eq.s32 	%p1080, %r4426, -1;
	selp.u32 	%r4427, 1, 0, %p1080;
	add.s32 	%r4428, %r4424, %r4427;
	ld.global.u32 	%r4429, [%rd1816+20];
	mul.wide.s32 	%rd1827, %r4429, 4;
	add.s64 	%rd1828, %rd4, %rd1827;
	ld.global.u32 	%r4430, [%rd1828];
	setp.eq.s32 	%p1081, %r4430, -1;
	selp.u32 	%r4431, 1, 0, %p1081;
	add.s32 	%r4432, %r4428, %r4431;
	ld.global.u32 	%r4433, [%rd1816+24];
	mul.wide.s32 	%rd1829, %r4433, 4;
	add.s64 	%rd1830, %rd4, %rd1829;
	ld.global.u32 	%r4434, [%rd1830];
	setp.eq.s32 	%p1082, %r4434, -1;
	selp.u32 	%r4435, 1, 0, %p1082;
	add.s32 	%r4436, %r4432, %r4435;
	ld.global.u32 	%r4437, [%rd1816+28];
	mul.wide.s32 	%rd1831, %r4437, 4;
	add.s64 	%rd1832, %rd4, %rd1831;
	ld.global.u32 	%r4438, [%rd1832];
	setp.eq.s32 	%p1083, %r4438, -1;
	selp.u32 	%r4439, 1, 0, %p1083;
	add.s32 	%r6178, %r4436, %r4439;
	add.s32 	%r6170, %r6170, 8;
$L__BB30_430:
	setp.eq.s32 	%p1084, %r849, 0;
	@%p1084 bra 	$L__BB30_437;
	and.b32  	%r855, %r837, 3;
	setp.lt.u32 	%p1085, %r849, 4;
	@%p1085 bra 	$L__BB30_433;
	mul.wide.s32 	%rd1833, %r6170, 4;
	add.s64 	%rd1834, %rd3, %rd1833;
	ld.global.u32 	%r4441, [%rd1834];
	mul.wide.s32 	%rd1835, %r4441, 4;
	add.s64 	%rd1836, %rd4, %rd1835;
	ld.global.u32 	%r4442, [%rd1836];
	setp.eq.s32 	%p1086, %r4442, -1;
	selp.u32 	%r4443, 1, 0, %p1086;
	add.s32 	%r4444, %r6178, %r4443;
	ld.global.u32 	%r4445, [%rd1834+4];
	mul.wide.s32 	%rd1837, %r4445, 4;
	add.s64 	%rd1838, %rd4, %rd1837;
	ld.global.u32 	%r4446, [%rd1838];
	setp.eq.s32 	%p1087, %r4446, -1;
	selp.u32 	%r4447, 1, 0, %p1087;
	add.s32 	%r4448, %r4444, %r4447;
	ld.global.u32 	%r4449, [%rd1834+8];
	mul.wide.s32 	%rd1839, %r4449, 4;
	add.s64 	%rd1840, %rd4, %rd1839;
	ld.global.u32 	%r4450, [%rd1840];
	setp.eq.s32 	%p1088, %r4450, -1;
	selp.u32 	%r4451, 1, 0, %p1088;
	add.s32 	%r4452, %r4448, %r4451;
	ld.global.u32 	%r4453, [%rd1834+12];
	mul.wide.s32 	%rd1841, %r4453, 4;
	add.s64 	%rd1842, %rd4, %rd1841;
	ld.global.u32 	%r4454, [%rd1842];
	setp.eq.s32 	%p1089, %r4454, -1;
	selp.u32 	%r4455, 1, 0, %p1089;
	add.s32 	%r6178, %r4452, %r4455;
	add.s32 	%r6170, %r6170, 4;
$L__BB30_433:
	setp.eq.s32 	%p1090, %r855, 0;
	@%p1090 bra 	$L__BB30_437;
	mul.wide.s32 	%rd1843, %r6170, 4;
	add.s64 	%rd41, %rd3, %rd1843;
	ld.global.u32 	%r4456, [%rd41];
	mul.wide.s32 	%rd1844, %r4456, 4;
	add.s64 	%rd1845, %rd4, %rd1844;
	ld.global.u32 	%r4457, [%rd1845];
	setp.eq.s32 	%p1091, %r4457, -1;
	selp.u32 	%r4458, 1, 0, %p1091;
	add.s32 	%r6178, %r6178, %r4458;
	setp.eq.s32 	%p1092, %r855, 1;
	@%p1092 bra 	$L__BB30_437;
	ld.global.u32 	%r4459, [%rd41+4];
	mul.wide.s32 	%rd1846, %r4459, 4;
	add.s64 	%rd1847, %rd4, %rd1846;
	ld.global.u32 	%r4460, [%rd1847];
	setp.eq.s32 	%p1093, %r4460, -1;
	selp.u32 	%r4461, 1, 0, %p1093;
	add.s32 	%r6178, %r6178, %r4461;
	setp.eq.s32 	%p1094, %r855, 2;
	@%p1094 bra 	$L__BB30_437;
	ld.global.u32 	%r4462, [%rd41+8];
	mul.wide.s32 	%rd1848, %r4462, 4;
	add.s64 	%rd1849, %rd4, %rd1848;
	ld.global.u32 	%r4463, [%rd1849];
	setp.eq.s32 	%p1095, %r4463, -1;
	selp.u32 	%r4464, 1, 0, %p1095;
	add.s32 	%r6178, %r6178, %r4464;
$L__BB30_437:
	ld.global.u32 	%r4466, [%rd30+10240];
	setp.ne.s32 	%p1096, %r4466, -1;
	mov.b32 	%r6191, 0;
	@%p1096 bra 	$L__BB30_452;
	ld.global.u32 	%r6183, [%rd31+10240];
	ld.global.u32 	%r866, [%rd31+10244];
	setp.ge.s32 	%p1097, %r6183, %r866;
	@%p1097 bra 	$L__BB30_452;
	add.s32 	%r4470, %r6183, 1;
	max.s32 	%r4471, %r866, %r4470;
	sub.s32 	%r867, %r4471, %r6183;
	and.b32  	%r868, %r867, 15;
	sub.s32 	%r4472, %r6183, %r4471;
	setp.gt.u32 	%p1098, %r4472, -16;
	mov.b32 	%r6191, 0;
	@%p1098 bra 	$L__BB30_442;
	and.b32  	%r869, %r867, -16;
	mov.b32 	%r6191, 0;
	mov.u32 	%r6181, %r6191;
$L__BB30_441:
	.pragma "nounroll";
	mul.wide.s32 	%rd1850, %r6183, 4;
	add.s64 	%rd1851, %rd3, %rd1850;
	ld.global.u32 	%r4474, [%rd1851];
	mul.wide.s32 	%rd1852, %r4474, 4;
	add.s64 	%rd1853, %rd4, %rd1852;
	ld.global.u32 	%r4475, [%rd1853];
	setp.eq.s32 	%p1099, %r4475, -1;
	selp.u32 	%r4476, 1, 0, %p1099;
	add.s32 	%r4477, %r6191, %r4476;
	ld.global.u32 	%r4478, [%rd1851+4];
	mul.wide.s32 	%rd1854, %r4478, 4;
	add.s64 	%rd1855, %rd4, %rd1854;
	ld.global.u32 	%r4479, [%rd1855];
	setp.eq.s32 	%p1100, %r4479, -1;
	selp.u32 	%r4480, 1, 0, %p1100;
	add.s32 	%r4481, %r4477, %r4480;
	ld.global.u32 	%r4482, [%rd1851+8];
	mul.wide.s32 	%rd1856, %r4482, 4;
	add.s64 	%rd1857, %rd4, %rd1856;
	ld.global.u32 	%r4483, [%rd1857];
	setp.eq.s32 	%p1101, %r4483, -1;
	selp.u32 	%r4484, 1, 0, %p1101;
	add.s32 	%r4485, %r4481, %r4484;
	ld.global.u32 	%r4486, [%rd1851+12];
	mul.wide.s32 	%rd1858, %r4486, 4;
	add.s64 	%rd1859, %rd4, %rd1858;
	ld.global.u32 	%r4487, [%rd1859];
	setp.eq.s32 	%p1102, %r4487, -1;
	selp.u32 	%r4488, 1, 0, %p1102;
	add.s32 	%r4489, %r4485, %r4488;
	ld.global.u32 	%r4490, [%rd1851+16];
	mul.wide.s32 	%rd1860, %r4490, 4;
	add.s64 	%rd1861, %rd4, %rd1860;
	ld.global.u32 	%r4491, [%rd1861];
	setp.eq.s32 	%p1103, %r4491, -1;
	selp.u32 	%r4492, 1, 0, %p1103;
	add.s32 	%r4493, %r4489, %r4492;
	ld.global.u32 	%r4494, [%rd1851+20];
	mul.wide.s32 	%rd1862, %r4494, 4;
	add.s64 	%rd1863, %rd4, %rd1862;
	ld.global.u32 	%r4495, [%rd1863];
	setp.eq.s32 	%p1104, %r4495, -1;
	selp.u32 	%r4496, 1, 0, %p1104;
	add.s32 	%r4497, %r4493, %r4496;
	ld.global.u32 	%r4498, [%rd1851+24];
	mul.wide.s32 	%rd1864, %r4498, 4;
	add.s64 	%rd1865, %rd4, %rd1864;
	ld.global.u32 	%r4499, [%rd1865];
	setp.eq.s32 	%p1105, %r4499, -1;
	selp.u32 	%r4500, 1, 0, %p1105;
	add.s32 	%r4501, %r4497, %r4500;
	ld.global.u32 	%r4502, [%rd1851+28];
	mul.wide.s32 	%rd1866, %r4502, 4;
	add.s64 	%rd1867, %rd4, %rd1866;
	ld.global.u32 	%r4503, [%rd1867];
	setp.eq.s32 	%p1106, %r4503, -1;
	selp.u32 	%r4504, 1, 0, %p1106;
	add.s32 	%r4505, %r4501, %r4504;
	ld.global.u32 	%r4506, [%rd1851+32];
	mul.wide.s32 	%rd1868, %r4506, 4;
	add.s64 	%rd1869, %rd4, %rd1868;
	ld.global.u32 	%r4507, [%rd1869];
	setp.eq.s32 	%p1107, %r4507, -1;
	selp.u32 	%r4508, 1, 0, %p1107;
	add.s32 	%r4509, %r4505, %r4508;
	ld.global.u32 	%r4510, [%rd1851+36];
	mul.wide.s32 	%rd1870, %r4510, 4;
	add.s64 	%rd1871, %rd4, %rd1870;
	ld.global.u32 	%r4511, [%rd1871];
	setp.eq.s32 	%p1108, %r4511, -1;
	selp.u32 	%r4512, 1, 0, %p1108;
	add.s32 	%r4513, %r4509, %r4512;
	ld.global.u32 	%r4514, [%rd1851+40];
	mul.wide.s32 	%rd1872, %r4514, 4;
	add.s64 	%rd1873, %rd4, %rd1872;
	ld.global.u32 	%r4515, [%rd1873];
	setp.eq.s32 	%p1109, %r4515, -1;
	selp.u32 	%r4516, 1, 0, %p1109;
	add.s32 	%r4517, %r4513, %r4516;
	ld.global.u32 	%r4518, [%rd1851+44];
	mul.wide.s32 	%rd1874, %r4518, 4;
	add.s64 	%rd1875, %rd4, %rd1874;
	ld.global.u32 	%r4519, [%rd1875];
	setp.eq.s32 	%p1110, %r4519, -1;
	selp.u32 	%r4520, 1, 0, %p1110;
	add.s32 	%r4521, %r4517, %r4520;
	ld.global.u32 	%r4522, [%rd1851+48];
	mul.wide.s32 	%rd1876, %r4522, 4;
	add.s64 	%rd1877, %rd4, %rd1876;
	ld.global.u32 	%r4523, [%rd1877];
	setp.eq.s32 	%p1111, %r4523, -1;
	selp.u32 	%r4524, 1, 0, %p1111;
	add.s32 	%r4525, %r4521, %r4524;
	ld.global.u32 	%r4526, [%rd1851+52];
	mul.wide.s32 	%rd1878, %r4526, 4;
	add.s64 	%rd1879, %rd4, %rd1878;
	ld.global.u32 	%r4527, [%rd1879];
	setp.eq.s32 	%p1112, %r4527, -1;
	selp.u32 	%r4528, 1, 0, %p1112;
	add.s32 	%r4529, %r4525, %r4528;
	ld.global.u32 	%r4530, [%rd1851+56];
	mul.wide.s32 	%rd1880, %r4530, 4;
	add.s64 	%rd1881, %rd4, %rd1880;
	ld.global.u32 	%r4531, [%rd1881];
	setp.eq.s32 	%p1113, %r4531, -1;
	selp.u32 	%r4532, 1, 0, %p1113;
	add.s32 	%r4533, %r4529, %r4532;
	ld.global.u32 	%r4534, [%rd1851+60];
	mul.wide.s32 	%rd1882, %r4534, 4;
	add.s64 	%rd1883, %rd4, %rd1882;
	ld.global.u32 	%r4535, [%rd1883];
	setp.eq.s32 	%p1114, %r4535, -1;
	selp.u32 	%r4536, 1, 0, %p1114;
	add.s32 	%r6191, %r4533, %r4536;
	add.s32 	%r6183, %r6183, 16;
	add.s32 	%r6181, %r6181, 16;
	setp.ne.s32 	%p1115, %r6181, %r869;
	@%p1115 bra 	$L__BB30_441;
$L__BB30_442:
	setp.eq.s32 	%p1116, %r868, 0;
	@%p1116 bra 	$L__BB30_452;
	and.b32  	%r879, %r867, 7;
	setp.lt.u32 	%p1117, %r868, 8;
	@%p1117 bra 	$L__BB30_445;
	mul.wide.s32 	%rd1884, %r6183, 4;
	add.s64 	%rd1885, %rd3, %rd1884;
	ld.global.u32 	%r4538, [%rd1885];
	mul.wide.s32 	%rd1886, %r4538, 4;
	add.s64 	%rd1887, %rd4, %rd1886;
	ld.global.u32 	%r4539, [%rd1887];
	setp.eq.s32 	%p1118, %r4539, -1;
	selp.u32 	%r4540, 1, 0, %p1118;
	add.s32 	%r4541, %r6191, %r4540;
	ld.global.u32 	%r4542, [%rd1885+4];
	mul.wide.s32 	%rd1888, %r4542, 4;
	add.s64 	%rd1889, %rd4, %rd1888;
	ld.global.u32 	%r4543, [%rd1889];
	setp.eq.s32 	%p1119, %r4543, -1;
	selp.u32 	%r4544, 1, 0, %p1119;
	add.s32 	%r4545, %r4541, %r4544;
	ld.global.u32 	%r4546, [%rd1885+8];
	mul.wide.s32 	%rd1890, %r4546, 4;
	add.s64 	%rd1891, %rd4, %rd1890;
	ld.global.u32 	%r4547, [%rd1891];
	setp.eq.s32 	%p1120, %r4547, -1;
	selp.u32 	%r4548, 1, 0, %p1120;
	add.s32 	%r4549, %r4545, %r4548;
	ld.global.u32 	%r4550, [%rd1885+12];
	mul.wide.s32 	%rd1892, %r4550, 4;
	add.s64 	%rd1893, %rd4, %rd1892;
	ld.global.u32 	%r4551, [%rd1893];
	setp.eq.s32 	%p1121, %r4551, -1;
	selp.u32 	%r4552, 1, 0, %p1121;
	add.s32 	%r4553, %r4549, %r4552;
	ld.global.u32 	%r4554, [%rd1885+16];
	mul.wide.s32 	%rd1894, %r4554, 4;
	add.s64 	%rd1895, %rd4, %rd1894;
	ld.global.u32 	%r4555, [%rd1895];
	setp.eq.s32 	%p1122, %r4555, -1;
	selp.u32 	%r4556, 1, 0, %p1122;
	add.s32 	%r4557, %r4553, %r4556;
	ld.global.u32 	%r4558, [%rd1885+20];
	mul.wide.s32 	%rd1896, %r4558, 4;
	add.s64 	%rd1897, %rd4, %rd1896;
	ld.global.u32 	%r4559, [%rd1897];
	setp.eq.s32 	%p1123, %r4559, -1;
	selp.u32 	%r4560, 1, 0, %p1123;
	add.s32 	%r4561, %r4557, %r4560;
	ld.global.u32 	%r4562, [%rd1885+24];
	mul.wide.s32 	%rd1898, %r4562, 4;
	add.s64 	%rd1899, %rd4, %rd1898;
	ld.global.u32 	%r4563, [%rd1899];
	setp.eq.s32 	%p1124, %r4563, -1;
	selp.u32 	%r4564, 1, 0, %p1124;
	add.s32 	%r4565, %r4561, %r4564;
	ld.global.u32 	%r4566, [%rd1885+28];
	mul.wide.s32 	%rd1900, %r4566, 4;
	add.s64 	%rd1901, %rd4, %rd1900;
	ld.global.u32 	%r4567, [%rd1901];
	setp.eq.s32 	%p1125, %r4567, -1;
	selp.u32 	%r4568, 1, 0, %p1125;
	add.s32 	%r6191, %r4565, %r4568;
	add.s32 	%r6183, %r6183, 8;
$L__BB30_445:
	setp.eq.s32 	%p1126, %r879, 0;
	@%p1126 bra 	$L__BB30_452;
	and.b32  	%r885, %r867, 3;
	setp.lt.u32 	%p1127, %r879, 4;
	@%p1127 bra 	$L__BB30_448;
	mul.wide.s32 	%rd1902, %r6183, 4;
	add.s64 	%rd1903, %rd3, %rd1902;
	ld.global.u32 	%r4570, [%rd1903];
	mul.wide.s32 	%rd1904, %r4570, 4;
	add.s64 	%rd1905, %rd4, %rd1904;
	ld.global.u32 	%r4571, [%rd1905];
	setp.eq.s32 	%p1128, %r4571, -1;
	selp.u32 	%r4572, 1, 0, %p1128;
	add.s32 	%r4573, %r6191, %r4572;
	ld.global.u32 	%r4574, [%rd1903+4];
	mul.wide.s32 	%rd1906, %r4574, 4;
	add.s64 	%rd1907, %rd4, %rd1906;
	ld.global.u32 	%r4575, [%rd1907];
	setp.eq.s32 	%p1129, %r4575, -1;
	selp.u32 	%r4576, 1, 0, %p1129;
	add.s32 	%r4577, %r4573, %r4576;
	ld.global.u32 	%r4578, [%rd1903+8];
	mul.wide.s32 	%rd1908, %r4578, 4;
	add.s64 	%rd1909, %rd4, %rd1908;
	ld.global.u32 	%r4579, [%rd1909];
	setp.eq.s32 	%p1130, %r4579, -1;
	selp.u32 	%r4580, 1, 0, %p1130;
	add.s32 	%r4581, %r4577, %r4580;
	ld.global.u32 	%r4582, [%rd1903+12];
	mul.wide.s32 	%rd1910, %r4582, 4;
	add.s64 	%rd1911, %rd4, %rd1910;
	ld.global.u32 	%r4583, [%rd1911];
	setp.eq.s32 	%p1131, %r4583, -1;
	selp.u32 	%r4584, 1, 0, %p1131;
	add.s32 	%r6191, %r4581, %r4584;
	add.s32 	%r6183, %r6183, 4;
$L__BB30_448:
	setp.eq.s32 	%p1132, %r885, 0;
	@%p1132 bra 	$L__BB30_452;
	mul.wide.s32 	%rd1912, %r6183, 4;
	add.s64 	%rd42, %rd3, %rd1912;
	ld.global.u32 	%r4585, [%rd42];
	mul.wide.s32 	%rd1913, %r4585, 4;
	add.s64 	%rd1914, %rd4, %rd1913;
	ld.global.u32 	%r4586, [%rd1914];
	setp.eq.s32 	%p1133, %r4586, -1;
	selp.u32 	%r4587, 1, 0, %p1133;
	add.s32 	%r6191, %r6191, %r4587;
	setp.eq.s32 	%p1134, %r885, 1;
	@%p1134 bra 	$L__BB30_452;
	ld.global.u32 	%r4588, [%rd42+4];
	mul.wide.s32 	%rd1915, %r4588, 4;
	add.s64 	%rd1916, %rd4, %rd1915;
	ld.global.u32 	%r4589, [%rd1916];
	setp.eq.s32 	%p1135, %r4589, -1;
	selp.u32 	%r4590, 1, 0, %p1135;
	add.s32 	%r6191, %r6191, %r4590;
	setp.eq.s32 	%p1136, %r885, 2;
	@%p1136 bra 	$L__BB30_452;
	ld.global.u32 	%r4591, [%rd42+8];
	mul.wide.s32 	%rd1917, %r4591, 4;
	add.s64 	%rd1918, %rd4, %rd1917;
	ld.global.u32 	%r4592, [%rd1918];
	setp.eq.s32 	%p1137, %r4592, -1;
	selp.u32 	%r4593, 1, 0, %p1137;
	add.s32 	%r6191, %r6191, %r4593;
$L__BB30_452:
	ld.global.u32 	%r4595, [%rd30+11264];
	setp.ne.s32 	%p1138, %r4595, -1;
	mov.b32 	%r6204, 0;
	@%p1138 bra 	$L__BB30_467;
	ld.global.u32 	%r6196, [%rd31+11264];
	ld.global.u32 	%r896, [%rd31+11268];
	setp.ge.s32 	%p1139, %r6196, %r896;
	@%p1139 bra 	$L__BB30_467;
	add.s32 	%r4599, %r6196, 1;
	max.s32 	%r4600, %r896, %r4599;
	sub.s32 	%r897, %r4600, %r6196;
	and.b32  	%r898, %r897, 15;
	sub.s32 	%r4601, %r6196, %r4600;
	setp.gt.u32 	%p1140, %r4601, -16;
	mov.b32 	%r6204, 0;
	@%p1140 bra 	$L__BB30_457;
	and.b32  	%r899, %r897, -16;
	mov.b32 	%r6204, 0;
	mov.u32 	%r6194, %r6204;
$L__BB30_456:
	.pragma "nounroll";
	mul.wide.s32 	%rd1919, %r6196, 4;
	add.s64 	%rd1920, %rd3, %rd1919;
	ld.global.u32 	%r4603, [%rd1920];
	mul.wide.s32 	%rd1921, %r4603, 4;
	add.s64 	%rd1922, %rd4, %rd1921;
	ld.global.u32 	%r4604, [%rd1922];
	setp.eq.s32 	%p1141, %r4604, -1;
	selp.u32 	%r4605, 1, 0, %p1141;
	add.s32 	%r4606, %r6204, %r4605;
	ld.global.u32 	%r4607, [%rd1920+4];
	mul.wide.s32 	%rd1923, %r4607, 4;
	add.s64 	%rd1924, %rd4, %rd1923;
	ld.global.u32 	%r4608, [%rd1924];
	setp.eq.s32 	%p1142, %r4608, -1;
	selp.u32 	%r4609, 1, 0, %p1142;
	add.s32 	%r4610, %r4606, %r4609;
	ld.global.u32 	%r4611, [%rd1920+8];
	mul.wide.s32 	%rd1925, %r4611, 4;
	add.s64 	%rd1926, %rd4, %rd1925;
	ld.global.u32 	%r4612, [%rd1926];
	setp.eq.s32 	%p1143, %r4612, -1;
	selp.u32 	%r4613, 1, 0, %p1143;
	add.s32 	%r4614, %r4610, %r4613;
	ld.global.u32 	%r4615, [%rd1920+12];
	mul.wide.s32 	%rd1927, %r4615, 4;
	add.s64 	%rd1928, %rd4, %rd1927;
	ld.global.u32 	%r4616, [%rd1928];
	setp.eq.s32 	%p1144, %r4616, -1;
	selp.u32 	%r4617, 1, 0, %p1144;
	add.s32 	%r4618, %r4614, %r4617;
	ld.global.u32 	%r4619, [%rd1920+16];
	mul.wide.s32 	%rd1929, %r4619, 4;
	add.s64 	%rd1930, %rd4, %rd1929;
	ld.global.u32 	%r4620, [%rd1930];
	setp.eq.s32 	%p1145, %r4620, -1;
	selp.u32 	%r4621, 1, 0, %p1145;
	add.s32 	%r4622, %r4618, %r4621;
	ld.global.u32 	%r4623, [%rd1920+20];
	mul.wide.s32 	%rd1931, %r4623, 4;
	add.s64 	%rd1932, %rd4, %rd1931;
	ld.global.u32 	%r4624, [%rd1932];
	setp.eq.s32 	%p1146, %r4624, -1;
	selp.u32 	%r4625, 1, 0, %p1146;
	add.s32 	%r4626, %r4622, %r4625;
	ld.global.u32 	%r4627, [%rd1920+24];
	mul.wide.s32 	%rd1933, %r4627, 4;
	add.s64 	%rd1934, %rd4, %rd1933;
	ld.global.u32 	%r4628, [%rd1934];
	setp.eq.s32 	%p1147, %r4628, -1;
	selp.u32 	%r4629, 1, 0, %p1147;
	add.s32 	%r4630, %r4626, %r4629;
	ld.global.u32 	%r4631, [%rd1920+28];
	mul.wide.s32 	%rd1935, %r4631, 4;
	add.s64 	%rd1936, %rd4, %rd1935;
	ld.global.u32 	%r4632, [%rd1936];
	setp.eq.s32 	%p1148, %r4632, -1;
	selp.u32 	%r4633, 1, 0, %p1148;
	add.s32 	%r4634, %r4630, %r4633;
	ld.global.u32 	%r4635, [%rd1920+32];
	mul.wide.s32 	%rd1937, %r4635, 4;
	add.s64 	%rd1938, %rd4, %rd1937;
	ld.global.u32 	%r4636, [%rd1938];
	setp.eq.s32 	%p1149, %r4636, -1;
	selp.u32 	%r4637, 1, 0, %p1149;
	add.s32 	%r4638, %r4634, %r4637;
	ld.global.u32 	%r4639, [%rd1920+36];
	mul.wide.s32 	%rd1939, %r4639, 4;
	add.s64 	%rd1940, %rd4, %rd1939;
	ld.global.u32 	%r4640, [%rd1940];
	setp.eq.s32 	%p1150, %r4640, -1;
	selp.u32 	%r4641, 1, 0, %p1150;
	add.s32 	%r4642, %r4638, %r4641;
	ld.global.u32 	%r4643, [%rd1920+40];
	mul.wide.s32 	%rd1941, %r4643, 4;
	add.s64 	%rd1942, %rd4, %rd1941;
	ld.global.u32 	%r4644, [%rd1942];
	setp.eq.s32 	%p1151, %r4644, -1;
	selp.u32 	%r4645, 1, 0, %p1151;
	add.s32 	%r4646, %r4642, %r4645;
	ld.global.u32 	%r4647, [%rd1920+44];
	mul.wide.s32 	%rd1943, %r4647, 4;
	add.s64 	%rd1944, %rd4, %rd1943;
	ld.global.u32 	%r4648, [%rd1944];
	setp.eq.s32 	%p1152, %r4648, -1;
	selp.u32 	%r4649, 1, 0, %p1152;
	add.s32 	%r4650, %r4646, %r4649;
	ld.global.u32 	%r4651, [%rd1920+48];
	mul.wide.s32 	%rd1945, %r4651, 4;
	add.s64 	%rd1946, %rd4, %rd1945;
	ld.global.u32 	%r4652, [%rd1946];
	setp.eq.s32 	%p1153, %r4652, -1;
	selp.u32 	%r4653, 1, 0, %p1153;
	add.s32 	%r4654, %r4650, %r4653;
	ld.global.u32 	%r4655, [%rd1920+52];
	mul.wide.s32 	%rd1947, %r4655, 4;
	add.s64 	%rd1948, %rd4, %rd1947;
	ld.global.u32 	%r4656, [%rd1948];
	setp.eq.s32 	%p1154, %r4656, -1;
	selp.u32 	%r4657, 1, 0, %p1154;
	add.s32 	%r4658, %r4654, %r4657;
	ld.global.u32 	%r4659, [%rd1920+56];
	mul.wide.s32 	%rd1949, %r4659, 4;
	add.s64 	%rd1950, %rd4, %rd1949;
	ld.global.u32 	%r4660, [%rd1950];
	setp.eq.s32 	%p1155, %r4660, -1;
	selp.u32 	%r4661, 1, 0, %p1155;
	add.s32 	%r4662, %r4658, %r4661;
	ld.global.u32 	%r4663, [%rd1920+60];
	mul.wide.s32 	%rd1951, %r4663, 4;
	add.s64 	%rd1952, %rd4, %rd1951;
	ld.global.u32 	%r4664, [%rd1952];
	setp.eq.s32 	%p1156, %r4664, -1;
	selp.u32 	%r4665, 1, 0, %p1156;
	add.s32 	%r6204, %r4662, %r4665;
	add.s32 	%r6196, %r6196, 16;
	add.s32 	%r6194, %r6194, 16;
	setp.ne.s32 	%p1157, %r6194, %r899;
	@%p1157 bra 	$L__BB30_456;
$L__BB30_457:
	setp.eq.s32 	%p1158, %r898, 0;
	@%p1158 bra 	$L__BB30_467;
	and.b32  	%r909, %r897, 7;
	setp.lt.u32 	%p1159, %r898, 8;
	@%p1159 bra 	$L__BB30_460;
	mul.wide.s32 	%rd1953, %r6196, 4;
	add.s64 	%rd1954, %rd3, %rd1953;
	ld.global.u32 	%r4667, [%rd1954];
	mul.wide.s32 	%rd1955, %r4667, 4;
	add.s64 	%rd1956, %rd4, %rd1955;
	ld.global.u32 	%r4668, [%rd1956];
	setp.eq.s32 	%p1160, %r4668, -1;
	selp.u32 	%r4669, 1, 0, %p1160;
	add.s32 	%r4670, %r6204, %r4669;
	ld.global.u32 	%r4671, [%rd1954+4];
	mul.wide.s32 	%rd1957, %r4671, 4;
	add.s64 	%rd1958, %rd4, %rd1957;
	ld.global.u32 	%r4672, [%rd1958];
	setp.eq.s32 	%p1161, %r4672, -1;
	selp.u32 	%r4673, 1, 0, %p1161;
	add.s32 	%r4674, %r4670, %r4673;
	ld.global.u32 	%r4675, [%rd1954+8];
	mul.wide.s32 	%rd1959, %r4675, 4;
	add.s64 	%rd1960, %rd4, %rd1959;
	ld.global.u32 	%r4676, [%rd1960];
	setp.eq.s32 	%p1162, %r4676, -1;
	selp.u32 	%r4677, 1, 0, %p1162;
	add.s32 	%r4678, %r4674, %r4677;
	ld.global.u32 	%r4679, [%rd1954+12];
	mul.wide.s32 	%rd1961, %r4679, 4;
	add.s64 	%rd1962, %rd4, %rd1961;
	ld.global.u32 	%r4680, [%rd1962];
	setp.eq.s32 	%p1163, %r4680, -1;
	selp.u32 	%r4681, 1, 0, %p1163;
	add.s32 	%r4682, %r4678, %r4681;
	ld.global.u32 	%r4683, [%rd1954+16];
	mul.wide.s32 	%rd1963, %r4683, 4;
	add.s64 	%rd1964, %rd4, %rd1963;
	ld.global.u32 	%r4684, [%rd1964];
	setp.eq.s32 	%p1164, %r4684, -1;
	selp.u32 	%r4685, 1, 0, %p1164;
	add.s32 	%r4686, %r4682, %r4685;
	ld.global.u32 	%r4687, [%rd1954+20];
	mul.wide.s32 	%rd1965, %r4687, 4;
	add.s64 	%rd1966, %rd4, %rd1965;
	ld.global.u32 	%r4688, [%rd1966];
	setp.eq.s32 	%p1165, %r4688, -1;
	selp.u32 	%r4689, 1, 0, %p1165;
	add.s32 	%r4690, %r4686, %r4689;
	ld.global.u32 	%r4691, [%rd1954+24];
	mul.wide.s32 	%rd1967, %r4691, 4;
	add.s64 	%rd1968, %rd4, %rd1967;
	ld.global.u32 	%r4692, [%rd1968];
	setp.eq.s32 	%p1166, %r4692, -1;
	selp.u32 	%r4693, 1, 0, %p1166;
	add.s32 	%r4694, %r4690, %r4693;
	ld.global.u32 	%r4695, [%rd1954+28];
	mul.wide.s32 	%rd1969, %r4695, 4;
	add.s64 	%rd1970, %rd4, %rd1969;
	ld.global.u32 	%r4696, [%rd1970];
	setp.eq.s32 	%p1167, %r4696, -1;
	selp.u32 	%r4697, 1, 0, %p1167;
	add.s32 	%r6204, %r4694, %r4697;
	add.s32 	%r6196, %r6196, 8;
$L__BB30_460:
	setp.eq.s32 	%p1168, %r909, 0;
	@%p1168 bra 	$L__BB30_467;
	and.b32  	%r915, %r897, 3;
	setp.lt.u32 	%p1169, %r909, 4;
	@%p1169 bra 	$L__BB30_463;
	mul.wide.s32 	%rd1971, %r6196, 4;
	add.s64 	%rd1972, %rd3, %rd1971;
	ld.global.u32 	%r4699, [%rd1972];
	mul.wide.s32 	%rd1973, %r4699, 4;
	add.s64 	%rd1974, %rd4, %rd1973;
	ld.global.u32 	%r4700, [%rd1974];
	setp.eq.s32 	%p1170, %r4700, -1;
	selp.u32 	%r4701, 1, 0, %p1170;
	add.s32 	%r4702, %r6204, %r4701;
	ld.global.u32 	%r4703, [%rd1972+4];
	mul.wide.s32 	%rd1975, %r4703, 4;
	add.s64 	%rd1976, %rd4, %rd1975;
	ld.global.u32 	%r4704, [%rd1976];
	setp.eq.s32 	%p1171, %r4704, -1;
	selp.u32 	%r4705, 1, 0, %p1171;
	add.s32 	%r4706, %r4702, %r4705;
	ld.global.u32 	%r4707, [%rd1972+8];
	mul.wide.s32 	%rd1977, %r4707, 4;
	add.s64 	%rd1978, %rd4, %rd1977;
	ld.global.u32 	%r4708, [%rd1978];
	setp.eq.s32 	%p1172, %r4708, -1;
	selp.u32 	%r4709, 1, 0, %p1172;
	add.s32 	%r4710, %r4706, %r4709;
	ld.global.u32 	%r4711, [%rd1972+12];
	mul.wide.s32 	%rd1979, %r4711, 4;
	add.s64 	%rd1980, %rd4, %rd1979;
	ld.global.u32 	%r4712, [%rd1980];
	setp.eq.s32 	%p1173, %r4712, -1;
	selp.u32 	%r4713, 1, 0, %p1173;
	add.s32 	%r6204, %r4710, %r4713;
	add.s32 	%r6196, %r6196, 4;
$L__BB30_463:
	setp.eq.s32 	%p1174, %r915, 0;
	@%p1174 bra 	$L__BB30_467;
	mul.wide.s32 	%rd1981, %r6196, 4;
	add.s64 	%rd43, %rd3, %rd1981;
	ld.global.u32 	%r4714, [%rd43];
	mul.wide.s32 	%rd1982, %r4714, 4;
	add.s64 	%rd1983, %rd4, %rd1982;
	ld.global.u32 	%r4715, [%rd1983];
	setp.eq.s32 	%p1175, %r4715, -1;
	selp.u32 	%r4716, 1, 0, %p1175;
	add.s32 	%r6204, %r6204, %r4716;
	setp.eq.s32 	%p1176, %r915, 1;
	@%p1176 bra 	$L__BB30_467;
	ld.global.u32 	%r4717, [%rd43+4];
	mul.wide.s32 	%rd1984, %r4717, 4;
	add.s64 	%rd1985, %rd4, %rd1984;
	ld.global.u32 	%r4718, [%rd1985];
	setp.eq.s32 	%p1177, %r4718, -1;
	selp.u32 	%r4719, 1, 0, %p1177;
	add.s32 	%r6204, %r6204, %r4719;
	setp.eq.s32 	%p1178, %r915, 2;
	@%p1178 bra 	$L__BB30_467;
	ld.global.u32 	%r4720, [%rd43+8];
	mul.wide.s32 	%rd1986, %r4720, 4;
	add.s64 	%rd1987, %rd4, %rd1986;
	ld.global.u32 	%r4721, [%rd1987];
	setp.eq.s32 	%p1179, %r4721, -1;
	selp.u32 	%r4722, 1, 0, %p1179;
	add.s32 	%r6204, %r6204, %r4722;
$L__BB30_467:
	ld.global.u32 	%r4724, [%rd30+12288];
	setp.ne.s32 	%p1180, %r4724, -1;
	mov.b32 	%r6217, 0;
	@%p1180 bra 	$L__BB30_482;
	ld.global.u32 	%r6209, [%rd31+12288];
	ld.global.u32 	%r926, [%rd31+12292];
	setp.ge.s32 	%p1181, %r6209, %r926;
	@%p1181 bra 	$L__BB30_482;
	add.s32 	%r4728, %r6209, 1;
	max.s32 	%r4729, %r926, %r4728;
	sub.s32 	%r927, %r4729, %r6209;
	and.b32  	%r928, %r927, 15;
	sub.s32 	%r4730, %r6209, %r4729;
	setp.gt.u32 	%p1182, %r4730, -16;
	mov.b32 	%r6217, 0;
	@%p1182 bra 	$L__BB30_472;
	and.b32  	%r929, %r927, -16;
	mov.b32 	%r6217, 0;
	mov.u32 	%r6207, %r6217;
$L__BB30_471:
	.pragma "nounroll";
	mul.wide.s32 	%rd1988, %r6209, 4;
	add.s64 	%rd1989, %rd3, %rd1988;
	ld.global.u32 	%r4732, [%rd1989];
	mul.wide.s32 	%rd1990, %r4732, 4;
	add.s64 	%rd1991, %rd4, %rd1990;
	ld.global.u32 	%r4733, [%rd1991];
	setp.eq.s32 	%p1183, %r4733, -1;
	selp.u32 	%r4734, 1, 0, %p1183;
	add.s32 	%r4735, %r6217, %r4734;
	ld.global.u32 	%r4736, [%rd1989+4];
	mul.wide.s32 	%rd1992, %r4736, 4;
	add.s64 	%rd1993, %rd4, %rd1992;
	ld.global.u32 	%r4737, [%rd1993];
	setp.eq.s32 	%p1184, %r4737, -1;
	selp.u32 	%r4738, 1, 0, %p1184;
	add.s32 	%r4739, %r4735, %r4738;
	ld.global.u32 	%r4740, [%rd1989+8];
	mul.wide.s32 	%rd1994, %r4740, 4;
	add.s64 	%rd1995, %rd4, %rd1994;
	ld.global.u32 	%r4741, [%rd1995];
	setp.eq.s32 	%p1185, %r4741, -1;
	selp.u32 	%r4742, 1, 0, %p1185;
	add.s32 	%r4743, %r4739, %r4742;
	ld.global.u32 	%r4744, [%rd1989+12];
	mul.wide.s32 	%rd1996, %r4744, 4;
	add.s64 	%rd1997, %rd4, %rd1996;
	ld.global.u32 	%r4745, [%rd1997];
	setp.eq.s32 	%p1186, %r4745, -1;
	selp.u32 	%r4746, 1, 0, %p1186;
	add.s32 	%r4747, %r4743, %r4746;
	ld.global.u32 	%r4748, [%rd1989+16];
	mul.wide.s32 	%rd1998, %r4748, 4;
	add.s64 	%rd1999, %rd4, %rd1998;
	ld.global.u32 	%r4749, [%rd1999];
	setp.eq.s32 	%p1187, %r4749, -1;
	selp.u32 	%r4750, 1, 0, %p1187;
	add.s32 	%r4751, %r4747, %r4750;
	ld.global.u32 	%r4752, [%rd1989+20];
	mul.wide.s32 	%rd2000, %r4752, 4;
	add.s64 	%rd2001, %rd4, %rd2000;
	ld.global.u32 	%r4753, [%rd2001];
	setp.eq.s32 	%p1188, %r4753, -1;
	selp.u32 	%r4754, 1, 0, %p1188;
	add.s32 	%r4755, %r4751, %r4754;
	ld.global.u32 	%r4756, [%rd1989+24];
	mul.wide.s32 	%rd2002, %r4756, 4;
	add.s64 	%rd2003, %rd4, %rd2002;
	ld.global.u32 	%r4757, [%rd2003];
	setp.eq.s32 	%p1189, %r4757, -1;
	selp.u32 	%r4758, 1, 0, %p1189;
	add.s32 	%r4759, %r4755, %r4758;
	ld.global.u32 	%r4760, [%rd1989+28];
	mul.wide.s32 	%rd2004, %r4760, 4;
	add.s64 	%rd2005, %rd4, %rd2004;
	ld.global.u32 	%r4761, [%rd2005];
	setp.eq.s32 	%p1190, %r4761, -1;
	selp.u32 	%r4762, 1, 0, %p1190;
	add.s32 	%r4763, %r4759, %r4762;
	ld.global.u32 	%r4764, [%rd1989+32];
	mul.wide.s32 	%rd2006, %r4764, 4;
	add.s64 	%rd2007, %rd4, %rd2006;
	ld.global.u32 	%r4765, [%rd2007];
	setp.eq.s32 	%p1191, %r4765, -1;
	selp.u32 	%r4766, 1, 0, %p1191;
	add.s32 	%r4767, %r4763, %r4766;
	ld.global.u32 	%r4768, [%rd1989+36];
	mul.wide.s32 	%rd2008, %r4768, 4;
	add.s64 	%rd2009, %rd4, %rd2008;
	ld.global.u32 	%r4769, [%rd2009];
	setp.eq.s32 	%p1192, %r4769, -1;
	selp.u32 	%r4770, 1, 0, %p1192;
	add.s32 	%r4771, %r4767, %r4770;
	ld.global.u32 	%r4772, [%rd1989+40];
	mul.wide.s32 	%rd2010, %r4772, 4;
	add.s64 	%rd2011, %rd4, %rd2010;
	ld.global.u32 	%r4773, [%rd2011];
	setp.eq.s32 	%p1193, %r4773, -1;
	selp.u32 	%r4774, 1, 0, %p1193;
	add.s32 	%r4775, %r4771, %r4774;
	ld.global.u32 	%r4776, [%rd1989+44];
	mul.wide.s32 	%rd2012, %r4776, 4;
	add.s64 	%rd2013, %rd4, %rd2012;
	ld.global.u32 	%r4777, [%rd2013];
	setp.eq.s32 	%p1194, %r4777, -1;
	selp.u32 	%r4778, 1, 0, %p1194;
	add.s32 	%r4779, %r4775, %r4778;
	ld.global.u32 	%r4780, [%rd1989+48];
	mul.wide.s32 	%rd2014, %r4780, 4;
	add.s64 	%rd2015, %rd4, %rd2014;
	ld.global.u32 	%r4781, [%rd2015];
	setp.eq.s32 	%p1195, %r4781, -1;
	selp.u32 	%r4782, 1, 0, %p1195;
	add.s32 	%r4783, %r4779, %r4782;
	ld.global.u32 	%r4784, [%rd1989+52];
	mul.wide.s32 	%rd2016, %r4784, 4;
	add.s64 	%rd2017, %rd4, %rd2016;
	ld.global.u32 	%r4785, [%rd2017];
	setp.eq.s32 	%p1196, %r4785, -1;
	selp.u32 	%r4786, 1, 0, %p1196;
	add.s32 	%r4787, %r4783, %r4786;
	ld.global.u32 	%r4788, [%rd1989+56];
	mul.wide.s32 	%rd2018, %r4788, 4;
	add.s64 	%rd2019, %rd4, %rd2018;
	ld.global.u32 	%r4789, [%rd2019];
	setp.eq.s32 	%p1197, %r4789, -1;
	selp.u32 	%r4790, 1, 0, %p1197;
	add.s32 	%r4791, %r4787, %r4790;
	ld.global.u32 	%r4792, [%rd1989+60];
	mul.wide.s32 	%rd2020, %r4792, 4;
	add.s64 	%rd2021, %rd4, %rd2020;
	ld.global.u32 	%r4793, [%rd2021];
	setp.eq.s32 	%p1198, %r4793, -1;
	selp.u32 	%r4794, 1, 0, %p1198;
	add.s32 	%r6217, %r4791, %r4794;
	add.s32 	%r6209, %r6209, 16;
	add.s32 	%r6207, %r6207, 16;
	setp.ne.s32 	%p1199, %r6207, %r929;
	@%p1199 bra 	$L__BB30_471;
$L__BB30_472:
	setp.eq.s32 	%p1200, %r928, 0;
	@%p1200 bra 	$L__BB30_482;
	and.b32  	%r939, %r927, 7;
	setp.lt.u32 	%p1201, %r928, 8;
	@%p1201 bra 	$L__BB30_475;
	mul.wide.s32 	%rd2022, %r6209, 4;
	add.s64 	%rd2023, %rd3, %rd2022;
	ld.global.u32 	%r4796, [%rd2023];
	mul.wide.s32 	%rd2024, %r4796, 4;
	add.s64 	%rd2025, %rd4, %rd2024;
	ld.global.u32 	%r4797, [%rd2025];
	setp.eq.s32 	%p1202, %r4797, -1;
	selp.u32 	%r4798, 1, 0, %p1202;
	add.s32 	%r4799, %r6217, %r4798;
	ld.global.u32 	%r4800, [%rd2023+4];
	mul.wide.s32 	%rd2026, %r4800, 4;
	add.s64 	%rd2027, %rd4, %rd2026;
	ld.global.u32 	%r4801, [%rd2027];
	setp.eq.s32 	%p1203, %r4801, -1;
	selp.u32 	%r4802, 1, 0, %p1203;
	add.s32 	%r4803, %r4799, %r4802;
	ld.global.u32 	%r4804, [%rd2023+8];
	mul.wide.s32 	%rd2028, %r4804, 4;
	add.s64 	%rd2029, %rd4, %rd2028;
	ld.global.u32 	%r4805, [%rd2029];
	setp.eq.s32 	%p1204, %r4805, -1;
	selp.u32 	%r4806, 1, 0, %p1204;
	add.s32 	%r4807, %r4803, %r4806;
	ld.global.u32 	%r4808, [%rd2023+12];
	mul.wide.s32 	%rd2030, %r4808, 4;
	add.s64 	%rd2031, %rd4, %rd2030;
	ld.global.u32 	%r4809, [%rd2031];
	setp.eq.s32 	%p1205, %r4809, -1;
	selp.u32 	%r4810, 1, 0, %p1205;
	add.s32 	%r4811, %r4807, %r4810;
	ld.global.u32 	%r4812, [%rd2023+16];
	mul.wide.s32 	%rd2032, %r4812, 4;
	add.s64 	%rd2033, %rd4, %rd2032;
	ld.global.u32 	%r4813, [%rd2033];
	setp.eq.s32 	%p1206, %r4813, -1;
	selp.u32 	%r4814, 1, 0, %p1206;
	add.s32 	%r4815, %r4811, %r4814;
	ld.global.u32 	%r4816, [%rd2023+20];
	mul.wide.s32 	%rd2034, %r4816, 4;
	add.s64 	%rd2035, %rd4, %rd2034;
	ld.global.u32 	%r4817, [%rd2035];
	setp.eq.s32 	%p1207, %r4817, -1;
	selp.u32 	%r4818, 1, 0, %p1207;
	add.s32 	%r4819, %r4815, %r4818;
	ld.global.u32 	%r4820, [%rd2023+24];
	mul.wide.s32 	%rd2036, %r4820, 4;
	add.s64 	%rd2037, %rd4, %rd2036;
	ld.global.u32 	%r4821, [%rd2037];
	setp.eq.s32 	%p1208, %r4821, -1;
	selp.u32 	%r4822, 1, 0, %p1208;
	add.s32 	%r4823, %r4819, %r4822;
	ld.global.u32 	%r4824, [%rd2023+28];
	mul.wide.s32 	%rd2038, %r4824, 4;
	add.s64 	%rd2039, %rd4, %rd2038;
	ld.global.u32 	%r4825, [%rd2039];
	setp.eq.s32 	%p1209, %r4825, -1;
	selp.u32 	%r4826, 1, 0, %p1209;
	add.s32 	%r6217, %r4823, %r4826;
	add.s32 	%r6209, %r6209, 8;
$L__BB30_475:
	setp.eq.s32 	%p1210, %r939, 0;
	@%p1210 bra 	$L__BB30_482;
	and.b32  	%r945, %r927, 3;
	setp.lt.u32 	%p1211, %r939, 4;
	@%p1211 bra 	$L__BB30_478;
	mul.wide.s32 	%rd2040, %r6209, 4;
	add.s64 	%rd2041, %rd3, %rd2040;
	ld.global.u32 	%r4828, [%rd2041];
	mul.wide.s32 	%rd2042, %r4828, 4;
	add.s64 	%rd2043, %rd4, %rd2042;
	ld.global.u32 	%r4829, [%rd2043];
	setp.eq.s32 	%p1212, %r4829, -1;
	selp.u32 	%r4830, 1, 0, %p1212;
	add.s32 	%r4831, %r6217, %r4830;
	ld.global.u32 	%r4832, [%rd2041+4];
	mul.wide.s32 	%rd2044, %r4832, 4;
	add.s64 	%rd2045, %rd4, %rd2044;
	ld.global.u32 	%r4833, [%rd2045];
	setp.eq.s32 	%p1213, %r4833, -1;
	selp.u32 	%r4834, 1, 0, %p1213;
	add.s32 	%r4835, %r4831, %r4834;
	ld.global.u32 	%r4836, [%rd2041+8];
	mul.wide.s32 	%rd2046, %r4836, 4;
	add.s64 	%rd2047, %rd4, %rd2046;
	ld.global.u32 	%r4837, [%rd2047];
	setp.eq.s32 	%p1214, %r4837, -1;
	selp.u32 	%r4838, 1, 0, %p1214;
	add.s32 	%r4839, %r4835, %r4838;
	ld.global.u32 	%r4840, [%rd2041+12];
	mul.wide.s32 	%rd2048, %r4840, 4;
	add.s64 	%rd2049, %rd4, %rd2048;
	ld.global.u32 	%r4841, [%rd2049];
	setp.eq.s32 	%p1215, %r4841, -1;
	selp.u32 	%r4842, 1, 0, %p1215;
	add.s32 	%r6217, %r4839, %r4842;
	add.s32 	%r6209, %r6209, 4;
$L__BB30_478:
	setp.eq.s32 	%p1216, %r945, 0;
	@%p1216 bra 	$L__BB30_482;
	mul.wide.s32 	%rd2050, %r6209, 4;
	add.s64 	%rd44, %rd3, %rd2050;
	ld.global.u32 	%r4843, [%rd44];
	mul.wide.s32 	%rd2051, %r4843, 4;
	add.s64 	%rd2052, %rd4, %rd2051;
	ld.global.u32 	%r4844, [%rd2052];
	setp.eq.s32 	%p1217, %r4844, -1;
	selp.u32 	%r4845, 1, 0, %p1217;
	add.s32 	%r6217, %r6217, %r4845;
	setp.eq.s32 	%p1218, %r945, 1;
	@%p1218 bra 	$L__BB30_482;
	ld.global.u32 	%r4846, [%rd44+4];
	mul.wide.s32 	%rd2053, %r4846, 4;
	add.s64 	%rd2054, %rd4, %rd2053;
	ld.global.u32 	%r4847, [%rd2054];
	setp.eq.s32 	%p1219, %r4847, -1;
	selp.u32 	%r4848, 1, 0, %p1219;
	add.s32 	%r6217, %r6217, %r4848;
	setp.eq.s32 	%p1220, %r945, 2;
	@%p1220 bra 	$L__BB30_482;
	ld.global.u32 	%r4849, [%rd44+8];
	mul.wide.s32 	%rd2055, %r4849, 4;
	add.s64 	%rd2056, %rd4, %rd2055;
	ld.global.u32 	%r4850, [%rd2056];
	setp.eq.s32 	%p1221, %r4850, -1;
	selp.u32 	%r4851, 1, 0, %p1221;
	add.s32 	%r6217, %r6217, %r4851;
$L__BB30_482:
	ld.global.u32 	%r4853, [%rd30+13312];
	setp.ne.s32 	%p1222, %r4853, -1;
	mov.b32 	%r6230, 0;
	@%p1222 bra 	$L__BB30_497;
	ld.global.u32 	%r6222, [%rd31+13312];
	ld.global.u32 	%r956, [%rd31+13316];
	setp.ge.s32 	%p1223, %r6222, %r956;
	@%p1223 bra 	$L__BB30_497;
	add.s32 	%r4857, %r6222, 1;
	max.s32 	%r4858, %r956, %r4857;
	sub.s32 	%r957, %r4858, %r6222;
	and.b32  	%r958, %r957, 15;
	sub.s32 	%r4859, %r6222, %r4858;
	setp.gt.u32 	%p1224, %r4859, -16;
	mov.b32 	%r6230, 0;
	@%p1224 bra 	$L__BB30_487;
	and.b32  	%r959, %r957, -16;
	mov.b32 	%r6230, 0;
	mov.u32 	%r6220, %r6230;
$L__BB30_486:
	.pragma "nounroll";
	mul.wide.s32 	%rd2057, %r6222, 4;
	add.s64 	%rd2058, %rd3, %rd2057;
	ld.global.u32 	%r4861, [%rd2058];
	mul.wide.s32 	%rd2059, %r4861, 4;
	add.s64 	%rd2060, %rd4, %rd2059;
	ld.global.u32 	%r4862, [%rd2060];
	setp.eq.s32 	%p1225, %r4862, -1;
	selp.u32 	%r4863, 1, 0, %p1225;
	add.s32 	%r4864, %r6230, %r4863;
	ld.global.u32 	%r4865, [%rd2058+4];
	mul.wide.s32 	%rd2061, %r4865, 4;
	add.s64 	%rd2062, %rd4, %rd2061;
	ld.global.u32 	%r4866, [%rd2062];
	setp.eq.s32 	%p1226, %r4866, -1;
	selp.u32 	%r4867, 1, 0, %p1226;
	add.s32 	%r4868, %r4864, %r4867;
	ld.global.u32 	%r4869, [%rd2058+8];
	mul.wide.s32 	%rd2063, %r4869, 4;
	add.s64 	%rd2064, %rd4, %rd2063;
	ld.global.u32 	%r4870, [%rd2064];
	setp.eq.s32 	%p1227, %r4870, -1;
	selp.u32 	%r4871, 1, 0, %p1227;
	add.s32 	%r4872, %r4868, %r4871;
	ld.global.u32 	%r4873, [%rd2058+12];
	mul.wide.s32 	%rd2065, %r4873, 4;
	add.s64 	%rd2066, %rd4, %rd2065;
	ld.global.u32 	%r4874, [%rd2066];
	setp.eq.s32 	%p1228, %r4874, -1;
	selp.u32 	%r4875, 1, 0, %p1228;
	add.s32 	%r4876, %r4872, %r4875;
	ld.global.u32 	%r4877, [%rd2058+16];
	mul.wide.s32 	%rd2067, %r4877, 4;
	add.s64 	%rd2068, %rd4, %rd2067;
	ld.global.u32 	%r4878, [%rd2068];
	setp.eq.s32 	%p1229, %r4878, -1;
	selp.u32 	%r4879, 1, 0, %p1229;
	add.s32 	%r4880, %r4876, %r4879;
	ld.global.u32 	%r4881, [%rd2058+20];
	mul.wide.s32 	%rd2069, %r4881, 4;
	add.s64 	%rd2070, %rd4, %rd2069;
	ld.global.u32 	%r4882, [%rd2070];
	setp.eq.s32 	%p1230, %r4882, -1;
	selp.u32 	%r4883, 1, 0, %p1230;
	add.s32 	%r4884, %r4880, %r4883;
	ld.global.u32 	%r4885, [%rd2058+24];
	mul.wide.s32 	%rd2071, %r4885, 4;
	add.s64 	%rd2072, %rd4, %rd2071;
	ld.global.u32 	%r4886, [%rd2072];
	setp.eq.s32 	%p1231, %r4886, -1;
	selp.u32 	%r4887, 1, 0, %p1231;
	add.s32 	%r4888, %r4884, %r4887;
	ld.global.u32 	%r4889, [%rd2058+28];
	mul.wide.s32 	%rd2073, %r4889, 4;
	add.s64 	%rd2074, %rd4, %rd2073;
	ld.global.u32 	%r4890, [%rd2074];
	setp.eq.s32 	%p1232, %r4890, -1;
	selp.u32 	%r4891, 1, 0, %p1232;
	add.s32 	%r4892, %r4888, %r4891;
	ld.global.u32 	%r4893, [%rd2058+32];
	mul.wide.s32 	%rd2075, %r4893, 4;
	add.s64 	%rd2076, %rd4, %rd2075;
	ld.global.u32 	%r4894, [%rd2076];
	setp.eq.s32 	%p1233, %r4894, -1;
	selp.u32 	%r4895, 1, 0, %p1233;
	add.s32 	%r4896, %r4892, %r4895;
	ld.global.u32 	%r4897, [%rd2058+36];
	mul.wide.s32 	%rd2077, %r4897, 4;
	add.s64 	%rd2078, %rd4, %rd2077;
	ld.global.u32 	%r4898, [%rd2078];
	setp.eq.s32 	%p1234, %r4898, -1;
	selp.u32 	%r4899, 1, 0, %p1234;
	add.s32 	%r4900, %r4896, %r4899;
	ld.global.u32 	%r4901, [%rd2058+40];
	mul.wide.s32 	%rd2079, %r4901, 4;
	add.s64 	%rd2080, %rd4, %rd2079;
	ld.global.u32 	%r4902, [%rd2080];
	setp.eq.s32 	%p1235, %r4902, -1;
	selp.u32 	%r4903, 1, 0, %p1235;
	add.s32 	%r4904, %r4900, %r4903;
	ld.global.u32 	%r4905, [%rd2058+44];
	mul.wide.s32 	%rd2081, %r4905, 4;
	add.s64 	%rd2082, %rd4, %rd2081;
	ld.global.u32 	%r4906, [%rd2082];
	setp.eq.s32 	%p1236, %r4906, -1;
	selp.u32 	%r4907, 1, 0, %p1236;
	add.s32 	%r4908, %r4904, %r4907;
	ld.global.u32 	%r4909, [%rd2058+48];
	mul.wide.s32 	%rd2083, %r4909, 4;
	add.s64 	%rd2084, %rd4, %rd2083;
	ld.global.u32 	%r4910, [%rd2084];
	setp.eq.s32 	%p1237, %r4910, -1;
	selp.u32 	%r4911, 1, 0, %p1237;
	add.s32 	%r4912, %r4908, %r4911;
	ld.global.u32 	%r4913, [%rd2058+52];
	mul.wide.s32 	%rd2085, %r4913, 4;
	add.s64 	%rd2086, %rd4, %rd2085;
	ld.global.u32 	%r4914, [%rd2086];
	setp.eq.s32 	%p1238, %r4914, -1;
	selp.u32 	%r4915, 1, 0, %p1238;
	add.s32 	%r4916, %r4912, %r4915;
	ld.global.u32 	%r4917, [%rd2058+56];
	mul.wide.s32 	%rd2087, %r4917, 4;
	add.s64 	%rd2088, %rd4, %rd2087;
	ld.global.u32 	%r4918, [%rd2088];
	setp.eq.s32 	%p1239, %r4918, -1;
	selp.u32 	%r4919, 1, 0, %p1239;
	add.s32 	%r4920, %r4916, %r4919;
	ld.global.u32 	%r4921, [%rd2058+60];
	mul.wide.s32 	%rd2089, %r4921, 4;
	add.s64 	%rd2090, %rd4, %rd2089;
	ld.global.u32 	%r4922, [%rd2090];
	setp.eq.s32 	%p1240, %r4922, -1;
	selp.u32 	%r4923, 1, 0, %p1240;
	add.s32 	%r6230, %r4920, %r4923;
	add.s32 	%r6222, %r6222, 16;
	add.s32 	%r6220, %r6220, 16;
	setp.ne.s32 	%p1241, %r6220, %r959;
	@%p1241 bra 	$L__BB30_486;
$L__BB30_487:
	setp.eq.s32 	%p1242, %r958, 0;
	@%p1242 bra 	$L__BB30_497;
	and.b32  	%r969, %r957, 7;
	setp.lt.u32 	%p1243, %r958, 8;
	@%p1243 bra 	$L__BB30_490;
	mul.wide.s32 	%rd2091, %r6222, 4;
	add.s64 	%rd2092, %rd3, %rd2091;
	ld.global.u32 	%r4925, [%rd2092];
	mul.wide.s32 	%rd2093, %r4925, 4;
	add.s64 	%rd2094, %rd4, %rd2093;
	ld.global.u32 	%r4926, [%rd2094];
	setp.eq.s32 	%p1244, %r4926, -1;
	selp.u32 	%r4927, 1, 0, %p1244;
	add.s32 	%r4928, %r6230, %r4927;
	ld.global.u32 	%r4929, [%rd2092+4];
	mul.wide.s32 	%rd2095, %r4929, 4;
	add.s64 	%rd2096, %rd4, %rd2095;
	ld.global.u32 	%r4930, [%rd2096];
	setp.eq.s32 	%p1245, %r4930, -1;
	selp.u32 	%r4931, 1, 0, %p1245;
	add.s32 	%r4932, %r4928, %r4931;
	ld.global.u32 	%r4933, [%rd2092+8];
	mul.wide.s32 	%rd2097, %r4933, 4;
	add.s64 	%rd2098, %rd4, %rd2097;
	ld.global.u32 	%r4934, [%rd2098];
	setp.eq.s32 	%p1246, %r4934, -1;
	selp.u32 	%r4935, 1, 0, %p1246;
	add.s32 	%r4936, %r4932, %r4935;
	ld.global.u32 	%r4937, [%rd2092+12];
	mul.wide.s32 	%rd2099, %r4937, 4;
	add.s64 	%rd2100, %rd4, %rd2099;
	ld.global.u32 	%r4938, [%rd2100];
	setp.eq.s32 	%p1247, %r4938, -1;
	selp.u32 	%r4939, 1, 0, %p1247;
	add.s32 	%r4940, %r4936, %r4939;
	ld.global.u32 	%r4941, [%rd2092+16];
	mul.wide.s32 	%rd2101, %r4941, 4;
	add.s64 	%rd2102, %rd4, %rd2101;
	ld.global.u32 	%r4942, [%rd2102];
	setp.eq.s32 	%p1248, %r4942, -1;
	selp.u32 	%r4943, 1, 0, %p1248;
	add.s32 	%r4944, %r4940, %r4943;
	ld.global.u32 	%r4945, [%rd2092+20];
	mul.wide.s32 	%rd2103, %r4945, 4;
	add.s64 	%rd2104, %rd4, %rd2103;
	ld.global.u32 	%r4946, [%rd2104];
	setp.eq.s32 	%p1249, %r4946, -1;
	selp.u32 	%r4947, 1, 0, %p1249;
	add.s32 	%r4948, %r4944, %r4947;
	ld.global.u32 	%r4949, [%rd2092+24];
	mul.wide.s32 	%rd2105, %r4949, 4;
	add.s64 	%rd2106, %rd4, %rd2105;
	ld.global.u32 	%r4950, [%rd2106];
	setp.eq.s32 	%p1250, %r4950, -1;
	selp.u32 	%r4951, 1, 0, %p1250;
	add.s32 	%r4952, %r4948, %r4951;
	ld.global.u32 	%r4953, [%rd2092+28];
	mul.wide.s32 	%rd2107, %r4953, 4;
	add.s64 	%rd2108, %rd4, %rd2107;
	ld.global.u32 	%r4954, [%rd2108];
	setp.eq.s32 	%p1251, %r4954, -1;
	selp.u32 	%r4955, 1, 0, %p1251;
	add.s32 	%r6230, %r4952, %r4955;
	add.s32 	%r6222, %r6222, 8;
$L__BB30_490:
	setp.eq.s32 	%p1252, %r969, 0;
	@%p1252 bra 	$L__BB30_497;
	and.b32  	%r975, %r957, 3;
	setp.lt.u32 	%p1253, %r969, 4;
	@%p1253 bra 	$L__BB30_493;
	mul.wide.s32 	%rd2109, %r6222, 4;
	add.s64 	%rd2110, %rd3, %rd2109;
	ld.global.u32 	%r4957, [%rd2110];
	mul.wide.s32 	%rd2111, %r4957, 4;
	add.s64 	%rd2112, %rd4, %rd2111;
	ld.global.u32 	%r4958, [%rd2112];
	setp.eq.s32 	%p1254, %r4958, -1;
	selp.u32 	%r4959, 1, 0, %p1254;
	add.s32 	%r4960, %r6230, %r4959;
	ld.global.u32 	%r4961, [%rd2110+4];
	mul.wide.s32 	%rd2113, %r4961, 4;
	add.s64 	%rd2114, %rd4, %rd2113;
	ld.global.u32 	%r4962, [%rd2114];
	setp.eq.s32 	%p1255, %r4962, -1;
	selp.u32 	%r4963, 1, 0, %p1255;
	add.s32 	%r4964, %r4960, %r4963;
	ld.global.u32 	%r4965, [%rd2110+8];
	mul.wide.s32 	%rd2115, %r4965, 4;
	add.s64 	%rd2116, %rd4, %rd2115;
	ld.global.u32 	%r4966, [%rd2116];
	setp.eq.s32 	%p1256, %r4966, -1;
	selp.u32 	%r4967, 1, 0, %p1256;
	add.s32 	%r4968, %r4964, %r4967;
	ld.global.u32 	%r4969, [%rd2110+12];
	mul.wide.s32 	%rd2117, %r4969, 4;
	add.s64 	%rd2118, %rd4, %rd2117;
	ld.global.u32 	%r4970, [%rd2118];
	setp.eq.s32 	%p1257, %r4970, -1;
	selp.u32 	%r4971, 1, 0, %p1257;
	add.s32 	%r6230, %r4968, %r4971;
	add.s32 	%r6222, %r6222, 4;
$L__BB30_493:
	setp.eq.s32 	%p1258, %r975, 0;
	@%p1258 bra 	$L__BB30_497;
	mul.wide.s32 	%rd2119, %r6222, 4;
	add.s64 	%rd45, %rd3, %rd2119;
	ld.global.u32 	%r4972, [%rd45];
	mul.wide.s32 	%rd2120, %r4972, 4;
	add.s64 	%rd2121, %rd4, %rd2120;
	ld.global.u32 	%r4973, [%rd2121];
	setp.eq.s32 	%p1259, %r4973, -1;
	selp.u32 	%r4974, 1, 0, %p1259;
	add.s32 	%r6230, %r6230, %r4974;
	setp.eq.s32 	%p1260, %r975, 1;
	@%p1260 bra 	$L__BB30_497;
	ld.global.u32 	%r4975, [%rd45+4];
	mul.wide.s32 	%rd2122, %r4975, 4;
	add.s64 	%rd2123, %rd4, %rd2122;
	ld.global.u32 	%r4976, [%rd2123];
	setp.eq.s32 	%p1261, %r4976, -1;
	selp.u32 	%r4977, 1, 0, %p1261;
	add.s32 	%r6230, %r6230, %r4977;
	setp.eq.s32 	%p1262, %r975, 2;
	@%p1262 bra 	$L__BB30_497;
	ld.global.u32 	%r4978, [%rd45+8];
	mul.wide.s32 	%rd2124, %r4978, 4;
	add.s64 	%rd2125, %rd4, %rd2124;
	ld.global.u32 	%r4979, [%rd2125];
	setp.eq.s32 	%p1263, %r4979, -1;
	selp.u32 	%r4980, 1, 0, %p1263;
	add.s32 	%r6230, %r6230, %r4980;
$L__BB30_497:
	ld.global.u32 	%r4982, [%rd30+14336];
	setp.ne.s32 	%p1264, %r4982, -1;
	mov.b32 	%r6243, 0;
	@%p1264 bra 	$L__BB30_512;
	ld.global.u32 	%r6235, [%rd31+14336];
	ld.global.u32 	%r986, [%rd31+14340];
	setp.ge.s32 	%p1265, %r6235, %r986;
	@%p1265 bra 	$L__BB30_512;
	add.s32 	%r4986, %r6235, 1;
	max.s32 	%r4987, %r986, %r4986;
	sub.s32 	%r987, %r4987, %r6235;
	and.b32  	%r988, %r987, 15;
	sub.s32 	%r4988, %r6235, %r4987;
	setp.gt.u32 	%p1266, %r4988, -16;
	mov.b32 	%r6243, 0;
	@%p1266 bra 	$L__BB30_502;
	and.b32  	%r989, %r987, -16;
	mov.b32 	%r6243, 0;
	mov.u32 	%r6233, %r6243;
$L__BB30_501:
	.pragma "nounroll";
	mul.wide.s32 	%rd2126, %r6235, 4;
	add.s64 	%rd2127, %rd3, %rd2126;
	ld.global.u32 	%r4990, [%rd2127];
	mul.wide.s32 	%rd2128, %r4990, 4;
	add.s64 	%rd2129, %rd4, %rd2128;
	ld.global.u32 	%r4991, [%rd2129];
	setp.eq.s32 	%p1267, %r4991, -1;
	selp.u32 	%r4992, 1, 0, %p1267;
	add.s32 	%r4993, %r6243, %r4992;
	ld.global.u32 	%r4994, [%rd2127+4];
	mul.wide.s32 	%rd2130, %r4994, 4;
	add.s64 	%rd2131, %rd4, %rd2130;
	ld.global.u32 	%r4995, [%rd2131];
	setp.eq.s32 	%p1268, %r4995, -1;
	selp.u32 	%r4996, 1, 0, %p1268;
	add.s32 	%r4997, %r4993, %r4996;
	ld.global.u32 	%r4998, [%rd2127+8];
	mul.wide.s32 	%rd2132, %r4998, 4;
	add.s64 	%rd2133, %rd4, %rd2132;
	ld.global.u32 	%r4999, [%rd2133];
	setp.eq.s32 	%p1269, %r4999, -1;
	selp.u32 	%r5000, 1, 0, %p1269;
	add.s32 	%r5001, %r4997, %r5000;
	ld.global.u32 	%r5002, [%rd2127+12];
	mul.wide.s32 	%rd2134, %r5002, 4;
	add.s64 	%rd2135, %rd4, %rd2134;
	ld.global.u32 	%r5003, [%rd2135];
	setp.eq.s32 	%p1270, %r5003, -1;
	selp.u32 	%r5004, 1, 0, %p1270;
	add.s32 	%r5005, %r5001, %r5004;
	ld.global.u32 	%r5006, [%rd2127+16];
	mul.wide.s32 	%rd2136, %r5006, 4;
	add.s64 	%rd2137, %rd4, %rd2136;
	ld.global.u32 	%r5007, [%rd2137];
	setp.eq.s32 	%p1271, %r5007, -1;
	selp.u32 	%r5008, 1, 0, %p1271;
	add.s32 	%r5009, %r5005, %r5008;
	ld.global.u32 	%r5010, [%rd2127+20];
	mul.wide.s32 	%rd2138, %r5010, 4;
	add.s64 	%rd2139, %rd4, %rd2138;
	ld.global.u32 	%r5011, [%rd2139];
	setp.eq.s32 	%p1272, %r5011, -1;
	selp.u32 	%r5012, 1, 0, %p1272;
	add.s32 	%r5013, %r5009, %r5012;
	ld.global.u32 	%r5014, [%rd2127+24];
	mul.wide.s32 	%rd2140, %r5014, 4;
	add.s64 	%rd2141, %rd4, %rd2140;
	ld.global.u32 	%r5015, [%rd2141];
	setp.eq.s32 	%p1273, %r5015, -1;
	selp.u32 	%r5016, 1, 0, %p1273;
	add.s32 	%r5017, %r5013, %r5016;
	ld.global.u32 	%r5018, [%rd2127+28];
	mul.wide.s32 	%rd2142, %r5018, 4;
	add.s64 	%rd2143, %rd4, %rd2142;
	ld.global.u32 	%r5019, [%rd2143];
	setp.eq.s32 	%p1274, %r5019, -1;
	selp.u32 	%r5020, 1, 0, %p1274;
	add.s32 	%r5021, %r5017, %r5020;
	ld.global.u32 	%r5022, [%rd2127+32];
	mul.wide.s32 	%rd2144, %r5022, 4;
	add.s64 	%rd2145, %rd4, %rd2144;
	ld.global.u32 	%r5023, [%rd2145];
	setp.eq.s32 	%p1275, %r5023, -1;
	selp.u32 	%r5024, 1, 0, %p1275;
	add.s32 	%r5025, %r5021, %r5024;
	ld.global.u32 	%r5026, [%rd2127+36];
	mul.wide.s32 	%rd2146, %r5026, 4;
	add.s64 	%rd2147, %rd4, %rd2146;
	ld.global.u32 	%r5027, [%rd2147];
	setp.eq.s32 	%p1276, %r5027, -1;
	selp.u32 	%r5028, 1, 0, %p1276;
	add.s32 	%r5029, %r5025, %r5028;
	ld.global.u32 	%r5030, [%rd2127+40];
	mul.wide.s32 	%rd2148, %r5030, 4;
	add.s64 	%rd2149, %rd4, %rd2148;
	ld.global.u32 	%r5031, [%rd2149];
	setp.eq.s32 	%p1277, %r5031, -1;
	selp.u32 	%r5032, 1, 0, %p1277;
	add.s32 	%r5033, %r5029, %r5032;
	ld.global.u32 	%r5034, [%rd2127+44];
	mul.wide.s32 	%rd2150, %r5034, 4;
	add.s64 	%rd2151, %rd4, %rd2150;
	ld.global.u32 	%r5035, [%rd2151];
	setp.eq.s32 	%p1278, %r5035, -1;
	selp.u32 	%r5036, 1, 0, %p1278;
	add.s32 	%r5037, %r5033, %r5036;
	ld.global.u32 	%r5038, [%rd2127+48];
	mul.wide.s32 	%rd2152, %r5038, 4;
	add.s64 	%rd2153, %rd4, %rd2152;
	ld.global.u32 	%r5039, [%rd2153];
	setp.eq.s32 	%p1279, %r5039, -1;
	selp.u32 	%r5040, 1, 0, %p1279;
	add.s32 	%r5041, %r5037, %r5040;
	ld.global.u32 	%r5042, [%rd2127+52];
	mul.wide.s32 	%rd2154, %r5042, 4;
	add.s64 	%rd2155, %rd4, %rd2154;
	ld.global.u32 	%r5043, [%rd2155];
	setp.eq.s32 	%p1280, %r5043, -1;
	selp.u32 	%r5044, 1, 0, %p1280;
	add.s32 	%r5045, %r5041, %r5044;
	ld.global.u32 	%r5046, [%rd2127+56];
	mul.wide.s32 	%rd2156, %r5046, 4;
	add.s64 	%rd2157, %rd4, %rd2156;
	ld.global.u32 	%r5047, [%rd2157];
	setp.eq.s32 	%p1281, %r5047, -1;
	selp.u32 	%r5048, 1, 0, %p1281;
	add.s32 	%r5049, %r5045, %r5048;
	ld.global.u32 	%r5050, [%rd2127+60];
	mul.wide.s32 	%rd2158, %r5050, 4;
	add.s64 	%rd2159, %rd4, %rd2158;
	ld.global.u32 	%r5051, [%rd2159];
	setp.eq.s32 	%p1282, %r5051, -1;
	selp.u32 	%r5052, 1, 0, %p1282;
	add.s32 	%r6243, %r5049, %r5052;
	add.s32 	%r6235, %r6235, 16;
	add.s32 	%r6233, %r6233, 16;
	setp.ne.s32 	%p1283, %r6233, %r989;
	@%p1283 bra 	$L__BB30_501;
$L__BB30_502:
	setp.eq.s32 	%p1284, %r988, 0;
	@%p1284 bra 	$L__BB30_512;
	and.b32  	%r999, %r987, 7;
	setp.lt.u32 	%p1285, %r988, 8;
	@%p1285 bra 	$L__BB30_505;
	mul.wide.s32 	%rd2160, %r6235, 4;
	add.s64 	%rd2161, %rd3, %rd2160;
	ld.global.u32 	%r5054, [%rd2161];
	mul.wide.s32 	%rd2162, %r5054, 4;
	add.s64 	%rd2163, %rd4, %rd2162;
	ld.global.u32 	%r5055, [%rd2163];
	setp.eq.s32 	%p1286, %r5055, -1;
	selp.u32 	%r5056, 1, 0, %p1286;
	add.s32 	%r5057, %r6243, %r5056;
	ld.global.u32 	%r5058, [%rd2161+4];
	mul.wide.s32 	%rd2164, %r5058, 4;
	add.s64 	%rd2165, %rd4, %rd2164;
	ld.global.u32 	%r5059, [%rd2165];
	setp.eq.s32 	%p1287, %r5059, -1;
	selp.u32 	%r5060, 1, 0, %p1287;
	add.s32 	%r5061, %r5057, %r5060;
	ld.global.u32 	%r5062, [%rd2161+8];
	mul.wide.s32 	%rd2166, %r5062, 4;
	add.s64 	%rd2167, %rd4, %rd2166;
	ld.global.u32 	%r5063, [%rd2167];
	setp.eq.s32 	%p1288, %r5063, -1;
	selp.u32 	%r5064, 1, 0, %p1288;
	add.s32 	%r5065, %r5061, %r5064;
	ld.global.u32 	%r5066, [%rd2161+12];
	mul.wide.s32 	%rd2168, %r5066, 4;
	add.s64 	%rd2169, %rd4, %rd2168;
	ld.global.u32 	%r5067, [%rd2169];
	setp.eq.s32 	%p1289, %r5067, -1;
	selp.u32 	%r5068, 1, 0, %p1289;
	add.s32 	%r5069, %r5065, %r5068;
	ld.global.u32 	%r5070, [%rd2161+16];
	mul.wide.s32 	%rd2170, %r5070, 4;
	add.s64 	%rd2171, %rd4, %rd2170;
	ld.global.u32 	%r5071, [%rd2171];
	setp.eq.s32 	%p1290, %r5071, -1;
	selp.u32 	%r5072, 1, 0, %p1290;
	add.s32 	%r5073, %r5069, %r5072;
	ld.global.u32 	%r5074, [%rd2161+20];
	mul.wide.s32 	%rd2172, %r5074, 4;
	add.s64 	%rd2173, %rd4, %rd2172;
	ld.global.u32 	%r5075, [%rd2173];
	setp.eq.s32 	%p1291, %r5075, -1;
	selp.u32 	%r5076, 1, 0, %p1291;
	add.s32 	%r5077, %r5073, %r5076;
	ld.global.u32 	%r5078, [%rd2161+24];
	mul.wide.s32 	%rd2174, %r5078, 4;
	add.s64 	%rd2175, %rd4, %rd2174;
	ld.global.u32 	%r5079, [%rd2175];
	setp.eq.s32 	%p1292, %r5079, -1;
	selp.u32 	%r5080, 1, 0, %p1292;
	add.s32 	%r5081, %r5077, %r5080;
	ld.global.u32 	%r5082, [%rd2161+28];
	mul.wide.s32 	%rd2176, %r5082, 4;
	add.s64 	%rd2177, %rd4, %rd2176;
	ld.global.u32 	%r5083, [%rd2177];
	setp.eq.s32 	%p1293, %r5083, -1;
	selp.u32 	%r5084, 1, 0, %p1293;
	add.s32 	%r6243, %r5081, %r5084;
	add.s32 	%r6235, %r6235, 8;
$L__BB30_505:
	setp.eq.s32 	%p1294, %r999, 0;
	@%p1294 bra 	$L__BB30_512;
	and.b32  	%r1005, %r987, 3;
	setp.lt.u32 	%p1295, %r999, 4;
	@%p1295 bra 	$L__BB30_508;
	mul.wide.s32 	%rd2178, %r6235, 4;
	add.s64 	%rd2179, %rd3, %rd2178;
	ld.global.u32 	%r5086, [%rd2179];
	mul.wide.s32 	%rd2180, %r5086, 4;
	add.s64 	%rd2181, %rd4, %rd2180;
	ld.global.u32 	%r5087, [%rd2181];
	setp.eq.s32 	%p1296, %r5087, -1;
	selp.u32 	%r5088, 1, 0, %p1296;
	add.s32 	%r5089, %r6243, %r5088;
	ld.global.u32 	%r5090, [%rd2179+4];
	mul.wide.s32 	%rd2182, %r5090, 4;
	add.s64 	%rd2183, %rd4, %rd2182;
	ld.global.u32 	%r5091, [%rd2183];
	setp.eq.s32 	%p1297, %r5091, -1;
	selp.u32 	%r5092, 1, 0, %p1297;
	add.s32 	%r5093, %r5089, %r5092;
	ld.global.u32 	%r5094, [%rd2179+8];
	mul.wide.s32 	%rd2184, %r5094, 4;
	add.s64 	%rd2185, %rd4, %rd2184;
	ld.global.u32 	%r5095, [%rd2185];
	setp.eq.s32 	%p1298, %r5095, -1;
	selp.u32 	%r5096, 1, 0, %p1298;
	add.s32 	%r5097, %r5093, %r5096;
	ld.global.u32 	%r5098, [%rd2179+12];
	mul.wide.s32 	%rd2186, %r5098, 4;
	add.s64 	%rd2187, %rd4, %rd2186;
	ld.global.u32 	%r5099, [%rd2187];
	setp.eq.s32 	%p1299, %r5099, -1;
	selp.u32 	%r5100, 1, 0, %p1299;
	add.s32 	%r6243, %r5097, %r5100;
	add.s32 	%r6235, %r6235, 4;
$L__BB30_508:
	setp.eq.s32 	%p1300, %r1005, 0;
	@%p1300 bra 	$L__BB30_512;
	mul.wide.s32 	%rd2188, %r6235, 4;
	add.s64 	%rd46, %rd3, %rd2188;
	ld.global.u32 	%r5101, [%rd46];
	mul.wide.s32 	%rd2189, %r5101, 4;
	add.s64 	%rd2190, %rd4, %rd2189;
	ld.global.u32 	%r5102, [%rd2190];
	setp.eq.s32 	%p1301, %r5102, -1;
	selp.u32 	%r5103, 1, 0, %p1301;
	add.s32 	%r6243, %r6243, %r5103;
	setp.eq.s32 	%p1302, %r1005, 1;
	@%p1302 bra 	$L__BB30_512;
	ld.global.u32 	%r5104, [%rd46+4];
	mul.wide.s32 	%rd2191, %r5104, 4;
	add.s64 	%rd2192, %rd4, %rd2191;
	ld.global.u32 	%r5105, [%rd2192];
	setp.eq.s32 	%p1303, %r5105, -1;
	selp.u32 	%r5106, 1, 0, %p1303;
	add.s32 	%r6243, %r6243, %r5106;
	setp.eq.s32 	%p1304, %r1005, 2;
	@%p1304 bra 	$L__BB30_512;
	ld.global.u32 	%r5107, [%rd46+8];
	mul.wide.s32 	%rd2193, %r5107, 4;
	add.s64 	%rd2194, %rd4, %rd2193;
	ld.global.u32 	%r5108, [%rd2194];
	setp.eq.s32 	%p1305, %r5108, -1;
	selp.u32 	%r5109, 1, 0, %p1305;
	add.s32 	%r6243, %r6243, %r5109;
$L__BB30_512:
	ld.global.u32 	%r5111, [%rd30+15360];
	setp.ne.s32 	%p1306, %r5111, -1;
	mov.b32 	%r6256, 0;
	@%p1306 bra 	$L__BB30_527;
	ld.global.u32 	%r6248, [%rd31+15360];
	ld.global.u32 	%r1016, [%rd31+15364];
	setp.ge.s32 	%p1307, %r6248, %r1016;
	@%p1307 bra 	$L__BB30_527;
	add.s32 	%r5115, %r6248, 1;
	max.s32 	%r5116, %r1016, %r5115;
	sub.s32 	%r1017, %r5116, %r6248;
	and.b32  	%r1018, %r1017, 15;
	sub.s32 	%r5117, %r6248, %r5116;
	setp.gt.u32 	%p1308, %r5117, -16;
	mov.b32 	%r6256, 0;
	@%p1308 bra 	$L__BB30_517;
	and.b32  	%r1019, %r1017, -16;
	mov.b32 	%r6256, 0;
	mov.u32 	%r6246, %r6256;
$L__BB30_516:
	.pragma "nounroll";
	mul.wide.s32 	%rd2195, %r6248, 4;
	add.s64 	%rd2196, %rd3, %rd2195;
	ld.global.u32 	%r5119, [%rd2196];
	mul.wide.s32 	%rd2197, %r5119, 4;
	add.s64 	%rd2198, %rd4, %rd2197;
	ld.global.u32 	%r5120, [%rd2198];
	setp.eq.s32 	%p1309, %r5120, -1;
	selp.u32 	%r5121, 1, 0, %p1309;
	add.s32 	%r5122, %r6256, %r5121;
	ld.global.u32 	%r5123, [%rd2196+4];
	mul.wide.s32 	%rd2199, %r5123, 4;
	add.s64 	%rd2200, %rd4, %rd2199;
	ld.global.u32 	%r5124, [%rd2200];
	setp.eq.s32 	%p1310, %r5124, -1;
	selp.u32 	%r5125, 1, 0, %p1310;
	add.s32 	%r5126, %r5122, %r5125;
	ld.global.u32 	%r5127, [%rd2196+8];
	mul.wide.s32 	%rd2201, %r5127, 4;
	add.s64 	%rd2202, %rd4, %rd2201;
	ld.global.u32 	%r5128, [%rd2202];
	setp.eq.s32 	%p1311, %r5128, -1;
	selp.u32 	%r5129, 1, 0, %p1311;
	add.s32 	%r5130, %r5126, %r5129;
	ld.global.u32 	%r5131, [%rd2196+12];
	mul.wide.s32 	%rd2203, %r5131, 4;
	add.s64 	%rd2204, %rd4, %rd2203;
	ld.global.u32 	%r5132, [%rd2204];
	setp.eq.s32 	%p1312, %r5132, -1;
	selp.u32 	%r5133, 1, 0, %p1312;
	add.s32 	%r5134, %r5130, %r5133;
	ld.global.u32 	%r5135, [%rd2196+16];
	mul.wide.s32 	%rd2205, %r5135, 4;
	add.s64 	%rd2206, %rd4, %rd2205;
	ld.global.u32 	%r5136, [%rd2206];
	setp.eq.s32 	%p1313, %r5136, -1;
	selp.u32 	%r5137, 1, 0, %p1313;
	add.s32 	%r5138, %r5134, %r5137;
	ld.global.u32 	%r5139, [%rd2196+20];
	mul.wide.s32 	%rd2207, %r5139, 4;
	add.s64 	%rd2208, %rd4, %rd2207;
	ld.global.u32 	%r5140, [%rd2208];
	setp.eq.s32 	%p1314, %r5140, -1;
	selp.u32 	%r5141, 1, 0, %p1314;
	add.s32 	%r5142, %r5138, %r5141;
	ld.global.u32 	%r5143, [%rd2196+24];
	mul.wide.s32 	%rd2209, %r5143, 4;
	add.s64 	%rd2210, %rd4, %rd2209;
	ld.global.u32 	%r5144, [%rd2210];
	setp.eq.s32 	%p1315, %r5144, -1;
	selp.u32 	%r5145, 1, 0, %p1315;
	add.s32 	%r5146, %r5142, %r5145;
	ld.global.u32 	%r5147, [%rd2196+28];
	mul.wide.s32 	%rd2211, %r5147, 4;
	add.s64 	%rd2212, %rd4, %rd2211;
	ld.global.u32 	%r5148, [%rd2212];
	setp.eq.s32 	%p1316, %r5148, -1;
	selp.u32 	%r5149, 1, 0, %p1316;
	add.s32 	%r5150, %r5146, %r5149;
	ld.global.u32 	%r5151, [%rd2196+32];
	mul.wide.s32 	%rd2213, %r5151, 4;
	add.s64 	%rd2214, %rd4, %rd2213;
	ld.global.u32 	%r5152, [%rd2214];
	setp.eq.s32 	%p1317, %r5152, -1;
	selp.u32 	%r5153, 1, 0, %p1317;
	add.s32 	%r5154, %r5150, %r5153;
	ld.global.u32 	%r5155, [%rd2196+36];
	mul.wide.s32 	%rd2215, %r5155, 4;
	add.s64 	%rd2216, %rd4, %rd2215;
	ld.global.u32 	%r5156, [%rd2216];
	setp.eq.s32 	%p1318, %r5156, -1;
	selp.u32 	%r5157, 1, 0, %p1318;
	add.s32 	%r5158, %r5154, %r5157;
	ld.global.u32 	%r5159, [%rd2196+40];
	mul.wide.s32 	%rd2217, %r5159, 4;
	add.s64 	%rd2218, %rd4, %rd2217;
	ld.global.u32 	%r5160, [%rd2218];
	setp.eq.s32 	%p1319, %r5160, -1;
	selp.u32 	%r5161, 1, 0, %p1319;
	add.s32 	%r5162, %r5158, %r5161;
	ld.global.u32 	%r5163, [%rd2196+44];
	mul.wide.s32 	%rd2219, %r5163, 4;
	add.s64 	%rd2220, %rd4, %rd2219;
	ld.global.u32 	%r5164, [%rd2220];
	setp.eq.s32 	%p1320, %r5164, -1;
	selp.u32 	%r5165, 1, 0, %p1320;
	add.s32 	%r5166, %r5162, %r5165;
	ld.global.u32 	%r5167, [%rd2196+48];
	mul.wide.s32 	%rd2221, %r5167, 4;
	add.s64 	%rd2222, %rd4, %rd2221;
	ld.global.u32 	%r5168, [%rd2222];
	setp.eq.s32 	%p1321, %r5168, -1;
	selp.u32 	%r5169, 1, 0, %p1321;
	add.s32 	%r5170, %r5166, %r5169;
	ld.global.u32 	%r5171, [%rd2196+52];
	mul.wide.s32 	%rd2223, %r5171, 4;
	add.s64 	%rd2224, %rd4, %rd2223;
	ld.global.u32 	%r5172, [%rd2224];
	setp.eq.s32 	%p1322, %r5172, -1;
	selp.u32 	%r5173, 1, 0, %p1322;
	add.s32 	%r5174, %r5170, %r5173;
	ld.global.u32 	%r5175, [%rd2196+56];
	mul.wide.s32 	%rd2225, %r5175, 4;
	add.s64 	%rd2226, %rd4, %rd2225;
	ld.global.u32 	%r5176, [%rd2226];
	setp.eq.s32 	%p1323, %r5176, -1;
	selp.u32 	%r5177, 1, 0, %p1323;
	add.s32 	%r5178, %r5174, %r5177;
	ld.global.u32 	%r5179, [%rd2196+60];
	mul.wide.s32 	%rd2227, %r5179, 4;
	add.s64 	%rd2228, %rd4, %rd2227;
	ld.global.u32 	%r5180, [%rd2228];
	setp.eq.s32 	%p1324, %r5180, -1;
	selp.u32 	%r5181, 1, 0, %p1324;
	add.s32 	%r6256, %r5178, %r5181;
	add.s32 	%r6248, %r6248, 16;
	add.s32 	%r6246, %r6246, 16;
	setp.ne.s32 	%p1325, %r6246, %r1019;
	@%p1325 bra 	$L__BB30_516;
$L__BB30_517:
	setp.eq.s32 	%p1326, %r1018, 0;
	@%p1326 bra 	$L__BB30_527;
	and.b32  	%r1029, %r1017, 7;
	setp.lt.u32 	%p1327, %r1018, 8;
	@%p1327 bra 	$L__BB30_520;
	mul.wide.s32 	%rd2229, %r6248, 4;
	add.s64 	%rd2230, %rd3, %rd2229;
	ld.global.u32 	%r5183, [%rd2230];
	mul.wide.s32 	%rd2231, %r5183, 4;
	add.s64 	%rd2232, %rd4, %rd2231;
	ld.global.u32 	%r5184, [%rd2232];
	setp.eq.s32 	%p1328, %r5184, -1;
	selp.u32 	%r5185, 1, 0, %p1328;
	add.s32 	%r5186, %r6256, %r5185;
	ld.global.u32 	%r5187, [%rd2230+4];
	mul.wide.s32 	%rd2233, %r5187, 4;
	add.s64 	%rd2234, %rd4, %rd2233;
	ld.global.u32 	%r5188, [%rd2234];
	setp.eq.s32 	%p1329, %r5188, -1;
	selp.u32 	%r5189, 1, 0, %p1329;
	add.s32 	%r5190, %r5186, %r5189;
	ld.global.u32 	%r5191, [%rd2230+8];
	mul.wide.s32 	%rd2235, %r5191, 4;
	add.s64 	%rd2236, %rd4, %rd2235;
	ld.global.u32 	%r5192, [%rd2236];
	setp.eq.s32 	%p1330, %r5192, -1;
	selp.u32 	%r5193, 1, 0, %p1330;
	add.s32 	%r5194, %r5190, %r5193;
	ld.global.u32 	%r5195, [%rd2230+12];
	mul.wide.s32 	%rd2237, %r5195, 4;
	add.s64 	%rd2238, %rd4, %rd2237;
	ld.global.u32 	%r5196, [%rd2238];
	setp.eq.s32 	%p1331, %r5196, -1;
	selp.u32 	%r5197, 1, 0, %p1331;
	add.s32 	%r5198, %r5194, %r5197;
	ld.global.u32 	%r5199, [%rd2230+16];
	mul.wide.s32 	%rd2239, %r5199, 4;
	add.s64 	%rd2240, %rd4, %rd2239;
	ld.global.u32 	%r5200, [%rd2240];
	setp.eq.s32 	%p1332, %r5200, -1;
	selp.u32 	%r5201, 1, 0, %p1332;
	add.s32 	%r5202, %r5198, %r5201;
	ld.global.u32 	%r5203, [%rd2230+20];
	mul.wide.s32 	%rd2241, %r5203, 4;
	add.s64 	%rd2242, %rd4, %rd2241;
	ld.global.u32 	%r5204, [%rd2242];
	setp.eq.s32 	%p1333, %r5204, -1;
	selp.u32 	%r5205, 1, 0, %p1333;
	add.s32 	%r5206, %r5202, %r5205;
	ld.global.u32 	%r5207, [%rd2230+24];
	mul.wide.s32 	%rd2243, %r5207, 4;
	add.s64 	%rd2244, %rd4, %rd2243;
	ld.global.u32 	%r5208, [%rd2244];
	setp.eq.s32 	%p1334, %r5208, -1;
	selp.u32 	%r5209, 1, 0, %p1334;
	add.s32 	%r5210, %r5206, %r5209;
	ld.global.u32 	%r5211, [%rd2230+28];
	mul.wide.s32 	%rd2245, %r5211, 4;
	add.s64 	%rd2246, %rd4, %rd2245;
	ld.global.u32 	%r5212, [%rd2246];
	setp.eq.s32 	%p1335, %r5212, -1;
	selp.u32 	%r5213, 1, 0, %p1335;
	add.s32 	%r6256, %r5210, %r5213;
	add.s32 	%r6248, %r6248, 8;
$L__BB30_520:
	setp.eq.s32 	%p1336, %r1029, 0;
	@%p1336 bra 	$L__BB30_527;
	and.b32  	%r1035, %r1017, 3;
	setp.lt.u32 	%p1337, %r1029, 4;
	@%p1337 bra 	$L__BB30_523;
	mul.wide.s32 	%rd2247, %r6248, 4;
	add.s64 	%rd2248, %rd3, %rd2247;
	ld.global.u32 	%r5215, [%rd2248];
	mul.wide.s32 	%rd2249, %r5215, 4;
	add.s64 	%rd2250, %rd4, %rd2249;
	ld.global.u32 	%r5216, [%rd2250];
	setp.eq.s32 	%p1338, %r5216, -1;
	selp.u32 	%r5217, 1, 0, %p1338;
	add.s32 	%r5218, %r6256, %r5217;
	ld.global.u32 	%r5219, [%rd2248+4];
	mul.wide.s32 	%rd2251, %r5219, 4;
	add.s64 	%rd2252, %rd4, %rd2251;
	ld.global.u32 	%r5220, [%rd2252];
	setp.eq.s32 	%p1339, %r5220, -1;
	selp.u32 	%r5221, 1, 0, %p1339;
	add.s32 	%r5222, %r5218, %r5221;
	ld.global.u32 	%r5223, [%rd2248+8];
	mul.wide.s32 	%rd2253, %r5223, 4;
	add.s64 	%rd2254, %rd4, %rd2253;
	ld.global.u32 	%r5224, [%rd2254];
	setp.eq.s32 	%p1340, %r5224, -1;
	selp.u32 	%r5225, 1, 0, %p1340;
	add.s32 	%r5226, %r5222, %r5225;
	ld.global.u32 	%r5227, [%rd2248+12];
	mul.wide.s32 	%rd2255, %r5227, 4;
	add.s64 	%rd2256, %rd4, %rd2255;
	ld.global.u32 	%r5228, [%rd2256];
	setp.eq.s32 	%p1341, %r5228, -1;
	selp.u32 	%r5229, 1, 0, %p1341;
	add.s32 	%r6256, %r5226, %r5229;
	add.s32 	%r6248, %r6248, 4;
$L__BB30_523:
	setp.eq.s32 	%p1342, %r1035, 0;
	@%p1342 bra 	$L__BB30_527;
	mul.wide.s32 	%rd2257, %r6248, 4;
	add.s64 	%rd47, %rd3, %rd2257;
	ld.global.u32 	%r5230, [%rd47];
	mul.wide.s32 	%rd2258, %r5230, 4;
	add.s64 	%rd2259, %rd4, %rd2258;
	ld.global.u32 	%r5231, [%rd2259];
	setp.eq.s32 	%p1343, %r5231, -1;
	selp.u32 	%r5232, 1, 0, %p1343;
	add.s32 	%r6256, %r6256, %r5232;
	setp.eq.s32 	%p1344, %r1035, 1;
	@%p1344 bra 	$L__BB30_527;
	ld.global.u32 	%r5233, [%rd47+4];
	mul.wide.s32 	%rd2260, %r5233, 4;
	add.s64 	%rd2261, %rd4, %rd2260;
	ld.global.u32 	%r5234, [%rd2261];
	setp.eq.s32 	%p1345, %r5234, -1;
	selp.u32 	%r5235, 1, 0, %p1345;
	add.s32 	%r6256, %r6256, %r5235;
	setp.eq.s32 	%p1346, %r1035, 2;
	@%p1346 bra 	$L__BB30_527;
	ld.global.u32 	%r5236, [%rd47+8];
	mul.wide.s32 	%rd2262, %r5236, 4;
	add.s64 	%rd2263, %rd4, %rd2262;
	ld.global.u32 	%r5237, [%rd2263];
	setp.eq.s32 	%p1347, %r5237, -1;
	selp.u32 	%r5238, 1, 0, %p1347;
	add.s32 	%r6256, %r6256, %r5238;
$L__BB30_527:
	add.s32 	%r5239, %r6061, %r6272;
	add.s32 	%r5240, %r6074, %r5239;
	add.s32 	%r5241, %r6087, %r5240;
	add.s32 	%r5242, %r6100, %r5241;
	add.s32 	%r5243, %r6113, %r5242;
	add.s32 	%r5244, %r6126, %r5243;
	add.s32 	%r5245, %r6139, %r5244;
	add.s32 	%r5246, %r6152, %r5245;
	add.s32 	%r5247, %r6165, %r5246;
	add.s32 	%r5248, %r6178, %r5247;
	add.s32 	%r5249, %r6191, %r5248;
	add.s32 	%r5250, %r6204, %r5249;
	add.s32 	%r5251, %r6217, %r5250;
	add.s32 	%r5252, %r6230, %r5251;
	add.s32 	%r5253, %r6243, %r5252;
	add.s32 	%r6272, %r6256, %r5253;
	sub.s64 	%rd2264, %rd1, %rd2484;
	setp.lt.u64 	%p1348, %rd2264, %rd5;
	@%p1348 bra 	$L__BB30_547;
	bra.uni 	$L__BB30_286;
$L__BB30_528:
	setp.le.u64 	%p1349, %rd1, %rd2484;
	@%p1349 bra 	$L__BB30_547;
	cvt.u32.u64 	%r5254, %rd2484;
	cvt.u32.u64 	%r5255, %rd1;
	sub.s32 	%r1046, %r5255, %r5254;
	setp.ge.s32 	%p1350, %r83, %r1046;
	@%p1350 bra 	$L__BB30_547;
	add.s32 	%r1047, %r1, %r5254;
	mov.u32 	%r6257, %r83;
$L__BB30_531:
	add.s32 	%r1050, %r1047, %r6257;
	mul.wide.s32 	%rd2265, %r1050, 4;
	add.s64 	%rd2266, %rd4, %rd2265;
	ld.global.u32 	%r5258, [%rd2266];
	setp.ne.s32 	%p1351, %r5258, -1;
	mov.b32 	%r6271, 0;
	@%p1351 bra 	$L__BB30_546;
	add.s64 	%rd2268, %rd2, %rd2265;
	ld.global.u32 	%r6263, [%rd2268];
	ld.global.u32 	%r1052, [%rd2268+4];
	setp.ge.s32 	%p1352, %r6263, %r1052;
	@%p1352 bra 	$L__BB30_546;
	add.s32 	%r5262, %r6263, 1;
	max.s32 	%r5263, %r1052, %r5262;
	sub.s32 	%r1053, %r5263, %r6263;
	and.b32  	%r1054, %r1053, 15;
	sub.s32 	%r5264, %r6263, %r5263;
	setp.gt.u32 	%p1353, %r5264, -16;
	mov.b32 	%r6271, 0;
	@%p1353 bra 	$L__BB30_536;
	and.b32  	%r1055, %r1053, -16;
	mov.b32 	%r6271, 0;
	mov.u32 	%r6261, %r6271;
$L__BB30_535:
	.pragma "nounroll";
	mul.wide.s32 	%rd2269, %r6263, 4;
	add.s64 	%rd2270, %rd3, %rd2269;
	ld.global.u32 	%r5266, [%rd2270];
	mul.wide.s32 	%rd2271, %r5266, 4;
	add.s64 	%rd2272, %rd4, %rd2271;
	ld.global.u32 	%r5267, [%rd2272];
	setp.eq.s32 	%p1354, %r5267, -1;
	selp.u32 	%r5268, 1, 0, %p1354;
	add.s32 	%r5269, %r6271, %r5268;
	ld.global.u32 	%r5270, [%rd2270+4];
	mul.wide.s32 	%rd2273, %r5270, 4;
	add.s64 	%rd2274, %rd4, %rd2273;
	ld.global.u32 	%r5271, [%rd2274];
	setp.eq.s32 	%p1355, %r5271, -1;
	selp.u32 	%r5272, 1, 0, %p1355;
	add.s32 	%r5273, %r5269, %r5272;
	ld.global.u32 	%r5274, [%rd2270+8];
	mul.wide.s32 	%rd2275, %r5274, 4;
	add.s64 	%rd2276, %rd4, %rd2275;
	ld.global.u32 	%r5275, [%rd2276];
	setp.eq.s32 	%p1356, %r5275, -1;
	selp.u32 	%r5276, 1, 0, %p1356;
	add.s32 	%r5277, %r5273, %r5276;
	ld.global.u32 	%r5278, [%rd2270+12];
	mul.wide.s32 	%rd2277, %r5278, 4;
	add.s64 	%rd2278, %rd4, %rd2277;
	ld.global.u32 	%r5279, [%rd2278];
	setp.eq.s32 	%p1357, %r5279, -1;
	selp.u32 	%r5280, 1, 0, %p1357;
	add.s32 	%r5281, %r5277, %r5280;
	ld.global.u32 	%r5282, [%rd2270+16];
	mul.wide.s32 	%rd2279, %r5282, 4;
	add.s64 	%rd2280, %rd4, %rd2279;
	ld.global.u32 	%r5283, [%rd2280];
	setp.eq.s32 	%p1358, %r5283, -1;
	selp.u32 	%r5284, 1, 0, %p1358;
	add.s32 	%r5285, %r5281, %r5284;
	ld.global.u32 	%r5286, [%rd2270+20];
	mul.wide.s32 	%rd2281, %r5286, 4;
	add.s64 	%rd2282, %rd4, %rd2281;
	ld.global.u32 	%r5287, [%rd2282];
	setp.eq.s32 	%p1359, %r5287, -1;
	selp.u32 	%r5288, 1, 0, %p1359;
	add.s32 	%r5289, %r5285, %r5288;
	ld.global.u32 	%r5290, [%rd2270+24];
	mul.wide.s32 	%rd2283, %r5290, 4;
	add.s64 	%rd2284, %rd4, %rd2283;
	ld.global.u32 	%r5291, [%rd2284];
	setp.eq.s32 	%p1360, %r5291, -1;
	selp.u32 	%r5292, 1, 0, %p1360;
	add.s32 	%r5293, %r5289, %r5292;
	ld.global.u32 	%r5294, [%rd2270+28];
	mul.wide.s32 	%rd2285, %r5294, 4;
	add.s64 	%rd2286, %rd4, %rd2285;
	ld.global.u32 	%r5295, [%rd2286];
	setp.eq.s32 	%p1361, %r5295, -1;
	selp.u32 	%r5296, 1, 0, %p1361;
	add.s32 	%r5297, %r5293, %r5296;
	ld.global.u32 	%r5298, [%rd2270+32];
	mul.wide.s32 	%rd2287, %r5298, 4;
	add.s64 	%rd2288, %rd4, %rd2287;
	ld.global.u32 	%r5299, [%rd2288];
	setp.eq.s32 	%p1362, %r5299, -1;
	selp.u32 	%r5300, 1, 0, %p1362;
	add.s32 	%r5301, %r5297, %r5300;
	ld.global.u32 	%r5302, [%rd2270+36];
	mul.wide.s32 	%rd2289, %r5302, 4;
	add.s64 	%rd2290, %rd4, %rd2289;
	ld.global.u32 	%r5303, [%rd2290];
	setp.eq.s32 	%p1363, %r5303, -1;
	selp.u32 	%r5304, 1, 0, %p1363;
	add.s32 	%r5305, %r5301, %r5304;
	ld.global.u32 	%r5306, [%rd2270+40];
	mul.wide.s32 	%rd2291, %r5306, 4;
	add.s64 	%rd2292, %rd4, %rd2291;
	ld.global.u32 	%r5307, [%rd2292];
	setp.eq.s32 	%p1364, %r5307, -1;
	selp.u32 	%r5308, 1, 0, %p1364;
	add.s32 	%r5309, %r5305, %r5308;
	ld.global.u32 	%r5310, [%rd2270+44];
	mul.wide.s32 	%rd2293, %r5310, 4;
	add.s64 	%rd2294, %rd4, %rd2293;
	ld.global.u32 	%r5311, [%rd2294];
	setp.eq.s32 	%p1365, %r5311, -1;
	selp.u32 	%r5312, 1, 0, %p1365;
	add.s32 	%r5313, %r5309, %r5312;
	ld.global.u32 	%r5314, [%rd2270+48];
	mul.wide.s32 	%rd2295, %r5314, 4;
	add.s64 	%rd2296, %rd4, %rd2295;
	ld.global.u32 	%r5315, [%rd2296];
	setp.eq.s32 	%p1366, %r5315, -1;
	selp.u32 	%r5316, 1, 0, %p1366;
	add.s32 	%r5317, %r5313, %r5316;
	ld.global.u32 	%r5318, [%rd2270+52];
	mul.wide.s32 	%rd2297, %r5318, 4;
	add.s64 	%rd2298, %rd4, %rd2297;
	ld.global.u32 	%r5319, [%rd2298];
	setp.eq.s32 	%p1367, %r5319, -1;
	selp.u32 	%r5320, 1, 0, %p1367;
	add.s32 	%r5321, %r5317, %r5320;
	ld.global.u32 	%r5322, [%rd2270+56];
	mul.wide.s32 	%rd2299, %r5322, 4;
	add.s64 	%rd2300, %rd4, %rd2299;
	ld.global.u32 	%r5323, [%rd2300];
	setp.eq.s32 	%p1368, %r5323, -1;
	selp.u32 	%r5324, 1, 0, %p1368;
	add.s32 	%r5325, %r5321, %r5324;
	ld.global.u32 	%r5326, [%rd2270+60];
	mul.wide.s32 	%rd2301, %r5326, 4;
	add.s64 	%rd2302, %rd4, %rd2301;
	ld.global.u32 	%r5327, [%rd2302];
	setp.eq.s32 	%p1369, %r5327, -1;
	selp.u32 	%r5328, 1, 0, %p1369;
	add.s32 	%r6271, %r5325, %r5328;
	add.s32 	%r6263, %r6263, 16;
	add.s32 	%r6261, %r6261, 16;
	setp.ne.s32 	%p1370, %r6261, %r1055;
	@%p1370 bra 	$L__BB30_535;
$L__BB30_536:
	setp.eq.s32 	%p1371, %r1054, 0;
	@%p1371 bra 	$L__BB30_546;
	and.b32  	%r1065, %r1053, 7;
	setp.lt.u32 	%p1372, %r1054, 8;
	@%p1372 bra 	$L__BB30_539;
	mul.wide.s32 	%rd2303, %r6263, 4;
	add.s64 	%rd2304, %rd3, %rd2303;
	ld.global.u32 	%r5330, [%rd2304];
	mul.wide.s32 	%rd2305, %r5330, 4;
	add.s64 	%rd2306, %rd4, %rd2305;
	ld.global.u32 	%r5331, [%rd2306];
	setp.eq.s32 	%p1373, %r5331, -1;
	selp.u32 	%r5332, 1, 0, %p1373;
	add.s32 	%r5333, %r6271, %r5332;
	ld.global.u32 	%r5334, [%rd2304+4];
	mul.wide.s32 	%rd2307, %r5334, 4;
	add.s64 	%rd2308, %rd4, %rd2307;
	ld.global.u32 	%r5335, [%rd2308];
	setp.eq.s32 	%p1374, %r5335, -1;
	selp.u32 	%r5336, 1, 0, %p1374;
	add.s32 	%r5337, %r5333, %r5336;
	ld.global.u32 	%r5338, [%rd2304+8];
	mul.wide.s32 	%rd2309, %r5338, 4;
	add.s64 	%rd2310, %rd4, %rd2309;
	ld.global.u32 	%r5339, [%rd2310];
	setp.eq.s32 	%p1375, %r5339, -1;
	selp.u32 	%r5340, 1, 0, %p1375;
	add.s32 	%r5341, %r5337, %r5340;
	ld.global.u32 	%r5342, [%rd2304+12];
	mul.wide.s32 	%rd2311, %r5342, 4;
	add.s64 	%rd2312, %rd4, %rd2311;
	ld.global.u32 	%r5343, [%rd2312];
	setp.eq.s32 	%p1376, %r5343, -1;
	selp.u32 	%r5344, 1, 0, %p1376;
	add.s32 	%r5345, %r5341, %r5344;
	ld.global.u32 	%r5346, [%rd2304+16];
	mul.wide.s32 	%rd2313, %r5346, 4;
	add.s64 	%rd2314, %rd4, %rd2313;
	ld.global.u32 	%r5347, [%rd2314];
	setp.eq.s32 	%p1377, %r5347, -1;
	selp.u32 	%r5348, 1, 0, %p1377;
	add.s32 	%r5349, %r5345, %r5348;
	ld.global.u32 	%r5350, [%rd2304+20];
	mul.wide.s32 	%rd2315, %r5350, 4;
	add.s64 	%rd2316, %rd4, %rd2315;
	ld.global.u32 	%r5351, [%rd2316];
	setp.eq.s32 	%p1378, %r5351, -1;
	selp.u32 	%r5352, 1, 0, %p1378;
	add.s32 	%r5353, %r5349, %r5352;
	ld.global.u32 	%r5354, [%rd2304+24];
	mul.wide.s32 	%rd2317, %r5354, 4;
	add.s64 	%rd2318, %rd4, %rd2317;
	ld.global.u32 	%r5355, [%rd2318];
	setp.eq.s32 	%p1379, %r5355, -1;
	selp.u32 	%r5356, 1, 0, %p1379;
	add.s32 	%r5357, %r5353, %r5356;
	ld.global.u32 	%r5358, [%rd2304+28];
	mul.wide.s32 	%rd2319, %r5358, 4;
	add.s64 	%rd2320, %rd4, %rd2319;
	ld.global.u32 	%r5359, [%rd2320];
	setp.eq.s32 	%p1380, %r5359, -1;
	selp.u32 	%r5360, 1, 0, %p1380;
	add.s32 	%r6271, %r5357, %r5360;
	add.s32 	%r6263, %r6263, 8;
$L__BB30_539:
	setp.eq.s32 	%p1381, %r1065, 0;
	@%p1381 bra 	$L__BB30_546;
	and.b32  	%r1071, %r1053, 3;
	setp.lt.u32 	%p1382, %r1065, 4;
	@%p1382 bra 	$L__BB30_542;
	mul.wide.s32 	%rd2321, %r6263, 4;
	add.s64 	%rd2322, %rd3, %rd2321;
	ld.global.u32 	%r5362, [%rd2322];
	mul.wide.s32 	%rd2323, %r5362, 4;
	add.s64 	%rd2324, %rd4, %rd2323;
	ld.global.u32 	%r5363, [%rd2324];
	setp.eq.s32 	%p1383, %r5363, -1;
	selp.u32 	%r5364, 1, 0, %p1383;
	add.s32 	%r5365, %r6271, %r5364;
	ld.global.u32 	%r5366, [%rd2322+4];
	mul.wide.s32 	%rd2325, %r5366, 4;
	add.s64 	%rd2326, %rd4, %rd2325;
	ld.global.u32 	%r5367, [%rd2326];
	setp.eq.s32 	%p1384, %r5367, -1;
	selp.u32 	%r5368, 1, 0, %p1384;
	add.s32 	%r5369, %r5365, %r5368;
	ld.global.u32 	%r5370, [%rd2322+8];
	mul.wide.s32 	%rd2327, %r5370, 4;
	add.s64 	%rd2328, %rd4, %rd2327;
	ld.global.u32 	%r5371, [%rd2328];
	setp.eq.s32 	%p1385, %r5371, -1;
	selp.u32 	%r5372, 1, 0, %p1385;
	add.s32 	%r5373, %r5369, %r5372;
	ld.global.u32 	%r5374, [%rd2322+12];
	mul.wide.s32 	%rd2329, %r5374, 4;
	add.s64 	%rd2330, %rd4, %rd2329;
	ld.global.u32 	%r5375, [%rd2330];
	setp.eq.s32 	%p1386, %r5375, -1;
	selp.u32 	%r5376, 1, 0, %p1386;
	add.s32 	%r6271, %r5373, %r5376;
	add.s32 	%r6263, %r6263, 4;
$L__BB30_542:
	setp.eq.s32 	%p1387, %r1071, 0;
	@%p1387 bra 	$L__BB30_546;
	mul.wide.s32 	%rd2331, %r6263, 4;
	add.s64 	%rd48, %rd3, %rd2331;
	ld.global.u32 	%r5377, [%rd48];
	mul.wide.s32 	%rd2332, %r5377, 4;
	add.s64 	%rd2333, %rd4, %rd2332;
	ld.global.u32 	%r5378, [%rd2333];
	setp.eq.s32 	%p1388, %r5378, -1;
	selp.u32 	%r5379, 1, 0, %p1388;
	add.s32 	%r6271, %r6271, %r5379;
	setp.eq.s32 	%p1389, %r1071, 1;
	@%p1389 bra 	$L__BB30_546;
	ld.global.u32 	%r5380, [%rd48+4];
	mul.wide.s32 	%rd2334, %r5380, 4;
	add.s64 	%rd2335, %rd4, %rd2334;
	ld.global.u32 	%r5381, [%rd2335];
	setp.eq.s32 	%p1390, %r5381, -1;
	selp.u32 	%r5382, 1, 0, %p1390;
	add.s32 	%r6271, %r6271, %r5382;
	setp.eq.s32 	%p1391, %r1071, 2;
	@%p1391 bra 	$L__BB30_546;
	ld.global.u32 	%r5383, [%rd48+8];
	mul.wide.s32 	%rd2336, %r5383, 4;
	add.s64 	%rd2337, %rd4, %rd2336;
	ld.global.u32 	%r5384, [%rd2337];
	setp.eq.s32 	%p1392, %r5384, -1;
	selp.u32 	%r5385, 1, 0, %p1392;
	add.s32 	%r6271, %r6271, %r5385;
$L__BB30_546:
	add.s32 	%r6272, %r6271, %r6272;
	add.s32 	%r6257, %r6257, 256;
	setp.lt.s32 	%p1393, %r6257, %r1046;
	@%p1393 bra 	$L__BB30_531;
$L__BB30_547:
	// begin inline asm
	mov.u32 %r5386, %laneid;
	// end inline asm
	mov.b32 	%r5389, 1;
	mov.b32 	%r5410, 31;
	mov.b32 	%r5411, -1;
	// begin inline asm
	shfl.sync.down.b32 %r5387, %r6272, %r5389, %r5410, %r5411;
	// end inline asm
	setp.gt.s32 	%p1394, %r5386, 30;
	selp.b32 	%r5412, 0, %r5387, %p1394;
	add.s32 	%r5393, %r5412, %r6272;
	mov.b32 	%r5394, 2;
	// begin inline asm
	shfl.sync.down.b32 %r5392, %r5393, %r5394, %r5410, %r5411;
	// end inline asm
	setp.gt.s32 	%p1395, %r5386, 29;
	selp.b32 	%r5413, 0, %r5392, %p1395;
	add.s32 	%r5398, %r5393, %r5413;
	mov.b32 	%r5399, 4;
	// begin inline asm
	shfl.sync.down.b32 %r5397, %r5398, %r5399, %r5410, %r5411;
	// end inline asm
	setp.gt.s32 	%p1396, %r5386, 27;
	selp.b32 	%r5414, 0, %r5397, %p1396;
	add.s32 	%r5403, %r5398, %r5414;
	mov.b32 	%r5404, 8;
	// begin inline asm
	shfl.sync.down.b32 %r5402, %r5403, %r5404, %r5410, %r5411;
	// end inline asm
	setp.gt.s32 	%p1397, %r5386, 23;
	selp.b32 	%r5415, 0, %r5402, %p1397;
	add.s32 	%r5408, %r5403, %r5415;
	mov.b32 	%r5409, 16;
	// begin inline asm
	shfl.sync.down.b32 %r5407, %r5408, %r5409, %r5410, %r5411;
	// end inline asm
	setp.gt.s32 	%p1398, %r5386, 15;
	selp.b32 	%r5416, 0, %r5407, %p1398;
	add.s32 	%r6273, %r5408, %r5416;
	setp.ne.s32 	%p1399, %r5386, 0;
	@%p1399 bra 	$L__BB30_549;
	shr.u32 	%r5417, %r83, 3;
	and.b32  	%r5418, %r5417, 124;
	mov.u32 	%r5419, _ZZN3cub18CUB_300001_SM_10006detail6reduce18DeviceReduceKernelINS2_10policy_hubIiyN4cuda3std3__44plusIiEEE10Policy1000EN6thrust24THRUST_300001_SM_1000_NS17counting_iteratorIiNSD_11use_defaultESF_SF_EEyS9_i19active_edge_counterEEvT0_PT3_T1_NS0_13GridEvenShareISL_EET2_T4_E12temp_storage;
	add.s32 	%r5420, %r5419, %r5418;
	st.shared.u32 	[%r5420+8], %r6273;
$L__BB30_549:
	bar.sync 	0;
	setp.ne.s32 	%p1400, %r83, 0;
	@%p1400 bra 	$L__BB30_551;
	ld.shared.u32 	%r5421, [_ZZN3cub18CUB_300001_SM_10006detail6reduce18DeviceReduceKernelINS2_10policy_hubIiyN4cuda3std3__44plusIiEEE10Policy1000EN6thrust24THRUST_300001_SM_1000_NS17counting_iteratorIiNSD_11use_defaultESF_SF_EEyS9_i19active_edge_counterEEvT0_PT3_T1_NS0_13GridEvenShareISL_EET2_T4_E12temp_storage+12];
	add.s32 	%r5422, %r5421, %r6273;
	ld.shared.u32 	%r5423, [_ZZN3cub18CUB_300001_SM_10006detail6reduce18DeviceReduceKernelINS2_10policy_hubIiyN4cuda3std3__44plusIiEEE10Policy1000EN6thrust24THRUST_300001_SM_1000_NS17counting_iteratorIiNSD_11use_defaultESF_SF_EEyS9_i19active_edge_counterEEvT0_PT3_T1_NS0_13GridEvenShareISL_EET2_T4_E12temp_storage+16];
	add.s32 	%r5424, %r5422, %r5423;
	ld.shared.u32 	%r5425, [_ZZN3cub18CUB_300001_SM_10006detail6reduce18DeviceReduceKernelINS2_10policy_hubIiyN4cuda3std3__44plusIiEEE10Policy1000EN6thrust24THRUST_300001_SM_1000_NS17counting_iteratorIiNSD_11use_defaultESF_SF_EEyS9_i19active_edge_counterEEvT0_PT3_T1_NS0_13GridEvenShareISL_EET2_T4_E12temp_storage+20];
	add.s32 	%r5426, %r5424, %r5425;
	ld.shared.u32 	%r5427, [_ZZN3cub18CUB_300001_SM_10006detail6reduce18DeviceReduceKernelINS2_10policy_hubIiyN4cuda3std3__44plusIiEEE10Policy1000EN6thrust24THRUST_300001_SM_1000_NS17counting_iteratorIiNSD_11use_defaultESF_SF_EEyS9_i19active_edge_counterEEvT0_PT3_T1_NS0_13GridEvenShareISL_EET2_T4_E12temp_storage+24];
	add.s32 	%r5428, %r5426, %r5427;
	ld.shared.u32 	%r5429, [_ZZN3cub18CUB_300001_SM_10006detail6reduce18DeviceReduceKernelINS2_10policy_hubIiyN4cuda3std3__44plusIiEEE10Policy1000EN6thrust24THRUST_300001_SM_1000_NS17counting_iteratorIiNSD_11use_defaultESF_SF_EEyS9_i19active_edge_counterEEvT0_PT3_T1_NS0_13GridEvenShareISL_EET2_T4_E12temp_storage+28];
	add.s32 	%r5430, %r5428, %r5429;
	ld.shared.u32 	%r5431, [_ZZN3cub18CUB_300001_SM_10006detail6reduce18DeviceReduceKernelINS2_10policy_hubIiyN4cuda3std3__44plusIiEEE10Policy1000EN6thrust24THRUST_300001_SM_1000_NS17counting_iteratorIiNSD_11use_defaultESF_SF_EEyS9_i19active_edge_counterEEvT0_PT3_T1_NS0_13GridEvenShareISL_EET2_T4_E12temp_storage+32];
	add.s32 	%r5432, %r5430, %r5431;
	ld.shared.u32 	%r5433, [_ZZN3cub18CUB_300001_SM_10006detail6reduce18DeviceReduceKernelINS2_10policy_hubIiyN4cuda3std3__44plusIiEEE10Policy1000EN6thrust24THRUST_300001_SM_1000_NS17counting_iteratorIiNSD_11use_defaultESF_SF_EEyS9_i19active_edge_counterEEvT0_PT3_T1_NS0_13GridEvenShareISL_EET2_T4_E12temp_storage+36];
	add.s32 	%r6273, %r5432, %r5433;
$L__BB30_551:
	mov.u32 	%r5805, %tid.x;
	setp.ne.s32 	%p1508, %r5805, 0;
	@%p1508 bra 	$L__BB30_553;
	cvta.to.global.u64 	%rd2481, %rd49;
	mul.wide.u32 	%rd2482, %r2, 4;
	add.s64 	%rd2483, %rd2481, %rd2482;
	st.global.u32 	[%rd2483], %r6273;
$L__BB30_553:
	ret;

}
	// .globl	_ZN3cub18CUB_300001_SM_10006detail6reduce28DeviceReduceSingleTileKernelINS2_10policy_hubIiyN4cuda3std3__44plusIiEEE10Policy1000EPiSC_iS9_iiNS7_10__identityEEEvT0_T1_T2_T3_T4_T6_
.visible .entry _ZN3cub18CUB_300001_SM_10006detail6reduce28DeviceReduceSingleTileKernelINS2_10policy_hubIiyN4cuda3std3__44plusIiEEE10Policy1000EPiSC_iS9_iiNS7_10__identityEEEvT0_T1_T2_T3_T4_T6_(
	.param .u64 .ptr .align 1 _ZN3cub18CUB_300001_SM_10006detail6reduce28DeviceReduceSingleTileKernelINS2_10policy_hubIiyN4cuda3std3__44plusIiEEE10Policy1000EPiSC_iS9_iiNS7_10__identityEEEvT0_T1_T2_T3_T4_T6__param_0,
	.param .u64 .ptr .align 1 _ZN3cub18CUB_300001_SM_10006detail6reduce28DeviceReduceSingleTileKernelINS2_10policy_hubIiyN4cuda3std3__44plusIiEEE10Policy1000EPiSC_iS9_iiNS7_10__identityEEEvT0_T1_T2_T3_T4_T6__param_1,
	.param .u32 _ZN3cub18CUB_300001_SM_10006detail6reduce28DeviceReduceSingleTileKernelINS2_10policy_hubIiyN4cuda3std3__44plusIiEEE10Policy1000EPiSC_iS9_iiNS7_10__identityEEEvT0_T1_T2_T3_T4_T6__param_2,
	.param .align 1 .b8 _ZN3cub18CUB_300001_SM_10006detail6reduce28DeviceReduceSingleTileKernelINS2_10policy_hubIiyN4cuda3std3__44plusIiEEE10Policy1000EPiSC_iS9_iiNS7_10__identityEEEvT0_T1_T2_T3_T4_T6__param_3[1],
	.param .u32 _ZN3cub18CUB_300001_SM_10006detail6reduce28DeviceReduceSingleTileKernelINS2_10policy_hubIiyN4cuda3std3__44plusIiEEE10Policy1000EPiSC_iS9_iiNS7_10__identityEEEvT0_T1_T2_T3_T4_T6__param_4,
	.param .align 1 .b8 _ZN3cub18CUB_300001_SM_10006detail6reduce28DeviceReduceSingleTileKernelINS2_10policy_hubIiyN4cuda3std3__44plusIiEEE10Policy1000EPiSC_iS9_iiNS7_10__identityEEEvT0_T1_T2_T3_T4_T6__param_5[1]
)
.maxntid 256
.minnctapersm 1
{
	.reg .pred 	%p<97>;
	.reg .b32 	%r<687>;
	.reg .b64 	%rd<125>;
	// demoted variable
	.shared .align 4 .b8 _ZZN3cub18CUB_300001_SM_10006detail6reduce28DeviceReduceSingleTileKernelINS2_10policy_hubIiyN4cuda3std3__44plusIiEEE10Policy1000EPiSC_iS9_iiNS7_10__identityEEEvT0_T1_T2_T3_T4_T6_E12temp_storage[44];
	ld.param.u64 	%rd16, [_ZN3cub18CUB_300001_SM_10006detail6reduce28DeviceReduceSingleTileKernelINS2_10policy_hubIiyN4cuda3std3__44plusIiEEE10Policy1000EPiSC_iS9_iiNS7_10__identityEEEvT0_T1_T2_T3_T4_T6__param_0];
	ld.param.u64 	%rd17, [_ZN3cub18CUB_300001_SM_10006detail6reduce28DeviceReduceSingleTileKernelINS2_10policy_hubIiyN4cuda3std3__44plusIiEEE10Policy1000EPiSC_iS9_iiNS7_10__identityEEEvT0_T1_T2_T3_T4_T6__param_1];
	ld.param.u32 	%r120, [_ZN3cub18CUB_300001_SM_10006detail6reduce28DeviceReduceSingleTileKernelINS2_10policy_hubIiyN4cuda3std3__44plusIiEEE10Policy1000EPiSC_iS9_iiNS7_10__identityEEEvT0_T1_T2_T3_T4_T6__param_2];
	ld.param.u32 	%r121, [_ZN3cub18CUB_300001_SM_10006detail6reduce28DeviceReduceSingleTileKernelINS2_10policy_hubIiyN4cuda3std3__44plusIiEEE10Policy1000EPiSC_iS9_iiNS7_10__identityEEEvT0_T1_T2_T3_T4_T6__param_4];
	cvta.to.global.u64 	%rd1, %rd17;
	setp.ne.s32 	%p1, %r120, 0;
	@%p1 bra 	$L__BB31_3;
	mov.u32 	%r633, %tid.x;
	setp.ne.s32 	%p96, %r633, 0;
	@%p96 bra 	$L__BB31_74;
	st.global.u32 	[%rd1], %r121;
	bra.uni 	$L__BB31_74;
$L__BB31_3:
	and.b64  	%rd18, %rd16, 15;
	setp.ne.s64 	%p2, %rd18, 0;
	@%p2 bra 	$L__BB31_38;
	setp.gt.s32 	%p49, %r120, 4095;
	@%p49 bra 	$L__BB31_22;
	mov.u32 	%r1, %tid.x;
	setp.ge.s32 	%p66, %r1, %r120;
	mov.b32 	%r644, 0;
	mov.u32 	%r639, %r1;
	@%p66 bra 	$L__BB31_7;
	mul.wide.u32 	%rd113, %r1, 4;
	add.s64 	%rd112, %rd16, %rd113;
	// begin inline asm
	ld.global.nc.u32 %r644, [%rd112];
	// end inline asm
	add.s32 	%r639, %r1, 256;
$L__BB31_7:
	setp.ge.s32 	%p67, %r639, %r120;
	@%p67 bra 	$L__BB31_13;
	not.b32 	%r507, %r639;
	add.s32 	%r6, %r120, %r507;
	and.b32  	%r508, %r6, 768;
	setp.eq.s32 	%p68, %r508, 768;
	@%p68 bra 	$L__BB31_11;
	mul.wide.u32 	%rd114, %r639, 4;
	add.s64 	%rd121, %rd16, %rd114;
	shr.u32 	%r509, %r6, 8;
	add.s32 	%r510, %r509, 1;
	and.b32  	%r511, %r510, 3;
	neg.s32 	%r636, %r511;
$L__BB31_10:
	.pragma "nounroll";
	// begin inline asm
	ld.global.nc.u32 %r512, [%rd121];
	// end inline asm
	add.s32 	%r644, %r512, %r644;
	add.s32 	%r639, %r639, 256;
	add.s64 	%rd121, %rd121, 1024;
	add.s32 	%r636, %r636, 1;
	setp.ne.s32 	%p69, %r636, 0;
	@%p69 bra 	$L__BB31_10;
$L__BB31_11:
	setp.lt.u32 	%p70, %r6, 768;
	@%p70 bra 	$L__BB31_13;
$L__BB31_12:
	mul.wide.s32 	%rd120, %r639, 4;
	add.s64 	%rd116, %rd16, %rd120;
	// begin inline asm
	ld.global.nc.u32 %r513, [%rd116];
	// end inline asm
	add.s32 	%r517, %r513, %r644;
	add.s64 	%rd117, %rd116, 1024;
	// begin inline asm
	ld.global.nc.u32 %r514, [%rd117];
	// end inline asm
	add.s32 	%r518, %r514, %r517;
	add.s64 	%rd118, %rd116, 2048;
	// begin inline asm
	ld.global.nc.u32 %r515, [%rd118];
	// end inline asm
	add.s32 	%r519, %r515, %r518;
	add.s64 	%rd119, %rd116, 3072;
	// begin inline asm
	ld.global.nc.u32 %r516, [%rd119];
	// end inline asm
	add.s32 	%r644, %r516, %r519;
	add.s32 	%r639, %r639, 1024;
	setp.lt.s32 	%p71, %r639, %r120;
	@%p71 bra 	$L__BB31_12;
$L__BB31_13:
	setp.lt.s32 	%p72, %r120, 256;
	@%p72 bra 	$L__BB31_18;
	// begin inline asm
	mov.u32 %r583, %laneid;
	// end inline asm
	mov.b32 	%r586, 1;
	mov.b32 	%r607, 31;
	mov.b32 	%r608, -1;
	// begin inline asm
	shfl.sync.down.b32 %r584, %r644, %r586, %r607, %r608;
	// end inline asm
	setp.gt.s32 	%p88, %r583, 30;
	selp.b32 	%r609, 0, %r584, %p88;
	add.s32 	%r590, %r609, %r644;
	mov.b32 	%r591, 2;
	// begin inline asm
	shfl.sync.down.b32 %r589, %r590, %r591, %r607, %r608;
	// end inline asm
	setp.gt.s32 	%p89, %r583, 29;
	selp.b32 	%r610, 0, %r589, %p89;
	add.s32 	%r595, %r590, %r610;
	mov.b32 	%r596, 4;
	// begin inline asm
	shfl.sync.down.b32 %r594, %r595, %r596, %r607, %r608;
	// end inline asm
	setp.gt.s32 	%p90, %r583, 27;
	selp.b32 	%r611, 0, %r594, %p90;
	add.s32 	%r600, %r595, %r611;
	mov.b32 	%r601, 8;
	// begin inline asm
	shfl.sync.down.b32 %r599, %r600, %r601, %r607, %r608;
	// end inline asm
	setp.gt.s32 	%p91, %r583, 23;
	selp.b32 	%r612, 0, %r599, %p91;
	add.s32 	%r605, %r600, %r612;
	mov.b32 	%r606, 16;
	// begin inline asm
	shfl.sync.down.b32 %r604, %r605, %r606, %r607, %r608;
	// end inline asm
	setp.gt.s32 	%p92, %r583, 15;
	selp.b32 	%r613, 0, %r604, %p92;
	add.s32 	%r686, %r605, %r613;
	setp.ne.s32 	%p93, %r583, 0;
	@%p93 bra 	$L__BB31_16;
	shr.u32 	%r614, %r1, 3;
	and.b32  	%r615, %r614, 124;
	mov.u32 	%r616, _ZZN3cub18CUB_300001_SM_10006detail6reduce28DeviceReduceSingleTileKernelINS2_10policy_hubIiyN4cuda3std3__44plusIiEEE10Policy1000EPiSC_iS9_iiNS7_10__identityEEEvT0_T1_T2_T3_T4_T6_E12temp_storage;
	add.s32 	%r617, %r616, %r615;
	st.shared.u32 	[%r617+8], %r686;
$L__BB31_16:
	bar.sync 	0;
	setp.ne.s32 	%p94, %r1, 0;
	@%p94 bra 	$L__BB31_72;
	ld.shared.u32 	%r618, [_ZZN3cub18CUB_300001_SM_10006detail6reduce28DeviceReduceSingleTileKernelINS2_10policy_hubIiyN4cuda3std3__44plusIiEEE10Policy1000EPiSC_iS9_iiNS7_10__identityEEEvT0_T1_T2_T3_T4_T6_E12temp_storage+12];
	add.s32 	%r619, %r618, %r686;
	ld.shared.u32 	%r620, [_ZZN3cub18CUB_300001_SM_10006detail6reduce28DeviceReduceSingleTileKernelINS2_10policy_hubIiyN4cuda3std3__44plusIiEEE10Policy1000EPiSC_iS9_iiNS7_10__identityEEEvT0_T1_T2_T3_T4_T6_E12temp_storage+16];
	add.s32 	%r621, %r619, %r620;
	ld.shared.u32 	%r622, [_ZZN3cub18CUB_300001_SM_10006detail6reduce28DeviceReduceSingleTileKernelINS2_10policy_hubIiyN4cuda3std3__44plusIiEEE10Policy1000EPiSC_iS9_iiNS7_10__identityEEEvT0_T1_T2_T3_T4_T6_E12temp_storage+20];
	add.s32 	%r623, %r621, %r622;
	ld.shared.u32 	%r624, [_ZZN3cub18CUB_300001_SM_10006detail6reduce28DeviceReduceSingleTileKernelINS2_10policy_hubIiyN4cuda3std3__44plusIiEEE10Policy1000EPiSC_iS9_iiNS7_10__identityEEEvT0_T1_T2_T3_T4_T6_E12temp_storage+24];
	add.s32 	%r625, %r623, %r624;
	ld.shared.u32 	%r626, [_ZZN3cub18CUB_300001_SM_10006detail6reduce28DeviceReduceSingleTileKernelINS2_10policy_hubIiyN4cuda3std3__44plusIiEEE10Policy1000EPiSC_iS9_iiNS7_10__identityEEEvT0_T1_T2_T3_T4_T6_E12temp_storage+28];
	add.s32 	%r627, %r625, %r626;
	ld.shared.u32 	%r628, [_ZZN3cub18CUB_300001_SM_10006detail6reduce28DeviceReduceSingleTileKernelINS2_10policy_hubIiyN4cuda3std3__44plusIiEEE10Policy1000EPiSC_iS9_iiNS7_10__identityEEEvT0_T1_T2_T3_T4_T6_E12temp_storage+32];
	add.s32 	%r629, %r627, %r628;
	ld.shared.u32 	%r630, [_ZZN3cub18CUB_300001_SM_10006detail6reduce28DeviceReduceSingleTileKernelINS2_10policy_hubIiyN4cuda3std3__44plusIiEEE10Policy1000EPiSC_iS9_iiNS7_10__identityEEEvT0_T1_T2_T3_T4_T6_E12temp_storage+36];
	add.s32 	%r686, %r629, %r630;
	bra.uni 	$L__BB31_72;
$L__BB31_18:
	// begin inline asm
	mov.u32 %r520, %laneid;
	// end inline asm
	and.b32  	%r546, %r1, 992;
	add.s32 	%r547, %r546, 32;
	setp.gt.s32 	%p73, %r547, %r120;
	not.b32 	%r548, %r546;
	add.s32 	%r549, %r120, %r548;
	selp.b32 	%r544, %r549, 31, %p73;
	mov.b32 	%r523, 1;
	mov.b32 	%r545, -1;
	// begin inline asm
	shfl.sync.down.b32 %r521, %r644, %r523, %r544, %r545;
	// end inline asm
	setp.lt.s32 	%p74, %r520, %r544;
	selp.b32 	%r550, %r521, 0, %p74;
	add.s32 	%r527, %r550, %r644;
	mov.b32 	%r528, 2;
	// begin inline asm
	shfl.sync.down.b32 %r526, %r527, %r528, %r544, %r545;
	// end inline asm
	add.s32 	%r551, %r520, 2;
	setp.gt.s32 	%p75, %r551, %r544;
	selp.b32 	%r552, 0, %r526, %p75;
	add.s32 	%r532, %r527, %r552;
	mov.b32 	%r533, 4;
	// begin inline asm
	shfl.sync.down.b32 %r531, %r532, %r533, %r544, %r545;
	// end inline asm
	add.s32 	%r553, %r520, 4;
	setp.gt.s32 	%p76, %r553, %r544;
	selp.b32 	%r554, 0, %r531, %p76;
	add.s32 	%r537, %r532, %r554;
	mov.b32 	%r538, 8;
	// begin inline asm
	shfl.sync.down.b32 %r536, %r537, %r538, %r544, %r545;
	// end inline asm
	add.s32 	%r555, %r520, 8;
	setp.gt.s32 	%p77, %r555, %r544;
	selp.b32 	%r556, 0, %r536, %p77;
	add.s32 	%r542, %r537, %r556;
	mov.b32 	%r543, 16;
	// begin inline asm
	shfl.sync.down.b32 %r541, %r542, %r543, %r544, %r545;
	// end inline asm
	add.s32 	%r557, %r520, 16;
	setp.gt.s32 	%p78, %r557, %r544;
	selp.b32 	%r558, 0, %r541, %p78;
	add.s32 	%r686, %r542, %r558;
	setp.ne.s32 	%p79, %r520, 0;
	@%p79 bra 	$L__BB31_20;
	shr.u32 	%r559, %r1, 3;
	and.b32  	%r560, %r559, 124;
	mov.u32 	%r561, _ZZN3cub18CUB_300001_SM_10006detail6reduce28DeviceReduceSingleTileKernelINS2_10policy_hubIiyN4cuda3std3__44plusIiEEE10Policy1000EPiSC_iS9_iiNS7_10__identityEEEvT0_T1_T2_T3_T4_T6_E12temp_storage;
	add.s32 	%r562, %r561, %r560;
	st.shared.u32 	[%r562+8], %r686;
$L__BB31_20:
	bar.sync 	0;
	setp.ne.s32 	%p80, %r1, 0;
	@%p80 bra 	$L__BB31_72;
	setp.gt.s32 	%p81, %r120, 32;
	ld.shared.u32 	%r563, [_ZZN3cub18CUB_300001_SM_10006detail6reduce28DeviceReduceSingleTileKernelINS2_10policy_hubIiyN4cuda3std3__44plusIiEEE10Policy1000EPiSC_iS9_iiNS7_10__identityEEEvT0_T1_T2_T3_T4_T6_E12temp_storage+12];
	selp.b32 	%r564, %r563, 0, %p81;
	add.s32 	%r565, %r564, %r686;
	setp.gt.s32 	%p82, %r120, 64;
	ld.shared.u32 	%r566, [_ZZN3cub18CUB_300001_SM_10006detail6reduce28DeviceReduceSingleTileKernelINS2_10policy_hubIiyN4cuda3std3__44plusIiEEE10Policy1000EPiSC_iS9_iiNS7_10__identityEEEvT0_T1_T2_T3_T4_T6_E12temp_storage+16];
	selp.b32 	%r567, %r566, 0, %p82;
	add.s32 	%r568, %r565, %r567;
	setp.gt.s32 	%p83, %r120, 96;
	ld.shared.u32 	%r569, [_ZZN3cub18CUB_300001_SM_10006detail6reduce28DeviceReduceSingleTileKernelINS2_10policy_hubIiyN4cuda3std3__44plusIiEEE10Policy1000EPiSC_iS9_iiNS7_10__identityEEEvT0_T1_T2_T3_T4_T6_E12temp_storage+20];
	selp.b32 	%r570, %r569, 0, %p83;
	add.s32 	%r571, %r568, %r570;
	setp.gt.s32 	%p84, %r120, 128;
	ld.shared.u32 	%r572, [_ZZN3cub18CUB_300001_SM_10006detail6reduce28DeviceReduceSingleTileKernelINS2_10policy_hubIiyN4cuda3std3__44plusIiEEE10Policy1000EPiSC_iS9_iiNS7_10__identityEEEvT0_T1_T2_T3_T4_T6_E12temp_storage+24];
	selp.b32 	%r573, %r572, 0, %p84;
	add.s32 	%r574, %r571, %r573;
	setp.gt.s32 	%p85, %r120, 160;
	ld.shared.u32 	%r575, [_ZZN3cub18CUB_300001_SM_10006detail6reduce28DeviceReduceSingleTileKernelINS2_10policy_hubIiyN4cuda3std3__44plusIiEEE10Policy1000EPiSC_iS9_iiNS7_10__identityEEEvT0_T1_T2_T3_T4_T6_E12temp_storage+28];
	selp.b32 	%r576, %r575, 0, %p85;
	add.s32 	%r577, %r574, %r576;
	setp.gt.s32 	%p86, %r120, 192;
	ld.shared.u32 	%r578, [_ZZN3cub18CUB_300001_SM_10006detail6reduce28DeviceReduceSingleTileKernelINS2_10policy_hubIiyN4cuda3std3__44plusIiEEE10Policy1000EPiSC_iS9_iiNS7_10__identityEEEvT0_T1_T2_T3_T4_T6_E12temp_storage+32];
	selp.b32 	%r579, %r578, 0, %p86;
	add.s32 	%r580, %r577, %r579;
	setp.gt.s32 	%p87, %r120, 224;
	ld.shared.u32 	%r581, [_ZZN3cub18CUB_300001_SM_10006detail6reduce28DeviceReduceSingleTileKernelINS2_10policy_hubIiyN4cuda3std3__44plusIiEEE10Policy1000EPiSC_iS9_iiNS7_10__identityEEEvT0_T1_T2_T3_T4_T6_E12temp_storage+36];
	selp.b32 	%r582, %r581, 0, %p87;
	add.s32 	%r686, %r580, %r582;
	bra.uni 	$L__BB31_72;
$L__BB31_22:
	mov.u32 	%r26, %tid.x;
	shl.b32 	%r377, %r26, 2;
	mul.wide.u32 	%rd86, %r377, 4;
	add.s64 	%rd76, %rd16, %rd86;
	// begin inline asm
	ld.global.nc.v2.u64 {%rd74, %rd75}, [%rd76];
	// end inline asm
	mov.b64 	{%r378, %r379}, %rd75;
	mov.b64 	{%r380, %r381}, %rd74;
	add.s64 	%rd79, %rd76, 4096;
	// begin inline asm
	ld.global.nc.v2.u64 {%rd77, %rd78}, [%rd79];
	// end inline asm
	mov.b64 	{%r382, %r383}, %rd78;
	mov.b64 	{%r384, %r385}, %rd77;
	add.s64 	%rd82, %rd76, 8192;
	// begin inline asm
	ld.global.nc.v2.u64 {%rd80, %rd81}, [%rd82];
	// end inline asm
	mov.b64 	{%r386, %r387}, %rd81;
	mov.b64 	{%r388, %r389}, %rd80;
	add.s64 	%rd85, %rd76, 12288;
	// begin inline asm
	ld.global.nc.v2.u64 {%rd83, %rd84}, [%rd85];
	// end inline asm
	mov.b64 	{%r390, %r391}, %rd84;
	mov.b64 	{%r392, %r393}, %rd83;
	add.s32 	%r394, %r381, %r380;
	add.s32 	%r395, %r378, %r394;
	add.s32 	%r396, %r379, %r395;
	add.s32 	%r397, %r384, %r396;
	add.s32 	%r398, %r385, %r397;
	add.s32 	%r399, %r382, %r398;
	add.s32 	%r400, %r383, %r399;
	add.s32 	%r401, %r388, %r400;
	add.s32 	%r402, %r389, %r401;
	add.s32 	%r403, %r386, %r402;
	add.s32 	%r404, %r387, %r403;
	add.s32 	%r405, %r392, %r404;
	add.s32 	%r406, %r393, %r405;
	add.s32 	%r407, %r390, %r406;
	add.s32 	%r659, %r391, %r407;
	setp.lt.u32 	%p50, %r120, 8192;
	mov.b32 	%r648, 4096;
	@%p50 bra 	$L__BB31_26;
	add.s32 	%r28, %r120, -4096;
	mov.b32 	%r648, 4096;
$L__BB31_24:
	mul.wide.s32 	%rd99, %r648, 4;
	add.s64 	%rd89, %rd76, %rd99;
	// begin inline asm
	ld.global.nc.v2.u64 {%rd87, %rd88}, [%rd89];
	// end inline asm
	mov.b64 	{%r409, %r410}, %rd88;
	mov.b64 	{%r411, %r412}, %rd87;
	add.s64 	%rd92, %rd89, 4096;
	// begin inline asm
	ld.global.nc.v2.u64 {%rd90, %rd91}, [%rd92];
	// end inline asm
	mov.b64 	{%r413, %r414}, %rd91;
	mov.b64 	{%r415, %r416}, %rd90;
	add.s64 	%rd95, %rd89, 8192;
	// begin inline asm
	ld.global.nc.v2.u64 {%rd93, %rd94}, [%rd95];
	// end inline asm
	mov.b64 	{%r417, %r418}, %rd94;
	mov.b64 	{%r419, %r420}, %rd93;
	add.s64 	%rd98, %rd89, 12288;
	// begin inline asm
	ld.global.nc.v2.u64 {%rd96, %rd97}, [%rd98];
	// end inline asm
	mov.b64 	{%r421, %r422}, %rd97;
	mov.b64 	{%r423, %r424}, %rd96;
	add.s32 	%r425, %r411, %r659;
	add.s32 	%r426, %r412, %r425;
	add.s32 	%r427, %r409, %r426;
	add.s32 	%r428, %r410, %r427;
	add.s32 	%r429, %r415, %r428;
	add.s32 	%r430, %r416, %r429;
	add.s32 	%r431, %r413, %r430;
	add.s32 	%r432, %r414, %r431;
	add.s32 	%r433, %r419, %r432;
	add.s32 	%r434, %r420, %r433;
	add.s32 	%r435, %r417, %r434;
	add.s32 	%r436, %r418, %r435;
	add.s32 	%r437, %r423, %r436;
	add.s32 	%r438, %r424, %r437;
	add.s32 	%r439, %r421, %r438;
	add.s32 	%r659, %r422, %r439;
	sub.s32 	%r440, %r120, %r648;
	setp.lt.s32 	%p51, %r440, 4096;
	@%p51 bra 	$L__BB31_34;
	add.s32 	%r648, %r648, 4096;
	setp.le.s32 	%p52, %r648, %r28;
	@%p52 bra 	$L__BB31_24;
$L__BB31_26:
	setp.le.s32 	%p53, %r120, %r648;
	@%p53 bra 	$L__BB31_34;
	sub.s32 	%r35, %r120, %r648;
	setp.ge.s32 	%p54, %r26, %r35;
	@%p54 bra 	$L__BB31_34;
	not.b32 	%r442, %r26;
	add.s32 	%r443, %r120, %r442;
	sub.s32 	%r36, %r443, %r648;
	and.b32  	%r444, %r36, 768;
	setp.eq.s32 	%p55, %r444, 768;
	mov.u32 	%r653, %r26;
	@%p55 bra 	$L__BB31_31;
	add.s32 	%r650, %r26, %r648;
	shr.u32 	%r445, %r36, 8;
	add.s32 	%r446, %r445, 1;
	and.b32  	%r447, %r446, 3;
	neg.s32 	%r649, %r447;
	mov.u32 	%r653, %r26;
$L__BB31_30:
	.pragma "nounroll";
	mul.wide.u32 	%rd101, %r650, 4;
	add.s64 	%rd100, %rd16, %rd101;
	// begin inline asm
	ld.global.nc.u32 %r448, [%rd100];
	// end inline asm
	add.s32 	%r659, %r448, %r659;
	add.s32 	%r653, %r653, 256;
	add.s32 	%r650, %r650, 256;
	add.s32 	%r649, %r649, 1;
	setp.ne.s32 	%p56, %r649, 0;
	@%p56 bra 	$L__BB31_30;
$L__BB31_31:
	setp.lt.u32 	%p57, %r36, 768;
	@%p57 bra 	$L__BB31_34;
	cvt.u64.u32 	%rd102, %r653;
	cvt.u64.u32 	%rd103, %r648;
	add.s64 	%rd104, %rd102, %rd103;
	shl.b64 	%rd105, %rd104, 2;
	add.s64 	%rd106, %rd105, %rd16;
	add.s64 	%rd122, %rd106, 2048;
	add.s32 	%r656, %r653, %r648;
$L__BB31_33:
	mul.wide.u32 	%rd111, %r656, 4;
	add.s64 	%rd107, %rd16, %rd111;
	// begin inline asm
	ld.global.nc.u32 %r449, [%rd107];
	// end inline asm
	add.s32 	%r453, %r449, %r659;
	add.s64 	%rd108, %rd122, -1024;
	// begin inline asm
	ld.global.nc.u32 %r450, [%rd108];
	// end inline asm
	add.s32 	%r454, %r450, %r453;
	// begin inline asm
	ld.global.nc.u32 %r451, [%rd122];
	// end inline asm
	add.s32 	%r455, %r451, %r454;
	add.s64 	%rd110, %rd122, 1024;
	// begin inline asm
	ld.global.nc.u32 %r452, [%rd110];
	// end inline asm
	add.s32 	%r659, %r452, %r455;
	add.s32 	%r653, %r653, 1024;
	add.s64 	%rd122, %rd122, 4096;
	add.s32 	%r656, %r656, 1024;
	setp.lt.s32 	%p58, %r653, %r35;
	@%p58 bra 	$L__BB31_33;
$L__BB31_34:
	// begin inline asm
	mov.u32 %r456, %laneid;
	// end inline asm
	mov.b32 	%r459, 1;
	mov.b32 	%r480, 31;
	mov.b32 	%r481, -1;
	// begin inline asm
	shfl.sync.down.b32 %r457, %r659, %r459, %r480, %r481;
	// end inline asm
	setp.gt.s32 	%p59, %r456, 30;
	selp.b32 	%r482, 0, %r457, %p59;
	add.s32 	%r463, %r482, %r659;
	mov.b32 	%r464, 2;
	// begin inline asm
	shfl.sync.down.b32 %r462, %r463, %r464, %r480, %r481;
	// end inline asm
	setp.gt.s32 	%p60, %r456, 29;
	selp.b32 	%r483, 0, %r462, %p60;
	add.s32 	%r468, %r463, %r483;
	mov.b32 	%r469, 4;
	// begin inline asm
	shfl.sync.down.b32 %r467, %r468, %r469, %r480, %r481;
	// end inline asm
	setp.gt.s32 	%p61, %r456, 27;
	selp.b32 	%r484, 0, %r467, %p61;
	add.s32 	%r473, %r468, %r484;
	mov.b32 	%r474, 8;
	// begin inline asm
	shfl.sync.down.b32 %r472, %r473, %r474, %r480, %r481;
	// end inline asm
	setp.gt.s32 	%p62, %r456, 23;
	selp.b32 	%r485, 0, %r472, %p62;
	add.s32 	%r478, %r473, %r485;
	mov.b32 	%r479, 16;
	// begin inline asm
	shfl.sync.down.b32 %r477, %r478, %r479, %r480, %r481;
	// end inline asm
	setp.gt.s32 	%p63, %r456, 15;
	selp.b32 	%r486, 0, %r477, %p63;
	add.s32 	%r686, %r478, %r486;
	setp.ne.s32 	%p64, %r456, 0;
	@%p64 bra 	$L__BB31_36;
	shr.u32 	%r487, %r26, 3;
	and.b32  	%r488, %r487, 124;
	mov.u32 	%r489, _ZZN3cub18CUB_300001_SM_10006detail6reduce28DeviceReduceSingleTileKernelINS2_10policy_hubIiyN4cuda3std3__44plusIiEEE10Policy1000EPiSC_iS9_iiNS7_10__identityEEEvT0_T1_T2_T3_T4_T6_E12temp_storage;
	add.s32 	%r490, %r489, %r488;
	st.shared.u32 	[%r490+8], %r686;
$L__BB31_36:
	bar.sync 	0;
	setp.ne.s32 	%p65, %r26, 0;
	@%p65 bra 	$L__BB31_72;
	ld.shared.u32 	%r491, [_ZZN3cub18CUB_300001_SM_10006detail6reduce28DeviceReduceSingleTileKernelINS2_10policy_hubIiyN4cuda3std3__44plusIiEEE10Policy1000EPiSC_iS9_iiNS7_10__identityEEEvT0_T1_T2_T3_T4_T6_E12temp_storage+12];
	add.s32 	%r492, %r491, %r686;
	ld.shared.u32 	%r493, [_ZZN3cub18CUB_300001_SM_10006detail6reduce28DeviceReduceSingleTileKernelINS2_10policy_hubIiyN4cuda3std3__44plusIiEEE10Policy1000EPiSC_iS9_iiNS7_10__identityEEEvT0_T1_T2_T3_T4_T6_E12temp_storage+16];
	add.s32 	%r494, %r492, %r493;
	ld.shared.u32 	%r495, [_ZZN3cub18CUB_300001_SM_10006detail6reduce28DeviceReduceSingleTileKernelINS2_10policy_hubIiyN4cuda3std3__44plusIiEEE10Policy1000EPiSC_iS9_iiNS7_10__identityEEEvT0_T1_T2_T3_T4_T6_E12temp_storage+20];
	add.s32 	%r496, %r494, %r495;
	ld.shared.u32 	%r497, [_ZZN3cub18CUB_300001_SM_10006detail6reduce28DeviceReduceSingleTileKernelINS2_10policy_hubIiyN4cuda3std3__44plusIiEEE10Policy1000EPiSC_iS9_iiNS7_10__identityEEEvT0_T1_T2_T3_T4_T6_E12temp_storage+24];
	add.s32 	%r498, %r496, %r497;
	ld.shared.u32 	%r499, [_ZZN3cub18CUB_300001_SM_10006detail6reduce28DeviceReduceSingleTileKernelINS2_10policy_hubIiyN4cuda3std3__44plusIiEEE10Policy1000EPiSC_iS9_iiNS7_10__identityEEEvT0_T1_T2_T3_T4_T6_E12temp_storage+28];
	add.s32 	%r500, %r498, %r499;
	ld.shared.u32 	%r501, [_ZZN3cub18CUB_300001_SM_10006detail6reduce28DeviceReduceSingleTileKernelINS2_10policy_hubIiyN4cuda3std3__44plusIiEEE10Policy1000EPiSC_iS9_iiNS7_10__identityEEEvT0_T1_T2_T3_T4_T6_E12temp_storage+32];
	add.s32 	%r502, %r500, %r501;
	ld.shared.u32 	%r503, [_ZZN3cub18CUB_300001_SM_10006detail6reduce28DeviceReduceSingleTileKernelINS2_10policy_hubIiyN4cuda3std3__44plusIiEEE10Policy1000EPiSC_iS9_iiNS7_10__identityEEEvT0_T1_T2_T3_T4_T6_E12temp_storage+36];
	add.s32 	%r686, %r502, %r503;
	bra.uni 	$L__BB31_72;
$L__BB31_38:
	setp.gt.s32 	%p3, %r120, 4095;
	@%p3 bra 	$L__BB31_56;
	mov.u32 	%r60, %tid.x;
	setp.ge.s32 	%p20, %r60, %r120;
	mov.b32 	%r670, 0;
	mov.u32 	%r665, %r60;
	@%p20 bra 	$L__BB31_41;
	mul.wide.u32 	%rd66, %r60, 4;
	add.s64 	%rd65, %rd16, %rd66;
	// begin inline asm
	ld.global.nc.u32 %r670, [%rd65];
	// end inline asm
	add.s32 	%r665, %r60, 256;
$L__BB31_41:
	setp.ge.s32 	%p21, %r665, %r120;
	@%p21 bra 	$L__BB31_47;
	not.b32 	%r252, %r665;
	add.s32 	%r65, %r120, %r252;
	and.b32  	%r253, %r65, 768;
	setp.eq.s32 	%p22, %r253, 768;
	@%p22 bra 	$L__BB31_45;
	mul.wide.u32 	%rd67, %r665, 4;
	add.s64 	%rd123, %rd16, %rd67;
	shr.u32 	%r254, %r65, 8;
	add.s32 	%r255, %r254, 1;
	and.b32  	%r256, %r255, 3;
	neg.s32 	%r662, %r256;
$L__BB31_44:
	.pragma "nounroll";
	// begin inline asm
	ld.global.nc.u32 %r257, [%rd123];
	// end inline asm
	add.s32 	%r670, %r257, %r670;
	add.s32 	%r665, %r665, 256;
	add.s64 	%rd123, %rd123, 1024;
	add.s32 	%r662, %r662, 1;
	setp.ne.s32 	%p23, %r662, 0;
	@%p23 bra 	$L__BB31_44;
$L__BB31_45:
	setp.lt.u32 	%p24, %r65, 768;
	@%p24 bra 	$L__BB31_47;
$L__BB31_46:
	mul.wide.s32 	%rd73, %r665, 4;
	add.s64 	%rd69, %rd16, %rd73;
	// begin inline asm
	ld.global.nc.u32 %r258, [%rd69];
	// end inline asm
	add.s32 	%r262, %r258, %r670;
	add.s64 	%rd70, %rd69, 1024;
	// begin inline asm
	ld.global.nc.u32 %r259, [%rd70];
	// end inline asm
	add.s32 	%r263, %r259, %r262;
	add.s64 	%rd71, %rd69, 2048;
	// begin inline asm
	ld.global.nc.u32 %r260, [%rd71];
	// end inline asm
	add.s32 	%r264, %r260, %r263;
	add.s64 	%rd72, %rd69, 3072;
	// begin inline asm
	ld.global.nc.u32 %r261, [%rd72];
	// end inline asm
	add.s32 	%r670, %r261, %r264;
	add.s32 	%r665, %r665, 1024;
	setp.lt.s32 	%p25, %r665, %r120;
	@%p25 bra 	$L__BB31_46;
$L__BB31_47:
	setp.lt.s32 	%p26, %r120, 256;
	@%p26 bra 	$L__BB31_52;
	// begin inline asm
	mov.u32 %r328, %laneid;
	// end inline asm
	mov.b32 	%r331, 1;
	mov.b32 	%r352, 31;
	mov.b32 	%r353, -1;
	// begin inline asm
	shfl.sync.down.b32 %r329, %r670, %r331, %r352, %r353;
	// end inline asm
	setp.gt.s32 	%p42, %r328, 30;
	selp.b32 	%r354, 0, %r329, %p42;
	add.s32 	%r335, %r354, %r670;
	mov.b32 	%r336, 2;
	// begin inline asm
	shfl.sync.down.b32 %r334, %r335, %r336, %r352, %r353;
	// end inline asm
	setp.gt.s32 	%p43, %r328, 29;
	selp.b32 	%r355, 0, %r334, %p43;
	add.s32 	%r340, %r335, %r355;
	mov.b32 	%r341, 4;
	// begin inline asm
	shfl.sync.down.b32 %r339, %r340, %r341, %r352, %r353;
	// end inline asm
	setp.gt.s32 	%p44, %r328, 27;
	selp.b32 	%r356, 0, %r339, %p44;
	add.s32 	%r345, %r340, %r356;
	mov.b32 	%r346, 8;
	// begin inline asm
	shfl.sync.down.b32 %r344, %r345, %r346, %r352, %r353;
	// end inline asm
	setp.gt.s32 	%p45, %r328, 23;
	selp.b32 	%r357, 0, %r344, %p45;
	add.s32 	%r350, %r345, %r357;
	mov.b32 	%r351, 16;
	// begin inline asm
	shfl.sync.down.b32 %r349, %r350, %r351, %r352, %r353;
	// end inline asm
	setp.gt.s32 	%p46, %r328, 15;
	selp.b32 	%r358, 0, %r349, %p46;
	add.s32 	%r686, %r350, %r358;
	setp.ne.s32 	%p47, %r328, 0;
	@%p47 bra 	$L__BB31_50;
	shr.u32 	%r359, %r60, 3;
	and.b32  	%r360, %r359, 124;
	mov.u32 	%r361, _ZZN3cub18CUB_300001_SM_10006detail6reduce28DeviceReduceSingleTileKernelINS2_10policy_hubIiyN4cuda3std3__44plusIiEEE10Policy1000EPiSC_iS9_iiNS7_10__identityEEEvT0_T1_T2_T3_T4_T6_E12temp_storage;
	add.s32 	%r362, %r361, %r360;
	st.shared.u32 	[%r362+8], %r686;
$L__BB31_50:
	bar.sync 	0;
	setp.ne.s32 	%p48, %r60, 0;
	@%p48 bra 	$L__BB31_72;
	ld.shared.u32 	%r363, [_ZZN3cub18CUB_300001_SM_10006detail6reduce28DeviceReduceSingleTileKernelINS2_10policy_hubIiyN4cuda3std3__44plusIiEEE10Policy1000EPiSC_iS9_iiNS7_10__identityEEEvT0_T1_T2_T3_T4_T6_E12temp_storage+12];
	add.s32 	%r364, %r363, %r686;
	ld.shared.u32 	%r365, [_ZZN3cub18CUB_300001_SM_10006detail6reduce28DeviceReduceSingleTileKernelINS2_10policy_hubIiyN4cuda3std3__44plusIiEEE10Policy1000EPiSC_iS9_iiNS7_10__identityEEEvT0_T1_T2_T3_T4_T6_E12temp_storage+16];
	add.s32 	%r366, %r364, %r365;
	ld.shared.u32 	%r367, [_ZZN3cub18CUB_300001_SM_10006detail6reduce28DeviceReduceSingleTileKernelINS2_10policy_hubIiyN4cuda3std3__44plusIiEEE10Policy1000EPiSC_iS9_iiNS7_10__identityEEEvT0_T1_T2_T3_T4_T6_E12temp_storage+20];
	add.s32 	%r368, %r366, %r367;
	ld.shared.u32 	%r369, [_ZZN3cub18CUB_300001_SM_10006detail6reduce28DeviceReduceSingleTileKernelINS2_10policy_hubIiyN4cuda3std3__44plusIiEEE10Policy1000EPiSC_iS9_iiNS7_10__identityEEEvT0_T1_T2_T3_T4_T6_E12temp_storage+24];
	add.s32 	%r370, %r368, %r369;
	ld.shared.u32 	%r371, [_ZZN3cub18CUB_300001_SM_10006detail6reduce28DeviceReduceSingleTileKernelINS2_10policy_hubIiyN4cuda3std3__44plusIiEEE10Policy1000EPiSC_iS9_iiNS7_10__identityEEEvT0_T1_T2_T3_T4_T6_E12temp_storage+28];
	add.s32 	%r372, %r370, %r371;
	ld.shared.u32 	%r373, [_ZZN3cub18CUB_300001_SM_10006detail6reduce28DeviceReduceSingleTileKernelINS2_10policy_hubIiyN4cuda3std3__44plusIiEEE10Policy1000EPiSC_iS9_iiNS7_10__identityEEEvT0_T1_T2_T3_T4_T6_E12temp_storage+32];
	add.s32 	%r374, %r372, %r373;
	ld.shared.u32 	%r375, [_ZZN3cub18CUB_300001_SM_10006detail6reduce28DeviceReduceSingleTileKernelINS2_10policy_hubIiyN4cuda3std3__44plusIiEEE10Policy1000EPiSC_iS9_iiNS7_10__identityEEEvT0_T1_T2_T3_T4_T6_E12temp_storage+36];
	add.s32 	%r686, %r374, %r375;
	bra.uni 	$L__BB31_72;
$L__BB31_52:
	// begin inline asm
	mov.u32 %r265, %laneid;
	// end inline asm
	and.b32  	%r291, %r60, 992;
	add.s32 	%r292, %r291, 32;
	setp.gt.s32 	%p27, %r292, %r120;
	not.b32 	%r293, %r291;
	add.s32 	%r294, %r120, %r293;
	selp.b32 	%r289, %r294, 31, %p27;
	mov.b32 	%r268, 1;
	mov.b32 	%r290, -1;
	// begin inline asm
	shfl.sync.down.b32 %r266, %r670, %r268, %r289, %r290;
	// end inline asm
	setp.lt.s32 	%p28, %r265, %r289;
	selp.b32 	%r295, %r266, 0, %p28;
	add.s32 	%r272, %r295, %r670;
	mov.b32 	%r273, 2;
	// begin inline asm
	shfl.sync.down.b32 %r271, %r272, %r273, %r289, %r290;
	// end inline asm
	add.s32 	%r296, %r265, 2;
	setp.gt.s32 	%p29, %r296, %r289;
	selp.b32 	%r297, 0, %r271, %p29;
	add.s32 	%r277, %r272, %r297;
	mov.b32 	%r278, 4;
	// begin inline asm
	shfl.sync.down.b32 %r276, %r277, %r278, %r289, %r290;
	// end inline asm
	add.s32 	%r298, %r265, 4;
	setp.gt.s32 	%p30, %r298, %r289;
	selp.b32 	%r299, 0, %r276, %p30;
	add.s32 	%r282, %r277, %r299;
	mov.b32 	%r283, 8;
	// begin inline asm
	shfl.sync.down.b32 %r281, %r282, %r283, %r289, %r290;
	// end inline asm
	add.s32 	%r300, %r265, 8;
	setp.gt.s32 	%p31, %r300, %r289;
	selp.b32 	%r301, 0, %r281, %p31;
	add.s32 	%r287, %r282, %r301;
	mov.b32 	%r288, 16;
	// begin inline asm
	shfl.sync.down.b32 %r286, %r287, %r288, %r289, %r290;
	// end inline asm
	add.s32 	%r302, %r265, 16;
	setp.gt.s32 	%p32, %r302, %r289;
	selp.b32 	%r303, 0, %r286, %p32;
	add.s32 	%r686, %r287, %r303;
	setp.ne.s32 	%p33, %r265, 0;
	@%p33 bra 	$L__BB31_54;
	shr.u32 	%r304, %r60, 3;
	and.b32  	%r305, %r304, 124;
	mov.u32 	%r306, _ZZN3cub18CUB_300001_SM_10006detail6reduce28DeviceReduceSingleTileKernelINS2_10policy_hubIiyN4cuda3std3__44plusIiEEE10Policy1000EPiSC_iS9_iiNS7_10__identityEEEvT0_T1_T2_T3_T4_T6_E12temp_storage;
	add.s32 	%r307, %r306, %r305;
	st.shared.u32 	[%r307+8], %r686;
$L__BB31_54:
	bar.sync 	0;
	setp.ne.s32 	%p34, %r60, 0;
	@%p34 bra 	$L__BB31_72;
	setp.gt.s32 	%p35, %r120, 32;
	ld.shared.u32 	%r308, [_ZZN3cub18CUB_300001_SM_10006detail6reduce28DeviceReduceSingleTileKernelINS2_10policy_hubIiyN4cuda3std3__44plusIiEEE10Policy1000EPiSC_iS9_iiNS7_10__identityEEEvT0_T1_T2_T3_T4_T6_E12temp_storage+12];
	selp.b32 	%r309, %r308, 0, %p35;
	add.s32 	%r310, %r309, %r686;
	setp.gt.s32 	%p36, %r120, 64;
	ld.shared.u32 	%r311, [_ZZN3cub18CUB_300001_SM_10006detail6reduce28DeviceReduceSingleTileKernelINS2_10policy_hubIiyN4cuda3std3__44plusIiEEE10Policy1000EPiSC_iS9_iiNS7_10__identityEEEvT0_T1_T2_T3_T4_T6_E12temp_storage+16];
	selp.b32 	%r312, %r311, 0, %p36;
	add.s32 	%r313, %r310, %r312;
	setp.gt.s32 	%p37, %r120, 96;
	ld.shared.u32 	%r314, [_ZZN3cub18CUB_300001_SM_10006detail6reduce28DeviceReduceSingleTileKernelINS2_10policy_hubIiyN4cuda3std3__44plusIiEEE10Policy1000EPiSC_iS9_iiNS7_10__identityEEEvT0_T1_T2_T3_T4_T6_E12temp_storage+20];
	selp.b32 	%r315, %r314, 0, %p37;
	add.s32 	%r316, %r313, %r315;
	setp.gt.s32 	%p38, %r120, 128;
	ld.shared.u32 	%r317, [_ZZN3cub18CUB_300001_SM_10006detail6reduce28DeviceReduceSingleTileKernelINS2_10policy_hubIiyN4cuda3std3__44plusIiEEE10Policy1000EPiSC_iS9_iiNS7_10__identityEEEvT0_T1_T2_T3_T4_T6_E12temp_storage+24];
	selp.b32 	%r318, %r317, 0, %p38;
	add.s32 	%r319, %r316, %r318;
	setp.gt.s32 	%p39, %r120, 160;
	ld.shared.u32 	%r320, [_ZZN3cub18CUB_300001_SM_10006detail6reduce28DeviceReduceSingleTileKernelINS2_10policy_hubIiyN4cuda3std3__44plusIiEEE10Policy1000EPiSC_iS9_iiNS7_10__identityEEEvT0_T1_T2_T3_T4_T6_E12temp_storage+28];
	selp.b32 	%r321, %r320, 0, %p39;
	add.s32 	%r322, %r319, %r321;
	setp.gt.s32 	%p40, %r120, 192;
	ld.shared.u32 	%r323, [_ZZN3cub18CUB_300001_SM_10006detail6reduce28DeviceReduceSingleTileKernelINS2_10policy_hubIiyN4cuda3std3__44plusIiEEE10Policy1000EPiSC_iS9_iiNS7_10__identityEEEvT0_T1_T2_T3_T4_T6_E12temp_storage+32];
	selp.b32 	%r324, %r323, 0, %p40;
	add.s32 	%r325, %r322, %r324;
	setp.gt.s32 	%p41, %r120, 224;
	ld.shared.u32 	%r326, [_ZZN3cub18CUB_300001_SM_10006detail6reduce28DeviceReduceSingleTileKernelINS2_10policy_hubIiyN4cuda3std3__44plusIiEEE10Policy1000EPiSC_iS9_iiNS7_10__identityEEEvT0_T1_T2_T3_T4_T6_E12temp_storage+36];
	selp.b32 	%r327, %r326, 0, %p41;
	add.s32 	%r686, %r325, %r327;
	bra.uni 	$L__BB31_72;
$L__BB31_56:
	mov.u32 	%r85, %tid.x;
	mul.wide.u32 	%rd35, %r85, 4;
	add.s64 	%rd19, %rd16, %rd35;
	// begin inline asm
	ld.global.nc.u32 %r122, [%rd19];
	// end inline asm
	add.s64 	%rd20, %rd19, 1024;
	// begin inline asm
	ld.global.nc.u32 %r123, [%rd20];
	// end inline asm
	add.s64 	%rd21, %rd19, 2048;
	// begin inline asm
	ld.global.nc.u32 %r124, [%rd21];
	// end inline asm
	add.s64 	%rd22, %rd19, 3072;
	// begin inline asm
	ld.global.nc.u32 %r125, [%rd22];
	// end inline asm
	add.s64 	%rd23, %rd19, 4096;
	// begin inline asm
	ld.global.nc.u32 %r126, [%rd23];
	// end inline asm
	add.s64 	%rd24, %rd19, 5120;
	// begin inline asm
	ld.global.nc.u32 %r127, [%rd24];
	// end inline asm
	add.s64 	%rd25, %rd19, 6144;
	// begin inline asm
	ld.global.nc.u32 %r128, [%rd25];
	// end inline asm
	add.s64 	%rd26, %rd19, 7168;
	// begin inline asm
	ld.global.nc.u32 %r129, [%rd26];
	// end inline asm
	add.s64 	%rd27, %rd19, 8192;
	// begin inline asm
	ld.global.nc.u32 %r130, [%rd27];
	// end inline asm
	add.s64 	%rd28, %rd19, 9216;
	// begin inline asm
	ld.global.nc.u32 %r131, [%rd28];
	// end inline asm
	add.s64 	%rd29, %rd19, 10240;
	// begin inline asm
	ld.global.nc.u32 %r132, [%rd29];
	// end inline asm
	add.s64 	%rd30, %rd19, 11264;
	// begin inline asm
	ld.global.nc.u32 %r133, [%rd30];
	// end inline asm
	add.s64 	%rd31, %rd19, 12288;
	// begin inline asm
	ld.global.nc.u32 %r134, [%rd31];
	// end inline asm
	add.s64 	%rd32, %rd19, 13312;
	// begin inline asm
	ld.global.nc.u32 %r135, [%rd32];
	// end inline asm
	add.s64 	%rd33, %rd19, 14336;
	// begin inline asm
	ld.global.nc.u32 %r136, [%rd33];
	// end inline asm
	add.s64 	%rd34, %rd19, 15360;
	// begin inline asm
	ld.global.nc.u32 %r137, [%rd34];
	// end inline asm
	add.s32 	%r139, %r123, %r122;
	add.s32 	%r140, %r124, %r139;
	add.s32 	%r141, %r125, %r140;
	add.s32 	%r142, %r126, %r141;
	add.s32 	%r143, %r127, %r142;
	add.s32 	%r144, %r128, %r143;
	add.s32 	%r145, %r129, %r144;
	add.s32 	%r146, %r130, %r145;
	add.s32 	%r147, %r131, %r146;
	add.s32 	%r148, %r132, %r147;
	add.s32 	%r149, %r133, %r148;
	add.s32 	%r150, %r134, %r149;
	add.s32 	%r151, %r135, %r150;
	add.s32 	%r152, %r136, %r151;
	add.s32 	%r685, %r137, %r152;
	setp.lt.u32 	%p4, %r120, 8192;
	mov.b32 	%r674, 4096;
	@%p4 bra 	$L__BB31_60;
	add.s32 	%r87, %r120, -4096;
	mov.b32 	%r674, 4096;
$L__BB31_58:
	mul.wide.s32 	%rd52, %r674, 4;
	add.s64 	%rd36, %rd19, %rd52;
	// begin inline asm
	ld.global.nc.u32 %r154, [%rd36];
	// end inline asm
	add.s64 	%rd37, %rd36, 1024;
	// begin inline asm
	ld.global.nc.u32 %r155, [%rd37];
	// end inline asm
	add.s64 	%rd38, %rd36, 2048;
	// begin inline asm
	ld.global.nc.u32 %r156, [%rd38];
	// end inline asm
	add.s64 	%rd39, %rd36, 3072;
	// begin inline asm
	ld.global.nc.u32 %r157, [%rd39];
	// end inline asm
	add.s64 	%rd40, %rd36, 4096;
	// begin inline asm
	ld.global.nc.u32 %r158, [%rd40];
	// end inline asm
	add.s64 	%rd41, %rd36, 5120;
	// begin inline asm
	ld.global.nc.u32 %r159, [%rd41];
	// end inline asm
	add.s64 	%rd42, %rd36, 6144;
	// begin inline asm
	ld.global.nc.u32 %r160, [%rd42];
	// end inline asm
	add.s64 	%rd43, %rd36, 7168;
	// begin inline asm
	ld.global.nc.u32 %r161, [%rd43];
	// end inline asm
	add.s64 	%rd44, %rd36, 8192;
	// begin inline asm
	ld.global.nc.u32 %r162, [%rd44];
	// end inline asm
	add.s64 	%rd45, %rd36, 9216;
	// begin inline asm
	ld.global.nc.u32 %r163, [%rd45];
	// end inline asm
	add.s64 	%rd46, %rd36, 10240;
	// begin inline asm
	ld.global.nc.u32 %r164, [%rd46];
	// end inline asm
	add.s64 	%rd47, %rd36, 11264;
	// begin inline asm
	ld.global.nc.u32 %r165, [%rd47];
	// end inline asm
	add.s64 	%rd48, %rd36, 12288;
	// begin inline asm
	ld.global.nc.u32 %r166, [%rd48];
	// end inline asm
	add.s64 	%rd49, %rd36, 13312;
	// begin inline asm
	ld.global.nc.u32 %r167, [%rd49];
	// end inline asm
	add.s64 	%rd50, %rd36, 14336;
	// begin inline asm
	ld.global.nc.u32 %r168, [%rd50];
	// end inline asm
	add.s64 	%rd51, %rd36, 15360;
	// begin inline asm
	ld.global.nc.u32 %r169, [%rd51];
	// end inline asm
	add.s32 	%r170, %r154, %r685;
	add.s32 	%r171, %r155, %r170;
	add.s32 	%r172, %r156, %r171;
	add.s32 	%r173, %r157, %r172;
	add.s32 	%r174, %r158, %r173;
	add.s32 	%r175, %r159, %r174;
	add.s32 	%r176, %r160, %r175;
	add.s32 	%r177, %r161, %r176;
	add.s32 	%r178, %r162, %r177;
	add.s32 	%r179, %r163, %r178;
	add.s32 	%r180, %r164, %r179;
	add.s32 	%r181, %r165, %r180;
	add.s32 	%r182, %r166, %r181;
	add.s32 	%r183, %r167, %r182;
	add.s32 	%r184, %r168, %r183;
	add.s32 	%r685, %r169, %r184;
	sub.s32 	%r185, %r120, %r674;
	setp.lt.s32 	%p5, %r185, 4096;
	@%p5 bra 	$L__BB31_68;
	add.s32 	%r674, %r674, 4096;
	setp.le.s32 	%p6, %r674, %r87;
	@%p6 bra 	$L__BB31_58;
$L__BB31_60:
	setp.le.s32 	%p7, %r120, %r674;
	@%p7 bra 	$L__BB31_68;
	sub.s32 	%r94, %r120, %r674;
	setp.ge.s32 	%p8, %r85, %r94;
	@%p8 bra 	$L__BB31_68;
	not.b32 	%r187, %r85;
	add.s32 	%r188, %r120, %r187;
	sub.s32 	%r95, %r188, %r674;
	and.b32  	%r189, %r95, 768;
	setp.eq.s32 	%p9, %r189, 768;
	mov.u32 	%r679, %r85;
	@%p9 bra 	$L__BB31_65;
	add.s32 	%r676, %r85, %r674;
	shr.u32 	%r190, %r95, 8;
	add.s32 	%r191, %r190, 1;
	and.b32  	%r192, %r191, 3;
	neg.s32 	%r675, %r192;
	mov.u32 	%r679, %r85;
$L__BB31_64:
	.pragma "nounroll";
	mul.wide.u32 	%rd54, %r676, 4;
	add.s64 	%rd53, %rd16, %rd54;
	// begin inline asm
	ld.global.nc.u32 %r193, [%rd53];
	// end inline asm
	add.s32 	%r685, %r193, %r685;
	add.s32 	%r679, %r679, 256;
	add.s32 	%r676, %r676, 256;
	add.s32 	%r675, %r675, 1;
	setp.ne.s32 	%p10, %r675, 0;
	@%p10 bra 	$L__BB31_64;
$L__BB31_65:
	setp.lt.u32 	%p11, %r95, 768;
	@%p11 bra 	$L__BB31_68;
	cvt.u64.u32 	%rd55, %r679;
	cvt.u64.u32 	%rd56, %r674;
	add.s64 	%rd57, %rd55, %rd56;
	shl.b64 	%rd58, %rd57, 2;
	add.s64 	%rd59, %rd58, %rd16;
	add.s64 	%rd124, %rd59, 2048;
	add.s32 	%r682, %r679, %r674;
$L__BB31_67:
	mul.wide.u32 	%rd64, %r682, 4;
	add.s64 	%rd60, %rd16, %rd64;
	// begin inline asm
	ld.global.nc.u32 %r194, [%rd60];
	// end inline asm
	add.s32 	%r198, %r194, %r685;
	add.s64 	%rd61, %rd124, -1024;
	// begin inline asm
	ld.global.nc.u32 %r195, [%rd61];
	// end inline asm
	add.s32 	%r199, %r195, %r198;
	// begin inline asm
	ld.global.nc.u32 %r196, [%rd124];
	// end inline asm
	add.s32 	%r200, %r196, %r199;
	add.s64 	%rd63, %rd124, 1024;
	// begin inline asm
	ld.global.nc.u32 %r197, [%rd63];
	// end inline asm
	add.s32 	%r685, %r197, %r200;
	add.s32 	%r679, %r679, 1024;
	add.s64 	%rd124, %rd124, 4096;
	add.s32 	%r682, %r682, 1024;
	setp.lt.s32 	%p12, %r679, %r94;
	@%p12 bra 	$L__BB31_67;
$L__BB31_68:
	// begin inline asm
	mov.u32 %r201, %laneid;
	// end inline asm
	mov.b32 	%r204, 1;
	mov.b32 	%r225, 31;
	mov.b32 	%r226, -1;
	// begin inline asm
	shfl.sync.down.b32 %r202, %r685, %r204, %r225, %r226;
	// end inline asm
	setp.gt.s32 	%p13, %r201, 30;
	selp.b32 	%r227, 0, %r202, %p13;
	add.s32 	%r208, %r227, %r685;
	mov.b32 	%r209, 2;
	// begin inline asm
	shfl.sync.down.b32 %r207, %r208, %r209, %r225, %r226;
	// end inline asm
	setp.gt.s32 	%p14, %r201, 29;
	selp.b32 	%r228, 0, %r207, %p14;
	add.s32 	%r213, %r208, %r228;
	mov.b32 	%r214, 4;
	// begin inline asm
	shfl.sync.down.b32 %r212, %r213, %r214, %r225, %r226;
	// end inline asm
	setp.gt.s32 	%p15, %r201, 27;
	selp.b32 	%r229, 0, %r212, %p15;
	add.s32 	%r218, %r213, %r229;
	mov.b32 	%r219, 8;
	// begin inline asm
	shfl.sync.down.b32 %r217, %r218, %r219, %r225, %r226;
	// end inline asm
	setp.gt.s32 	%p16, %r201, 23;
	selp.b32 	%r230, 0, %r217, %p16;
	add.s32 	%r223, %r218, %r230;
	mov.b32 	%r224, 16;
	// begin inline asm
	shfl.sync.down.b32 %r222, %r223, %r224, %r225, %r226;
	// end inline asm
	setp.gt.s32 	%p17, %r201, 15;
	selp.b32 	%r231, 0, %r222, %p17;
	add.s32 	%r686, %r223, %r231;
	setp.ne.s32 	%p18, %r201, 0;
	@%p18 bra 	$L__BB31_70;
	shr.u32 	%r232, %r85, 3;
	and.b32  	%r233, %r232, 124;
	mov.u32 	%r234, _ZZN3cub18CUB_300001_SM_10006detail6reduce28DeviceReduceSingleTileKernelINS2_10policy_hubIiyN4cuda3std3__44plusIiEEE10Policy1000EPiSC_iS9_iiNS7_10__identityEEEvT0_T1_T2_T3_T4_T6_E12temp_storage;
	add.s32 	%r235, %r234, %r233;
	st.shared.u32 	[%r235+8], %r686;
$L__BB31_70:
	bar.sync 	0;
	setp.ne.s32 	%p19, %r85, 0;
	@%p19 bra 	$L__BB31_72;
	ld.shared.u32 	%r236, [_ZZN3cub18CUB_300001_SM_10006detail6reduce28DeviceReduceSingleTileKernelINS2_10policy_hubIiyN4cuda3std3__44plusIiEEE10Policy1000EPiSC_iS9_iiNS7_10__identityEEEvT0_T1_T2_T3_T4_T6_E12temp_storage+12];
	add.s32 	%r237, %r236, %r686;
	ld.shared.u32 	%r238, [_ZZN3cub18CUB_300001_SM_10006detail6reduce28DeviceReduceSingleTileKernelINS2_10policy_hubIiyN4cuda3std3__44plusIiEEE10Policy1000EPiSC_iS9_iiNS7_10__identityEEEvT0_T1_T2_T3_T4_T6_E12temp_storage+16];
	add.s32 	%r239, %r237, %r238;
	ld.shared.u32 	%r240, [_ZZN3cub18CUB_300001_SM_10006detail6reduce28DeviceReduceSingleTileKernelINS2_10policy_hubIiyN4cuda3std3__44plusIiEEE10Policy1000EPiSC_iS9_iiNS7_10__identityEEEvT0_T1_T2_T3_T4_T6_E12temp_storage+20];
	add.s32 	%r241, %r239, %r240;
	ld.shared.u32 	%r242, [_ZZN3cub18CUB_300001_SM_10006detail6reduce28DeviceReduceSingleTileKernelINS2_10policy_hubIiyN4cuda3std3__44plusIiEEE10Policy1000EPiSC_iS9_iiNS7_10__identityEEEvT0_T1_T2_T3_T4_T6_E12temp_storage+24];
	add.s32 	%r243, %r241, %r242;
	ld.shared.u32 	%r244, [_ZZN3cub18CUB_300001_SM_10006detail6reduce28DeviceReduceSingleTileKernelINS2_10policy_hubIiyN4cuda3std3__44plusIiEEE10Policy1000EPiSC_iS9_iiNS7_10__identityEEEvT0_T1_T2_T3_T4_T6_E12temp_storage+28];
	add.s32 	%r245, %r243, %r244;
	ld.shared.u32 	%r246, [_ZZN3cub18CUB_300001_SM_10006detail6reduce28DeviceReduceSingleTileKernelINS2_10policy_hubIiyN4cuda3std3__44plusIiEEE10Policy1000EPiSC_iS9_iiNS7_10__identityEEEvT0_T1_T2_T3_T4_T6_E12temp_storage+32];
	add.s32 	%r247, %r245, %r246;
	ld.shared.u32 	%r248, [_ZZN3cub18CUB_300001_SM_10006detail6reduce28DeviceReduceSingleTileKernelINS2_10policy_hubIiyN4cuda3std3__44plusIiEEE10Policy1000EPiSC_iS9_iiNS7_10__identityEEEvT0_T1_T2_T3_T4_T6_E12temp_storage+36];
	add.s32 	%r686, %r247, %r248;
$L__BB31_72:
	mov.u32 	%r631, %tid.x;
	setp.ne.s32 	%p95, %r631, 0;
	@%p95 bra 	$L__BB31_74;
	add.s32 	%r632, %r686, %r121;
	st.global.u32 	[%rd1], %r632;
$L__BB31_74:
	ret;

}
	// .globl	_ZN3cub18CUB_300001_SM_10006detail6reduce28DeviceReduceSingleTileKernelINS2_10policy_hubIijN4cuda3__47maximumIiEEE10Policy1000EN6thrust24THRUST_300001_SM_1000_NS10device_ptrIiEEPijS8_iiNS5_3std3__410__identityEEEvT0_T1_T2_T3_T4_T6_
.visible .entry _ZN3cub18CUB_300001_SM_10006detail6reduce28DeviceReduceSingleTileKernelINS2_10policy_hubIijN4cuda3__47maximumIiEEE10Policy1000EN6thrust24THRUST_300001_SM_1000_NS10device_ptrIiEEPijS8_iiNS5_3std3__410__identityEEEvT0_T1_T2_T3_T4_T6_(
	.param .align 8 .b8 _ZN3cub18CUB_300001_SM_10006detail6reduce28DeviceReduceSingleTileKernelINS2_10policy_hubIijN4cuda3__47maximumIiEEE10Policy1000EN6thrust24THRUST_300001_SM_1000_NS10device_ptrIiEEPijS8_iiNS5_3std3__410__identityEEEvT0_T1_T2_T3_T4_T6__param_0[8],
	.param .u64 .ptr .align 1 _ZN3cub18CUB_300001_SM_10006detail6reduce28DeviceReduceSingleTileKernelINS2_10policy_hubIijN4cuda3__47maximumIiEEE10Policy1000EN6thrust24THRUST_300001_SM_1000_NS10device_ptrIiEEPijS8_iiNS5_3std3__410__identityEEEvT0_T1_T2_T3_T4_T6__param_1,
	.param .u32 _ZN3cub18CUB_300001_SM_10006detail6reduce28DeviceReduceSingleTileKernelINS2_10policy_hubIijN4cuda3__47maximumIiEEE10Policy1000EN6thrust24THRUST_300001_SM_1000_NS10device_ptrIiEEPijS8_iiNS5_3std3__410__identityEEEvT0_T1_T2_T3_T4_T6__param_2,
	.param .align 1 .b8 _ZN3cub18CUB_300001_SM_10006detail6reduce28DeviceReduceSingleTileKernelINS2_10policy_hubIijN4cuda3__47maximumIiEEE10Policy1000EN6thrust24THRUST_300001_SM_1000_NS10device_ptrIiEEPijS8_iiNS5_3std3__410__identityEEEvT0_T1_T2_T3_T4_T6__param_3[1],
	.param .u32 _ZN3cub18CUB_300001_SM_10006detail6reduce28DeviceReduceSingleTileKernelINS2_10policy_hubIijN4cuda3__47maximumIiEEE10Policy1000EN6thrust24THRUST_300001_SM_1000_NS10device_ptrIiEEPijS8_iiNS5_3std3__410__identityEEEvT0_T1_T2_T3_T4_T6__param_4,
	.param .align 1 .b8 _ZN3cub18CUB_300001_SM_10006detail6reduce28DeviceReduceSingleTileKernelINS2_10policy_hubIijN4cuda3__47maximumIiEEE10Policy1000EN6thrust24THRUST_300001_SM_1000_NS10device_ptrIiEEPijS8_iiNS5_3std3__410__identityEEEvT0_T1_T2_T3_T4_T6__param_5[1]
)
.maxntid 256
.minnctapersm 1
{
	.reg .pred 	%p<59>;
	.reg .b32 	%r<511>;
	.reg .b64 	%rd<84>;
	// demoted variable
	.shared .align 4 .b8 _ZZN3cub18CUB_300001_SM_10006detail6reduce28DeviceReduceSingleTileKernelINS2_10policy_hubIijN4cuda3__47maximumIiEEE10Policy1000EN6thrust24THRUST_300001_SM_1000_NS10device_ptrIiEEPijS8_iiNS5_3std3__410__identityEEEvT0_T1_T2_T3_T4_T6_E12temp_storage[44];
	ld.param.u64 	%rd9, [_ZN3cub18CUB_300001_SM_10006detail6reduce28DeviceReduceSingleTileKernelINS2_10policy_hubIijN4cuda3__47maximumIiEEE10Policy1000EN6thrust24THRUST_300001_SM_1000_NS10device_ptrIiEEPijS8_iiNS5_3std3__410__identityEEEvT0_T1_T2_T3_T4_T6__param_0];
	ld.param.u64 	%rd10, [_ZN3cub18CUB_300001_SM_10006detail6reduce28DeviceReduceSingleTileKernelINS2_10policy_hubIijN4cuda3__47maximumIiEEE10Policy1000EN6thrust24THRUST_300001_SM_1000_NS10device_ptrIiEEPijS8_iiNS5_3std3__410__identityEEEvT0_T1_T2_T3_T4_T6__param_1];
	ld.param.u32 	%r92, [_ZN3cub18CUB_300001_SM_10006detail6reduce28DeviceReduceSingleTileKernelINS2_10policy_hubIijN4cuda3__47maximumIiEEE10Policy1000EN6thrust24THRUST_300001_SM_1000_NS10device_ptrIiEEPijS8_iiNS5_3std3__410__identityEEEvT0_T1_T2_T3_T4_T6__param_2];
	ld.param.u32 	%r93, [_ZN3cub18CUB_300001_SM_10006detail6reduce28DeviceReduceSingleTileKernelINS2_10policy_hubIijN4cuda3__47maximumIiEEE10Policy1000EN6thrust24THRUST_300001_SM_1000_NS10device_ptrIiEEPijS8_iiNS5_3std3__410__identityEEEvT0_T1_T2_T3_T4_T6__param_4];
	cvta.to.global.u64 	%rd1, %rd10;
	setp.ne.s32 	%p1, %r92, 0;
	@%p1 bra 	$L__BB32_3;
	mov.u32 	%r471, %tid.x;
	setp.ne.s32 	%p58, %r471, 0;
	@%p58 bra 	$L__BB32_52;
	st.global.u32 	[%rd1], %r93;
	bra.uni 	$L__BB32_52;
$L__BB32_3:
	cvta.to.global.u64 	%rd2, %rd9;
	setp.gt.u32 	%p2, %r92, 4095;
	@%p2 bra 	$L__BB32_28;
	mov.u32 	%r1, %tid.x;
	setp.ge.u32 	%p24, %r1, %r92;
	mov.b32 	%r488, 0;
	mov.u32 	%r478, %r1;
	@%p24 bra 	$L__BB32_6;
	mul.wide.u32 	%rd73, %r1, 4;
	add.s64 	%rd74, %rd2, %rd73;
	ld.global.u32 	%r488, [%rd74];
	add.s32 	%r478, %r1, 256;
$L__BB32_6:
	setp.ge.u32 	%p25, %r478, %r92;
	@%p25 bra 	$L__BB32_19;
	not.b32 	%r299, %r478;
	add.s32 	%r300, %r92, %r299;
	shr.u32 	%r301, %r300, 8;
	add.s32 	%r6, %r301, 1;
	and.b32  	%r7, %r6, 15;
	setp.lt.u32 	%p26, %r300, 3840;
	@%p26 bra 	$L__BB32_10;
	and.b32  	%r302, %r6, 33554416;
	neg.s32 	%r474, %r302;
	mul.wide.u32 	%rd75, %r478, 4;
	add.s64 	%rd76, %rd75, %rd2;
	add.s64 	%rd82, %rd76, 8192;
$L__BB32_9:
	.pragma "nounroll";
	ld.global.u32 	%r303, [%rd82+-8192];
	max.s32 	%r304, %r488, %r303;
	ld.global.u32 	%r305, [%rd82+-7168];
	max.s32 	%r306, %r304, %r305;
	ld.global.u32 	%r307, [%rd82+-6144];
	max.s32 	%r308, %r306, %r307;
	ld.global.u32 	%r309, [%rd82+-5120];
	max.s32 	%r310, %r308, %r309;
	ld.global.u32 	%r311, [%rd82+-4096];
	max.s32 	%r312, %r310, %r311;
	ld.global.u32 	%r313, [%rd82+-3072];
	max.s32 	%r314, %r312, %r313;
	ld.global.u32 	%r315, [%rd82+-2048];
	max.s32 	%r316, %r314, %r315;
	ld.global.u32 	%r317, [%rd82+-1024];
	max.s32 	%r318, %r316, %r317;
	ld.global.u32 	%r319, [%rd82];
	max.s32 	%r320, %r318, %r319;
	ld.global.u32 	%r321, [%rd82+1024];
	max.s32 	%r322, %r320, %r321;
	ld.global.u32 	%r323, [%rd82+2048];
	max.s32 	%r324, %r322, %r323;
	ld.global.u32 	%r325, [%rd82+3072];
	max.s32 	%r326, %r324, %r325;
	ld.global.u32 	%r327, [%rd82+4096];
	max.s32 	%r328, %r326, %r327;
	ld.global.u32 	%r329, [%rd82+5120];
	max.s32 	%r330, %r328, %r329;
	ld.global.u32 	%r331, [%rd82+6144];
	max.s32 	%r332, %r330, %r331;
	ld.global.u32 	%r333, [%rd82+7168];
	max.s32 	%r488, %r332, %r333;
	add.s32 	%r478, %r478, 4096;
	add.s32 	%r474, %r474, 16;
	add.s64 	%rd82, %rd82, 16384;
	setp.ne.s32 	%p27, %r474, 0;
	@%p27 bra 	$L__BB32_9;
$L__BB32_10:
	setp.eq.s32 	%p28, %r7, 0;
	@%p28 bra 	$L__BB32_19;
	and.b32  	%r18, %r6, 7;
	setp.lt.u32 	%p29, %r7, 8;
	@%p29 bra 	$L__BB32_13;
	mul.wide.u32 	%rd77, %r478, 4;
	add.s64 	%rd78, %rd2, %rd77;
	ld.global.u32 	%r335, [%rd78];
	max.s32 	%r336, %r488, %r335;
	ld.global.u32 	%r337, [%rd78+1024];
	max.s32 	%r338, %r336, %r337;
	ld.global.u32 	%r339, [%rd78+2048];
	max.s32 	%r340, %r338, %r339;
	ld.global.u32 	%r341, [%rd78+3072];
	max.s32 	%r342, %r340, %r341;
	ld.global.u32 	%r343, [%rd78+4096];
	max.s32 	%r344, %r342, %r343;
	ld.global.u32 	%r345, [%rd78+5120];
	max.s32 	%r346, %r344, %r345;
	ld.global.u32 	%r347, [%rd78+6144];
	max.s32 	%r348, %r346, %r347;
	ld.global.u32 	%r349, [%rd78+7168];
	max.s32 	%r488, %r348, %r349;
	add.s32 	%r478, %r478, 2048;
$L__BB32_13:
	setp.eq.s32 	%p30, %r18, 0;
	@%p30 bra 	$L__BB32_19;
	and.b32  	%r24, %r6, 3;
	setp.lt.u32 	%p31, %r18, 4;
	@%p31 bra 	$L__BB32_16;
	mul.wide.u32 	%rd79, %r478, 4;
	add.s64 	%rd80, %rd2, %rd79;
	ld.global.u32 	%r351, [%rd80];
	max.s32 	%r352, %r488, %r351;
	ld.global.u32 	%r353, [%rd80+1024];
	max.s32 	%r354, %r352, %r353;
	ld.global.u32 	%r355, [%rd80+2048];
	max.s32 	%r356, %r354, %r355;
	ld.global.u32 	%r357, [%rd80+3072];
	max.s32 	%r488, %r356, %r357;
	add.s32 	%r478, %r478, 1024;
$L__BB32_16:
	setp.eq.s32 	%p32, %r24, 0;
	@%p32 bra 	$L__BB32_19;
	mul.wide.u32 	%rd81, %r478, 4;
	add.s64 	%rd83, %rd2, %rd81;
	neg.s32 	%r486, %r24;
$L__BB32_18:
	.pragma "nounroll";
	ld.global.u32 	%r358, [%rd83];
	max.s32 	%r488, %r488, %r358;
	add.s64 	%rd83, %rd83, 1024;
	add.s32 	%r486, %r486, 1;
	setp.ne.s32 	%p33, %r486, 0;
	@%p33 bra 	$L__BB32_18;
$L__BB32_19:
	setp.lt.u32 	%p34, %r92, 256;
	@%p34 bra 	$L__BB32_24;
	// begin inline asm
	mov.u32 %r422, %laneid;
	// end inline asm
	mov.b32 	%r425, 1;
	mov.b32 	%r446, 31;
	mov.b32 	%r447, -1;
	// begin inline asm
	shfl.sync.down.b32 %r423, %r488, %r425, %r446, %r447;
	// end inline asm
	setp.gt.s32 	%p50, %r422, 30;
	max.s32 	%r448, %r488, %r423;
	selp.b32 	%r429, %r488, %r448, %p50;
	mov.b32 	%r430, 2;
	// begin inline asm
	shfl.sync.down.b32 %r428, %r429, %r430, %r446, %r447;
	// end inline asm
	setp.gt.s32 	%p51, %r422, 29;
	max.s32 	%r449, %r429, %r428;
	selp.b32 	%r434, %r429, %r449, %p51;
	mov.b32 	%r435, 4;
	// begin inline asm
	shfl.sync.down.b32 %r433, %r434, %r435, %r446, %r447;
	// end inline asm
	setp.gt.s32 	%p52, %r422, 27;
	max.s32 	%r450, %r434, %r433;
	selp.b32 	%r439, %r434, %r450, %p52;
	mov.b32 	%r440, 8;
	// begin inline asm
	shfl.sync.down.b32 %r438, %r439, %r440, %r446, %r447;
	// end inline asm
	setp.gt.s32 	%p53, %r422, 23;
	max.s32 	%r451, %r439, %r438;
	selp.b32 	%r444, %r439, %r451, %p53;
	mov.b32 	%r445, 16;
	// begin inline asm
	shfl.sync.down.b32 %r443, %r444, %r445, %r446, %r447;
	// end inline asm
	setp.gt.s32 	%p54, %r422, 15;
	max.s32 	%r36, %r444, %r443;
	selp.b32 	%r510, %r444, %r36, %p54;
	setp.ne.s32 	%p55, %r422, 0;
	@%p55 bra 	$L__BB32_22;
	shr.u32 	%r452, %r1, 3;
	and.b32  	%r453, %r452, 124;
	mov.u32 	%r454, _ZZN3cub18CUB_300001_SM_10006detail6reduce28DeviceReduceSingleTileKernelINS2_10policy_hubIijN4cuda3__47maximumIiEEE10Policy1000EN6thrust24THRUST_300001_SM_1000_NS10device_ptrIiEEPijS8_iiNS5_3std3__410__identityEEEvT0_T1_T2_T3_T4_T6_E12temp_storage;
	add.s32 	%r455, %r454, %r453;
	st.shared.u32 	[%r455+8], %r36;
$L__BB32_22:
	bar.sync 	0;
	setp.ne.s32 	%p56, %r1, 0;
	@%p56 bra 	$L__BB32_50;
	ld.shared.u32 	%r456, [_ZZN3cub18CUB_300001_SM_10006detail6reduce28DeviceReduceSingleTileKernelINS2_10policy_hubIijN4cuda3__47maximumIiEEE10Policy1000EN6thrust24THRUST_300001_SM_1000_NS10device_ptrIiEEPijS8_iiNS5_3std3__410__identityEEEvT0_T1_T2_T3_T4_T6_E12temp_storage+12];
	max.s32 	%r457, %r510, %r456;
	ld.shared.u32 	%r458, [_ZZN3cub18CUB_300001_SM_10006detail6reduce28DeviceReduceSingleTileKernelINS2_10policy_hubIijN4cuda3__47maximumIiEEE10Policy1000EN6thrust24THRUST_300001_SM_1000_NS10device_ptrIiEEPijS8_iiNS5_3std3__410__identityEEEvT0_T1_T2_T3_T4_T6_E12temp_storage+16];
	max.s32 	%r459, %r457, %r458;
	ld.shared.u32 	%r460, [_ZZN3cub18CUB_300001_SM_10006detail6reduce28DeviceReduceSingleTileKernelINS2_10policy_hubIijN4cuda3__47maximumIiEEE10Policy1000EN6thrust24THRUST_300001_SM_1000_NS10device_ptrIiEEPijS8_iiNS5_3std3__410__identityEEEvT0_T1_T2_T3_T4_T6_E12temp_storage+20];
	max.s32 	%r461, %r459, %r460;
	ld.shared.u32 	%r462, [_ZZN3cub18CUB_300001_SM_10006detail6reduce28DeviceReduceSingleTileKernelINS2_10policy_hubIijN4cuda3__47maximumIiEEE10Policy1000EN6thrust24THRUST_300001_SM_1000_NS10device_ptrIiEEPijS8_iiNS5_3std3__410__identityEEEvT0_T1_T2_T3_T4_T6_E12temp_storage+24];
	max.s32 	%r463, %r461, %r462;
	ld.shared.u32 	%r464, [_ZZN3cub18CUB_300001_SM_10006detail6reduce28DeviceReduceSingleTileKernelINS2_10policy_hubIijN4cuda3__47maximumIiEEE10Policy1000EN6thrust24THRUST_300001_SM_1000_NS10device_ptrIiEEPijS8_iiNS5_3std3__410__identityEEEvT0_T1_T2_T3_T4_T6_E12temp_storage+28];
	max.s32 	%r465, %r463, %r464;
	ld.shared.u32 	%r466, [_ZZN3cub18CUB_300001_SM_10006detail6reduce28DeviceReduceSingleTileKernelINS2_10policy_hubIijN4cuda3__47maximumIiEEE10Policy1000EN6thrust24THRUST_300001_SM_1000_NS10device_ptrIiEEPijS8_iiNS5_3std3__410__identityEEEvT0_T1_T2_T3_T4_T6_E12temp_storage+32];
	max.s32 	%r467, %r465, %r466;
	ld.shared.u32 	%r468, [_ZZN3cub18CUB_300001_SM_10006detail6reduce28DeviceReduceSingleTileKernelINS2_10policy_hubIijN4cuda3__47maximumIiEEE10Policy1000EN6thrust24THRUST_300001_SM_1000_NS10device_ptrIiEEPijS8_iiNS5_3std3__410__identityEEEvT0_T1_T2_T3_T4_T6_E12temp_storage+36];
	max.s32 	%r510, %r467, %r468;
	bra.uni 	$L__BB32_50;
$L__BB32_24:
	// begin inline asm
	mov.u32 %r359, %laneid;
	// end inline asm
	and.b32  	%r385, %r1, 992;
	add.s32 	%r386, %r385, 32;
	setp.gt.u32 	%p35, %r386, %r92;
	not.b32 	%r387, %r385;
	add.s32 	%r388, %r92, %r387;
	selp.b32 	%r383, %r388, 31, %p35;
	mov.b32 	%r362, 1;
	mov.b32 	%r384, -1;
	// begin inline asm
	shfl.sync.down.b32 %r360, %r488, %r362, %r383, %r384;
	// end inline asm
	setp.lt.s32 	%p36, %r359, %r383;
	max.s32 	%r389, %r488, %r360;
	selp.b32 	%r366, %r389, %r488, %p36;
	mov.b32 	%r367, 2;
	// begin inline asm
	shfl.sync.down.b32 %r365, %r366, %r367, %r383, %r384;
	// end inline asm
	add.s32 	%r390, %r359, 2;
	setp.gt.s32 	%p37, %r390, %r383;
	max.s32 	%r391, %r366, %r365;
	selp.b32 	%r371, %r366, %r391, %p37;
	mov.b32 	%r372, 4;
	// begin inline asm
	shfl.sync.down.b32 %r370, %r371, %r372, %r383, %r384;
	// end inline asm
	add.s32 	%r392, %r359, 4;
	setp.gt.s32 	%p38, %r392, %r383;
	max.s32 	%r393, %r371, %r370;
	selp.b32 	%r376, %r371, %r393, %p38;
	mov.b32 	%r377, 8;
	// begin inline asm
	shfl.sync.down.b32 %r375, %r376, %r377, %r383, %r384;
	// end inline asm
	add.s32 	%r394, %r359, 8;
	setp.gt.s32 	%p39, %r394, %r383;
	max.s32 	%r395, %r376, %r375;
	selp.b32 	%r381, %r376, %r395, %p39;
	mov.b32 	%r382, 16;
	// begin inline asm
	shfl.sync.down.b32 %r380, %r381, %r382, %r383, %r384;
	// end inline asm
	add.s32 	%r396, %r359, 16;
	setp.gt.s32 	%p40, %r396, %r383;
	max.s32 	%r397, %r381, %r380;
	selp.b32 	%r510, %r381, %r397, %p40;
	setp.ne.s32 	%p41, %r359, 0;
	@%p41 bra 	$L__BB32_26;
	shr.u32 	%r398, %r1, 3;
	and.b32  	%r399, %r398, 124;
	mov.u32 	%r400, _ZZN3cub18CUB_300001_SM_10006detail6reduce28DeviceReduceSingleTileKernelINS2_10policy_hubIijN4cuda3__47maximumIiEEE10Policy1000EN6thrust24THRUST_300001_SM_1000_NS10device_ptrIiEEPijS8_iiNS5_3std3__410__identityEEEvT0_T1_T2_T3_T4_T6_E12temp_storage;
	add.s32 	%r401, %r400, %r399;
	st.shared.u32 	[%r401+8], %r510;
$L__BB32_26:
	bar.sync 	0;
	setp.ne.s32 	%p42, %r1, 0;
	@%p42 bra 	$L__BB32_50;
	setp.gt.u32 	%p43, %r92, 32;
	ld.shared.u32 	%r402, [_ZZN3cub18CUB_300001_SM_10006detail6reduce28DeviceReduceSingleTileKernelINS2_10policy_hubIijN4cuda3__47maximumIiEEE10Policy1000EN6thrust24THRUST_300001_SM_1000_NS10device_ptrIiEEPijS8_iiNS5_3std3__410__identityEEEvT0_T1_T2_T3_T4_T6_E12temp_storage+12];
	max.s32 	%r403, %r510, %r402;
	selp.b32 	%r404, %r403, %r510, %p43;
	setp.gt.u32 	%p44, %r92, 64;
	ld.shared.u32 	%r405, [_ZZN3cub18CUB_300001_SM_10006detail6reduce28DeviceReduceSingleTileKernelINS2_10policy_hubIijN4cuda3__47maximumIiEEE10Policy1000EN6thrust24THRUST_300001_SM_1000_NS10device_ptrIiEEPijS8_iiNS5_3std3__410__identityEEEvT0_T1_T2_T3_T4_T6_E12temp_storage+16];
	max.s32 	%r406, %r404, %r405;
	selp.b32 	%r407, %r406, %r404, %p44;
	setp.gt.u32 	%p45, %r92, 96;
	ld.shared.u32 	%r408, [_ZZN3cub18CUB_300001_SM_10006detail6reduce28DeviceReduceSingleTileKernelINS2_10policy_hubIijN4cuda3__47maximumIiEEE10Policy1000EN6thrust24THRUST_300001_SM_1000_NS10device_ptrIiEEPijS8_iiNS5_3std3__410__identityEEEvT0_T1_T2_T3_T4_T6_E12temp_storage+20];
	max.s32 	%r409, %r407, %r408;
	selp.b32 	%r410, %r409, %r407, %p45;
	setp.gt.u32 	%p46, %r92, 128;
	ld.shared.u32 	%r411, [_ZZN3cub18CUB_300001_SM_10006detail6reduce28DeviceReduceSingleTileKernelINS2_10policy_hubIijN4cuda3__47maximumIiEEE10Policy1000EN6thrust24THRUST_300001_SM_1000_NS10device_ptrIiEEPijS8_iiNS5_3std3__410__identityEEEvT0_T1_T2_T3_T4_T6_E12temp_storage+24];
	max.s32 	%r412, %r410, %r411;
	selp.b32 	%r413, %r412, %r410, %p46;
	setp.gt.u32 	%p47, %r92, 160;
	ld.shared.u32 	%r414, [_ZZN3cub18CUB_300001_SM_10006detail6reduce28DeviceReduceSingleTileKernelINS2_10policy_hubIijN4cuda3__47maximumIiEEE10Policy1000EN6thrust24THRUST_300001_SM_1000_NS10device_ptrIiEEPijS8_iiNS5_3std3__410__identityEEEvT0_T1_T2_T3_T4_T6_E12temp_storage+28];
	max.s32 	%r415, %r413, %r414;
	selp.b32 	%r416, %r415, %r413, %p47;
	setp.gt.u32 	%p48, %r92, 192;
	ld.shared.u32 	%r417, [_ZZN3cub18CUB_300001_SM_10006detail6reduce28DeviceReduceSingleTileKernelINS2_10policy_hubIijN4cuda3__47maximumIiEEE10Policy1000EN6thrust24THRUST_300001_SM_1000_NS10device_ptrIiEEPijS8_iiNS5_3std3__410__identityEEEvT0_T1_T2_T3_T4_T6_E12temp_storage+32];
	max.s32 	%r418, %r416, %r417;
	selp.b32 	%r419, %r418, %r416, %p48;
	setp.gt.u32 	%p49, %r92, 224;
	ld.shared.u32 	%r420, [_ZZN3cub18CUB_300001_SM_10006detail6reduce28DeviceReduceSingleTileKernelINS2_10policy_hubIijN4cuda3__47maximumIiEEE10Policy1000EN6thrust24THRUST_300001_SM_1000_NS10device_ptrIiEEPijS8_iiNS5_3std3__410__identityEEEvT0_T1_T2_T3_T4_T6_E12temp_storage+36];
	max.s32 	%r421, %r419, %r420;
	selp.b32 	%r510, %r421, %r419, %p49;
	bra.uni 	$L__BB32_50;
$L__BB32_28:
	mov.u32 	%r41, %tid.x;
	mul.wide.u32 	%rd11, %r41, 4;
	add.s64 	%rd12, %rd2, %rd11;
	ld.global.u32 	%r95, [%rd12];
	ld.global.u32 	%r96, [%rd12+1024];
	ld.global.u32 	%r97, [%rd12+2048];
	ld.global.u32 	%r98, [%rd12+3072];
	ld.global.u32 	%r99, [%rd12+4096];
	ld.global.u32 	%r100, [%rd12+5120];
	ld.global.u32 	%r101, [%rd12+6144];
	ld.global.u32 	%r102, [%rd12+7168];
	ld.global.u32 	%r103, [%rd12+8192];
	ld.global.u32 	%r104, [%rd12+9216];
	ld.global.u32 	%r105, [%rd12+10240];
	ld.global.u32 	%r106, [%rd12+11264];
	ld.global.u32 	%r107, [%rd12+12288];
	ld.global.u32 	%r108, [%rd12+13312];
	ld.global.u32 	%r109, [%rd12+14336];
	ld.global.u32 	%r110, [%rd12+15360];
	max.s32 	%r111, %r95, %r96;
	max.s32 	%r112, %r111, %r97;
	max.s32 	%r113, %r98, %r99;
	max.s32 	%r114, %r113, %r100;
	max.s32 	%r115, %r101, %r102;
	max.s32 	%r116, %r115, %r103;
	max.s32 	%r117, %r104, %r105;
	max.s32 	%r118, %r117, %r106;
	max.s32 	%r119, %r107, %r108;
	max.s32 	%r120, %r119, %r109;
	max.s32 	%r121, %r112, %r114;
	max.s32 	%r122, %r121, %r116;
	max.s32 	%r123, %r118, %r120;
	max.s32 	%r124, %r123, %r110;
	max.s32 	%r509, %r122, %r124;
	add.s32 	%r43, %r92, -4096;
	setp.lt.u32 	%p3, %r43, 4096;
	mov.b32 	%r492, 4096;
	@%p3 bra 	$L__BB32_32;
	mov.b32 	%r492, 4096;
$L__BB32_30:
	add.s32 	%r126, %r41, %r492;
	mul.wide.u32 	%rd13, %r126, 4;
	add.s64 	%rd14, %rd2, %rd13;
	ld.global.u32 	%r127, [%rd14];
	ld.global.u32 	%r128, [%rd14+1024];
	ld.global.u32 	%r129, [%rd14+2048];
	ld.global.u32 	%r130, [%rd14+3072];
	ld.global.u32 	%r131, [%rd14+4096];
	ld.global.u32 	%r132, [%rd14+5120];
	ld.global.u32 	%r133, [%rd14+6144];
	ld.global.u32 	%r134, [%rd14+7168];
	ld.global.u32 	%r135, [%rd14+8192];
	ld.global.u32 	%r136, [%rd14+9216];
	ld.global.u32 	%r137, [%rd14+10240];
	ld.global.u32 	%r138, [%rd14+11264];
	ld.global.u32 	%r139, [%rd14+12288];
	ld.global.u32 	%r140, [%rd14+13312];
	ld.global.u32 	%r141, [%rd14+14336];
	ld.global.u32 	%r142, [%rd14+15360];
	max.s32 	%r143, %r509, %r127;
	max.s32 	%r144, %r143, %r128;
	max.s32 	%r145, %r129, %r130;
	max.s32 	%r146, %r145, %r131;
	max.s32 	%r147, %r132, %r133;
	max.s32 	%r148, %r147, %r134;
	max.s32 	%r149, %r135, %r136;
	max.s32 	%r150, %r149, %r137;
	max.s32 	%r151, %r138, %r139;
	max.s32 	%r152, %r151, %r140;
	max.s32 	%r153, %r141, %r142;
	max.s32 	%r154, %r144, %r146;
	max.s32 	%r155, %r154, %r148;
	max.s32 	%r156, %r150, %r152;
	max.s32 	%r157, %r156, %r153;
	max.s32 	%r509, %r155, %r157;
	sub.s32 	%r158, %r92, %r492;
	setp.lt.u32 	%p4, %r158, 4096;
	@%p4 bra 	$L__BB32_46;
	add.s32 	%r492, %r492, 4096;
	setp.le.u32 	%p5, %r492, %r43;
	@%p5 bra 	$L__BB32_30;
$L__BB32_32:
	setp.le.u32 	%p6, %r92, %r492;
	sub.s32 	%r159, %r92, %r492;
	setp.ge.s32 	%p7, %r41, %r159;
	or.pred  	%p8, %p6, %p7;
	@%p8 bra 	$L__BB32_46;
	not.b32 	%r162, %r41;
	add.s32 	%r163, %r92, %r162;
	sub.s32 	%r164, %r163, %r492;
	shr.u32 	%r165, %r164, 8;
	add.s32 	%r50, %r165, 1;
	and.b32  	%r51, %r50, 15;
	setp.lt.u32 	%p9, %r164, 3840;
	mov.u32 	%r501, %r41;
	@%p9 bra 	$L__BB32_37;
	or.b32  	%r495, %r41, 2048;
	add.s32 	%r494, %r41, %r492;
	and.b32  	%r166, %r50, 33554416;
	neg.s32 	%r493, %r166;
$L__BB32_35:
	.pragma "nounroll";
	mul.wide.u32 	%rd15, %r494, 4;
	add.s64 	%rd16, %rd2, %rd15;
	ld.global.u32 	%r167, [%rd16];
	max.s32 	%r168, %r509, %r167;
	add.s32 	%r169, %r494, 256;
	mul.wide.u32 	%rd17, %r169, 4;
	add.s64 	%rd18, %rd2, %rd17;
	ld.global.u32 	%r170, [%rd18];
	max.s32 	%r171, %r168, %r170;
	add.s32 	%r172, %r494, 512;
	mul.wide.u32 	%rd19, %r172, 4;
	add.s64 	%rd20, %rd2, %rd19;
	ld.global.u32 	%r173, [%rd20];
	max.s32 	%r174, %r171, %r173;
	add.s32 	%r175, %r494, 768;
	mul.wide.u32 	%rd21, %r175, 4;
	add.s64 	%rd22, %rd2, %rd21;
	ld.global.u32 	%r176, [%rd22];
	max.s32 	%r177, %r174, %r176;
	add.s32 	%r178, %r494, 1024;
	mul.wide.u32 	%rd23, %r178, 4;
	add.s64 	%rd24, %rd2, %rd23;
	ld.global.u32 	%r179, [%rd24];
	max.s32 	%r180, %r177, %r179;
	add.s32 	%r181, %r494, 1280;
	mul.wide.u32 	%rd25, %r181, 4;
	add.s64 	%rd26, %rd2, %rd25;
	ld.global.u32 	%r182, [%rd26];
	max.s32 	%r183, %r180, %r182;
	add.s32 	%r184, %r494, 1536;
	mul.wide.u32 	%rd27, %r184, 4;
	add.s64 	%rd28, %rd2, %rd27;
	ld.global.u32 	%r185, [%rd28];
	max.s32 	%r186, %r183, %r185;
	add.s32 	%r187, %r494, 1792;
	mul.wide.u32 	%rd29, %r187, 4;
	add.s64 	%rd30, %rd2, %rd29;
	ld.global.u32 	%r188, [%rd30];
	max.s32 	%r189, %r186, %r188;
	add.s32 	%r190, %r494, 2048;
	mul.wide.u32 	%rd31, %r190, 4;
	add.s64 	%rd32, %rd2, %rd31;
	ld.global.u32 	%r191, [%rd32];
	max.s32 	%r192, %r189, %r191;
	add.s32 	%r193, %r494, 2304;
	mul.wide.u32 	%rd33, %r193, 4;
	add.s64 	%rd34, %rd2, %rd33;
	ld.global.u32 	%r194, [%rd34];
	max.s32 	%r195, %r192, %r194;
	add.s32 	%r196, %r494, 2560;
	mul.wide.u32 	%rd35, %r196, 4;
	add.s64 	%rd36, %rd2, %rd35;
	ld.global.u32 	%r197, [%rd36];
	max.s32 	%r198, %r195, %r197;
	add.s32 	%r199, %r494, 2816;
	mul.wide.u32 	%rd37, %r199, 4;
	add.s64 	%rd38, %rd2, %rd37;
	ld.global.u32 	%r200, [%rd38];
	max.s32 	%r201, %r198, %r200;
	add.s32 	%r202, %r494, 3072;
	mul.wide.u32 	%rd39, %r202, 4;
	add.s64 	%rd40, %rd2, %rd39;
	ld.global.u32 	%r203, [%rd40];
	max.s32 	%r204, %r201, %r203;
	add.s32 	%r205, %r494, 3328;
	mul.wide.u32 	%rd41, %r205, 4;
	add.s64 	%rd42, %rd2, %rd41;
	ld.global.u32 	%r206, [%rd42];
	max.s32 	%r207, %r204, %r206;
	add.s32 	%r208, %r494, 3584;
	mul.wide.u32 	%rd43, %r208, 4;
	add.s64 	%rd44, %rd2, %rd43;
	ld.global.u32 	%r209, [%rd44];
	max.s32 	%r210, %r207, %r209;
	add.s32 	%r211, %r494, 3840;
	mul.wide.u32 	%rd45, %r211, 4;
	add.s64 	%rd46, %rd2, %rd45;
	ld.global.u32 	%r212, [%rd46];
	max.s32 	%r509, %r210, %r212;
	add.s32 	%r495, %r495, 4096;
	add.s32 	%r494, %r494, 4096;
	add.s32 	%r493, %r493, 16;
	setp.ne.s32 	%p10, %r493, 0;
	@%p10 bra 	$L__BB32_35;
	add.s32 	%r501, %r495, -2048;
$L__BB32_37:
	setp.eq.s32 	%p11, %r51, 0;
	@%p11 bra 	$L__BB32_46;
	and.b32  	%r67, %r50, 7;
	setp.lt.u32 	%p12, %r51, 8;
	@%p12 bra 	$L__BB32_40;
	add.s32 	%r214, %r501, %r492;
	mul.wide.u32 	%rd47, %r214, 4;
	add.s64 	%rd48, %rd2, %rd47;
	ld.global.u32 	%r215, [%rd48];
	max.s32 	%r216, %r509, %r215;
	add.s32 	%r217, %r214, 256;
	mul.wide.u32 	%rd49, %r217, 4;
	add.s64 	%rd50, %rd2, %rd49;
	ld.global.u32 	%r218, [%rd50];
	max.s32 	%r219, %r216, %r218;
	add.s32 	%r220, %r214, 512;
	mul.wide.u32 	%rd51, %r220, 4;
	add.s64 	%rd52, %rd2, %rd51;
	ld.global.u32 	%r221, [%rd52];
	max.s32 	%r222, %r219, %r221;
	add.s32 	%r223, %r214, 768;
	mul.wide.u32 	%rd53, %r223, 4;
	add.s64 	%rd54, %rd2, %rd53;
	ld.global.u32 	%r224, [%rd54];
	max.s32 	%r225, %r222, %r224;
	add.s32 	%r226, %r214, 1024;
	mul.wide.u32 	%rd55, %r226, 4;
	add.s64 	%rd56, %rd2, %rd55;
	ld.global.u32 	%r227, [%rd56];
	max.s32 	%r228, %r225, %r227;
	add.s32 	%r229, %r214, 1280;
	mul.wide.u32 	%rd57, %r229, 4;
	add.s64 	%rd58, %rd2, %rd57;
	ld.global.u32 	%r230, [%rd58];
	max.s32 	%r231, %r228, %r230;
	add.s32 	%r232, %r214, 1536;
	mul.wide.u32 	%rd59, %r232, 4;
	add.s64 	%rd60, %rd2, %rd59;
	ld.global.u32 	%r233, [%rd60];
	max.s32 	%r234, %r231, %r233;
	add.s32 	%r235, %r214, 1792;
	mul.wide.u32 	%rd61, %r235, 4;
	add.s64 	%rd62, %rd2, %rd61;
	ld.global.u32 	%r236, [%rd62];
	max.s32 	%r509, %r234, %r236;
	add.s32 	%r501, %r501, 2048;
$L__BB32_40:
	setp.eq.s32 	%p13, %r67, 0;
	@%p13 bra 	$L__BB32_46;
	and.b32  	%r73, %r50, 3;
	setp.lt.u32 	%p14, %r67, 4;
	@%p14 bra 	$L__BB32_43;
	add.s32 	%r238, %r501, %r492;
	mul.wide.u32 	%rd63, %r238, 4;
	add.s64 	%rd64, %rd2, %rd63;
	ld.global.u32 	%r239, [%rd64];
	max.s32 	%r240, %r509, %r239;
	add.s32 	%r241, %r238, 256;
	mul.wide.u32 	%rd65, %r241, 4;
	add.s64 	%rd66, %rd2, %rd65;
	ld.global.u32 	%r242, [%rd66];
	max.s32 	%r243, %r240, %r242;
	add.s32 	%r244, %r238, 512;
	mul.wide.u32 	%rd67, %r244, 4;
	add.s64 	%rd68, %rd2, %rd67;
	ld.global.u32 	%r245, [%rd68];
	max.s32 	%r246, %r243, %r245;
	add.s32 	%r247, %r238, 768;
	mul.wide.u32 	%rd69, %r247, 4;
	add.s64 	%rd70, %rd2, %rd69;
	ld.global.u32 	%r248, [%rd70];
	max.s32 	%r509, %r246, %r248;
	add.s32 	%r501, %r501, 1024;
$L__BB32_43:
	setp.eq.s32 	%p15, %r73, 0;
	@%p15 bra 	$L__BB32_46;
	add.s32 	%r507, %r501, %r492;
	neg.s32 	%r506, %r73;
$L__BB32_45:
	.pragma "nounroll";
	mul.wide.u32 	%rd71, %r507, 4;
	add.s64 	%rd72, %rd2, %rd71;
	ld.global.u32 	%r249, [%rd72];
	max.s32 	%r509, %r509, %r249;
	add.s32 	%r507, %r507, 256;
	add.s32 	%r506, %r506, 1;
	setp.ne.s32 	%p16, %r506, 0;
	@%p16 bra 	$L__BB32_45;
$L__BB32_46:
	// begin inline asm
	mov.u32 %r250, %laneid;
	// end inline asm
	mov.b32 	%r253, 1;
	mov.b32 	%r274, 31;
	mov.b32 	%r275, -1;
	// begin inline asm
	shfl.sync.down.b32 %r251, %r509, %r253, %r274, %r275;
	// end inline asm
	setp.gt.s32 	%p17, %r250, 30;
	max.s32 	%r276, %r509, %r251;
	selp.b32 	%r257, %r509, %r276, %p17;
	mov.b32 	%r258, 2;
	// begin inline asm
	shfl.sync.down.b32 %r256, %r257, %r258, %r274, %r275;
	// end inline asm
	setp.gt.s32 	%p18, %r250, 29;
	max.s32 	%r277, %r257, %r256;
	selp.b32 	%r262, %r257, %r277, %p18;
	mov.b32 	%r263, 4;
	// begin inline asm
	shfl.sync.down.b32 %r261, %r262, %r263, %r274, %r275;
	// end inline asm
	setp.gt.s32 	%p19, %r250, 27;
	max.s32 	%r278, %r262, %r261;
	selp.b32 	%r267, %r262, %r278, %p19;
	mov.b32 	%r268, 8;
	// begin inline asm
	shfl.sync.down.b32 %r266, %r267, %r268, %r274, %r275;
	// end inline asm
	setp.gt.s32 	%p20, %r250, 23;
	max.s32 	%r279, %r267, %r266;
	selp.b32 	%r272, %r267, %r279, %p20;
	mov.b32 	%r273, 16;
	// begin inline asm
	shfl.sync.down.b32 %r271, %r272, %r273, %r274, %r275;
	// end inline asm
	setp.gt.s32 	%p21, %r250, 15;
	max.s32 	%r88, %r272, %r271;
	selp.b32 	%r510, %r272, %r88, %p21;
	setp.ne.s32 	%p22, %r250, 0;
	@%p22 bra 	$L__BB32_48;
	shr.u32 	%r280, %r41, 3;
	and.b32  	%r281, %r280, 124;
	mov.u32 	%r282, _ZZN3cub18CUB_300001_SM_10006detail6reduce28DeviceReduceSingleTileKernelINS2_10policy_hubIijN4cuda3__47maximumIiEEE10Policy1000EN6thrust24THRUST_300001_SM_1000_NS10device_ptrIiEEPijS8_iiNS5_3std3__410__identityEEEvT0_T1_T2_T3_T4_T6_E12temp_storage;
	add.s32 	%r283, %r282, %r281;
	st.shared.u32 	[%r283+8], %r88;
$L__BB32_48:
	bar.sync 	0;
	setp.ne.s32 	%p23, %r41, 0;
	@%p23 bra 	$L__BB32_50;
	ld.shared.u32 	%r284, [_ZZN3cub18CUB_300001_SM_10006detail6reduce28DeviceReduceSingleTileKernelINS2_10policy_hubIijN4cuda3__47maximumIiEEE10Policy1000EN6thrust24THRUST_300001_SM_1000_NS10device_ptrIiEEPijS8_iiNS5_3std3__410__identityEEEvT0_T1_T2_T3_T4_T6_E12temp_storage+12];
	max.s32 	%r285, %r510, %r284;
	ld.shared.u32 	%r286, [_ZZN3cub18CUB_300001_SM_10006detail6reduce28DeviceReduceSingleTileKernelINS2_10policy_hubIijN4cuda3__47maximumIiEEE10Policy1000EN6thrust24THRUST_300001_SM_1000_NS10device_ptrIiEEPijS8_iiNS5_3std3__410__identityEEEvT0_T1_T2_T3_T4_T6_E12temp_storage+16];
	max.s32 	%r287, %r285, %r286;
	ld.shared.u32 	%r288, [_ZZN3cub18CUB_300001_SM_10006detail6reduce28DeviceReduceSingleTileKernelINS2_10policy_hubIijN4cuda3__47maximumIiEEE10Policy1000EN6thrust24THRUST_300001_SM_1000_NS10device_ptrIiEEPijS8_iiNS5_3std3__410__identityEEEvT0_T1_T2_T3_T4_T6_E12temp_storage+20];
	max.s32 	%r289, %r287, %r288;
	ld.shared.u32 	%r290, [_ZZN3cub18CUB_300001_SM_10006detail6reduce28DeviceReduceSingleTileKernelINS2_10policy_hubIijN4cuda3__47maximumIiEEE10Policy1000EN6thrust24THRUST_300001_SM_1000_NS10device_ptrIiEEPijS8_iiNS5_3std3__410__identityEEEvT0_T1_T2_T3_T4_T6_E12temp_storage+24];
	max.s32 	%r291, %r289, %r290;
	ld.shared.u32 	%r292, [_ZZN3cub18CUB_300001_SM_10006detail6reduce28DeviceReduceSingleTileKernelINS2_10policy_hubIijN4cuda3__47maximumIiEEE10Policy1000EN6thrust24THRUST_300001_SM_1000_NS10device_ptrIiEEPijS8_iiNS5_3std3__410__identityEEEvT0_T1_T2_T3_T4_T6_E12temp_storage+28];
	max.s32 	%r293, %r291, %r292;
	ld.shared.u32 	%r294, [_ZZN3cub18CUB_300001_SM_10006detail6reduce28DeviceReduceSingleTileKernelINS2_10policy_hubIijN4cuda3__47maximumIiEEE10Policy1000EN6thrust24THRUST_300001_SM_1000_NS10device_ptrIiEEPijS8_iiNS5_3std3__410__identityEEEvT0_T1_T2_T3_T4_T6_E12temp_storage+32];
	max.s32 	%r295, %r293, %r294;
	ld.shared.u32 	%r296, [_ZZN3cub18CUB_300001_SM_10006detail6reduce28DeviceReduceSingleTileKernelINS2_10policy_hubIijN4cuda3__47maximumIiEEE10Policy1000EN6thrust24THRUST_300001_SM_1000_NS10device_ptrIiEEPijS8_iiNS5_3std3__410__identityEEEvT0_T1_T2_T3_T4_T6_E12temp_storage+36];
	max.s32 	%r510, %r295, %r296;
$L__BB32_50:
	mov.u32 	%r469, %tid.x;
	setp.ne.s32 	%p57, %r469, 0;
	@%p57 bra 	$L__BB32_52;
	max.s32 	%r470, %r93, %r510;
	st.global.u32 	[%rd1], %r470;
$L__BB32_52:
	ret;

}
	// .globl	_ZN3cub18CUB_300001_SM_10006detail6reduce18DeviceReduceKernelINS2_10policy_hubIijN4cuda3__47maximumIiEEE10Policy1000EN6thrust24THRUST_300001_SM_1000_NS10device_ptrIiEEjS8_iNS5_3std3__410__identityEEEvT0_PT3_T1_NS0_13GridEvenShareISL_EET2_T4_
.visible .entry _ZN3cub18CUB_300001_SM_10006detail6reduce18DeviceReduceKernelINS2_10policy_hubIijN4cuda3__47maximumIiEEE10Policy1000EN6thrust24THRUST_300001_SM_1000_NS10device_ptrIiEEjS8_iNS5_3std3__410__identityEEEvT0_PT3_T1_NS0_13GridEvenShareISL_EET2_T4_(
	.param .align 8 .b8 _ZN3cub18CUB_300001_SM_10006detail6reduce18DeviceReduceKernelINS2_10policy_hubIijN4cuda3__47maximumIiEEE10Policy1000EN6thrust24THRUST_300001_SM_1000_NS10device_ptrIiEEjS8_iNS5_3std3__410__identityEEEvT0_PT3_T1_NS0_13GridEvenShareISL_EET2_T4__param_0[8],
	.param .u64 .ptr .align 1 _ZN3cub18CUB_300001_SM_10006detail6reduce18DeviceReduceKernelINS2_10policy_hubIijN4cuda3__47maximumIiEEE10Policy1000EN6thrust24THRUST_300001_SM_1000_NS10device_ptrIiEEjS8_iNS5_3std3__410__identityEEEvT0_PT3_T1_NS0_13GridEvenShareISL_EET2_T4__param_1,
	.param .u32 _ZN3cub18CUB_300001_SM_10006detail6reduce18DeviceReduceKernelINS2_10policy_hubIijN4cuda3__47maximumIiEEE10Policy1000EN6thrust24THRUST_300001_SM_1000_NS10device_ptrIiEEjS8_iNS5_3std3__410__identityEEEvT0_PT3_T1_NS0_13GridEvenShareISL_EET2_T4__param_2,
	.param .align 4 .b8 _ZN3cub18CUB_300001_SM_10006detail6reduce18DeviceReduceKernelINS2_10policy_hubIijN4cuda3__47maximumIiEEE10Policy1000EN6thrust24THRUST_300001_SM_1000_NS10device_ptrIiEEjS8_iNS5_3std3__410__identityEEEvT0_PT3_T1_NS0_13GridEvenShareISL_EET2_T4__param_3[40],
	.param .align 1 .b8 _ZN3cub18CUB_300001_SM_10006detail6reduce18DeviceReduceKernelINS2_10policy_hubIijN4cuda3__47maximumIiEEE10Policy1000EN6thrust24THRUST_300001_SM_1000_NS10device_ptrIiEEjS8_iNS5_3std3__410__identityEEEvT0_PT3_T1_NS0_13GridEvenShareISL_EET2_T4__param_4[1],
	.param .align 1 .b8 _ZN3cub18CUB_300001_SM_10006detail6reduce18DeviceReduceKernelINS2_10policy_hubIijN4cuda3__47maximumIiEEE10Policy1000EN6thrust24THRUST_300001_SM_1000_NS10device_ptrIiEEjS8_iNS5_3std3__410__identityEEEvT0_PT3_T1_NS0_13GridEvenShareISL_EET2_T4__param_5[1]
)
.maxntid 256
{
	.reg .pred 	%p<57>;
	.reg .b16 	%rs<4>;
	.reg .b32 	%r<575>;
	.reg .b64 	%rd<130>;
	// demoted variable
	.shared .align 4 .b8 _ZZN3cub18CUB_300001_SM_10006detail6reduce18DeviceReduceKernelINS2_10policy_hubIijN4cuda3__47maximumIiEEE10Policy1000EN6thrust24THRUST_300001_SM_1000_NS10device_ptrIiEEjS8_iNS5_3std3__410__identityEEEvT0_PT3_T1_NS0_13GridEvenShareISL_EET2_T4_E12temp_storage[44];
	ld.param.u32 	%r1, [_ZN3cub18CUB_300001_SM_10006detail6reduce18DeviceReduceKernelINS2_10policy_hubIijN4cuda3__47maximumIiEEE10Policy1000EN6thrust24THRUST_300001_SM_1000_NS10device_ptrIiEEjS8_iNS5_3std3__410__identityEEEvT0_PT3_T1_NS0_13GridEvenShareISL_EET2_T4__param_3+20];
	ld.param.u32 	%r2, [_ZN3cub18CUB_300001_SM_10006detail6reduce18DeviceReduceKernelINS2_10policy_hubIijN4cuda3__47maximumIiEEE10Policy1000EN6thrust24THRUST_300001_SM_1000_NS10device_ptrIiEEjS8_iNS5_3std3__410__identityEEEvT0_PT3_T1_NS0_13GridEvenShareISL_EET2_T4__param_3+24];
	ld.param.u64 	%rd3, [_ZN3cub18CUB_300001_SM_10006detail6reduce18DeviceReduceKernelINS2_10policy_hubIijN4cuda3__47maximumIiEEE10Policy1000EN6thrust24THRUST_300001_SM_1000_NS10device_ptrIiEEjS8_iNS5_3std3__410__identityEEEvT0_PT3_T1_NS0_13GridEvenShareISL_EET2_T4__param_0];
	cvta.to.global.u64 	%rd1, %rd3;
	mov.u32 	%r3, %ctaid.x;
	shl.b32 	%r4, %r2, 12;
	shl.b32 	%r556, %r3, 12;
	sub.s32 	%r6, %r1, %r556;
	setp.gt.u32 	%p1, %r6, 4095;
	@%p1 bra 	$L__BB33_26;
	mov.u32 	%r7, %tid.x;
	setp.ge.u32 	%p23, %r7, %r6;
	mov.b32 	%r550, 0;
	mov.u32 	%r539, %r7;
	@%p23 bra 	$L__BB33_3;
	add.s32 	%r331, %r556, %r7;
	mul.wide.u32 	%rd66, %r331, 4;
	add.s64 	%rd67, %rd1, %rd66;
	ld.global.u32 	%r550, [%rd67];
	add.s32 	%r539, %r7, 256;
$L__BB33_3:
	setp.ge.u32 	%p24, %r539, %r6;
	@%p24 bra 	$L__BB33_17;
	not.b32 	%r333, %r539;
	add.s32 	%r334, %r1, %r333;
	sub.s32 	%r335, %r334, %r556;
	shr.u32 	%r336, %r335, 8;
	add.s32 	%r12, %r336, 1;
	and.b32  	%r13, %r12, 15;
	setp.lt.u32 	%p25, %r335, 3840;
	@%p25 bra 	$L__BB33_8;
	or.b32  	%r536, %r539, 2048;
	add.s32 	%r535, %r539, %r556;
	and.b32  	%r337, %r12, 33554416;
	neg.s32 	%r534, %r337;
$L__BB33_6:
	.pragma "nounroll";
	mul.wide.u32 	%rd68, %r535, 4;
	add.s64 	%rd69, %rd1, %rd68;
	ld.global.u32 	%r338, [%rd69];
	max.s32 	%r339, %r550, %r338;
	add.s32 	%r340, %r535, 256;
	mul.wide.u32 	%rd70, %r340, 4;
	add.s64 	%rd71, %rd1, %rd70;
	ld.global.u32 	%r341, [%rd71];
	max.s32 	%r342, %r339, %r341;
	add.s32 	%r343, %r535, 512;
	mul.wide.u32 	%rd72, %r343, 4;
	add.s64 	%rd73, %rd1, %rd72;
	ld.global.u32 	%r344, [%rd73];
	max.s32 	%r345, %r342, %r344;
	add.s32 	%r346, %r535, 768;
	mul.wide.u32 	%rd74, %r346, 4;
	add.s64 	%rd75, %rd1, %rd74;
	ld.global.u32 	%r347, [%rd75];
	max.s32 	%r348, %r345, %r347;
	add.s32 	%r349, %r535, 1024;
	mul.wide.u32 	%rd76, %r349, 4;
	add.s64 	%rd77, %rd1, %rd76;
	ld.global.u32 	%r350, [%rd77];
	max.s32 	%r351, %r348, %r350;
	add.s32 	%r352, %r535, 1280;
	mul.wide.u32 	%rd78, %r352, 4;
	add.s64 	%rd79, %rd1, %rd78;
	ld.global.u32 	%r353, [%rd79];
	max.s32 	%r354, %r351, %r353;
	add.s32 	%r355, %r535, 1536;
	mul.wide.u32 	%rd80, %r355, 4;
	add.s64 	%rd81, %rd1, %rd80;
	ld.global.u32 	%r356, [%rd81];
	max.s32 	%r357, %r354, %r356;
	add.s32 	%r358, %r535, 1792;
	mul.wide.u32 	%rd82, %r358, 4;
	add.s64 	%rd83, %rd1, %rd82;
	ld.global.u32 	%r359, [%rd83];
	max.s32 	%r360, %r357, %r359;
	add.s32 	%r361, %r535, 2048;
	mul.wide.u32 	%rd84, %r361, 4;
	add.s64 	%rd85, %rd1, %rd84;
	ld.global.u32 	%r362, [%rd85];
	max.s32 	%r363, %r360, %r362;
	add.s32 	%r364, %r535, 2304;
	mul.wide.u32 	%rd86, %r364, 4;
	add.s64 	%rd87, %rd1, %rd86;
	ld.global.u32 	%r365, [%rd87];
	max.s32 	%r366, %r363, %r365;
	add.s32 	%r367, %r535, 2560;
	mul.wide.u32 	%rd88, %r367, 4;
	add.s64 	%rd89, %rd1, %rd88;
	ld.global.u32 	%r368, [%rd89];
	max.s32 	%r369, %r366, %r368;
	add.s32 	%r370, %r535, 2816;
	mul.wide.u32 	%rd90, %r370, 4;
	add.s64 	%rd91, %rd1, %rd90;
	ld.global.u32 	%r371, [%rd91];
	max.s32 	%r372, %r369, %r371;
	add.s32 	%r373, %r535, 3072;
	mul.wide.u32 	%rd92, %r373, 4;
	add.s64 	%rd93, %rd1, %rd92;
	ld.global.u32 	%r374, [%rd93];
	max.s32 	%r375, %r372, %r374;
	add.s32 	%r376, %r535, 3328;
	mul.wide.u32 	%rd94, %r376, 4;
	add.s64 	%rd95, %rd1, %rd94;
	ld.global.u32 	%r377, [%rd95];
	max.s32 	%r378, %r375, %r377;
	add.s32 	%r379, %r535, 3584;
	mul.wide.u32 	%rd96, %r379, 4;
	add.s64 	%rd97, %rd1, %rd96;
	ld.global.u32 	%r380, [%rd97];
	max.s32 	%r381, %r378, %r380;
	add.s32 	%r382, %r535, 3840;
	mul.wide.u32 	%rd98, %r382, 4;
	add.s64 	%rd99, %rd1, %rd98;
	ld.global.u32 	%r383, [%rd99];
	max.s32 	%r550, %r381, %r383;
	add.s32 	%r536, %r536, 4096;
	add.s32 	%r535, %r535, 4096;
	add.s32 	%r534, %r534, 16;
	setp.ne.s32 	%p26, %r534, 0;
	@%p26 bra 	$L__BB33_6;
	add.s32 	%r539, %r536, -2048;
$L__BB33_8:
	setp.eq.s32 	%p27, %r13, 0;
	@%p27 bra 	$L__BB33_17;
	and.b32  	%r29, %r12, 7;
	setp.lt.u32 	%p28, %r13, 8;
	@%p28 bra 	$L__BB33_11;
	add.s32 	%r385, %r556, %r539;
	mul.wide.u32 	%rd100, %r385, 4;
	add.s64 	%rd101, %rd1, %rd100;
	ld.global.u32 	%r386, [%rd101];
	max.s32 	%r387, %r550, %r386;
	add.s32 	%r388, %r385, 256;
	mul.wide.u32 	%rd102, %r388, 4;
	add.s64 	%rd103, %rd1, %rd102;
	ld.global.u32 	%r389, [%rd103];
	max.s32 	%r390, %r387, %r389;
	add.s32 	%r391, %r385, 512;
	mul.wide.u32 	%rd104, %r391, 4;
	add.s64 	%rd105, %rd1, %rd104;
	ld.global.u32 	%r392, [%rd105];
	max.s32 	%r393, %r390, %r392;
	add.s32 	%r394, %r385, 768;
	mul.wide.u32 	%rd106, %r394, 4;
	add.s64 	%rd107, %rd1, %rd106;
	ld.global.u32 	%r395, [%rd107];
	max.s32 	%r396, %r393, %r395;
	add.s32 	%r397, %r385, 1024;
	mul.wide.u32 	%rd108, %r397, 4;
	add.s64 	%rd109, %rd1, %rd108;
	ld.global.u32 	%r398, [%rd109];
	max.s32 	%r399, %r396, %r398;
	add.s32 	%r400, %r385, 1280;
	mul.wide.u32 	%rd110, %r400, 4;
	add.s64 	%rd111, %rd1, %rd110;
	ld.global.u32 	%r401, [%rd111];
	max.s32 	%r402, %r399, %r401;
	add.s32 	%r403, %r385, 1536;
	mul.wide.u32 	%rd112, %r403, 4;
	add.s64 	%rd113, %rd1, %rd112;
	ld.global.u32 	%r404, [%rd113];
	max.s32 	%r405, %r402, %r404;
	add.s32 	%r406, %r385, 1792;
	mul.wide.u32 	%rd114, %r406, 4;
	add.s64 	%rd115, %rd1, %rd114;
	ld.global.u32 	%r407, [%rd115];
	max.s32 	%r550, %r405, %r407;
	add.s32 	%r539, %r539, 2048;
$L__BB33_11:
	setp.eq.s32 	%p29, %r29, 0;
	@%p29 bra 	$L__BB33_17;
	and.b32  	%r35, %r12, 3;
	setp.lt.u32 	%p30, %r29, 4;
	@%p30 bra 	$L__BB33_14;
	add.s32 	%r409, %r556, %r539;
	mul.wide.u32 	%rd116, %r409, 4;
	add.s64 	%rd117, %rd1, %rd116;
	ld.global.u32 	%r410, [%rd117];
	max.s32 	%r411, %r550, %r410;
	add.s32 	%r412, %r409, 256;
	mul.wide.u32 	%rd118, %r412, 4;
	add.s64 	%rd119, %rd1, %rd118;
	ld.global.u32 	%r413, [%rd119];
	max.s32 	%r414, %r411, %r413;
	add.s32 	%r415, %r409, 512;
	mul.wide.u32 	%rd120, %r415, 4;
	add.s64 	%rd121, %rd1, %rd120;
	ld.global.u32 	%r416, [%rd121];
	max.s32 	%r417, %r414, %r416;
	add.s32 	%r418, %r409, 768;
	mul.wide.u32 	%rd122, %r418, 4;
	add.s64 	%rd123, %rd1, %rd122;
	ld.global.u32 	%r419, [%rd123];
	max.s32 	%r550, %r417, %r419;
	add.s32 	%r539, %r539, 1024;
$L__BB33_14:
	setp.eq.s32 	%p31, %r35, 0;
	@%p31 bra 	$L__BB33_17;
	add.s32 	%r548, %r539, %r556;
	neg.s32 	%r547, %r35;
$L__BB33_16:
	.pragma "nounroll";
	mul.wide.u32 	%rd124, %r548, 4;
	add.s64 	%rd125, %rd1, %rd124;
	ld.global.u32 	%r420, [%rd125];
	max.s32 	%r550, %r550, %r420;
	add.s32 	%r548, %r548, 256;
	add.s32 	%r547, %r547, 1;
	setp.ne.s32 	%p32, %r547, 0;
	@%p32 bra 	$L__BB33_16;
$L__BB33_17:
	setp.lt.u32 	%p33, %r6, 256;
	@%p33 bra 	$L__BB33_22;
	// begin inline asm
	mov.u32 %r484, %laneid;
	// end inline asm
	mov.b32 	%r487, 1;
	mov.b32 	%r508, 31;
	mov.b32 	%r509, -1;
	// begin inline asm
	shfl.sync.down.b32 %r485, %r550, %r487, %r508, %r509;
	// end inline asm
	setp.gt.s32 	%p49, %r484, 30;
	max.s32 	%r510, %r550, %r485;
	selp.b32 	%r491, %r550, %r510, %p49;
	mov.b32 	%r492, 2;
	// begin inline asm
	shfl.sync.down.b32 %r490, %r491, %r492, %r508, %r509;
	// end inline asm
	setp.gt.s32 	%p50, %r484, 29;
	max.s32 	%r511, %r491, %r490;
	selp.b32 	%r496, %r491, %r511, %p50;
	mov.b32 	%r497, 4;
	// begin inline asm
	shfl.sync.down.b32 %r495, %r496, %r497, %r508, %r509;
	// end inline asm
	setp.gt.s32 	%p51, %r484, 27;
	max.s32 	%r512, %r496, %r495;
	selp.b32 	%r501, %r496, %r512, %p51;
	mov.b32 	%r502, 8;
	// begin inline asm
	shfl.sync.down.b32 %r500, %r501, %r502, %r508, %r509;
	// end inline asm
	setp.gt.s32 	%p52, %r484, 23;
	max.s32 	%r513, %r501, %r500;
	selp.b32 	%r506, %r501, %r513, %p52;
	mov.b32 	%r507, 16;
	// begin inline asm
	shfl.sync.down.b32 %r505, %r506, %r507, %r508, %r509;
	// end inline asm
	setp.gt.s32 	%p53, %r484, 15;
	max.s32 	%r50, %r506, %r505;
	selp.b32 	%r574, %r506, %r50, %p53;
	setp.ne.s32 	%p54, %r484, 0;
	@%p54 bra 	$L__BB33_20;
	shr.u32 	%r514, %r7, 3;
	and.b32  	%r515, %r514, 124;
	mov.u32 	%r516, _ZZN3cub18CUB_300001_SM_10006detail6reduce18DeviceReduceKernelINS2_10policy_hubIijN4cuda3__47maximumIiEEE10Policy1000EN6thrust24THRUST_300001_SM_1000_NS10device_ptrIiEEjS8_iNS5_3std3__410__identityEEEvT0_PT3_T1_NS0_13GridEvenShareISL_EET2_T4_E12temp_storage;
	add.s32 	%r517, %r516, %r515;
	st.shared.u32 	[%r517+8], %r50;
$L__BB33_20:
	bar.sync 	0;
	setp.ne.s32 	%p55, %r7, 0;
	@%p55 bra 	$L__BB33_48;
	ld.shared.u32 	%r518, [_ZZN3cub18CUB_300001_SM_10006detail6reduce18DeviceReduceKernelINS2_10policy_hubIijN4cuda3__47maximumIiEEE10Policy1000EN6thrust24THRUST_300001_SM_1000_NS10device_ptrIiEEjS8_iNS5_3std3__410__identityEEEvT0_PT3_T1_NS0_13GridEvenShareISL_EET2_T4_E12temp_storage+12];
	max.s32 	%r519, %r574, %r518;
	ld.shared.u32 	%r520, [_ZZN3cub18CUB_300001_SM_10006detail6reduce18DeviceReduceKernelINS2_10policy_hubIijN4cuda3__47maximumIiEEE10Policy1000EN6thrust24THRUST_300001_SM_1000_NS10device_ptrIiEEjS8_iNS5_3std3__410__identityEEEvT0_PT3_T1_NS0_13GridEvenShareISL_EET2_T4_E12temp_storage+16];
	max.s32 	%r521, %r519, %r520;
	ld.shared.u32 	%r522, [_ZZN3cub18CUB_300001_SM_10006detail6reduce18DeviceReduceKernelINS2_10policy_hubIijN4cuda3__47maximumIiEEE10Policy1000EN6thrust24THRUST_300001_SM_1000_NS10device_ptrIiEEjS8_iNS5_3std3__410__identityEEEvT0_PT3_T1_NS0_13GridEvenShareISL_EET2_T4_E12temp_storage+20];
	max.s32 	%r523, %r521, %r522;
	ld.shared.u32 	%r524, [_ZZN3cub18CUB_300001_SM_10006detail6reduce18DeviceReduceKernelINS2_10policy_hubIijN4cuda3__47maximumIiEEE10Policy1000EN6thrust24THRUST_300001_SM_1000_NS10device_ptrIiEEjS8_iNS5_3std3__410__identityEEEvT0_PT3_T1_NS0_13GridEvenShareISL_EET2_T4_E12temp_storage+24];
	max.s32 	%r525, %r523, %r524;
	ld.shared.u32 	%r526, [_ZZN3cub18CUB_300001_SM_10006detail6reduce18DeviceReduceKernelINS2_10policy_hubIijN4cuda3__47maximumIiEEE10Policy1000EN6thrust24THRUST_300001_SM_1000_NS10device_ptrIiEEjS8_iNS5_3std3__410__identityEEEvT0_PT3_T1_NS0_13GridEvenShareISL_EET2_T4_E12temp_storage+28];
	max.s32 	%r527, %r525, %r526;
	ld.shared.u32 	%r528, [_ZZN3cub18CUB_300001_SM_10006detail6reduce18DeviceReduceKernelINS2_10policy_hubIijN4cuda3__47maximumIiEEE10Policy1000EN6thrust24THRUST_300001_SM_1000_NS10device_ptrIiEEjS8_iNS5_3std3__410__identityEEEvT0_PT3_T1_NS0_13GridEvenShareISL_EET2_T4_E12temp_storage+32];
	max.s32 	%r529, %r527, %r528;
	ld.shared.u32 	%r530, [_ZZN3cub18CUB_300001_SM_10006detail6reduce18DeviceReduceKernelINS2_10policy_hubIijN4cuda3__47maximumIiEEE10Policy1000EN6thrust24THRUST_300001_SM_1000_NS10device_ptrIiEEjS8_iNS5_3std3__410__identityEEEvT0_PT3_T1_NS0_13GridEvenShareISL_EET2_T4_E12temp_storage+36];
	max.s32 	%r574, %r529, %r530;
	bra.uni 	$L__BB33_48;
$L__BB33_22:
	// begin inline asm
	mov.u32 %r421, %laneid;
	// end inline asm
	and.b32  	%r447, %r7, 992;
	add.s32 	%r448, %r447, 32;
	setp.gt.u32 	%p34, %r448, %r6;
	not.b32 	%r449, %r447;
	add.s32 	%r450, %r6, %r449;
	selp.b32 	%r445, %r450, 31, %p34;
	mov.b32 	%r424, 1;
	mov.b32 	%r446, -1;
	// begin inline asm
	shfl.sync.down.b32 %r422, %r550, %r424, %r445, %r446;
	// end inline asm
	setp.lt.s32 	%p35, %r421, %r445;
	max.s32 	%r451, %r550, %r422;
	selp.b32 	%r428, %r451, %r550, %p35;
	mov.b32 	%r429, 2;
	// begin inline asm
	shfl.sync.down.b32 %r427, %r428, %r429, %r445, %r446;
	// end inline asm
	add.s32 	%r452, %r421, 2;
	setp.gt.s32 	%p36, %r452, %r445;
	max.s32 	%r453, %r428, %r427;
	selp.b32 	%r433, %r428, %r453, %p36;
	mov.b32 	%r434, 4;
	// begin inline asm
	shfl.sync.down.b32 %r432, %r433, %r434, %r445, %r446;
	// end inline asm
	add.s32 	%r454, %r421, 4;
	setp.gt.s32 	%p37, %r454, %r445;
	max.s32 	%r455, %r433, %r432;
	selp.b32 	%r438, %r433, %r455, %p37;
	mov.b32 	%r439, 8;
	// begin inline asm
	shfl.sync.down.b32 %r437, %r438, %r439, %r445, %r446;
	// end inline asm
	add.s32 	%r456, %r421, 8;
	setp.gt.s32 	%p38, %r456, %r445;
	max.s32 	%r457, %r438, %r437;
	selp.b32 	%r443, %r438, %r457, %p38;
	mov.b32 	%r444, 16;
	// begin inline asm
	shfl.sync.down.b32 %r442, %r443, %r444, %r445, %r446;
	// end inline asm
	add.s32 	%r458, %r421, 16;
	setp.gt.s32 	%p39, %r458, %r445;
	max.s32 	%r459, %r443, %r442;
	selp.b32 	%r574, %r443, %r459, %p39;
	setp.ne.s32 	%p40, %r421, 0;
	@%p40 bra 	$L__BB33_24;
	shr.u32 	%r460, %r7, 3;
	and.b32  	%r461, %r460, 124;
	mov.u32 	%r462, _ZZN3cub18CUB_300001_SM_10006detail6reduce18DeviceReduceKernelINS2_10policy_hubIijN4cuda3__47maximumIiEEE10Policy1000EN6thrust24THRUST_300001_SM_1000_NS10device_ptrIiEEjS8_iNS5_3std3__410__identityEEEvT0_PT3_T1_NS0_13GridEvenShareISL_EET2_T4_E12temp_storage;
	add.s32 	%r463, %r462, %r461;
	st.shared.u32 	[%r463+8], %r574;
$L__BB33_24:
	bar.sync 	0;
	setp.ne.s32 	%p41, %r7, 0;
	@%p41 bra 	$L__BB33_48;
	setp.gt.u32 	%p42, %r6, 32;
	ld.shared.u32 	%r464, [_ZZN3cub18CUB_300001_SM_10006detail6reduce18DeviceReduceKernelINS2_10policy_hubIijN4cuda3__47maximumIiEEE10Policy1000EN6thrust24THRUST_300001_SM_1000_NS10device_ptrIiEEjS8_iNS5_3std3__410__identityEEEvT0_PT3_T1_NS0_13GridEvenShareISL_EET2_T4_E12temp_storage+12];
	max.s32 	%r465, %r574, %r464;
	selp.b32 	%r466, %r465, %r574, %p42;
	setp.gt.u32 	%p43, %r6, 64;
	ld.shared.u32 	%r467, [_ZZN3cub18CUB_300001_SM_10006detail6reduce18DeviceReduceKernelINS2_10policy_hubIijN4cuda3__47maximumIiEEE10Policy1000EN6thrust24THRUST_300001_SM_1000_NS10device_ptrIiEEjS8_iNS5_3std3__410__identityEEEvT0_PT3_T1_NS0_13GridEvenShareISL_EET2_T4_E12temp_storage+16];
	max.s32 	%r468, %r466, %r467;
	selp.b32 	%r469, %r468, %r466, %p43;
	setp.gt.u32 	%p44, %r6, 96;
	ld.shared.u32 	%r470, [_ZZN3cub18CUB_300001_SM_10006detail6reduce18DeviceReduceKernelINS2_10policy_hubIijN4cuda3__47maximumIiEEE10Policy1000EN6thrust24THRUST_300001_SM_1000_NS10device_ptrIiEEjS8_iNS5_3std3__410__identityEEEvT0_PT3_T1_NS0_13GridEvenShareISL_EET2_T4_E12temp_storage+20];
	max.s32 	%r471, %r469, %r470;
	selp.b32 	%r472, %r471, %r469, %p44;
	setp.gt.u32 	%p45, %r6, 128;
	ld.shared.u32 	%r473, [_ZZN3cub18CUB_300001_SM_10006detail6reduce18DeviceReduceKernelINS2_10policy_hubIijN4cuda3__47maximumIiEEE10Policy1000EN6thrust24THRUST_300001_SM_1000_NS10device_ptrIiEEjS8_iNS5_3std3__410__identityEEEvT0_PT3_T1_NS0_13GridEvenShareISL_EET2_T4_E12temp_storage+24];
	max.s32 	%r474, %r472, %r473;
	selp.b32 	%r475, %r474, %r472, %p45;
	setp.gt.u32 	%p46, %r6, 160;
	ld.shared.u32 	%r476, [_ZZN3cub18CUB_300001_SM_10006detail6reduce18DeviceReduceKernelINS2_10policy_hubIijN4cuda3__47maximumIiEEE10Policy1000EN6thrust24THRUST_300001_SM_1000_NS10device_ptrIiEEjS8_iNS5_3std3__410__identityEEEvT0_PT3_T1_NS0_13GridEvenShareISL_EET2_T4_E12temp_storage+28];
	max.s32 	%r477, %r475, %r476;
	selp.b32 	%r478, %r477, %r475, %p46;
	setp.gt.u32 	%p47, %r6, 192;
	ld.shared.u32 	%r479, [_ZZN3cub18CUB_300001_SM_10006detail6reduce18DeviceReduceKernelINS2_10policy_hubIijN4cuda3__47maximumIiEEE10Policy1000EN6thrust24THRUST_300001_SM_1000_NS10device_ptrIiEEjS8_iNS5_3std3__410__identityEEEvT0_PT3_T1_NS0_13GridEvenShareISL_EET2_T4_E12temp_storage+32];
	max.s32 	%r480, %r478, %r479;
	selp.b32 	%r481, %r480, %r478, %p47;
	setp.gt.u32 	%p48, %r6, 224;
	ld.shared.u32 	%r482, [_ZZN3cub18CUB_300001_SM_10006detail6reduce18DeviceReduceKernelINS2_10policy_hubIijN4cuda3__47maximumIiEEE10Policy1000EN6thrust24THRUST_300001_SM_1000_NS10device_ptrIiEEjS8_iNS5_3std3__410__identityEEEvT0_PT3_T1_NS0_13GridEvenShareISL_EET2_T4_E12temp_storage+36];
	max.s32 	%r483, %r481, %r482;
	selp.b32 	%r574, %r483, %r481, %p48;
	bra.uni 	$L__BB33_48;
$L__BB33_26:
	mov.u32 	%r55, %tid.x;
	add.s32 	%r112, %r55, %r556;
	mul.wide.u32 	%rd4, %r112, 4;
	add.s64 	%rd5, %rd1, %rd4;
	ld.global.u32 	%r113, [%rd5];
	ld.global.u32 	%r114, [%rd5+1024];
	ld.global.u32 	%r115, [%rd5+2048];
	ld.global.u32 	%r116, [%rd5+3072];
	ld.global.u32 	%r117, [%rd5+4096];
	ld.global.u32 	%r118, [%rd5+5120];
	ld.global.u32 	%r119, [%rd5+6144];
	ld.global.u32 	%r120, [%rd5+7168];
	ld.global.u32 	%r121, [%rd5+8192];
	ld.global.u32 	%r122, [%rd5+9216];
	ld.global.u32 	%r123, [%rd5+10240];
	ld.global.u32 	%r124, [%rd5+11264];
	ld.global.u32 	%r125, [%rd5+12288];
	ld.global.u32 	%r126, [%rd5+13312];
	ld.global.u32 	%r127, [%rd5+14336];
	ld.global.u32 	%r128, [%rd5+15360];
	max.s32 	%r129, %r113, %r114;
	max.s32 	%r130, %r129, %r115;
	max.s32 	%r131, %r116, %r117;
	max.s32 	%r132, %r131, %r118;
	max.s32 	%r133, %r119, %r120;
	max.s32 	%r134, %r133, %r121;
	max.s32 	%r135, %r122, %r123;
	max.s32 	%r136, %r135, %r124;
	max.s32 	%r137, %r125, %r126;
	max.s32 	%r138, %r137, %r127;
	max.s32 	%r139, %r130, %r132;
	max.s32 	%r140, %r139, %r134;
	max.s32 	%r141, %r136, %r138;
	max.s32 	%r142, %r141, %r128;
	max.s32 	%r573, %r140, %r142;
	setp.lt.u32 	%p2, %r6, %r4;
	@%p2 bra 	$L__BB33_44;
	add.s32 	%r57, %r4, %r556;
	not.b32 	%r144, %r55;
	add.s32 	%r145, %r144, %r1;
	sub.s32 	%r146, %r145, %r4;
	sub.s32 	%r552, %r146, %r556;
	add.s32 	%r147, %r57, %r55;
	add.s32 	%r551, %r147, 2048;
	mov.b32 	%r554, 0;
	mov.u32 	%r553, %r57;
$L__BB33_28:
	add.s32 	%r556, %r556, %r4;
	add.s32 	%r149, %r1, -4096;
	setp.gt.u32 	%p3, %r556, %r149;
	@%p3 bra 	$L__BB33_30;
	add.s32 	%r150, %r55, %r556;
	mul.wide.u32 	%rd6, %r150, 4;
	add.s64 	%rd7, %rd1, %rd6;
	ld.global.u32 	%r151, [%rd7];
	ld.global.u32 	%r152, [%rd7+1024];
	ld.global.u32 	%r153, [%rd7+2048];
	ld.global.u32 	%r154, [%rd7+3072];
	ld.global.u32 	%r155, [%rd7+4096];
	ld.global.u32 	%r156, [%rd7+5120];
	ld.global.u32 	%r157, [%rd7+6144];
	ld.global.u32 	%r158, [%rd7+7168];
	ld.global.u32 	%r159, [%rd7+8192];
	ld.global.u32 	%r160, [%rd7+9216];
	ld.global.u32 	%r161, [%rd7+10240];
	ld.global.u32 	%r162, [%rd7+11264];
	ld.global.u32 	%r163, [%rd7+12288];
	ld.global.u32 	%r164, [%rd7+13312];
	ld.global.u32 	%r165, [%rd7+14336];
	ld.global.u32 	%r166, [%rd7+15360];
	max.s32 	%r167, %r573, %r151;
	max.s32 	%r168, %r167, %r152;
	max.s32 	%r169, %r153, %r154;
	max.s32 	%r170, %r169, %r155;
	max.s32 	%r171, %r156, %r157;
	max.s32 	%r172, %r171, %r158;
	max.s32 	%r173, %r159, %r160;
	max.s32 	%r174, %r173, %r161;
	max.s32 	%r175, %r162, %r163;
	max.s32 	%r176, %r175, %r164;
	max.s32 	%r177, %r165, %r166;
	max.s32 	%r178, %r168, %r170;
	max.s32 	%r179, %r178, %r172;
	max.s32 	%r180, %r174, %r176;
	max.s32 	%r181, %r180, %r177;
	max.s32 	%r573, %r179, %r181;
	sub.s32 	%r182, %r1, %r556;
	setp.lt.u32 	%p4, %r182, %r4;
	add.s32 	%r554, %r554, 1;
	add.s32 	%r553, %r553, %r4;
	sub.s32 	%r552, %r552, %r4;
	add.s32 	%r551, %r551, %r4;
	@%p4 bra 	$L__BB33_44;
	bra.uni 	$L__BB33_28;
$L__BB33_30:
	setp.le.u32 	%p5, %r1, %r556;
	sub.s32 	%r184, %r1, %r556;
	setp.ge.s32 	%p6, %r55, %r184;
	or.pred  	%p7, %p5, %p6;
	@%p7 bra 	$L__BB33_44;
	not.b32 	%r187, %r55;
	add.s32 	%r188, %r1, %r187;
	sub.s32 	%r189, %r188, %r57;
	mul.lo.s32 	%r190, %r2, %r554;
	shl.b32 	%r191, %r190, 12;
	sub.s32 	%r192, %r189, %r191;
	shr.u32 	%r193, %r192, 8;
	add.s32 	%r72, %r193, 1;
	and.b32  	%r73, %r72, 15;
	setp.lt.u32 	%p8, %r192, 3840;
	mov.u32 	%r565, %r55;
	@%p8 bra 	$L__BB33_35;
	or.b32  	%r559, %r55, 2048;
	shr.u32 	%r194, %r552, 8;
	add.s32 	%r195, %r194, 1;
	and.b32  	%r196, %r195, 33554416;
	neg.s32 	%r557, %r196;
$L__BB33_33:
	.pragma "nounroll";
	add.s32 	%r197, %r551, -2048;
	mul.wide.u32 	%rd8, %r197, 4;
	add.s64 	%rd9, %rd1, %rd8;
	ld.global.u32 	%r198, [%rd9];
	max.s32 	%r199, %r573, %r198;
	add.s32 	%r200, %r551, -1792;
	mul.wide.u32 	%rd10, %r200, 4;
	add.s64 	%rd11, %rd1, %rd10;
	ld.global.u32 	%r201, [%rd11];
	max.s32 	%r202, %r199, %r201;
	add.s32 	%r203, %r551, -1536;
	mul.wide.u32 	%rd12, %r203, 4;
	add.s64 	%rd13, %rd1, %rd12;
	ld.global.u32 	%r204, [%rd13];
	max.s32 	%r205, %r202, %r204;
	add.s32 	%r206, %r551, -1280;
	mul.wide.u32 	%rd14, %r206, 4;
	add.s64 	%rd15, %rd1, %rd14;
	ld.global.u32 	%r207, [%rd15];
	max.s32 	%r208, %r205, %r207;
	add.s32 	%r209, %r551, -1024;
	mul.wide.u32 	%rd16, %r209, 4;
	add.s64 	%rd17, %rd1, %rd16;
	ld.global.u32 	%r210, [%rd17];
	max.s32 	%r211, %r208, %r210;
	add.s32 	%r212, %r551, -768;
	mul.wide.u32 	%rd18, %r212, 4;
	add.s64 	%rd19, %rd1, %rd18;
	ld.global.u32 	%r213, [%rd19];
	max.s32 	%r214, %r211, %r213;
	add.s32 	%r215, %r551, -512;
	mul.wide.u32 	%rd20, %r215, 4;
	add.s64 	%rd21, %rd1, %rd20;
	ld.global.u32 	%r216, [%rd21];
	max.s32 	%r217, %r214, %r216;
	add.s32 	%r218, %r551, 1792;
	add.s32 	%r219, %r551, -256;
	mul.wide.u32 	%rd22, %r219, 4;
	add.s64 	%rd23, %rd1, %rd22;
	ld.global.u32 	%r220, [%rd23];
	max.s32 	%r221, %r217, %r220;
	mul.wide.u32 	%rd24, %r551, 4;
	add.s64 	%rd25, %rd1, %rd24;
	ld.global.u32 	%r222, [%rd25];
	max.s32 	%r223, %r221, %r222;
	add.s32 	%r224, %r551, 256;
	mul.wide.u32 	%rd26, %r224, 4;
	add.s64 	%rd27, %rd1, %rd26;
	ld.global.u32 	%r225, [%rd27];
	max.s32 	%r226, %r223, %r225;
	add.s32 	%r227, %r551, 512;
	mul.wide.u32 	%rd28, %r227, 4;
	add.s64 	%rd29, %rd1, %rd28;
	ld.global.u32 	%r228, [%rd29];
	max.s32 	%r229, %r226, %r228;
	add.s32 	%r230, %r551, 768;
	mul.wide.u32 	%rd30, %r230, 4;
	add.s64 	%rd31, %rd1, %rd30;
	ld.global.u32 	%r231, [%rd31];
	max.s32 	%r232, %r229, %r231;
	add.s32 	%r233, %r551, 1024;
	mul.wide.u32 	%rd32, %r233, 4;
	add.s64 	%rd33, %rd1, %rd32;
	ld.global.u32 	%r234, [%rd33];
	max.s32 	%r235, %r232, %r234;
	add.s32 	%r236, %r551, 1280;
	mul.wide.u32 	%rd34, %r236, 4;
	add.s64 	%rd35, %rd1, %rd34;
	ld.global.u32 	%r237, [%rd35];
	max.s32 	%r238, %r235, %r237;
	add.s32 	%r239, %r551, 1536;
	mul.wide.u32 	%rd36, %r239, 4;
	add.s64 	%rd37, %rd1, %rd36;
	ld.global.u32 	%r240, [%rd37];
	max.s32 	%r241, %r238, %r240;
	mul.wide.u32 	%rd38, %r218, 4;
	add.s64 	%rd39, %rd1, %rd38;
	ld.global.u32 	%r242, [%rd39];
	max.s32 	%r573, %r241, %r242;
	add.s32 	%r559, %r559, 4096;
	add.s32 	%r551, %r551, 4096;
	add.s32 	%r557, %r557, 16;
	setp.ne.s32 	%p9, %r557, 0;
	@%p9 bra 	$L__BB33_33;
	add.s32 	%r565, %r559, -2048;
$L__BB33_35:
	setp.eq.s32 	%p10, %r73, 0;
	@%p10 bra 	$L__BB33_44;
	and.b32  	%r88, %r72, 7;
	setp.lt.u32 	%p11, %r73, 8;
	@%p11 bra 	$L__BB33_38;
	add.s32 	%r244, %r565, %r556;
	mul.wide.u32 	%rd40, %r244, 4;
	add.s64 	%rd41, %rd1, %rd40;
	ld.global.u32 	%r245, [%rd41];
	max.s32 	%r246, %r573, %r245;
	add.s32 	%r247, %r244, 256;
	mul.wide.u32 	%rd42, %r247, 4;
	add.s64 	%rd43, %rd1, %rd42;
	ld.global.u32 	%r248, [%rd43];
	max.s32 	%r249, %r246, %r248;
	add.s32 	%r250, %r244, 512;
	mul.wide.u32 	%rd44, %r250, 4;
	add.s64 	%rd45, %rd1, %rd44;
	ld.global.u32 	%r251, [%rd45];
	max.s32 	%r252, %r249, %r251;
	add.s32 	%r253, %r244, 768;
	mul.wide.u32 	%rd46, %r253, 4;
	add.s64 	%rd47, %rd1, %rd46;
	ld.global.u32 	%r254, [%rd47];
	max.s32 	%r255, %r252, %r254;
	add.s32 	%r256, %r244, 1024;
	mul.wide.u32 	%rd48, %r256, 4;
	add.s64 	%rd49, %rd1, %rd48;
	ld.global.u32 	%r257, [%rd49];
	max.s32 	%r258, %r255, %r257;
	add.s32 	%r259, %r244, 1280;
	mul.wide.u32 	%rd50, %r259, 4;
	add.s64 	%rd51, %rd1, %rd50;
	ld.global.u32 	%r260, [%rd51];
	max.s32 	%r261, %r258, %r260;
	add.s32 	%r262, %r244, 1536;
	mul.wide.u32 	%rd52, %r262, 4;
	add.s64 	%rd53, %rd1, %rd52;
	ld.global.u32 	%r263, [%rd53];
	max.s32 	%r264, %r261, %r263;
	add.s32 	%r265, %r244, 1792;
	mul.wide.u32 	%rd54, %r265, 4;
	add.s64 	%rd55, %rd1, %rd54;
	ld.global.u32 	%r266, [%rd55];
	max.s32 	%r573, %r264, %r266;
	add.s32 	%r565, %r565, 2048;
$L__BB33_38:
	setp.eq.s32 	%p12, %r88, 0;
	@%p12 bra 	$L__BB33_44;
	setp.lt.u32 	%p13, %r88, 4;
	@%p13 bra 	$L__BB33_41;
	add.s32 	%r268, %r565, %r556;
	mul.wide.u32 	%rd56, %r268, 4;
	add.s64 	%rd57, %rd1, %rd56;
	ld.global.u32 	%r269, [%rd57];
	max.s32 	%r270, %r573, %r269;
	add.s32 	%r271, %r268, 256;
	mul.wide.u32 	%rd58, %r271, 4;
	add.s64 	%rd59, %rd1, %rd58;
	ld.global.u32 	%r272, [%rd59];
	max.s32 	%r273, %r270, %r272;
	add.s32 	%r274, %r268, 512;
	mul.wide.u32 	%rd60, %r274, 4;
	add.s64 	%rd61, %rd1, %rd60;
	ld.global.u32 	%r275, [%rd61];
	max.s32 	%r276, %r273, %r275;
	add.s32 	%r277, %r268, 768;
	mul.wide.u32 	%rd62, %r277, 4;
	add.s64 	%rd63, %rd1, %rd62;
	ld.global.u32 	%r278, [%rd63];
	max.s32 	%r573, %r276, %r278;
	add.s32 	%r565, %r565, 1024;
$L__BB33_41:
	and.b32  	%r279, %r72, 3;
	setp.eq.s32 	%p14, %r279, 0;
	@%p14 bra 	$L__BB33_44;
	add.s32 	%r571, %r565, %r553;
	cvt.u16.u32 	%rs1, %r552;
	shr.u16 	%rs2, %rs1, 8;
	add.s16 	%rs3, %rs2, 1;
	cvt.u32.u16 	%r280, %rs3;
	and.b32  	%r281, %r280, 3;
	neg.s32 	%r570, %r281;
$L__BB33_43:
	.pragma "nounroll";
	mul.wide.u32 	%rd64, %r571, 4;
	add.s64 	%rd65, %rd1, %rd64;
	ld.global.u32 	%r282, [%rd65];
	max.s32 	%r573, %r573, %r282;
	add.s32 	%r571, %r571, 256;
	add.s32 	%r570, %r570, 1;
	setp.ne.s32 	%p15, %r570, 0;
	@%p15 bra 	$L__BB33_43;
$L__BB33_44:
	// begin inline asm
	mov.u32 %r283, %laneid;
	// end inline asm
	mov.b32 	%r286, 1;
	mov.b32 	%r307, 31;
	mov.b32 	%r308, -1;
	// begin inline asm
	shfl.sync.down.b32 %r284, %r573, %r286, %r307, %r308;
	// end inline asm
	setp.gt.s32 	%p16, %r283, 30;
	max.s32 	%r309, %r573, %r284;
	selp.b32 	%r290, %r573, %r309, %p16;
	mov.b32 	%r291, 2;
	// begin inline asm
	shfl.sync.down.b32 %r289, %r290, %r291, %r307, %r308;
	// end inline asm
	setp.gt.s32 	%p17, %r283, 29;
	max.s32 	%r310, %r290, %r289;
	selp.b32 	%r295, %r290, %r310, %p17;
	mov.b32 	%r296, 4;
	// begin inline asm
	shfl.sync.down.b32 %r294, %r295, %r296, %r307, %r308;
	// end inline asm
	setp.gt.s32 	%p18, %r283, 27;
	max.s32 	%r311, %r295, %r294;
	selp.b32 	%r300, %r295, %r311, %p18;
	mov.b32 	%r301, 8;
	// begin inline asm
	shfl.sync.down.b32 %r299, %r300, %r301, %r307, %r308;
	// end inline asm
	setp.gt.s32 	%p19, %r283, 23;
	max.s32 	%r312, %r300, %r299;
	selp.b32 	%r305, %r300, %r312, %p19;
	mov.b32 	%r306, 16;
	// begin inline asm
	shfl.sync.down.b32 %r304, %r305, %r306, %r307, %r308;
	// end inline asm
	setp.gt.s32 	%p20, %r283, 15;
	max.s32 	%r108, %r305, %r304;
	selp.b32 	%r574, %r305, %r108, %p20;
	setp.ne.s32 	%p21, %r283, 0;
	@%p21 bra 	$L__BB33_46;
	shr.u32 	%r313, %r55, 3;
	and.b32  	%r314, %r313, 124;
	mov.u32 	%r315, _ZZN3cub18CUB_300001_SM_10006detail6reduce18DeviceReduceKernelINS2_10policy_hubIijN4cuda3__47maximumIiEEE10Policy1000EN6thrust24THRUST_300001_SM_1000_NS10device_ptrIiEEjS8_iNS5_3std3__410__identityEEEvT0_PT3_T1_NS0_13GridEvenShareISL_EET2_T4_E12temp_storage;
	add.s32 	%r316, %r315, %r314;
	st.shared.u32 	[%r316+8], %r108;
$L__BB33_46:
	bar.sync 	0;
	setp.ne.s32 	%p22, %r55, 0;
	@%p22 bra 	$L__BB33_48;
	ld.shared.u32 	%r317, [_ZZN3cub18CUB_300001_SM_10006detail6reduce18DeviceReduceKernelINS2_10policy_hubIijN4cuda3__47maximumIiEEE10Policy1000EN6thrust24THRUST_300001_SM_1000_NS10device_ptrIiEEjS8_iNS5_3std3__410__identityEEEvT0_PT3_T1_NS0_13GridEvenShareISL_EET2_T4_E12temp_storage+12];
	max.s32 	%r318, %r574, %r317;
	ld.shared.u32 	%r319, [_ZZN3cub18CUB_300001_SM_10006detail6reduce18DeviceReduceKernelINS2_10policy_hubIijN4cuda3__47maximumIiEEE10Policy1000EN6thrust24THRUST_300001_SM_1000_NS10device_ptrIiEEjS8_iNS5_3std3__410__identityEEEvT0_PT3_T1_NS0_13GridEvenShareISL_EET2_T4_E12temp_storage+16];
	max.s32 	%r320, %r318, %r319;
	ld.shared.u32 	%r321, [_ZZN3cub18CUB_300001_SM_10006detail6reduce18DeviceReduceKernelINS2_10policy_hubIijN4cuda3__47maximumIiEEE10Policy1000EN6thrust24THRUST_300001_SM_1000_NS10device_ptrIiEEjS8_iNS5_3std3__410__identityEEEvT0_PT3_T1_NS0_13GridEvenShareISL_EET2_T4_E12temp_storage+20];
	max.s32 	%r322, %r320, %r321;
	ld.shared.u32 	%r323, [_ZZN3cub18CUB_300001_SM_10006detail6reduce18DeviceReduceKernelINS2_10policy_hubIijN4cuda3__47maximumIiEEE10Policy1000EN6thrust24THRUST_300001_SM_1000_NS10device_ptrIiEEjS8_iNS5_3std3__410__identityEEEvT0_PT3_T1_NS0_13GridEvenShareISL_EET2_T4_E12temp_storage+24];
	max.s32 	%r324, %r322, %r323;
	ld.shared.u32 	%r325, [_ZZN3cub18CUB_300001_SM_10006detail6reduce18DeviceReduceKernelINS2_10policy_hubIijN4cuda3__47maximumIiEEE10Policy1000EN6thrust24THRUST_300001_SM_1000_NS10device_ptrIiEEjS8_iNS5_3std3__410__identityEEEvT0_PT3_T1_NS0_13GridEvenShareISL_EET2_T4_E12temp_storage+28];
	max.s32 	%r326, %r324, %r325;
	ld.shared.u32 	%r327, [_ZZN3cub18CUB_300001_SM_10006detail6reduce18DeviceReduceKernelINS2_10policy_hubIijN4cuda3__47maximumIiEEE10Policy1000EN6thrust24THRUST_300001_SM_1000_NS10device_ptrIiEEjS8_iNS5_3std3__410__identityEEEvT0_PT3_T1_NS0_13GridEvenShareISL_EET2_T4_E12temp_storage+32];
	max.s32 	%r328, %r326, %r327;
	ld.shared.u32 	%r329, [_ZZN3cub18CUB_300001_SM_10006detail6reduce18DeviceReduceKernelINS2_10policy_hubIijN4cuda3__47maximumIiEEE10Policy1000EN6thrust24THRUST_300001_SM_1000_NS10device_ptrIiEEjS8_iNS5_3std3__410__identityEEEvT0_PT3_T1_NS0_13GridEvenShareISL_EET2_T4_E12temp_storage+36];
	max.s32 	%r574, %r328, %r329;
$L__BB33_48:
	mov.u32 	%r531, %tid.x;
	setp.ne.s32 	%p56, %r531, 0;
	@%p56 bra 	$L__BB33_50;
	ld.param.u64 	%rd129, [_ZN3cub18CUB_300001_SM_10006detail6reduce18DeviceReduceKernelINS2_10policy_hubIijN4cuda3__47maximumIiEEE10Policy1000EN6thrust24THRUST_300001_SM_1000_NS10device_ptrIiEEjS8_iNS5_3std3__410__identityEEEvT0_PT3_T1_NS0_13GridEvenShareISL_EET2_T4__param_1];
	cvta.to.global.u64 	%rd126, %rd129;
	mul.wide.u32 	%rd127, %r3, 4;
	add.s64 	%rd128, %rd126, %rd127;
	st.global.u32 	[%rd128], %r574;
$L__BB33_50:
	ret;

}
	// .globl	_ZN3cub18CUB_300001_SM_10006detail6reduce28DeviceReduceSingleTileKernelINS2_10policy_hubIijN4cuda3__47maximumIiEEE10Policy1000EPiSB_iS8_iiNS5_3std3__410__identityEEEvT0_T1_T2_T3_T4_T6_
.visible .entry _ZN3cub18CUB_300001_SM_10006detail6reduce28DeviceReduceSingleTileKernelINS2_10policy_hubIijN4cuda3__47maximumIiEEE10Policy1000EPiSB_iS8_iiNS5_3std3__410__identityEEEvT0_T1_T2_T3_T4_T6_(
	.param .u64 .ptr .align 1 _ZN3cub18CUB_300001_SM_10006detail6reduce28DeviceReduceSingleTileKernelINS2_10policy_hubIijN4cuda3__47maximumIiEEE10Policy1000EPiSB_iS8_iiNS5_3std3__410__identityEEEvT0_T1_T2_T3_T4_T6__param_0,
	.param .u64 .ptr .align 1 _ZN3cub18CUB_300001_SM_10006detail6reduce28DeviceReduceSingleTileKernelINS2_10policy_hubIijN4cuda3__47maximumIiEEE10Policy1000EPiSB_iS8_iiNS5_3std3__410__identityEEEvT0_T1_T2_T3_T4_T6__param_1,
	.param .u32 _ZN3cub18CUB_300001_SM_10006detail6reduce28DeviceReduceSingleTileKernelINS2_10policy_hubIijN4cuda3__47maximumIiEEE10Policy1000EPiSB_iS8_iiNS5_3std3__410__identityEEEvT0_T1_T2_T3_T4_T6__param_2,
	.param .align 1 .b8 _ZN3cub18CUB_300001_SM_10006detail6reduce28DeviceReduceSingleTileKernelINS2_10policy_hubIijN4cuda3__47maximumIiEEE10Policy1000EPiSB_iS8_iiNS5_3std3__410__identityEEEvT0_T1_T2_T3_T4_T6__param_3[1],
	.param .u32 _ZN3cub18CUB_300001_SM_10006detail6reduce28DeviceReduceSingleTileKernelINS2_10policy_hubIijN4cuda3__47maximumIiEEE10Policy1000EPiSB_iS8_iiNS5_3std3__410__identityEEEvT0_T1_T2_T3_T4_T6__param_4,
	.param .align 1 .b8 _ZN3cub18CUB_300001_SM_10006detail6reduce28DeviceReduceSingleTileKernelINS2_10policy_hubIijN4cuda3__47maximumIiEEE10Policy1000EPiSB_iS8_iiNS5_3std3__410__identityEEEvT0_T1_T2_T3_T4_T6__param_5[1]
)
.maxntid 256
.minnctapersm 1
{
	.reg .pred 	%p<97>;
	.reg .b32 	%r<687>;
	.reg .b64 	%rd<125>;
	// demoted variable
	.shared .align 4 .b8 _ZZN3cub18CUB_300001_SM_10006detail6reduce28DeviceReduceSingleTileKernelINS2_10policy_hubIijN4cuda3__47maximumIiEEE10Policy1000EPiSB_iS8_iiNS5_3std3__410__identityEEEvT0_T1_T2_T3_T4_T6_E12temp_storage[44];
	ld.param.u64 	%rd16, [_ZN3cub18CUB_300001_SM_10006detail6reduce28DeviceReduceSingleTileKernelINS2_10policy_hubIijN4cuda3__47maximumIiEEE10Policy1000EPiSB_iS8_iiNS5_3std3__410__identityEEEvT0_T1_T2_T3_T4_T6__param_0];
	ld.param.u64 	%rd17, [_ZN3cub18CUB_300001_SM_10006detail6reduce28DeviceReduceSingleTileKernelINS2_10policy_hubIijN4cuda3__47maximumIiEEE10Policy1000EPiSB_iS8_iiNS5_3std3__410__identityEEEvT0_T1_T2_T3_T4_T6__param_1];
	ld.param.u32 	%r124, [_ZN3cub18CUB_300001_SM_10006detail6reduce28DeviceReduceSingleTileKernelINS2_10policy_hubIijN4cuda3__47maximumIiEEE10Policy1000EPiSB_iS8_iiNS5_3std3__410__identityEEEvT0_T1_T2_T3_T4_T6__param_2];
	ld.param.u32 	%r125, [_ZN3cub18CUB_300001_SM_10006detail6reduce28DeviceReduceSingleTileKernelINS2_10policy_hubIijN4cuda3__47maximumIiEEE10Policy1000EPiSB_iS8_iiNS5_3std3__410__identityEEEvT0_T1_T2_T3_T4_T6__param_4];
	cvta.to.global.u64 	%rd1, %rd17;
	setp.ne.s32 	%p1, %r124, 0;
	@%p1 bra 	$L__BB34_3;
	mov.u32 	%r633, %tid.x;
	setp.ne.s32 	%p96, %r633, 0;
	@%p96 bra 	$L__BB34_74;
	st.global.u32 	[%rd1], %r125;
	bra.uni 	$L__BB34_74;
$L__BB34_3:
	and.b64  	%rd18, %rd16, 15;
	setp.ne.s64 	%p2, %rd18, 0;
	@%p2 bra 	$L__BB34_38;
	setp.gt.s32 	%p49, %r124, 4095;
	@%p49 bra 	$L__BB34_22;
	mov.u32 	%r1, %tid.x;
	setp.ge.s32 	%p66, %r1, %r124;
	mov.b32 	%r644, 0;
	mov.u32 	%r639, %r1;
	@%p66 bra 	$L__BB34_7;
	mul.wide.u32 	%rd113, %r1, 4;
	add.s64 	%rd112, %rd16, %rd113;
	// begin inline asm
	ld.global.nc.u32 %r644, [%rd112];
	// end inline asm
	add.s32 	%r639, %r1, 256;
$L__BB34_7:
	setp.ge.s32 	%p67, %r639, %r124;
	@%p67 bra 	$L__BB34_13;
	not.b32 	%r508, %r639;
	add.s32 	%r6, %r124, %r508;
	and.b32  	%r509, %r6, 768;
	setp.eq.s32 	%p68, %r509, 768;
	@%p68 bra 	$L__BB34_11;
	mul.wide.u32 	%rd114, %r639, 4;
	add.s64 	%rd121, %rd16, %rd114;
	shr.u32 	%r510, %r6, 8;
	add.s32 	%r511, %r510, 1;
	and.b32  	%r512, %r511, 3;
	neg.s32 	%r636, %r512;
$L__BB34_10:
	.pragma "nounroll";
	// begin inline asm
	ld.global.nc.u32 %r513, [%rd121];
	// end inline asm
	max.s32 	%r644, %r644, %r513;
	add.s32 	%r639, %r639, 256;
	add.s64 	%rd121, %rd121, 1024;
	add.s32 	%r636, %r636, 1;
	setp.ne.s32 	%p69, %r636, 0;
	@%p69 bra 	$L__BB34_10;
$L__BB34_11:
	setp.lt.u32 	%p70, %r6, 768;
	@%p70 bra 	$L__BB34_13;
$L__BB34_12:
	mul.wide.s32 	%rd120, %r639, 4;
	add.s64 	%rd116, %rd16, %rd120;
	// begin inline asm
	ld.global.nc.u32 %r514, [%rd116];
	// end inline asm
	max.s32 	%r518, %r644, %r514;
	add.s64 	%rd117, %rd116, 1024;
	// begin inline asm
	ld.global.nc.u32 %r515, [%rd117];
	// end inline asm
	max.s32 	%r519, %r518, %r515;
	add.s64 	%rd118, %rd116, 2048;
	// begin inline asm
	ld.global.nc.u32 %r516, [%rd118];
	// end inline asm
	max.s32 	%r520, %r519, %r516;
	add.s64 	%rd119, %rd116, 3072;
	// begin inline asm
	ld.global.nc.u32 %r517, [%rd119];
	// end inline asm
	max.s32 	%r644, %r520, %r517;
	add.s32 	%r639, %r639, 1024;
	setp.lt.s32 	%p71, %r639, %r124;
	@%p71 bra 	$L__BB34_12;
$L__BB34_13:
	setp.lt.s32 	%p72, %r124, 256;
	@%p72 bra 	$L__BB34_18;
	// begin inline asm
	mov.u32 %r584, %laneid;
	// end inline asm
	mov.b32 	%r587, 1;
	mov.b32 	%r608, 31;
	mov.b32 	%r609, -1;
	// begin inline asm
	shfl.sync.down.b32 %r585, %r644, %r587, %r608, %r609;
	// end inline asm
	setp.gt.s32 	%p88, %r584, 30;
	max.s32 	%r610, %r644, %r585;
	selp.b32 	%r591, %r644, %r610, %p88;
	mov.b32 	%r592, 2;
	// begin inline asm
	shfl.sync.down.b32 %r590, %r591, %r592, %r608, %r609;
	// end inline asm
	setp.gt.s32 	%p89, %r584, 29;
	max.s32 	%r611, %r591, %r590;
	selp.b32 	%r596, %r591, %r611, %p89;
	mov.b32 	%r597, 4;
	// begin inline asm
	shfl.sync.down.b32 %r595, %r596, %r597, %r608, %r609;
	// end inline asm
	setp.gt.s32 	%p90, %r584, 27;
	max.s32 	%r612, %r596, %r595;
	selp.b32 	%r601, %r596, %r612, %p90;
	mov.b32 	%r602, 8;
	// begin inline asm
	shfl.sync.down.b32 %r600, %r601, %r602, %r608, %r609;
	// end inline asm
	setp.gt.s32 	%p91, %r584, 23;
	max.s32 	%r613, %r601, %r600;
	selp.b32 	%r606, %r601, %r613, %p91;
	mov.b32 	%r607, 16;
	// begin inline asm
	shfl.sync.down.b32 %r605, %r606, %r607, %r608, %r609;
	// end inline asm
	setp.gt.s32 	%p92, %r584, 15;
	max.s32 	%r22, %r606, %r605;
	selp.b32 	%r686, %r606, %r22, %p92;
	setp.ne.s32 	%p93, %r584, 0;
	@%p93 bra 	$L__BB34_16;
	shr.u32 	%r614, %r1, 3;
	and.b32  	%r615, %r614, 124;
	mov.u32 	%r616, _ZZN3cub18CUB_300001_SM_10006detail6reduce28DeviceReduceSingleTileKernelINS2_10policy_hubIijN4cuda3__47maximumIiEEE10Policy1000EPiSB_iS8_iiNS5_3std3__410__identityEEEvT0_T1_T2_T3_T4_T6_E12temp_storage;
	add.s32 	%r617, %r616, %r615;
	st.shared.u32 	[%r617+8], %r22;
$L__BB34_16:
	bar.sync 	0;
	setp.ne.s32 	%p94, %r1, 0;
	@%p94 bra 	$L__BB34_72;
	ld.shared.u32 	%r618, [_ZZN3cub18CUB_300001_SM_10006detail6reduce28DeviceReduceSingleTileKernelINS2_10policy_hubIijN4cuda3__47maximumIiEEE10Policy1000EPiSB_iS8_iiNS5_3std3__410__identityEEEvT0_T1_T2_T3_T4_T6_E12temp_storage+12];
	max.s32 	%r619, %r686, %r618;
	ld.shared.u32 	%r620, [_ZZN3cub18CUB_300001_SM_10006detail6reduce28DeviceReduceSingleTileKernelINS2_10policy_hubIijN4cuda3__47maximumIiEEE10Policy1000EPiSB_iS8_iiNS5_3std3__410__identityEEEvT0_T1_T2_T3_T4_T6_E12temp_storage+16];
	max.s32 	%r621, %r619, %r620;
	ld.shared.u32 	%r622, [_ZZN3cub18CUB_300001_SM_10006detail6reduce28DeviceReduceSingleTileKernelINS2_10policy_hubIijN4cuda3__47maximumIiEEE10Policy1000EPiSB_iS8_iiNS5_3std3__410__identityEEEvT0_T1_T2_T3_T4_T6_E12temp_storage+20];
	max.s32 	%r623, %r621, %r622;
	ld.shared.u32 	%r624, [_ZZN3cub18CUB_300001_SM_10006detail6reduce28DeviceReduceSingleTileKernelINS2_10policy_hubIijN4cuda3__47maximumIiEEE10Policy1000EPiSB_iS8_iiNS5_3std3__410__identityEEEvT0_T1_T2_T3_T4_T6_E12temp_storage+24];
	max.s32 	%r625, %r623, %r624;
	ld.shared.u32 	%r626, [_ZZN3cub18CUB_300001_SM_10006detail6reduce28DeviceReduceSingleTileKernelINS2_10policy_hubIijN4cuda3__47maximumIiEEE10Policy1000EPiSB_iS8_iiNS5_3std3__410__identityEEEvT0_T1_T2_T3_T4_T6_E12temp_storage+28];
	max.s32 	%r627, %r625, %r626;
	ld.shared.u32 	%r628, [_ZZN3cub18CUB_300001_SM_10006detail6reduce28DeviceReduceSingleTileKernelINS2_10policy_hubIijN4cuda3__47maximumIiEEE10Policy1000EPiSB_iS8_iiNS5_3std3__410__identityEEEvT0_T1_T2_T3_T4_T6_E12temp_storage+32];
	max.s32 	%r629, %r627, %r628;
	ld.shared.u32 	%r630, [_ZZN3cub18CUB_300001_SM_10006detail6reduce28DeviceReduceSingleTileKernelINS2_10policy_hubIijN4cuda3__47maximumIiEEE10Policy1000EPiSB_iS8_iiNS5_3std3__410__identityEEEvT0_T1_T2_T3_T4_T6_E12temp_storage+36];
	max.s32 	%r686, %r629, %r630;
	bra.uni 	$L__BB34_72;
$L__BB34_18:
	// begin inline asm
	mov.u32 %r521, %laneid;
	// end inline asm
	and.b32  	%r547, %r1, 992;
	add.s32 	%r548, %r547, 32;
	setp.gt.s32 	%p73, %r548, %r124;
	not.b32 	%r549, %r547;
	add.s32 	%r550, %r124, %r549;
	selp.b32 	%r545, %r550, 31, %p73;
	mov.b32 	%r524, 1;
	mov.b32 	%r546, -1;
	// begin inline asm
	shfl.sync.down.b32 %r522, %r644, %r524, %r545, %r546;
	// end inline asm
	setp.lt.s32 	%p74, %r521, %r545;
	max.s32 	%r551, %r644, %r522;
	selp.b32 	%r528, %r551, %r644, %p74;
	mov.b32 	%r529, 2;
	// begin inline asm
	shfl.sync.down.b32 %r527, %r528, %r529, %r545, %r546;
	// end inline asm
	add.s32 	%r552, %r521, 2;
	setp.gt.s32 	%p75, %r552, %r545;
	max.s32 	%r553, %r528, %r527;
	selp.b32 	%r533, %r528, %r553, %p75;
	mov.b32 	%r534, 4;
	// begin inline asm
	shfl.sync.down.b32 %r532, %r533, %r534, %r545, %r546;
	// end inline asm
	add.s32 	%r554, %r521, 4;
	setp.gt.s32 	%p76, %r554, %r545;
	max.s32 	%r555, %r533, %r532;
	selp.b32 	%r538, %r533, %r555, %p76;
	mov.b32 	%r539, 8;
	// begin inline asm
	shfl.sync.down.b32 %r537, %r538, %r539, %r545, %r546;
	// end inline asm
	add.s32 	%r556, %r521, 8;
	setp.gt.s32 	%p77, %r556, %r545;
	max.s32 	%r557, %r538, %r537;
	selp.b32 	%r543, %r538, %r557, %p77;
	mov.b32 	%r544, 16;
	// begin inline asm
	shfl.sync.down.b32 %r542, %r543, %r544, %r545, %r546;
	// end inline asm
	add.s32 	%r558, %r521, 16;
	setp.gt.s32 	%p78, %r558, %r545;
	max.s32 	%r559, %r543, %r542;
	selp.b32 	%r686, %r543, %r559, %p78;
	setp.ne.s32 	%p79, %r521, 0;
	@%p79 bra 	$L__BB34_20;
	shr.u32 	%r560, %r1, 3;
	and.b32  	%r561, %r560, 124;
	mov.u32 	%r562, _ZZN3cub18CUB_300001_SM_10006detail6reduce28DeviceReduceSingleTileKernelINS2_10policy_hubIijN4cuda3__47maximumIiEEE10Policy1000EPiSB_iS8_iiNS5_3std3__410__identityEEEvT0_T1_T2_T3_T4_T6_E12temp_storage;
	add.s32 	%r563, %r562, %r561;
	st.shared.u32 	[%r563+8], %r686;
$L__BB34_20:
	bar.sync 	0;
	setp.ne.s32 	%p80, %r1, 0;
	@%p80 bra 	$L__BB34_72;
	setp.gt.s32 	%p81, %r124, 32;
	ld.shared.u32 	%r564, [_ZZN3cub18CUB_300001_SM_10006detail6reduce28DeviceReduceSingleTileKernelINS2_10policy_hubIijN4cuda3__47maximumIiEEE10Policy1000EPiSB_iS8_iiNS5_3std3__410__identityEEEvT0_T1_T2_T3_T4_T6_E12temp_storage+12];
	max.s32 	%r565, %r686, %r564;
	selp.b32 	%r566, %r565, %r686, %p81;
	setp.gt.s32 	%p82, %r124, 64;
	ld.shared.u32 	%r567, [_ZZN3cub18CUB_300001_SM_10006detail6reduce28DeviceReduceSingleTileKernelINS2_10policy_hubIijN4cuda3__47maximumIiEEE10Policy1000EPiSB_iS8_iiNS5_3std3__410__identityEEEvT0_T1_T2_T3_T4_T6_E12temp_storage+16];
	max.s32 	%r568, %r566, %r567;
	selp.b32 	%r569, %r568, %r566, %p82;
	setp.gt.s32 	%p83, %r124, 96;
	ld.shared.u32 	%r570, [_ZZN3cub18CUB_300001_SM_10006detail6reduce28DeviceReduceSingleTileKernelINS2_10policy_hubIijN4cuda3__47maximumIiEEE10Policy1000EPiSB_iS8_iiNS5_3std3__410__identityEEEvT0_T1_T2_T3_T4_T6_E12temp_storage+20];
	max.s32 	%r571, %r569, %r570;
	selp.b32 	%r572, %r571, %r569, %p83;
	setp.gt.s32 	%p84, %r124, 128;
	ld.shared.u32 	%r573, [_ZZN3cub18CUB_300001_SM_10006detail6reduce28DeviceReduceSingleTileKernelINS2_10policy_hubIijN4cuda3__47maximumIiEEE10Policy1000EPiSB_iS8_iiNS5_3std3__410__identityEEEvT0_T1_T2_T3_T4_T6_E12temp_storage+24];
	max.s32 	%r574, %r572, %r573;
	selp.b32 	%r575, %r574, %r572, %p84;
	setp.gt.s32 	%p85, %r124, 160;
	ld.shared.u32 	%r576, [_ZZN3cub18CUB_300001_SM_10006detail6reduce28DeviceReduceSingleTileKernelINS2_10policy_hubIijN4cuda3__47maximumIiEEE10Policy1000EPiSB_iS8_iiNS5_3std3__410__identityEEEvT0_T1_T2_T3_T4_T6_E12temp_storage+28];
	max.s32 	%r577, %r575, %r576;
	selp.b32 	%r578, %r577, %r575, %p85;
	setp.gt.s32 	%p86, %r124, 192;
	ld.shared.u32 	%r579, [_ZZN3cub18CUB_300001_SM_10006detail6reduce28DeviceReduceSingleTileKernelINS2_10policy_hubIijN4cuda3__47maximumIiEEE10Policy1000EPiSB_iS8_iiNS5_3std3__410__identityEEEvT0_T1_T2_T3_T4_T6_E12temp_storage+32];
	max.s32 	%r580, %r578, %r579;
	selp.b32 	%r581, %r580, %r578, %p86;
	setp.gt.s32 	%p87, %r124, 224;
	ld.shared.u32 	%r582, [_ZZN3cub18CUB_300001_SM_10006detail6reduce28DeviceReduceSingleTileKernelINS2_10policy_hubIijN4cuda3__47maximumIiEEE10Policy1000EPiSB_iS8_iiNS5_3std3__410__identityEEEvT0_T1_T2_T3_T4_T6_E12temp_storage+36];
	max.s32 	%r583, %r581, %r582;
	selp.b32 	%r686, %r583, %r581, %p87;
	bra.uni 	$L__BB34_72;
$L__BB34_22:
	mov.u32 	%r27, %tid.x;
	shl.b32 	%r379, %r27, 2;
	mul.wide.u32 	%rd86, %r379, 4;
	add.s64 	%rd76, %rd16, %rd86;
	// begin inline asm
	ld.global.nc.v2.u64 {%rd74, %rd75}, [%rd76];
	// end inline asm
	mov.b64 	{%r380, %r381}, %rd75;
	mov.b64 	{%r382, %r383}, %rd74;
	add.s64 	%rd79, %rd76, 4096;
	// begin inline asm
	ld.global.nc.v2.u64 {%rd77, %rd78}, [%rd79];
	// end inline asm
	mov.b64 	{%r384, %r385}, %rd78;
	mov.b64 	{%r386, %r387}, %rd77;
	add.s64 	%rd82, %rd76, 8192;
	// begin inline asm
	ld.global.nc.v2.u64 {%rd80, %rd81}, [%rd82];
	// end inline asm
	mov.b64 	{%r388, %r389}, %rd81;
	mov.b64 	{%r390, %r391}, %rd80;
	add.s64 	%rd85, %rd76, 12288;
	// begin inline asm
	ld.global.nc.v2.u64 {%rd83, %rd84}, [%rd85];
	// end inline asm
	mov.b64 	{%r392, %r393}, %rd84;
	mov.b64 	{%r394, %r395}, %rd83;
	max.s32 	%r396, %r382, %r383;
	max.s32 	%r397, %r396, %r380;
	max.s32 	%r398, %r381, %r386;
	max.s32 	%r399, %r398, %r387;
	max.s32 	%r400, %r384, %r385;
	max.s32 	%r401, %r400, %r390;
	max.s32 	%r402, %r391, %r388;
	max.s32 	%r403, %r402, %r389;
	max.s32 	%r404, %r394, %r395;
	max.s32 	%r405, %r404, %r392;
	max.s32 	%r406, %r397, %r399;
	max.s32 	%r407, %r406, %r401;
	max.s32 	%r408, %r403, %r405;
	max.s32 	%r409, %r408, %r393;
	max.s32 	%r659, %r407, %r409;
	setp.lt.u32 	%p50, %r124, 8192;
	mov.b32 	%r648, 4096;
	@%p50 bra 	$L__BB34_26;
	add.s32 	%r29, %r124, -4096;
	mov.b32 	%r648, 4096;
$L__BB34_24:
	mul.wide.s32 	%rd99, %r648, 4;
	add.s64 	%rd89, %rd76, %rd99;
	// begin inline asm
	ld.global.nc.v2.u64 {%rd87, %rd88}, [%rd89];
	// end inline asm
	mov.b64 	{%r411, %r412}, %rd88;
	mov.b64 	{%r413, %r414}, %rd87;
	add.s64 	%rd92, %rd89, 4096;
	// begin inline asm
	ld.global.nc.v2.u64 {%rd90, %rd91}, [%rd92];
	// end inline asm
	mov.b64 	{%r415, %r416}, %rd91;
	mov.b64 	{%r417, %r418}, %rd90;
	add.s64 	%rd95, %rd89, 8192;
	// begin inline asm
	ld.global.nc.v2.u64 {%rd93, %rd94}, [%rd95];
	// end inline asm
	mov.b64 	{%r419, %r420}, %rd94;
	mov.b64 	{%r421, %r422}, %rd93;
	add.s64 	%rd98, %rd89, 12288;
	// begin inline asm
	ld.global.nc.v2.u64 {%rd96, %rd97}, [%rd98];
	// end inline asm
	mov.b64 	{%r423, %r424}, %rd97;
	mov.b64 	{%r425, %r426}, %rd96;
	max.s32 	%r427, %r659, %r413;
	max.s32 	%r428, %r427, %r414;
	max.s32 	%r429, %r411, %r412;
	max.s32 	%r430, %r429, %r417;
	max.s32 	%r431, %r418, %r415;
	max.s32 	%r432, %r431, %r416;
	max.s32 	%r433, %r421, %r422;
	max.s32 	%r434, %r433, %r419;
	max.s32 	%r435, %r420, %r425;
	max.s32 	%r436, %r435, %r426;
	max.s32 	%r437, %r423, %r424;
	max.s32 	%r438, %r428, %r430;
	max.s32 	%r439, %r438, %r432;
	max.s32 	%r440, %r434, %r436;
	max.s32 	%r441, %r440, %r437;
	max.s32 	%r659, %r439, %r441;
	sub.s32 	%r442, %r124, %r648;
	setp.lt.s32 	%p51, %r442, 4096;
	@%p51 bra 	$L__BB34_34;
	add.s32 	%r648, %r648, 4096;
	setp.le.s32 	%p52, %r648, %r29;
	@%p52 bra 	$L__BB34_24;
$L__BB34_26:
	setp.le.s32 	%p53, %r124, %r648;
	@%p53 bra 	$L__BB34_34;
	sub.s32 	%r36, %r124, %r648;
	setp.ge.s32 	%p54, %r27, %r36;
	@%p54 bra 	$L__BB34_34;
	not.b32 	%r444, %r27;
	add.s32 	%r445, %r124, %r444;
	sub.s32 	%r37, %r445, %r648;
	and.b32  	%r446, %r37, 768;
	setp.eq.s32 	%p55, %r446, 768;
	mov.u32 	%r653, %r27;
	@%p55 bra 	$L__BB34_31;
	add.s32 	%r650, %r27, %r648;
	shr.u32 	%r447, %r37, 8;
	add.s32 	%r448, %r447, 1;
	and.b32  	%r449, %r448, 3;
	neg.s32 	%r649, %r449;
	mov.u32 	%r653, %r27;
$L__BB34_30:
	.pragma "nounroll";
	mul.wide.u32 	%rd101, %r650, 4;
	add.s64 	%rd100, %rd16, %rd101;
	// begin inline asm
	ld.global.nc.u32 %r450, [%rd100];
	// end inline asm
	max.s32 	%r659, %r659, %r450;
	add.s32 	%r653, %r653, 256;
	add.s32 	%r650, %r650, 256;
	add.s32 	%r649, %r649, 1;
	setp.ne.s32 	%p56, %r649, 0;
	@%p56 bra 	$L__BB34_30;
$L__BB34_31:
	setp.lt.u32 	%p57, %r37, 768;
	@%p57 bra 	$L__BB34_34;
	cvt.u64.u32 	%rd102, %r653;
	cvt.u64.u32 	%rd103, %r648;
	add.s64 	%rd104, %rd102, %rd103;
	shl.b64 	%rd105, %rd104, 2;
	add.s64 	%rd106, %rd105, %rd16;
	add.s64 	%rd122, %rd106, 2048;
	add.s32 	%r656, %r653, %r648;
$L__BB34_33:
	mul.wide.u32 	%rd111, %r656, 4;
	add.s64 	%rd107, %rd16, %rd111;
	// begin inline asm
	ld.global.nc.u32 %r451, [%rd107];
	// end inline asm
	max.s32 	%r455, %r659, %r451;
	add.s64 	%rd108, %rd122, -1024;
	// begin inline asm
	ld.global.nc.u32 %r452, [%rd108];
	// end inline asm
	max.s32 	%r456, %r455, %r452;
	// begin inline asm
	ld.global.nc.u32 %r453, [%rd122];
	// end inline asm
	max.s32 	%r457, %r456, %r453;
	add.s64 	%rd110, %rd122, 1024;
	// begin inline asm
	ld.global.nc.u32 %r454, [%rd110];
	// end inline asm
	max.s32 	%r659, %r457, %r454;
	add.s32 	%r653, %r653, 1024;
	add.s64 	%rd122, %rd122, 4096;
	add.s32 	%r656, %r656, 1024;
	setp.lt.s32 	%p58, %r653, %r36;
	@%p58 bra 	$L__BB34_33;
$L__BB34_34:
	// begin inline asm
	mov.u32 %r458, %laneid;
	// end inline asm
	mov.b32 	%r461, 1;
	mov.b32 	%r482, 31;
	mov.b32 	%r483, -1;
	// begin inline asm
	shfl.sync.down.b32 %r459, %r659, %r461, %r482, %r483;
	// end inline asm
	setp.gt.s32 	%p59, %r458, 30;
	max.s32 	%r484, %r659, %r459;
	selp.b32 	%r465, %r659, %r484, %p59;
	mov.b32 	%r466, 2;
	// begin inline asm
	shfl.sync.down.b32 %r464, %r465, %r466, %r482, %r483;
	// end inline asm
	setp.gt.s32 	%p60, %r458, 29;
	max.s32 	%r485, %r465, %r464;
	selp.b32 	%r470, %r465, %r485, %p60;
	mov.b32 	%r471, 4;
	// begin inline asm
	shfl.sync.down.b32 %r469, %r470, %r471, %r482, %r483;
	// end inline asm
	setp.gt.s32 	%p61, %r458, 27;
	max.s32 	%r486, %r470, %r469;
	selp.b32 	%r475, %r470, %r486, %p61;
	mov.b32 	%r476, 8;
	// begin inline asm
	shfl.sync.down.b32 %r474, %r475, %r476, %r482, %r483;
	// end inline asm
	setp.gt.s32 	%p62, %r458, 23;
	max.s32 	%r487, %r475, %r474;
	selp.b32 	%r480, %r475, %r487, %p62;
	mov.b32 	%r481, 16;
	// begin inline asm
	shfl.sync.down.b32 %r479, %r480, %r481, %r482, %r483;
	// end inline asm
	setp.gt.s32 	%p63, %r458, 15;
	max.s32 	%r59, %r480, %r479;
	selp.b32 	%r686, %r480, %r59, %p63;
	setp.ne.s32 	%p64, %r458, 0;
	@%p64 bra 	$L__BB34_36;
	shr.u32 	%r488, %r27, 3;
	and.b32  	%r489, %r488, 124;
	mov.u32 	%r490, _ZZN3cub18CUB_300001_SM_10006detail6reduce28DeviceReduceSingleTileKernelINS2_10policy_hubIijN4cuda3__47maximumIiEEE10Policy1000EPiSB_iS8_iiNS5_3std3__410__identityEEEvT0_T1_T2_T3_T4_T6_E12temp_storage;
	add.s32 	%r491, %r490, %r489;
	st.shared.u32 	[%r491+8], %r59;
$L__BB34_36:
	bar.sync 	0;
	setp.ne.s32 	%p65, %r27, 0;
	@%p65 bra 	$L__BB34_72;
	ld.shared.u32 	%r492, [_ZZN3cub18CUB_300001_SM_10006detail6reduce28DeviceReduceSingleTileKernelINS2_10policy_hubIijN4cuda3__47maximumIiEEE10Policy1000EPiSB_iS8_iiNS5_3std3__410__identityEEEvT0_T1_T2_T3_T4_T6_E12temp_storage+12];
	max.s32 	%r493, %r686, %r492;
	ld.shared.u32 	%r494, [_ZZN3cub18CUB_300001_SM_10006detail6reduce28DeviceReduceSingleTileKernelINS2_10policy_hubIijN4cuda3__47maximumIiEEE10Policy1000EPiSB_iS8_iiNS5_3std3__410__identityEEEvT0_T1_T2_T3_T4_T6_E12temp_storage+16];
	max.s32 	%r495, %r493, %r494;
	ld.shared.u32 	%r496, [_ZZN3cub18CUB_300001_SM_10006detail6reduce28DeviceReduceSingleTileKernelINS2_10policy_hubIijN4cuda3__47maximumIiEEE10Policy1000EPiSB_iS8_iiNS5_3std3__410__identityEEEvT0_T1_T2_T3_T4_T6_E12temp_storage+20];
	max.s32 	%r497, %r495, %r496;
	ld.shared.u32 	%r498, [_ZZN3cub18CUB_300001_SM_10006detail6reduce28DeviceReduceSingleTileKernelINS2_10policy_hubIijN4cuda3__47maximumIiEEE10Policy1000EPiSB_iS8_iiNS5_3std3__410__identityEEEvT0_T1_T2_T3_T4_T6_E12temp_storage+24];
	max.s32 	%r499, %r497, %r498;
	ld.shared.u32 	%r500, [_ZZN3cub18CUB_300001_SM_10006detail6reduce28DeviceReduceSingleTileKernelINS2_10policy_hubIijN4cuda3__47maximumIiEEE10Policy1000EPiSB_iS8_iiNS5_3std3__410__identityEEEvT0_T1_T2_T3_T4_T6_E12temp_storage+28];
	max.s32 	%r501, %r499, %r500;
	ld.shared.u32 	%r502, [_ZZN3cub18CUB_300001_SM_10006detail6reduce28DeviceReduceSingleTileKernelINS2_10policy_hubIijN4cuda3__47maximumIiEEE10Policy1000EPiSB_iS8_iiNS5_3std3__410__identityEEEvT0_T1_T2_T3_T4_T6_E12temp_storage+32];
	max.s32 	%r503, %r501, %r502;
	ld.shared.u32 	%r504, [_ZZN3cub18CUB_300001_SM_10006detail6reduce28DeviceReduceSingleTileKernelINS2_10policy_hubIijN4cuda3__47maximumIiEEE10Policy1000EPiSB_iS8_iiNS5_3std3__410__identityEEEvT0_T1_T2_T3_T4_T6_E12temp_storage+36];
	max.s32 	%r686, %r503, %r504;
	bra.uni 	$L__BB34_72;
$L__BB34_38:
	setp.gt.s32 	%p3, %r124, 4095;
	@%p3 bra 	$L__BB34_56;
	mov.u32 	%r62, %tid.x;
	setp.ge.s32 	%p20, %r62, %r124;
	mov.b32 	%r670, 0;
	mov.u32 	%r665, %r62;
	@%p20 bra 	$L__BB34_41;
	mul.wide.u32 	%rd66, %r62, 4;
	add.s64 	%rd65, %rd16, %rd66;
	// begin inline asm
	ld.global.nc.u32 %r670, [%rd65];
	// end inline asm
	add.s32 	%r665, %r62, 256;
$L__BB34_41:
	setp.ge.s32 	%p21, %r665, %r124;
	@%p21 bra 	$L__BB34_47;
	not.b32 	%r255, %r665;
	add.s32 	%r67, %r124, %r255;
	and.b32  	%r256, %r67, 768;
	setp.eq.s32 	%p22, %r256, 768;
	@%p22 bra 	$L__BB34_45;
	mul.wide.u32 	%rd67, %r665, 4;
	add.s64 	%rd123, %rd16, %rd67;
	shr.u32 	%r257, %r67, 8;
	add.s32 	%r258, %r257, 1;
	and.b32  	%r259, %r258, 3;
	neg.s32 	%r662, %r259;
$L__BB34_44:
	.pragma "nounroll";
	// begin inline asm
	ld.global.nc.u32 %r260, [%rd123];
	// end inline asm
	max.s32 	%r670, %r670, %r260;
	add.s32 	%r665, %r665, 256;
	add.s64 	%rd123, %rd123, 1024;
	add.s32 	%r662, %r662, 1;
	setp.ne.s32 	%p23, %r662, 0;
	@%p23 bra 	$L__BB34_44;
$L__BB34_45:
	setp.lt.u32 	%p24, %r67, 768;
	@%p24 bra 	$L__BB34_47;
$L__BB34_46:
	mul.wide.s32 	%rd73, %r665, 4;
	add.s64 	%rd69, %rd16, %rd73;
	// begin inline asm
	ld.global.nc.u32 %r261, [%rd69];
	// end inline asm
	max.s32 	%r265, %r670, %r261;
	add.s64 	%rd70, %rd69, 1024;
	// begin inline asm
	ld.global.nc.u32 %r262, [%rd70];
	// end inline asm
	max.s32 	%r266, %r265, %r262;
	add.s64 	%rd71, %rd69, 2048;
	// begin inline asm
	ld.global.nc.u32 %r263, [%rd71];
	// end inline asm
	max.s32 	%r267, %r266, %r263;
	add.s64 	%rd72, %rd69, 3072;
	// begin inline asm
	ld.global.nc.u32 %r264, [%rd72];
	// end inline asm
	max.s32 	%r670, %r267, %r264;
	add.s32 	%r665, %r665, 1024;
	setp.lt.s32 	%p25, %r665, %r124;
	@%p25 bra 	$L__BB34_46;
$L__BB34_47:
	setp.lt.s32 	%p26, %r124, 256;
	@%p26 bra 	$L__BB34_52;
	// begin inline asm
	mov.u32 %r331, %laneid;
	// end inline asm
	mov.b32 	%r334, 1;
	mov.b32 	%r355, 31;
	mov.b32 	%r356, -1;
	// begin inline asm
	shfl.sync.down.b32 %r332, %r670, %r334, %r355, %r356;
	// end inline asm
	setp.gt.s32 	%p42, %r331, 30;
	max.s32 	%r357, %r670, %r332;
	selp.b32 	%r338, %r670, %r357, %p42;
	mov.b32 	%r339, 2;
	// begin inline asm
	shfl.sync.down.b32 %r337, %r338, %r339, %r355, %r356;
	// end inline asm
	setp.gt.s32 	%p43, %r331, 29;
	max.s32 	%r358, %r338, %r337;
	selp.b32 	%r343, %r338, %r358, %p43;
	mov.b32 	%r344, 4;
	// begin inline asm
	shfl.sync.down.b32 %r342, %r343, %r344, %r355, %r356;
	// end inline asm
	setp.gt.s32 	%p44, %r331, 27;
	max.s32 	%r359, %r343, %r342;
	selp.b32 	%r348, %r343, %r359, %p44;
	mov.b32 	%r349, 8;
	// begin inline asm
	shfl.sync.down.b32 %r347, %r348, %r349, %r355, %r356;
	// end inline asm
	setp.gt.s32 	%p45, %r331, 23;
	max.s32 	%r360, %r348, %r347;
	selp.b32 	%r353, %r348, %r360, %p45;
	mov.b32 	%r354, 16;
	// begin inline asm
	shfl.sync.down.b32 %r352, %r353, %r354, %r355, %r356;
	// end inline asm
	setp.gt.s32 	%p46, %r331, 15;
	max.s32 	%r83, %r353, %r352;
	selp.b32 	%r686, %r353, %r83, %p46;
	setp.ne.s32 	%p47, %r331, 0;
	@%p47 bra 	$L__BB34_50;
	shr.u32 	%r361, %r62, 3;
	and.b32  	%r362, %r361, 124;
	mov.u32 	%r363, _ZZN3cub18CUB_300001_SM_10006detail6reduce28DeviceReduceSingleTileKernelINS2_10policy_hubIijN4cuda3__47maximumIiEEE10Policy1000EPiSB_iS8_iiNS5_3std3__410__identityEEEvT0_T1_T2_T3_T4_T6_E12temp_storage;
	add.s32 	%r364, %r363, %r362;
	st.shared.u32 	[%r364+8], %r83;
$L__BB34_50:
	bar.sync 	0;
	setp.ne.s32 	%p48, %r62, 0;
	@%p48 bra 	$L__BB34_72;
	ld.shared.u32 	%r365, [_ZZN3cub18CUB_300001_SM_10006detail6reduce28DeviceReduceSingleTileKernelINS2_10policy_hubIijN4cuda3__47maximumIiEEE10Policy1000EPiSB_iS8_iiNS5_3std3__410__identityEEEvT0_T1_T2_T3_T4_T6_E12temp_storage+12];
	max.s32 	%r366, %r686, %r365;
	ld.shared.u32 	%r367, [_ZZN3cub18CUB_300001_SM_10006detail6reduce28DeviceReduceSingleTileKernelINS2_10policy_hubIijN4cuda3__47maximumIiEEE10Policy1000EPiSB_iS8_iiNS5_3std3__410__identityEEEvT0_T1_T2_T3_T4_T6_E12temp_storage+16];
	max.s32 	%r368, %r366, %r367;
	ld.shared.u32 	%r369, [_ZZN3cub18CUB_300001_SM_10006detail6reduce28DeviceReduceSingleTileKernelINS2_10policy_hubIijN4cuda3__47maximumIiEEE10Policy1000EPiSB_iS8_iiNS5_3std3__410__identityEEEvT0_T1_T2_T3_T4_T6_E12temp_storage+20];
	max.s32 	%r370, %r368, %r369;
	ld.shared.u32 	%r371, [_ZZN3cub18CUB_300001_SM_10006detail6reduce28DeviceReduceSingleTileKernelINS2_10policy_hubIijN4cuda3__47maximumIiEEE10Policy1000EPiSB_iS8_iiNS5_3std3__410__identityEEEvT0_T1_T2_T3_T4_T6_E12temp_storage+24];
	max.s32 	%r372, %r370, %r371;
	ld.shared.u32 	%r373, [_ZZN3cub18CUB_300001_SM_10006detail6reduce28DeviceReduceSingleTileKernelINS2_10policy_hubIijN4cuda3__47maximumIiEEE10Policy1000EPiSB_iS8_iiNS5_3std3__410__identityEEEvT0_T1_T2_T3_T4_T6_E12temp_storage+28];
	max.s32 	%r374, %r372, %r373;
	ld.shared.u32 	%r375, [_ZZN3cub18CUB_300001_SM_10006detail6reduce28DeviceReduceSingleTileKernelINS2_10policy_hubIijN4cuda3__47maximumIiEEE10Policy1000EPiSB_iS8_iiNS5_3std3__410__identityEEEvT0_T1_T2_T3_T4_T6_E12temp_storage+32];
	max.s32 	%r376, %r374, %r375;
	ld.shared.u32 	%r377, [_ZZN3cub18CUB_300001_SM_10006detail6reduce28DeviceReduceSingleTileKernelINS2_10policy_hubIijN4cuda3__47maximumIiEEE10Policy1000EPiSB_iS8_iiNS5_3std3__410__identityEEEvT0_T1_T2_T3_T4_T6_E12temp_storage+36];
	max.s32 	%r686, %r376, %r377;
	bra.uni 	$L__BB34_72;
$L__BB34_52:
	// begin inline asm
	mov.u32 %r268, %laneid;
	// end inline asm
	and.b32  	%r294, %r62, 992;
	add.s32 	%r295, %r294, 32;
	setp.gt.s32 	%p27, %r295, %r124;
	not.b32 	%r296, %r294;
	add.s32 	%r297, %r124, %r296;
	selp.b32 	%r292, %r297, 31, %p27;
	mov.b32 	%r271, 1;
	mov.b32 	%r293, -1;
	// begin inline asm
	shfl.sync.down.b32 %r269, %r670, %r271, %r292, %r293;
	// end inline asm
	setp.lt.s32 	%p28, %r268, %r292;
	max.s32 	%r298, %r670, %r269;
	selp.b32 	%r275, %r298, %r670, %p28;
	mov.b32 	%r276, 2;
	// begin inline asm
	shfl.sync.down.b32 %r274, %r275, %r276, %r292, %r293;
	// end inline asm
	add.s32 	%r299, %r268, 2;
	setp.gt.s32 	%p29, %r299, %r292;
	max.s32 	%r300, %r275, %r274;
	selp.b32 	%r280, %r275, %r300, %p29;
	mov.b32 	%r281, 4;
	// begin inline asm
	shfl.sync.down.b32 %r279, %r280, %r281, %r292, %r293;
	// end inline asm
	add.s32 	%r301, %r268, 4;
	setp.gt.s32 	%p30, %r301, %r292;
	max.s32 	%r302, %r280, %r279;
	selp.b32 	%r285, %r280, %r302, %p30;
	mov.b32 	%r286, 8;
	// begin inline asm
	shfl.sync.down.b32 %r284, %r285, %r286, %r292, %r293;
	// end inline asm
	add.s32 	%r303, %r268, 8;
	setp.gt.s32 	%p31, %r303, %r292;
	max.s32 	%r304, %r285, %r284;
	selp.b32 	%r290, %r285, %r304, %p31;
	mov.b32 	%r291, 16;
	// begin inline asm
	shfl.sync.down.b32 %r289, %r290, %r291, %r292, %r293;
	// end inline asm
	add.s32 	%r305, %r268, 16;
	setp.gt.s32 	%p32, %r305, %r292;
	max.s32 	%r306, %r290, %r289;
	selp.b32 	%r686, %r290, %r306, %p32;
	setp.ne.s32 	%p33, %r268, 0;
	@%p33 bra 	$L__BB34_54;
	shr.u32 	%r307, %r62, 3;
	and.b32  	%r308, %r307, 124;
	mov.u32 	%r309, _ZZN3cub18CUB_300001_SM_10006detail6reduce28DeviceReduceSingleTileKernelINS2_10policy_hubIijN4cuda3__47maximumIiEEE10Policy1000EPiSB_iS8_iiNS5_3std3__410__identityEEEvT0_T1_T2_T3_T4_T6_E12temp_storage;
	add.s32 	%r310, %r309, %r308;
	st.shared.u32 	[%r310+8], %r686;
$L__BB34_54:
	bar.sync 	0;
	setp.ne.s32 	%p34, %r62, 0;
	@%p34 bra 	$L__BB34_72;
	setp.gt.s32 	%p35, %r124, 32;
	ld.shared.u32 	%r311, [_ZZN3cub18CUB_300001_SM_10006detail6reduce28DeviceReduceSingleTileKernelINS2_10policy_hubIijN4cuda3__47maximumIiEEE10Policy1000EPiSB_iS8_iiNS5_3std3__410__identityEEEvT0_T1_T2_T3_T4_T6_E12temp_storage+12];
	max.s32 	%r312, %r686, %r311;
	selp.b32 	%r313, %r312, %r686, %p35;
	setp.gt.s32 	%p36, %r124, 64;
	ld.shared.u32 	%r314, [_ZZN3cub18CUB_300001_SM_10006detail6reduce28DeviceReduceSingleTileKernelINS2_10policy_hubIijN4cuda3__47maximumIiEEE10Policy1000EPiSB_iS8_iiNS5_3std3__410__identityEEEvT0_T1_T2_T3_T4_T6_E12temp_storage+16];
	max.s32 	%r315, %r313, %r314;
	selp.b32 	%r316, %r315, %r313, %p36;
	setp.gt.s32 	%p37, %r124, 96;
	ld.shared.u32 	%r317, [_ZZN3cub18CUB_300001_SM_10006detail6reduce28DeviceReduceSingleTileKernelINS2_10policy_hubIijN4cuda3__47maximumIiEEE10Policy1000EPiSB_iS8_iiNS5_3std3__410__identityEEEvT0_T1_T2_T3_T4_T6_E12temp_storage+20];
	max.s32 	%r318, %r316, %r317;
	selp.b32 	%r319, %r318, %r316, %p37;
	setp.gt.s32 	%p38, %r124, 128;
	ld.shared.u32 	%r320, [_ZZN3cub18CUB_300001_SM_10006detail6reduce28DeviceReduceSingleTileKernelINS2_10policy_hubIijN4cuda3__47maximumIiEEE10Policy1000EPiSB_iS8_iiNS5_3std3__410__identityEEEvT0_T1_T2_T3_T4_T6_E12temp_storage+24];
	max.s32 	%r321, %r319, %r320;
	selp.b32 	%r322, %r321, %r319, %p38;
	setp.gt.s32 	%p39, %r124, 160;
	ld.shared.u32 	%r323, [_ZZN3cub18CUB_300001_SM_10006detail6reduce28DeviceReduceSingleTileKernelINS2_10policy_hubIijN4cuda3__47maximumIiEEE10Policy1000EPiSB_iS8_iiNS5_3std3__410__identityEEEvT0_T1_T2_T3_T4_T6_E12temp_storage+28];
	max.s32 	%r324, %r322, %r323;
	selp.b32 	%r325, %r324, %r322, %p39;
	setp.gt.s32 	%p40, %r124, 192;
	ld.shared.u32 	%r326, [_ZZN3cub18CUB_300001_SM_10006detail6reduce28DeviceReduceSingleTileKernelINS2_10policy_hubIijN4cuda3__47maximumIiEEE10Policy1000EPiSB_iS8_iiNS5_3std3__410__identityEEEvT0_T1_T2_T3_T4_T6_E12temp_storage+32];
	max.s32 	%r327, %r325, %r326;
	selp.b32 	%r328, %r327, %r325, %p40;
	setp.gt.s32 	%p41, %r124, 224;
	ld.shared.u32 	%r329, [_ZZN3cub18CUB_300001_SM_10006detail6reduce28DeviceReduceSingleTileKernelINS2_10policy_hubIijN4cuda3__47maximumIiEEE10Policy1000EPiSB_iS8_iiNS5_3std3__410__identityEEEvT0_T1_T2_T3_T4_T6_E12temp_storage+36];
	max.s32 	%r330, %r328, %r329;
	selp.b32 	%r686, %r330, %r328, %p41;
	bra.uni 	$L__BB34_72;
$L__BB34_56:
	mov.u32 	%r88, %tid.x;
	mul.wide.u32 	%rd35, %r88, 4;
	add.s64 	%rd19, %rd16, %rd35;
	// begin inline asm
	ld.global.nc.u32 %r126, [%rd19];
	// end inline asm
	add.s64 	%rd20, %rd19, 1024;
	// begin inline asm
	ld.global.nc.u32 %r127, [%rd20];
	// end inline asm
	add.s64 	%rd21, %rd19, 2048;
	// begin inline asm
	ld.global.nc.u32 %r128, [%rd21];
	// end inline asm
	add.s64 	%rd22, %rd19, 3072;
	// begin inline asm
	ld.global.nc.u32 %r129, [%rd22];
	// end inline asm
	add.s64 	%rd23, %rd19, 4096;
	// begin inline asm
	ld.global.nc.u32 %r130, [%rd23];
	// end inline asm
	add.s64 	%rd24, %rd19, 5120;
	// begin inline asm
	ld.global.nc.u32 %r131, [%rd24];
	// end inline asm
	add.s64 	%rd25, %rd19, 6144;
	// begin inline asm
	ld.global.nc.u32 %r132, [%rd25];
	// end inline asm
	add.s64 	%rd26, %rd19, 7168;
	// begin inline asm
	ld.global.nc.u32 %r133, [%rd26];
	// end inline asm
	add.s64 	%rd27, %rd19, 8192;
	// begin inline asm
	ld.global.nc.u32 %r134, [%rd27];
	// end inline asm
	add.s64 	%rd28, %rd19, 9216;
	// begin inline asm
	ld.global.nc.u32 %r135, [%rd28];
	// end inline asm
	add.s64 	%rd29, %rd19, 10240;
	// begin inline asm
	ld.global.nc.u32 %r136, [%rd29];
	// end inline asm
	add.s64 	%rd30, %rd19, 11264;
	// begin inline asm
	ld.global.nc.u32 %r137, [%rd30];
	// end inline asm
	add.s64 	%rd31, %rd19, 12288;
	// begin inline asm
	ld.global.nc.u32 %r138, [%rd31];
	// end inline asm
	add.s64 	%rd32, %rd19, 13312;
	// begin inline asm
	ld.global.nc.u32 %r139, [%rd32];
	// end inline asm
	add.s64 	%rd33, %rd19, 14336;
	// begin inline asm
	ld.global.nc.u32 %r140, [%rd33];
	// end inline asm
	add.s64 	%rd34, %rd19, 15360;
	// begin inline asm
	ld.global.nc.u32 %r141, [%rd34];
	// end inline asm
	max.s32 	%r143, %r126, %r127;
	max.s32 	%r144, %r143, %r128;
	max.s32 	%r145, %r129, %r130;
	max.s32 	%r146, %r145, %r131;
	max.s32 	%r147, %r132, %r133;
	max.s32 	%r148, %r147, %r134;
	max.s32 	%r149, %r135, %r136;
	max.s32 	%r150, %r149, %r137;
	max.s32 	%r151, %r138, %r139;
	max.s32 	%r152, %r151, %r140;
	max.s32 	%r153, %r144, %r146;
	max.s32 	%r154, %r153, %r148;
	max.s32 	%r155, %r150, %r152;
	max.s32 	%r156, %r155, %r141;
	max.s32 	%r685, %r154, %r156;
	setp.lt.u32 	%p4, %r124, 8192;
	mov.b32 	%r674, 4096;
	@%p4 bra 	$L__BB34_60;
	add.s32 	%r90, %r124, -4096;
	mov.b32 	%r674, 4096;
$L__BB34_58:
	mul.wide.s32 	%rd52, %r674, 4;
	add.s64 	%rd36, %rd19, %rd52;
	// begin inline asm
	ld.global.nc.u32 %r158, [%rd36];
	// end inline asm
	add.s64 	%rd37, %rd36, 1024;
	// begin inline asm
	ld.global.nc.u32 %r159, [%rd37];
	// end inline asm
	add.s64 	%rd38, %rd36, 2048;
	// begin inline asm
	ld.global.nc.u32 %r160, [%rd38];
	// end inline asm
	add.s64 	%rd39, %rd36, 3072;
	// begin inline asm
	ld.global.nc.u32 %r161, [%rd39];
	// end inline asm
	add.s64 	%rd40, %rd36, 4096;
	// begin inline asm
	ld.global.nc.u32 %r162, [%rd40];
	// end inline asm
	add.s64 	%rd41, %rd36, 5120;
	// begin inline asm
	ld.global.nc.u32 %r163, [%rd41];
	// end inline asm
	add.s64 	%rd42, %rd36, 6144;
	// begin inline asm
	ld.global.nc.u32 %r164, [%rd42];
	// end inline asm
	add.s64 	%rd43, %rd36, 7168;
	// begin inline asm
	ld.global.nc.u32 %r165, [%rd43];
	// end inline asm
	add.s64 	%rd44, %rd36, 8192;
	// begin inline asm
	ld.global.nc.u32 %r166, [%rd44];
	// end inline asm
	add.s64 	%rd45, %rd36, 9216;
	// begin inline asm
	ld.global.nc.u32 %r167, [%rd45];
	// end inline asm
	add.s64 	%rd46, %rd36, 10240;
	// begin inline asm
	ld.global.nc.u32 %r168, [%rd46];
	// end inline asm
	add.s64 	%rd47, %rd36, 11264;
	// begin inline asm
	ld.global.nc.u32 %r169, [%rd47];
	// end inline asm
	add.s64 	%rd48, %rd36, 12288;
	// begin inline asm
	ld.global.nc.u32 %r170, [%rd48];
	// end inline asm
	add.s64 	%rd49, %rd36, 13312;
	// begin inline asm
	ld.global.nc.u32 %r171, [%rd49];
	// end inline asm
	add.s64 	%rd50, %rd36, 14336;
	// begin inline asm
	ld.global.nc.u32 %r172, [%rd50];
	// end inline asm
	add.s64 	%rd51, %rd36, 15360;
	// begin inline asm
	ld.global.nc.u32 %r173, [%rd51];
	// end inline asm
	max.s32 	%r174, %r685, %r158;
	max.s32 	%r175, %r174, %r159;
	max.s32 	%r176, %r160, %r161;
	max.s32 	%r177, %r176, %r162;
	max.s32 	%r178, %r163, %r164;
	max.s32 	%r179, %r178, %r165;
	max.s32 	%r180, %r166, %r167;
	max.s32 	%r181, %r180, %r168;
	max.s32 	%r182, %r169, %r170;
	max.s32 	%r183, %r182, %r171;
	max.s32 	%r184, %r172, %r173;
	max.s32 	%r185, %r175, %r177;
	max.s32 	%r186, %r185, %r179;
	max.s32 	%r187, %r181, %r183;
	max.s32 	%r188, %r187, %r184;
	max.s32 	%r685, %r186, %r188;
	sub.s32 	%r189, %r124, %r674;
	setp.lt.s32 	%p5, %r189, 4096;
	@%p5 bra 	$L__BB34_68;
	add.s32 	%r674, %r674, 4096;
	setp.le.s32 	%p6, %r674, %r90;
	@%p6 bra 	$L__BB34_58;
$L__BB34_60:
	setp.le.s32 	%p7, %r124, %r674;
	@%p7 bra 	$L__BB34_68;
	sub.s32 	%r97, %r124, %r674;
	setp.ge.s32 	%p8, %r88, %r97;
	@%p8 bra 	$L__BB34_68;
	not.b32 	%r191, %r88;
	add.s32 	%r192, %r124, %r191;
	sub.s32 	%r98, %r192, %r674;
	and.b32  	%r193, %r98, 768;
	setp.eq.s32 	%p9, %r193, 768;
	mov.u32 	%r679, %r88;
	@%p9 bra 	$L__BB34_65;
	add.s32 	%r676, %r88, %r674;
	shr.u32 	%r194, %r98, 8;
	add.s32 	%r195, %r194, 1;
	and.b32  	%r196, %r195, 3;
	neg.s32 	%r675, %r196;
	mov.u32 	%r679, %r88;
$L__BB34_64:
	.pragma "nounroll";
	mul.wide.u32 	%rd54, %r676, 4;
	add.s64 	%rd53, %rd16, %rd54;
	// begin inline asm
	ld.global.nc.u32 %r197, [%rd53];
	// end inline asm
	max.s32 	%r685, %r685, %r197;
	add.s32 	%r679, %r679, 256;
	add.s32 	%r676, %r676, 256;
	add.s32 	%r675, %r675, 1;
	setp.ne.s32 	%p10, %r675, 0;
	@%p10 bra 	$L__BB34_64;
$L__BB34_65:
	setp.lt.u32 	%p11, %r98, 768;
	@%p11 bra 	$L__BB34_68;
	cvt.u64.u32 	%rd55, %r679;
	cvt.u64.u32 	%rd56, %r674;
	add.s64 	%rd57, %rd55, %rd56;
	shl.b64 	%rd58, %rd57, 2;
	add.s64 	%rd59, %rd58, %rd16;
	add.s64 	%rd124, %rd59, 2048;
	add.s32 	%r682, %r679, %r674;
$L__BB34_67:
	mul.wide.u32 	%rd64, %r682, 4;
	add.s64 	%rd60, %rd16, %rd64;
	// begin inline asm
	ld.global.nc.u32 %r198, [%rd60];
	// end inline asm
	max.s32 	%r202, %r685, %r198;
	add.s64 	%rd61, %rd124, -1024;
	// begin inline asm
	ld.global.nc.u32 %r199, [%rd61];
	// end inline asm
	max.s32 	%r203, %r202, %r199;
	// begin inline asm
	ld.global.nc.u32 %r200, [%rd124];
	// end inline asm
	max.s32 	%r204, %r203, %r200;
	add.s64 	%rd63, %rd124, 1024;
	// begin inline asm
	ld.global.nc.u32 %r201, [%rd63];
	// end inline asm
	max.s32 	%r685, %r204, %r201;
	add.s32 	%r679, %r679, 1024;
	add.s64 	%rd124, %rd124, 4096;
	add.s32 	%r682, %r682, 1024;
	setp.lt.s32 	%p12, %r679, %r97;
	@%p12 bra 	$L__BB34_67;
$L__BB34_68:
	// begin inline asm
	mov.u32 %r205, %laneid;
	// end inline asm
	mov.b32 	%r208, 1;
	mov.b32 	%r229, 31;
	mov.b32 	%r230, -1;
	// begin inline asm
	shfl.sync.down.b32 %r206, %r685, %r208, %r229, %r230;
	// end inline asm
	setp.gt.s32 	%p13, %r205, 30;
	max.s32 	%r231, %r685, %r206;
	selp.b32 	%r212, %r685, %r231, %p13;
	mov.b32 	%r213, 2;
	// begin inline asm
	shfl.sync.down.b32 %r211, %r212, %r213, %r229, %r230;
	// end inline asm
	setp.gt.s32 	%p14, %r205, 29;
	max.s32 	%r232, %r212, %r211;
	selp.b32 	%r217, %r212, %r232, %p14;
	mov.b32 	%r218, 4;
	// begin inline asm
	shfl.sync.down.b32 %r216, %r217, %r218, %r229, %r230;
	// end inline asm
	setp.gt.s32 	%p15, %r205, 27;
	max.s32 	%r233, %r217, %r216;
	selp.b32 	%r222, %r217, %r233, %p15;
	mov.b32 	%r223, 8;
	// begin inline asm
	shfl.sync.down.b32 %r221, %r222, %r223, %r229, %r230;
	// end inline asm
	setp.gt.s32 	%p16, %r205, 23;
	max.s32 	%r234, %r222, %r221;
	selp.b32 	%r227, %r222, %r234, %p16;
	mov.b32 	%r228, 16;
	// begin inline asm
	shfl.sync.down.b32 %r226, %r227, %r228, %r229, %r230;
	// end inline asm
	setp.gt.s32 	%p17, %r205, 15;
	max.s32 	%r120, %r227, %r226;
	selp.b32 	%r686, %r227, %r120, %p17;
	setp.ne.s32 	%p18, %r205, 0;
	@%p18 bra 	$L__BB34_70;
	shr.u32 	%r235, %r88, 3;
	and.b32  	%r236, %r235, 124;
	mov.u32 	%r237, _ZZN3cub18CUB_300001_SM_10006detail6reduce28DeviceReduceSingleTileKernelINS2_10policy_hubIijN4cuda3__47maximumIiEEE10Policy1000EPiSB_iS8_iiNS5_3std3__410__identityEEEvT0_T1_T2_T3_T4_T6_E12temp_storage;
	add.s32 	%r238, %r237, %r236;
	st.shared.u32 	[%r238+8], %r120;
$L__BB34_70:
	bar.sync 	0;
	setp.ne.s32 	%p19, %r88, 0;
	@%p19 bra 	$L__BB34_72;
	ld.shared.u32 	%r239, [_ZZN3cub18CUB_300001_SM_10006detail6reduce28DeviceReduceSingleTileKernelINS2_10policy_hubIijN4cuda3__47maximumIiEEE10Policy1000EPiSB_iS8_iiNS5_3std3__410__identityEEEvT0_T1_T2_T3_T4_T6_E12temp_storage+12];
	max.s32 	%r240, %r686, %r239;
	ld.shared.u32 	%r241, [_ZZN3cub18CUB_300001_SM_10006detail6reduce28DeviceReduceSingleTileKernelINS2_10policy_hubIijN4cuda3__47maximumIiEEE10Policy1000EPiSB_iS8_iiNS5_3std3__410__identityEEEvT0_T1_T2_T3_T4_T6_E12temp_storage+16];
	max.s32 	%r242, %r240, %r241;
	ld.shared.u32 	%r243, [_ZZN3cub18CUB_300001_SM_10006detail6reduce28DeviceReduceSingleTileKernelINS2_10policy_hubIijN4cuda3__47maximumIiEEE10Policy1000EPiSB_iS8_iiNS5_3std3__410__identityEEEvT0_T1_T2_T3_T4_T6_E12temp_storage+20];
	max.s32 	%r244, %r242, %r243;
	ld.shared.u32 	%r245, [_ZZN3cub18CUB_300001_SM_10006detail6reduce28DeviceReduceSingleTileKernelINS2_10policy_hubIijN4cuda3__47maximumIiEEE10Policy1000EPiSB_iS8_iiNS5_3std3__410__identityEEEvT0_T1_T2_T3_T4_T6_E12temp_storage+24];
	max.s32 	%r246, %r244, %r245;
	ld.shared.u32 	%r247, [_ZZN3cub18CUB_300001_SM_10006detail6reduce28DeviceReduceSingleTileKernelINS2_10policy_hubIijN4cuda3__47maximumIiEEE10Policy1000EPiSB_iS8_iiNS5_3std3__410__identityEEEvT0_T1_T2_T3_T4_T6_E12temp_storage+28];
	max.s32 	%r248, %r246, %r247;
	ld.shared.u32 	%r249, [_ZZN3cub18CUB_300001_SM_10006detail6reduce28DeviceReduceSingleTileKernelINS2_10policy_hubIijN4cuda3__47maximumIiEEE10Policy1000EPiSB_iS8_iiNS5_3std3__410__identityEEEvT0_T1_T2_T3_T4_T6_E12temp_storage+32];
	max.s32 	%r250, %r248, %r249;
	ld.shared.u32 	%r251, [_ZZN3cub18CUB_300001_SM_10006detail6reduce28DeviceReduceSingleTileKernelINS2_10policy_hubIijN4cuda3__47maximumIiEEE10Policy1000EPiSB_iS8_iiNS5_3std3__410__identityEEEvT0_T1_T2_T3_T4_T6_E12temp_storage+36];
	max.s32 	%r686, %r250, %r251;
$L__BB34_72:
	mov.u32 	%r631, %tid.x;
	setp.ne.s32 	%p95, %r631, 0;
	@%p95 bra 	$L__BB34_74;
	max.s32 	%r632, %r125, %r686;
	st.global.u32 	[%rd1], %r632;
$L__BB34_74:
	ret;

}
	// .globl	_ZN3cub18CUB_300001_SM_10006detail6reduce28DeviceReduceSingleTileKernelINS2_10policy_hubIiyN4cuda3__47maximumIiEEE10Policy1000EN6thrust24THRUST_300001_SM_1000_NS10device_ptrIiEEPiyS8_iiNS5_3std3__410__identityEEEvT0_T1_T2_T3_T4_T6_
.visible .entry _ZN3cub18CUB_300001_SM_10006detail6reduce28DeviceReduceSingleTileKernelINS2_10policy_hubIiyN4cuda3__47maximumIiEEE10Policy1000EN6thrust24THRUST_300001_SM_1000_NS10device_ptrIiEEPiyS8_iiNS5_3std3__410__identityEEEvT0_T1_T2_T3_T4_T6_(
	.param .align 8 .b8 _ZN3cub18CUB_300001_SM_10006detail6reduce28DeviceReduceSingleTileKernelINS2_10policy_hubIiyN4cuda3__47maximumIiEEE10Policy1000EN6thrust24THRUST_300001_SM_1000_NS10device_ptrIiEEPiyS8_iiNS5_3std3__410__identityEEEvT0_T1_T2_T3_T4_T6__param_0[8],
	.param .u64 .ptr .align 1 _ZN3cub18CUB_300001_SM_10006detail6reduce28DeviceReduceSingleTileKernelINS2_10policy_hubIiyN4cuda3__47maximumIiEEE10Policy1000EN6thrust24THRUST_300001_SM_1000_NS10device_ptrIiEEPiyS8_iiNS5_3std3__410__identityEEEvT0_T1_T2_T3_T4_T6__param_1,
	.param .u64 _ZN3cub18CUB_300001_SM_10006detail6reduce28DeviceReduceSingleTileKernelINS2_10policy_hubIiyN4cuda3__47maximumIiEEE10Policy1000EN6thrust24THRUST_300001_SM_1000_NS10device_ptrIiEEPiyS8_iiNS5_3std3__410__identityEEEvT0_T1_T2_T3_T4_T6__param_2,
	.param .align 1 .b8 _ZN3cub18CUB_300001_SM_10006detail6reduce28DeviceReduceSingleTileKernelINS2_10policy_hubIiyN4cuda3__47maximumIiEEE10Policy1000EN6thrust24THRUST_300001_SM_1000_NS10device_ptrIiEEPiyS8_iiNS5_3std3__410__identityEEEvT0_T1_T2_T3_T4_T6__param_3[1],
	.param .u32 _ZN3cub18CUB_300001_SM_10006detail6reduce28DeviceReduceSingleTileKernelINS2_10policy_hubIiyN4cuda3__47maximumIiEEE10Policy1000EN6thrust24THRUST_300001_SM_1000_NS10device_ptrIiEEPiyS8_iiNS5_3std3__410__identityEEEvT0_T1_T2_T3_T4_T6__param_4,
	.param .align 1 .b8 _ZN3cub18CUB_300001_SM_10006detail6reduce28DeviceReduceSingleTileKernelINS2_10policy_hubIiyN4cuda3__47maximumIiEEE10Policy1000EN6thrust24THRUST_300001_SM_1000_NS10device_ptrIiEEPiyS8_iiNS5_3std3__410__identityEEEvT0_T1_T2_T3_T4_T6__param_5[1]
)
.maxntid 256
.minnctapersm 1
{
	.reg .pred 	%p<59>;
	.reg .b32 	%r<471>;
	.reg .b64 	%rd<56>;
	// demoted variable
	.shared .align 4 .b8 _ZZN3cub18CUB_300001_SM_10006detail6reduce28DeviceReduceSingleTileKernelINS2_10policy_hubIiyN4cuda3__47maximumIiEEE10Policy1000EN6thrust24THRUST_300001_SM_1000_NS10device_ptrIiEEPiyS8_iiNS5_3std3__410__identityEEEvT0_T1_T2_T3_T4_T6_E12temp_storage[44];
	ld.param.u64 	%rd18, [_ZN3cub18CUB_300001_SM_10006detail6reduce28DeviceReduceSingleTileKernelINS2_10policy_hubIiyN4cuda3__47maximumIiEEE10Policy1000EN6thrust24THRUST_300001_SM_1000_NS10device_ptrIiEEPiyS8_iiNS5_3std3__410__identityEEEvT0_T1_T2_T3_T4_T6__param_0];
	ld.param.u64 	%rd20, [_ZN3cub18CUB_300001_SM_10006detail6reduce28DeviceReduceSingleTileKernelINS2_10policy_hubIiyN4cuda3__47maximumIiEEE10Policy1000EN6thrust24THRUST_300001_SM_1000_NS10device_ptrIiEEPiyS8_iiNS5_3std3__410__identityEEEvT0_T1_T2_T3_T4_T6__param_1];
	ld.param.u64 	%rd19, [_ZN3cub18CUB_300001_SM_10006detail6reduce28DeviceReduceSingleTileKernelINS2_10policy_hubIiyN4cuda3__47maximumIiEEE10Policy1000EN6thrust24THRUST_300001_SM_1000_NS10device_ptrIiEEPiyS8_iiNS5_3std3__410__identityEEEvT0_T1_T2_T3_T4_T6__param_2];
	ld.param.u32 	%r83, [_ZN3cub18CUB_300001_SM_10006detail6reduce28DeviceReduceSingleTileKernelINS2_10policy_hubIiyN4cuda3__47maximumIiEEE10Policy1000EN6thrust24THRUST_300001_SM_1000_NS10device_ptrIiEEPiyS8_iiNS5_3std3__410__identityEEEvT0_T1_T2_T3_T4_T6__param_4];
	cvta.to.global.u64 	%rd1, %rd20;
	setp.ne.s64 	%p1, %rd19, 0;
	@%p1 bra 	$L__BB35_3;
	mov.u32 	%r434, %tid.x;
	setp.ne.s32 	%p58, %r434, 0;
	@%p58 bra 	$L__BB35_51;
	st.global.u32 	[%rd1], %r83;
	bra.uni 	$L__BB35_51;
$L__BB35_3:
	cvta.to.global.u64 	%rd2, %rd18;
	setp.gt.u64 	%p2, %rd19, 4095;
	@%p2 bra 	$L__BB35_28;
	cvt.u32.u64 	%r1, %rd19;
	mov.u32 	%r2, %tid.x;
	setp.ge.u32 	%p24, %r2, %r1;
	mov.b32 	%r452, 0;
	mov.u32 	%r441, %r2;
	@%p24 bra 	$L__BB35_6;
	mul.wide.u32 	%rd41, %r2, 4;
	add.s64 	%rd42, %rd2, %rd41;
	ld.global.u32 	%r452, [%rd42];
	add.s32 	%r441, %r2, 256;
$L__BB35_6:
	setp.ge.u32 	%p25, %r441, %r1;
	@%p25 bra 	$L__BB35_19;
	not.b32 	%r262, %r441;
	add.s32 	%r263, %r262, %r1;
	shr.u32 	%r264, %r263, 8;
	add.s32 	%r7, %r264, 1;
	and.b32  	%r8, %r7, 15;
	setp.lt.u32 	%p26, %r263, 3840;
	@%p26 bra 	$L__BB35_10;
	and.b32  	%r265, %r7, 33554416;
	neg.s32 	%r437, %r265;
	mul.wide.u32 	%rd43, %r441, 4;
	add.s64 	%rd44, %rd43, %rd2;
	add.s64 	%rd51, %rd44, 8192;
$L__BB35_9:
	.pragma "nounroll";
	ld.global.u32 	%r266, [%rd51+-8192];
	max.s32 	%r267, %r452, %r266;
	ld.global.u32 	%r268, [%rd51+-7168];
	max.s32 	%r269, %r267, %r268;
	ld.global.u32 	%r270, [%rd51+-6144];
	max.s32 	%r271, %r269, %r270;
	ld.global.u32 	%r272, [%rd51+-5120];
	max.s32 	%r273, %r271, %r272;
	ld.global.u32 	%r274, [%rd51+-4096];
	max.s32 	%r275, %r273, %r274;
	ld.global.u32 	%r276, [%rd51+-3072];
	max.s32 	%r277, %r275, %r276;
	ld.global.u32 	%r278, [%rd51+-2048];
	max.s32 	%r279, %r277, %r278;
	ld.global.u32 	%r280, [%rd51+-1024];
	max.s32 	%r281, %r279, %r280;
	ld.global.u32 	%r282, [%rd51];
	max.s32 	%r283, %r281, %r282;
	ld.global.u32 	%r284, [%rd51+1024];
	max.s32 	%r285, %r283, %r284;
	ld.global.u32 	%r286, [%rd51+2048];
	max.s32 	%r287, %r285, %r286;
	ld.global.u32 	%r288, [%rd51+3072];
	max.s32 	%r289, %r287, %r288;
	ld.global.u32 	%r290, [%rd51+4096];
	max.s32 	%r291, %r289, %r290;
	ld.global.u32 	%r292, [%rd51+5120];
	max.s32 	%r293, %r291, %r292;
	ld.global.u32 	%r294, [%rd51+6144];
	max.s32 	%r295, %r293, %r294;
	ld.global.u32 	%r296, [%rd51+7168];
	max.s32 	%r452, %r295, %r296;
	add.s32 	%r441, %r441, 4096;
	add.s32 	%r437, %r437, 16;
	add.s64 	%rd51, %rd51, 16384;
	setp.ne.s32 	%p27, %r437, 0;
	@%p27 bra 	$L__BB35_9;
$L__BB35_10:
	setp.eq.s32 	%p28, %r8, 0;
	@%p28 bra 	$L__BB35_19;
	and.b32  	%r19, %r7, 7;
	setp.lt.u32 	%p29, %r8, 8;
	@%p29 bra 	$L__BB35_13;
	mul.wide.s32 	%rd45, %r441, 4;
	add.s64 	%rd46, %rd2, %rd45;
	ld.global.u32 	%r298, [%rd46];
	max.s32 	%r299, %r452, %r298;
	ld.global.u32 	%r300, [%rd46+1024];
	max.s32 	%r301, %r299, %r300;
	ld.global.u32 	%r302, [%rd46+2048];
	max.s32 	%r303, %r301, %r302;
	ld.global.u32 	%r304, [%rd46+3072];
	max.s32 	%r305, %r303, %r304;
	ld.global.u32 	%r306, [%rd46+4096];
	max.s32 	%r307, %r305, %r306;
	ld.global.u32 	%r308, [%rd46+5120];
	max.s32 	%r309, %r307, %r308;
	ld.global.u32 	%r310, [%rd46+6144];
	max.s32 	%r311, %r309, %r310;
	ld.global.u32 	%r312, [%rd46+7168];
	max.s32 	%r452, %r311, %r312;
	add.s32 	%r441, %r441, 2048;
$L__BB35_13:
	setp.eq.s32 	%p30, %r19, 0;
	@%p30 bra 	$L__BB35_19;
	and.b32  	%r25, %r7, 3;
	setp.lt.u32 	%p31, %r19, 4;
	@%p31 bra 	$L__BB35_16;
	mul.wide.s32 	%rd47, %r441, 4;
	add.s64 	%rd48, %rd2, %rd47;
	ld.global.u32 	%r314, [%rd48];
	max.s32 	%r315, %r452, %r314;
	ld.global.u32 	%r316, [%rd48+1024];
	max.s32 	%r317, %r315, %r316;
	ld.global.u32 	%r318, [%rd48+2048];
	max.s32 	%r319, %r317, %r318;
	ld.global.u32 	%r320, [%rd48+3072];
	max.s32 	%r452, %r319, %r320;
	add.s32 	%r441, %r441, 1024;
$L__BB35_16:
	setp.eq.s32 	%p32, %r25, 0;
	@%p32 bra 	$L__BB35_19;
	neg.s32 	%r449, %r25;
$L__BB35_18:
	.pragma "nounroll";
	mul.wide.s32 	%rd49, %r441, 4;
	add.s64 	%rd50, %rd2, %rd49;
	ld.global.u32 	%r321, [%rd50];
	max.s32 	%r452, %r452, %r321;
	add.s32 	%r441, %r441, 256;
	add.s32 	%r449, %r449, 1;
	setp.ne.s32 	%p33, %r449, 0;
	@%p33 bra 	$L__BB35_18;
$L__BB35_19:
	setp.lt.u64 	%p34, %rd19, 256;
	@%p34 bra 	$L__BB35_24;
	// begin inline asm
	mov.u32 %r385, %laneid;
	// end inline asm
	mov.b32 	%r388, 1;
	mov.b32 	%r409, 31;
	mov.b32 	%r410, -1;
	// begin inline asm
	shfl.sync.down.b32 %r386, %r452, %r388, %r409, %r410;
	// end inline asm
	setp.gt.s32 	%p50, %r385, 30;
	max.s32 	%r411, %r452, %r386;
	selp.b32 	%r392, %r452, %r411, %p50;
	mov.b32 	%r393, 2;
	// begin inline asm
	shfl.sync.down.b32 %r391, %r392, %r393, %r409, %r410;
	// end inline asm
	setp.gt.s32 	%p51, %r385, 29;
	max.s32 	%r412, %r392, %r391;
	selp.b32 	%r397, %r392, %r412, %p51;
	mov.b32 	%r398, 4;
	// begin inline asm
	shfl.sync.down.b32 %r396, %r397, %r398, %r409, %r410;
	// end inline asm
	setp.gt.s32 	%p52, %r385, 27;
	max.s32 	%r413, %r397, %r396;
	selp.b32 	%r402, %r397, %r413, %p52;
	mov.b32 	%r403, 8;
	// begin inline asm
	shfl.sync.down.b32 %r401, %r402, %r403, %r409, %r410;
	// end inline asm
	setp.gt.s32 	%p53, %r385, 23;
	max.s32 	%r414, %r402, %r401;
	selp.b32 	%r407, %r402, %r414, %p53;
	mov.b32 	%r408, 16;
	// begin inline asm
	shfl.sync.down.b32 %r406, %r407, %r408, %r409, %r410;
	// end inline asm
	setp.gt.s32 	%p54, %r385, 15;
	max.s32 	%r39, %r407, %r406;
	selp.b32 	%r470, %r407, %r39, %p54;
	setp.ne.s32 	%p55, %r385, 0;
	@%p55 bra 	$L__BB35_22;
	shr.u32 	%r415, %r2, 3;
	and.b32  	%r416, %r415, 124;
	mov.u32 	%r417, _ZZN3cub18CUB_300001_SM_10006detail6reduce28DeviceReduceSingleTileKernelINS2_10policy_hubIiyN4cuda3__47maximumIiEEE10Policy1000EN6thrust24THRUST_300001_SM_1000_NS10device_ptrIiEEPiyS8_iiNS5_3std3__410__identityEEEvT0_T1_T2_T3_T4_T6_E12temp_storage;
	add.s32 	%r418, %r417, %r416;
	st.shared.u32 	[%r418+8], %r39;
$L__BB35_22:
	bar.sync 	0;
	setp.ne.s32 	%p56, %r2, 0;
	@%p56 bra 	$L__BB35_49;
	ld.shared.u32 	%r419, [_ZZN3cub18CUB_300001_SM_10006detail6reduce28DeviceReduceSingleTileKernelINS2_10policy_hubIiyN4cuda3__47maximumIiEEE10Policy1000EN6thrust24THRUST_300001_SM_1000_NS10device_ptrIiEEPiyS8_iiNS5_3std3__410__identityEEEvT0_T1_T2_T3_T4_T6_E12temp_storage+12];
	max.s32 	%r420, %r470, %r419;
	ld.shared.u32 	%r421, [_ZZN3cub18CUB_300001_SM_10006detail6reduce28DeviceReduceSingleTileKernelINS2_10policy_hubIiyN4cuda3__47maximumIiEEE10Policy1000EN6thrust24THRUST_300001_SM_1000_NS10device_ptrIiEEPiyS8_iiNS5_3std3__410__identityEEEvT0_T1_T2_T3_T4_T6_E12temp_storage+16];
	max.s32 	%r422, %r420, %r421;
	ld.shared.u32 	%r423, [_ZZN3cub18CUB_300001_SM_10006detail6reduce28DeviceReduceSingleTileKernelINS2_10policy_hubIiyN4cuda3__47maximumIiEEE10Policy1000EN6thrust24THRUST_300001_SM_1000_NS10device_ptrIiEEPiyS8_iiNS5_3std3__410__identityEEEvT0_T1_T2_T3_T4_T6_E12temp_storage+20];
	max.s32 	%r424, %r422, %r423;
	ld.shared.u32 	%r425, [_ZZN3cub18CUB_300001_SM_10006detail6reduce28DeviceReduceSingleTileKernelINS2_10policy_hubIiyN4cuda3__47maximumIiEEE10Policy1000EN6thrust24THRUST_300001_SM_1000_NS10device_ptrIiEEPiyS8_iiNS5_3std3__410__identityEEEvT0_T1_T2_T3_T4_T6_E12temp_storage+24];
	max.s32 	%r426, %r424, %r425;
	ld.shared.u32 	%r427, [_ZZN3cub18CUB_300001_SM_10006detail6reduce28DeviceReduceSingleTileKernelINS2_10policy_hubIiyN4cuda3__47maximumIiEEE10Policy1000EN6thrust24THRUST_300001_SM_1000_NS10device_ptrIiEEPiyS8_iiNS5_3std3__410__identityEEEvT0_T1_T2_T3_T4_T6_E12temp_storage+28];
	max.s32 	%r428, %r426, %r427;
	ld.shared.u32 	%r429, [_ZZN3cub18CUB_300001_SM_10006detail6reduce28DeviceReduceSingleTileKernelINS2_10policy_hubIiyN4cuda3__47maximumIiEEE10Policy1000EN6thrust24THRUST_300001_SM_1000_NS10device_ptrIiEEPiyS8_iiNS5_3std3__410__identityEEEvT0_T1_T2_T3_T4_T6_E12temp_storage+32];
	max.s32 	%r430, %r428, %r429;
	ld.shared.u32 	%r431, [_ZZN3cub18CUB_300001_SM_10006detail6reduce28DeviceReduceSingleTileKernelINS2_10policy_hubIiyN4cuda3__47maximumIiEEE10Policy1000EN6thrust24THRUST_300001_SM_1000_NS10device_ptrIiEEPiyS8_iiNS5_3std3__410__identityEEEvT0_T1_T2_T3_T4_T6_E12temp_storage+36];
	max.s32 	%r470, %r430, %r431;
	bra.uni 	$L__BB35_49;
$L__BB35_24:
	// begin inline asm
	mov.u32 %r322, %laneid;
	// end inline asm
	and.b32  	%r348, %r2, 992;
	add.s32 	%r349, %r348, 32;
	setp.gt.u32 	%p35, %r349, %r1;
	not.b32 	%r350, %r348;
	add.s32 	%r351, %r1, %r350;
	selp.b32 	%r346, %r351, 31, %p35;
	mov.b32 	%r325, 1;
	mov.b32 	%r347, -1;
	// begin inline asm
	shfl.sync.down.b32 %r323, %r452, %r325, %r346, %r347;
	// end inline asm
	setp.lt.s32 	%p36, %r322, %r346;
	max.s32 	%r352, %r452, %r323;
	selp.b32 	%r329, %r352, %r452, %p36;
	mov.b32 	%r330, 2;
	// begin inline asm
	shfl.sync.down.b32 %r328, %r329, %r330, %r346, %r347;
	// end inline asm
	add.s32 	%r353, %r322, 2;
	setp.gt.s32 	%p37, %r353, %r346;
	max.s32 	%r354, %r329, %r328;
	selp.b32 	%r334, %r329, %r354, %p37;
	mov.b32 	%r335, 4;
	// begin inline asm
	shfl.sync.down.b32 %r333, %r334, %r335, %r346, %r347;
	// end inline asm
	add.s32 	%r355, %r322, 4;
	setp.gt.s32 	%p38, %r355, %r346;
	max.s32 	%r356, %r334, %r333;
	selp.b32 	%r339, %r334, %r356, %p38;
	mov.b32 	%r340, 8;
	// begin inline asm
	shfl.sync.down.b32 %r338, %r339, %r340, %r346, %r347;
	// end inline asm
	add.s32 	%r357, %r322, 8;
	setp.gt.s32 	%p39, %r357, %r346;
	max.s32 	%r358, %r339, %r338;
	selp.b32 	%r344, %r339, %r358, %p39;
	mov.b32 	%r345, 16;
	// begin inline asm
	shfl.sync.down.b32 %r343, %r344, %r345, %r346, %r347;
	// end inline asm
	add.s32 	%r359, %r322, 16;
	setp.gt.s32 	%p40, %r359, %r346;
	max.s32 	%r360, %r344, %r343;
	selp.b32 	%r470, %r344, %r360, %p40;
	setp.ne.s32 	%p41, %r322, 0;
	@%p41 bra 	$L__BB35_26;
	shr.u32 	%r361, %r2, 3;
	and.b32  	%r362, %r361, 124;
	mov.u32 	%r363, _ZZN3cub18CUB_300001_SM_10006detail6reduce28DeviceReduceSingleTileKernelINS2_10policy_hubIiyN4cuda3__47maximumIiEEE10Policy1000EN6thrust24THRUST_300001_SM_1000_NS10device_ptrIiEEPiyS8_iiNS5_3std3__410__identityEEEvT0_T1_T2_T3_T4_T6_E12temp_storage;
	add.s32 	%r364, %r363, %r362;
	st.shared.u32 	[%r364+8], %r470;
$L__BB35_26:
	bar.sync 	0;
	setp.ne.s32 	%p42, %r2, 0;
	@%p42 bra 	$L__BB35_49;
	setp.gt.u64 	%p43, %rd19, 32;
	ld.shared.u32 	%r365, [_ZZN3cub18CUB_300001_SM_10006detail6reduce28DeviceReduceSingleTileKernelINS2_10policy_hubIiyN4cuda3__47maximumIiEEE10Policy1000EN6thrust24THRUST_300001_SM_1000_NS10device_ptrIiEEPiyS8_iiNS5_3std3__410__identityEEEvT0_T1_T2_T3_T4_T6_E12temp_storage+12];
	max.s32 	%r366, %r470, %r365;
	selp.b32 	%r367, %r366, %r470, %p43;
	setp.gt.u64 	%p44, %rd19, 64;
	ld.shared.u32 	%r368, [_ZZN3cub18CUB_300001_SM_10006detail6reduce28DeviceReduceSingleTileKernelINS2_10policy_hubIiyN4cuda3__47maximumIiEEE10Policy1000EN6thrust24THRUST_300001_SM_1000_NS10device_ptrIiEEPiyS8_iiNS5_3std3__410__identityEEEvT0_T1_T2_T3_T4_T6_E12temp_storage+16];
	max.s32 	%r369, %r367, %r368;
	selp.b32 	%r370, %r369, %r367, %p44;
	setp.gt.u64 	%p45, %rd19, 96;
	ld.shared.u32 	%r371, [_ZZN3cub18CUB_300001_SM_10006detail6reduce28DeviceReduceSingleTileKernelINS2_10policy_hubIiyN4cuda3__47maximumIiEEE10Policy1000EN6thrust24THRUST_300001_SM_1000_NS10device_ptrIiEEPiyS8_iiNS5_3std3__410__identityEEEvT0_T1_T2_T3_T4_T6_E12temp_storage+20];
	max.s32 	%r372, %r370, %r371;
	selp.b32 	%r373, %r372, %r370, %p45;
	setp.gt.u64 	%p46, %rd19, 128;
	ld.shared.u32 	%r374, [_ZZN3cub18CUB_300001_SM_10006detail6reduce28DeviceReduceSingleTileKernelINS2_10policy_hubIiyN4cuda3__47maximumIiEEE10Policy1000EN6thrust24THRUST_300001_SM_1000_NS10device_ptrIiEEPiyS8_iiNS5_3std3__410__identityEEEvT0_T1_T2_T3_T4_T6_E12temp_storage+24];
	max.s32 	%r375, %r373, %r374;
	selp.b32 	%r376, %r375, %r373, %p46;
	setp.gt.u64 	%p47, %rd19, 160;
	ld.shared.u32 	%r377, [_ZZN3cub18CUB_300001_SM_10006detail6reduce28DeviceReduceSingleTileKernelINS2_10policy_hubIiyN4cuda3__47maximumIiEEE10Policy1000EN6thrust24THRUST_300001_SM_1000_NS10device_ptrIiEEPiyS8_iiNS5_3std3__410__identityEEEvT0_T1_T2_T3_T4_T6_E12temp_storage+28];
	max.s32 	%r378, %r376, %r377;
	selp.b32 	%r379, %r378, %r376, %p47;
	setp.gt.u64 	%p48, %rd19, 192;
	ld.shared.u32 	%r380, [_ZZN3cub18CUB_300001_SM_10006detail6reduce28DeviceReduceSingleTileKernelINS2_10policy_hubIiyN4cuda3__47maximumIiEEE10Policy1000EN6thrust24THRUST_300001_SM_1000_NS10device_ptrIiEEPiyS8_iiNS5_3std3__410__identityEEEvT0_T1_T2_T3_T4_T6_E12temp_storage+32];
	max.s32 	%r381, %r379, %r380;
	selp.b32 	%r382, %r381, %r379, %p48;
	setp.gt.u64 	%p49, %rd19, 224;
	ld.shared.u32 	%r383, [_ZZN3cub18CUB_300001_SM_10006detail6reduce28DeviceReduceSingleTileKernelINS2_10policy_hubIiyN4cuda3__47maximumIiEEE10Policy1000EN6thrust24THRUST_300001_SM_1000_NS10device_ptrIiEEPiyS8_iiNS5_3std3__410__identityEEEvT0_T1_T2_T3_T4_T6_E12temp_storage+36];
	max.s32 	%r384, %r382, %r383;
	selp.b32 	%r470, %r384, %r382, %p49;
	bra.uni 	$L__BB35_49;
$L__BB35_28:
	mov.u32 	%r44, %tid.x;
	cvt.u64.u32 	%rd6, %r44;
	mul.wide.u32 	%rd22, %r44, 4;
	add.s64 	%rd7, %rd2, %rd22;
	ld.global.u32 	%r84, [%rd7];
	ld.global.u32 	%r85, [%rd7+1024];
	ld.global.u32 	%r86, [%rd7+2048];
	ld.global.u32 	%r87, [%rd7+3072];
	ld.global.u32 	%r88, [%rd7+4096];
	ld.global.u32 	%r89, [%rd7+5120];
	ld.global.u32 	%r90, [%rd7+6144];
	ld.global.u32 	%r91, [%rd7+7168];
	ld.global.u32 	%r92, [%rd7+8192];
	ld.global.u32 	%r93, [%rd7+9216];
	ld.global.u32 	%r94, [%rd7+10240];
	ld.global.u32 	%r95, [%rd7+11264];
	ld.global.u32 	%r96, [%rd7+12288];
	ld.global.u32 	%r97, [%rd7+13312];
	ld.global.u32 	%r98, [%rd7+14336];
	ld.global.u32 	%r99, [%rd7+15360];
	max.s32 	%r100, %r84, %r85;
	max.s32 	%r101, %r100, %r86;
	max.s32 	%r102, %r87, %r88;
	max.s32 	%r103, %r102, %r89;
	max.s32 	%r104, %r90, %r91;
	max.s32 	%r105, %r104, %r92;
	max.s32 	%r106, %r93, %r94;
	max.s32 	%r107, %r106, %r95;
	max.s32 	%r108, %r96, %r97;
	max.s32 	%r109, %r108, %r98;
	max.s32 	%r110, %r101, %r103;
	max.s32 	%r111, %r110, %r105;
	max.s32 	%r112, %r107, %r109;
	max.s32 	%r113, %r112, %r99;
	max.s32 	%r469, %r111, %r113;
	add.s64 	%rd8, %rd19, -4096;
	setp.lt.u64 	%p3, %rd8, 4096;
	mov.b64 	%rd53, 4096;
	@%p3 bra 	$L__BB35_32;
	mov.b64 	%rd53, 4096;
$L__BB35_30:
	shl.b64 	%rd24, %rd53, 2;
	add.s64 	%rd25, %rd7, %rd24;
	ld.global.u32 	%r114, [%rd25];
	ld.global.u32 	%r115, [%rd25+1024];
	ld.global.u32 	%r116, [%rd25+2048];
	ld.global.u32 	%r117, [%rd25+3072];
	ld.global.u32 	%r118, [%rd25+4096];
	ld.global.u32 	%r119, [%rd25+5120];
	ld.global.u32 	%r120, [%rd25+6144];
	ld.global.u32 	%r121, [%rd25+7168];
	ld.global.u32 	%r122, [%rd25+8192];
	ld.global.u32 	%r123, [%rd25+9216];
	ld.global.u32 	%r124, [%rd25+10240];
	ld.global.u32 	%r125, [%rd25+11264];
	ld.global.u32 	%r126, [%rd25+12288];
	ld.global.u32 	%r127, [%rd25+13312];
	ld.global.u32 	%r128, [%rd25+14336];
	ld.global.u32 	%r129, [%rd25+15360];
	max.s32 	%r130, %r469, %r114;
	max.s32 	%r131, %r130, %r115;
	max.s32 	%r132, %r116, %r117;
	max.s32 	%r133, %r132, %r118;
	max.s32 	%r134, %r119, %r120;
	max.s32 	%r135, %r134, %r121;
	max.s32 	%r136, %r122, %r123;
	max.s32 	%r137, %r136, %r124;
	max.s32 	%r138, %r125, %r126;
	max.s32 	%r139, %r138, %r127;
	max.s32 	%r140, %r128, %r129;
	max.s32 	%r141, %r131, %r133;
	max.s32 	%r142, %r141, %r135;
	max.s32 	%r143, %r137, %r139;
	max.s32 	%r144, %r143, %r140;
	max.s32 	%r469, %r142, %r144;
	sub.s64 	%rd26, %rd19, %rd53;
	setp.lt.u64 	%p4, %rd26, 4096;
	@%p4 bra 	$L__BB35_45;
	add.s64 	%rd53, %rd53, 4096;
	setp.le.u64 	%p5, %rd53, %rd8;
	@%p5 bra 	$L__BB35_30;
$L__BB35_32:
	setp.le.u64 	%p6, %rd19, %rd53;
	cvt.u32.u64 	%r145, %rd53;
	cvt.u32.u64 	%r146, %rd19;
	sub.s32 	%r147, %r146, %r145;
	setp.ge.s32 	%p7, %r44, %r147;
	or.pred  	%p8, %p6, %p7;
	@%p8 bra 	$L__BB35_45;
	not.b32 	%r151, %r44;
	add.s32 	%r152, %r151, %r146;
	sub.s32 	%r154, %r152, %r145;
	shr.u32 	%r155, %r154, 8;
	add.s32 	%r49, %r155, 1;
	and.b32  	%r50, %r49, 15;
	setp.lt.u32 	%p9, %r154, 3840;
	mov.u32 	%r459, %r44;
	@%p9 bra 	$L__BB35_36;
	and.b32  	%r156, %r49, 33554416;
	neg.s32 	%r455, %r156;
	add.s64 	%rd27, %rd53, %rd6;
	shl.b64 	%rd28, %rd27, 2;
	add.s64 	%rd29, %rd28, %rd2;
	add.s64 	%rd54, %rd29, 8192;
	mov.u32 	%r459, %r44;
$L__BB35_35:
	.pragma "nounroll";
	ld.global.u32 	%r157, [%rd54+-8192];
	max.s32 	%r158, %r469, %r157;
	ld.global.u32 	%r159, [%rd54+-7168];
	max.s32 	%r160, %r158, %r159;
	ld.global.u32 	%r161, [%rd54+-6144];
	max.s32 	%r162, %r160, %r161;
	ld.global.u32 	%r163, [%rd54+-5120];
	max.s32 	%r164, %r162, %r163;
	ld.global.u32 	%r165, [%rd54+-4096];
	max.s32 	%r166, %r164, %r165;
	ld.global.u32 	%r167, [%rd54+-3072];
	max.s32 	%r168, %r166, %r167;
	ld.global.u32 	%r169, [%rd54+-2048];
	max.s32 	%r170, %r168, %r169;
	ld.global.u32 	%r171, [%rd54+-1024];
	max.s32 	%r172, %r170, %r171;
	ld.global.u32 	%r173, [%rd54];
	max.s32 	%r174, %r172, %r173;
	ld.global.u32 	%r175, [%rd54+1024];
	max.s32 	%r176, %r174, %r175;
	ld.global.u32 	%r177, [%rd54+2048];
	max.s32 	%r178, %r176, %r177;
	ld.global.u32 	%r179, [%rd54+3072];
	max.s32 	%r180, %r178, %r179;
	ld.global.u32 	%r181, [%rd54+4096];
	max.s32 	%r182, %r180, %r181;
	ld.global.u32 	%r183, [%rd54+5120];
	max.s32 	%r184, %r182, %r183;
	ld.global.u32 	%r185, [%rd54+6144];
	max.s32 	%r186, %r184, %r185;
	ld.global.u32 	%r187, [%rd54+7168];
	max.s32 	%r469, %r186, %r187;
	add.s32 	%r459, %r459, 4096;
	add.s32 	%r455, %r455, 16;
	add.s64 	%rd54, %rd54, 16384;
	setp.ne.s32 	%p10, %r455, 0;
	@%p10 bra 	$L__BB35_35;
$L__BB35_36:
	setp.eq.s32 	%p11, %r50, 0;
	@%p11 bra 	$L__BB35_45;
	and.b32  	%r61, %r49, 7;
	setp.lt.u32 	%p12, %r50, 8;
	@%p12 bra 	$L__BB35_39;
	cvt.u64.u32 	%rd30, %r459;
	add.s64 	%rd31, %rd53, %rd30;
	shl.b64 	%rd32, %rd31, 2;
	add.s64 	%rd33, %rd2, %rd32;
	ld.global.u32 	%r189, [%rd33];
	max.s32 	%r190, %r469, %r189;
	ld.global.u32 	%r191, [%rd33+1024];
	max.s32 	%r192, %r190, %r191;
	ld.global.u32 	%r193, [%rd33+2048];
	max.s32 	%r194, %r192, %r193;
	ld.global.u32 	%r195, [%rd33+3072];
	max.s32 	%r196, %r194, %r195;
	ld.global.u32 	%r197, [%rd33+4096];
	max.s32 	%r198, %r196, %r197;
	ld.global.u32 	%r199, [%rd33+5120];
	max.s32 	%r200, %r198, %r199;
	ld.global.u32 	%r201, [%rd33+6144];
	max.s32 	%r202, %r200, %r201;
	ld.global.u32 	%r203, [%rd33+7168];
	max.s32 	%r469, %r202, %r203;
	add.s32 	%r459, %r459, 2048;
$L__BB35_39:
	setp.eq.s32 	%p13, %r61, 0;
	@%p13 bra 	$L__BB35_45;
	and.b32  	%r67, %r49, 3;
	setp.lt.u32 	%p14, %r61, 4;
	@%p14 bra 	$L__BB35_42;
	cvt.u64.u32 	%rd34, %r459;
	add.s64 	%rd35, %rd53, %rd34;
	shl.b64 	%rd36, %rd35, 2;
	add.s64 	%rd37, %rd2, %rd36;
	ld.global.u32 	%r205, [%rd37];
	max.s32 	%r206, %r469, %r205;
	ld.global.u32 	%r207, [%rd37+1024];
	max.s32 	%r208, %r206, %r207;
	ld.global.u32 	%r209, [%rd37+2048];
	max.s32 	%r210, %r208, %r209;
	ld.global.u32 	%r211, [%rd37+3072];
	max.s32 	%r469, %r210, %r211;
	add.s32 	%r459, %r459, 1024;
$L__BB35_42:
	setp.eq.s32 	%p15, %r67, 0;
	@%p15 bra 	$L__BB35_45;
	cvt.u64.u32 	%rd38, %r459;
	add.s64 	%rd39, %rd53, %rd38;
	shl.b64 	%rd40, %rd39, 2;
	add.s64 	%rd55, %rd2, %rd40;
	neg.s32 	%r467, %r67;
$L__BB35_44:
	.pragma "nounroll";
	ld.global.u32 	%r212, [%rd55];
	max.s32 	%r469, %r469, %r212;
	add.s64 	%rd55, %rd55, 1024;
	add.s32 	%r467, %r467, 1;
	setp.ne.s32 	%p16, %r467, 0;
	@%p16 bra 	$L__BB35_44;
$L__BB35_45:
	// begin inline asm
	mov.u32 %r213, %laneid;
	// end inline asm
	mov.b32 	%r216, 1;
	mov.b32 	%r237, 31;
	mov.b32 	%r238, -1;
	// begin inline asm
	shfl.sync.down.b32 %r214, %r469, %r216, %r237, %r238;
	// end inline asm
	setp.gt.s32 	%p17, %r213, 30;
	max.s32 	%r239, %r469, %r214;
	selp.b32 	%r220, %r469, %r239, %p17;
	mov.b32 	%r221, 2;
	// begin inline asm
	shfl.sync.down.b32 %r219, %r220, %r221, %r237, %r238;
	// end inline asm
	setp.gt.s32 	%p18, %r213, 29;
	max.s32 	%r240, %r220, %r219;
	selp.b32 	%r225, %r220, %r240, %p18;
	mov.b32 	%r226, 4;
	// begin inline asm
	shfl.sync.down.b32 %r224, %r225, %r226, %r237, %r238;
	// end inline asm
	setp.gt.s32 	%p19, %r213, 27;
	max.s32 	%r241, %r225, %r224;
	selp.b32 	%r230, %r225, %r241, %p19;
	mov.b32 	%r231, 8;
	// begin inline asm
	shfl.sync.down.b32 %r229, %r230, %r231, %r237, %r238;
	// end inline asm
	setp.gt.s32 	%p20, %r213, 23;
	max.s32 	%r242, %r230, %r229;
	selp.b32 	%r235, %r230, %r242, %p20;
	mov.b32 	%r236, 16;
	// begin inline asm
	shfl.sync.down.b32 %r234, %r235, %r236, %r237, %r238;
	// end inline asm
	setp.gt.s32 	%p21, %r213, 15;
	max.s32 	%r79, %r235, %r234;
	selp.b32 	%r470, %r235, %r79, %p21;
	setp.ne.s32 	%p22, %r213, 0;
	@%p22 bra 	$L__BB35_47;
	shr.u32 	%r243, %r44, 3;
	and.b32  	%r244, %r243, 124;
	mov.u32 	%r245, _ZZN3cub18CUB_300001_SM_10006detail6reduce28DeviceReduceSingleTileKernelINS2_10policy_hubIiyN4cuda3__47maximumIiEEE10Policy1000EN6thrust24THRUST_300001_SM_1000_NS10device_ptrIiEEPiyS8_iiNS5_3std3__410__identityEEEvT0_T1_T2_T3_T4_T6_E12temp_storage;
	add.s32 	%r246, %r245, %r244;
	st.shared.u32 	[%r246+8], %r79;
$L__BB35_47:
	bar.sync 	0;
	setp.ne.s32 	%p23, %r44, 0;
	@%p23 bra 	$L__BB35_49;
	ld.shared.u32 	%r247, [_ZZN3cub18CUB_300001_SM_10006detail6reduce28DeviceReduceSingleTileKernelINS2_10policy_hubIiyN4cuda3__47maximumIiEEE10Policy1000EN6thrust24THRUST_300001_SM_1000_NS10device_ptrIiEEPiyS8_iiNS5_3std3__410__identityEEEvT0_T1_T2_T3_T4_T6_E12temp_storage+12];
	max.s32 	%r248, %r470, %r247;
	ld.shared.u32 	%r249, [_ZZN3cub18CUB_300001_SM_10006detail6reduce28DeviceReduceSingleTileKernelINS2_10policy_hubIiyN4cuda3__47maximumIiEEE10Policy1000EN6thrust24THRUST_300001_SM_1000_NS10device_ptrIiEEPiyS8_iiNS5_3std3__410__identityEEEvT0_T1_T2_T3_T4_T6_E12temp_storage+16];
	max.s32 	%r250, %r248, %r249;
	ld.shared.u32 	%r251, [_ZZN3cub18CUB_300001_SM_10006detail6reduce28DeviceReduceSingleTileKernelINS2_10policy_hubIiyN4cuda3__47maximumIiEEE10Policy1000EN6thrust24THRUST_300001_SM_1000_NS10device_ptrIiEEPiyS8_iiNS5_3std3__410__identityEEEvT0_T1_T2_T3_T4_T6_E12temp_storage+20];
	max.s32 	%r252, %r250, %r251;
	ld.shared.u32 	%r253, [_ZZN3cub18CUB_300001_SM_10006detail6reduce28DeviceReduceSingleTileKernelINS2_10policy_hubIiyN4cuda3__47maximumIiEEE10Policy1000EN6thrust24THRUST_300001_SM_1000_NS10device_ptrIiEEPiyS8_iiNS5_3std3__410__identityEEEvT0_T1_T2_T3_T4_T6_E12temp_storage+24];
	max.s32 	%r254, %r252, %r253;
	ld.shared.u32 	%r255, [_ZZN3cub18CUB_300001_SM_10006detail6reduce28DeviceReduceSingleTileKernelINS2_10policy_hubIiyN4cuda3__47maximumIiEEE10Policy1000EN6thrust24THRUST_300001_SM_1000_NS10device_ptrIiEEPiyS8_iiNS5_3std3__410__identityEEEvT0_T1_T2_T3_T4_T6_E12temp_storage+28];
	max.s32 	%r256, %r254, %r255;
	ld.shared.u32 	%r257, [_ZZN3cub18CUB_300001_SM_10006detail6reduce28DeviceReduceSingleTileKernelINS2_10policy_hubIiyN4cuda3__47maximumIiEEE10Policy1000EN6thrust24THRUST_300001_SM_1000_NS10device_ptrIiEEPiyS8_iiNS5_3std3__410__identityEEEvT0_T1_T2_T3_T4_T6_E12temp_storage+32];
	max.s32 	%r258, %r256, %r257;
	ld.shared.u32 	%r259, [_ZZN3cub18CUB_300001_SM_10006detail6reduce28DeviceReduceSingleTileKernelINS2_10policy_hubIiyN4cuda3__47maximumIiEEE10Policy1000EN6thrust24THRUST_300001_SM_1000_NS10device_ptrIiEEPiyS8_iiNS5_3std3__410__identityEEEvT0_T1_T2_T3_T4_T6_E12temp_storage+36];
	max.s32 	%r470, %r258, %r259;
$L__BB35_49:
	mov.u32 	%r432, %tid.x;
	setp.ne.s32 	%p57, %r432, 0;
	@%p57 bra 	$L__BB35_51;
	max.s32 	%r433, %r83, %r470;
	st.global.u32 	[%rd1], %r433;
$L__BB35_51:
	ret;

}
	// .globl	_ZN3cub18CUB_300001_SM_10006detail6reduce18DeviceReduceKernelINS2_10policy_hubIiyN4cuda3__47maximumIiEEE10Policy1000EN6thrust24THRUST_300001_SM_1000_NS10device_ptrIiEEyS8_iNS5_3std3__410__identityEEEvT0_PT3_T1_NS0_13GridEvenShareISL_EET2_T4_
.visible .entry _ZN3cub18CUB_300001_SM_10006detail6reduce18DeviceReduceKernelINS2_10policy_hubIiyN4cuda3__47maximumIiEEE10Policy1000EN6thrust24THRUST_300001_SM_1000_NS10device_ptrIiEEyS8_iNS5_3std3__410__identityEEEvT0_PT3_T1_NS0_13GridEvenShareISL_EET2_T4_(
	.param .align 8 .b8 _ZN3cub18CUB_300001_SM_10006detail6reduce18DeviceReduceKernelINS2_10policy_hubIiyN4cuda3__47maximumIiEEE10Policy1000EN6thrust24THRUST_300001_SM_1000_NS10device_ptrIiEEyS8_iNS5_3std3__410__identityEEEvT0_PT3_T1_NS0_13GridEvenShareISL_EET2_T4__param_0[8],
	.param .u64 .ptr .align 1 _ZN3cub18CUB_300001_SM_10006detail6reduce18DeviceReduceKernelINS2_10policy_hubIiyN4cuda3__47maximumIiEEE10Policy1000EN6thrust24THRUST_300001_SM_1000_NS10device_ptrIiEEyS8_iNS5_3std3__410__identityEEEvT0_PT3_T1_NS0_13GridEvenShareISL_EET2_T4__param_1,
	.param .u64 _ZN3cub18CUB_300001_SM_10006detail6reduce18DeviceReduceKernelINS2_10policy_hubIiyN4cuda3__47maximumIiEEE10Policy1000EN6thrust24THRUST_300001_SM_1000_NS10device_ptrIiEEyS8_iNS5_3std3__410__identityEEEvT0_PT3_T1_NS0_13GridEvenShareISL_EET2_T4__param_2,
	.param .align 8 .b8 _ZN3cub18CUB_300001_SM_10006detail6reduce18DeviceReduceKernelINS2_10policy_hubIiyN4cuda3__47maximumIiEEE10Policy1000EN6thrust24THRUST_300001_SM_1000_NS10device_ptrIiEEyS8_iNS5_3std3__410__identityEEEvT0_PT3_T1_NS0_13GridEvenShareISL_EET2_T4__param_3[72],
	.param .align 1 .b8 _ZN3cub18CUB_300001_SM_10006detail6reduce18DeviceReduceKernelINS2_10policy_hubIiyN4cuda3__47maximumIiEEE10Policy1000EN6thrust24THRUST_300001_SM_1000_NS10device_ptrIiEEyS8_iNS5_3std3__410__identityEEEvT0_PT3_T1_NS0_13GridEvenShareISL_EET2_T4__param_4[1],
	.param .align 1 .b8 _ZN3cub18CUB_300001_SM_10006detail6reduce18DeviceReduceKernelINS2_10policy_hubIiyN4cuda3__47maximumIiEEE10Policy1000EN6thrust24THRUST_300001_SM_1000_NS10device_ptrIiEEyS8_iNS5_3std3__410__identityEEEvT0_PT3_T1_NS0_13GridEvenShareISL_EET2_T4__param_5[1]
)
.maxntid 256
{
	.reg .pred 	%p<57>;
	.reg .b16 	%rs<4>;
	.reg .b32 	%r<502>;
	.reg .b64 	%rd<78>;
	// demoted variable
	.shared .align 4 .b8 _ZZN3cub18CUB_300001_SM_10006detail6reduce18DeviceReduceKernelINS2_10policy_hubIiyN4cuda3__47maximumIiEEE10Policy1000EN6thrust24THRUST_300001_SM_1000_NS10device_ptrIiEEyS8_iNS5_3std3__410__identityEEEvT0_PT3_T1_NS0_13GridEvenShareISL_EET2_T4_E12temp_storage[44];
	ld.param.u64 	%rd1, [_ZN3cub18CUB_300001_SM_10006detail6reduce18DeviceReduceKernelINS2_10policy_hubIiyN4cuda3__47maximumIiEEE10Policy1000EN6thrust24THRUST_300001_SM_1000_NS10device_ptrIiEEyS8_iNS5_3std3__410__identityEEEvT0_PT3_T1_NS0_13GridEvenShareISL_EET2_T4__param_3+32];
	ld.param.u32 	%r1, [_ZN3cub18CUB_300001_SM_10006detail6reduce18DeviceReduceKernelINS2_10policy_hubIiyN4cuda3__47maximumIiEEE10Policy1000EN6thrust24THRUST_300001_SM_1000_NS10device_ptrIiEEyS8_iNS5_3std3__410__identityEEEvT0_PT3_T1_NS0_13GridEvenShareISL_EET2_T4__param_3+40];
	ld.param.u64 	%rd25, [_ZN3cub18CUB_300001_SM_10006detail6reduce18DeviceReduceKernelINS2_10policy_hubIiyN4cuda3__47maximumIiEEE10Policy1000EN6thrust24THRUST_300001_SM_1000_NS10device_ptrIiEEyS8_iNS5_3std3__410__identityEEEvT0_PT3_T1_NS0_13GridEvenShareISL_EET2_T4__param_0];
	cvta.to.global.u64 	%rd2, %rd25;
	mov.u32 	%r2, %ctaid.x;
	shl.b32 	%r90, %r1, 12;
	cvt.s64.s32 	%rd3, %r90;
	shl.b32 	%r91, %r2, 12;
	cvt.u64.u32 	%rd4, %r91;
	sub.s64 	%rd5, %rd1, %rd4;
	setp.gt.u64 	%p1, %rd5, 4095;
	@%p1 bra 	$L__BB36_25;
	cvt.u32.u64 	%r288, %rd4;
	cvt.u32.u64 	%r3, %rd1;
	sub.s32 	%r4, %r3, %r288;
	mov.u32 	%r5, %tid.x;
	setp.ge.s32 	%p23, %r5, %r4;
	mov.b32 	%r482, 0;
	mov.u32 	%r471, %r5;
	@%p23 bra 	$L__BB36_3;
	add.s32 	%r290, %r288, %r5;
	mul.wide.u32 	%rd51, %r290, 4;
	add.s64 	%rd52, %rd2, %rd51;
	ld.global.u32 	%r482, [%rd52];
	add.s32 	%r471, %r5, 256;
$L__BB36_3:
	setp.ge.s32 	%p24, %r471, %r4;
	@%p24 bra 	$L__BB36_16;
	not.b32 	%r293, %r471;
	add.s32 	%r294, %r293, %r3;
	sub.s32 	%r295, %r294, %r288;
	shr.u32 	%r296, %r295, 8;
	add.s32 	%r10, %r296, 1;
	and.b32  	%r11, %r10, 15;
	setp.lt.u32 	%p25, %r295, 3840;
	@%p25 bra 	$L__BB36_7;
	and.b32  	%r297, %r10, 33554416;
	neg.s32 	%r467, %r297;
	mul.wide.u32 	%rd53, %r2, 16384;
	mul.wide.u32 	%rd54, %r471, 4;
	or.b64  	%rd55, %rd53, %rd54;
	add.s64 	%rd56, %rd55, %rd2;
	add.s64 	%rd72, %rd56, 8192;
$L__BB36_6:
	.pragma "nounroll";
	ld.global.u32 	%r298, [%rd72+-8192];
	max.s32 	%r299, %r482, %r298;
	ld.global.u32 	%r300, [%rd72+-7168];
	max.s32 	%r301, %r299, %r300;
	ld.global.u32 	%r302, [%rd72+-6144];
	max.s32 	%r303, %r301, %r302;
	ld.global.u32 	%r304, [%rd72+-5120];
	max.s32 	%r305, %r303, %r304;
	ld.global.u32 	%r306, [%rd72+-4096];
	max.s32 	%r307, %r305, %r306;
	ld.global.u32 	%r308, [%rd72+-3072];
	max.s32 	%r309, %r307, %r308;
	ld.global.u32 	%r310, [%rd72+-2048];
	max.s32 	%r311, %r309, %r310;
	ld.global.u32 	%r312, [%rd72+-1024];
	max.s32 	%r313, %r311, %r312;
	ld.global.u32 	%r314, [%rd72];
	max.s32 	%r315, %r313, %r314;
	ld.global.u32 	%r316, [%rd72+1024];
	max.s32 	%r317, %r315, %r316;
	ld.global.u32 	%r318, [%rd72+2048];
	max.s32 	%r319, %r317, %r318;
	ld.global.u32 	%r320, [%rd72+3072];
	max.s32 	%r321, %r319, %r320;
	ld.global.u32 	%r322, [%rd72+4096];
	max.s32 	%r323, %r321, %r322;
	ld.global.u32 	%r324, [%rd72+5120];
	max.s32 	%r325, %r323, %r324;
	ld.global.u32 	%r326, [%rd72+6144];
	max.s32 	%r327, %r325, %r326;
	ld.global.u32 	%r328, [%rd72+7168];
	max.s32 	%r482, %r327, %r328;
	add.s32 	%r471, %r471, 4096;
	add.s32 	%r467, %r467, 16;
	add.s64 	%rd72, %rd72, 16384;
	setp.ne.s32 	%p26, %r467, 0;
	@%p26 bra 	$L__BB36_6;
$L__BB36_7:
	setp.eq.s32 	%p27, %r11, 0;
	@%p27 bra 	$L__BB36_16;
	and.b32  	%r22, %r10, 7;
	setp.lt.u32 	%p28, %r11, 8;
	@%p28 bra 	$L__BB36_10;
	cvt.s64.s32 	%rd57, %r471;
	add.s64 	%rd58, %rd57, %rd4;
	shl.b64 	%rd59, %rd58, 2;
	add.s64 	%rd60, %rd2, %rd59;
	ld.global.u32 	%r330, [%rd60];
	max.s32 	%r331, %r482, %r330;
	ld.global.u32 	%r332, [%rd60+1024];
	max.s32 	%r333, %r331, %r332;
	ld.global.u32 	%r334, [%rd60+2048];
	max.s32 	%r335, %r333, %r334;
	ld.global.u32 	%r336, [%rd60+3072];
	max.s32 	%r337, %r335, %r336;
	ld.global.u32 	%r338, [%rd60+4096];
	max.s32 	%r339, %r337, %r338;
	ld.global.u32 	%r340, [%rd60+5120];
	max.s32 	%r341, %r339, %r340;
	ld.global.u32 	%r342, [%rd60+6144];
	max.s32 	%r343, %r341, %r342;
	ld.global.u32 	%r344, [%rd60+7168];
	max.s32 	%r482, %r343, %r344;
	add.s32 	%r471, %r471, 2048;
$L__BB36_10:
	setp.eq.s32 	%p29, %r22, 0;
	@%p29 bra 	$L__BB36_16;
	and.b32  	%r28, %r10, 3;
	setp.lt.u32 	%p30, %r22, 4;
	@%p30 bra 	$L__BB36_13;
	cvt.s64.s32 	%rd61, %r471;
	add.s64 	%rd62, %rd61, %rd4;
	shl.b64 	%rd63, %rd62, 2;
	add.s64 	%rd64, %rd2, %rd63;
	ld.global.u32 	%r346, [%rd64];
	max.s32 	%r347, %r482, %r346;
	ld.global.u32 	%r348, [%rd64+1024];
	max.s32 	%r349, %r347, %r348;
	ld.global.u32 	%r350, [%rd64+2048];
	max.s32 	%r351, %r349, %r350;
	ld.global.u32 	%r352, [%rd64+3072];
	max.s32 	%r482, %r351, %r352;
	add.s32 	%r471, %r471, 1024;
$L__BB36_13:
	setp.eq.s32 	%p31, %r28, 0;
	@%p31 bra 	$L__BB36_16;
	mul.wide.u32 	%rd65, %r2, 16384;
	add.s64 	%rd9, %rd2, %rd65;
	neg.s32 	%r479, %r28;
$L__BB36_15:
	.pragma "nounroll";
	mul.wide.s32 	%rd66, %r471, 4;
	add.s64 	%rd67, %rd9, %rd66;
	ld.global.u32 	%r353, [%rd67];
	max.s32 	%r482, %r482, %r353;
	add.s32 	%r471, %r471, 256;
	add.s32 	%r479, %r479, 1;
	setp.ne.s32 	%p32, %r479, 0;
	@%p32 bra 	$L__BB36_15;
$L__BB36_16:
	setp.lt.s32 	%p33, %r4, 256;
	@%p33 bra 	$L__BB36_21;
	// begin inline asm
	mov.u32 %r417, %laneid;
	// end inline asm
	mov.b32 	%r420, 1;
	mov.b32 	%r441, 31;
	mov.b32 	%r442, -1;
	// begin inline asm
	shfl.sync.down.b32 %r418, %r482, %r420, %r441, %r442;
	// end inline asm
	setp.gt.s32 	%p49, %r417, 30;
	max.s32 	%r443, %r482, %r418;
	selp.b32 	%r424, %r482, %r443, %p49;
	mov.b32 	%r425, 2;
	// begin inline asm
	shfl.sync.down.b32 %r423, %r424, %r425, %r441, %r442;
	// end inline asm
	setp.gt.s32 	%p50, %r417, 29;
	max.s32 	%r444, %r424, %r423;
	selp.b32 	%r429, %r424, %r444, %p50;
	mov.b32 	%r430, 4;
	// begin inline asm
	shfl.sync.down.b32 %r428, %r429, %r430, %r441, %r442;
	// end inline asm
	setp.gt.s32 	%p51, %r417, 27;
	max.s32 	%r445, %r429, %r428;
	selp.b32 	%r434, %r429, %r445, %p51;
	mov.b32 	%r435, 8;
	// begin inline asm
	shfl.sync.down.b32 %r433, %r434, %r435, %r441, %r442;
	// end inline asm
	setp.gt.s32 	%p52, %r417, 23;
	max.s32 	%r446, %r434, %r433;
	selp.b32 	%r439, %r434, %r446, %p52;
	mov.b32 	%r440, 16;
	// begin inline asm
	shfl.sync.down.b32 %r438, %r439, %r440, %r441, %r442;
	// end inline asm
	setp.gt.s32 	%p53, %r417, 15;
	max.s32 	%r42, %r439, %r438;
	selp.b32 	%r501, %r439, %r42, %p53;
	setp.ne.s32 	%p54, %r417, 0;
	@%p54 bra 	$L__BB36_19;
	shr.u32 	%r447, %r5, 3;
	and.b32  	%r448, %r447, 124;
	mov.u32 	%r449, _ZZN3cub18CUB_300001_SM_10006detail6reduce18DeviceReduceKernelINS2_10policy_hubIiyN4cuda3__47maximumIiEEE10Policy1000EN6thrust24THRUST_300001_SM_1000_NS10device_ptrIiEEyS8_iNS5_3std3__410__identityEEEvT0_PT3_T1_NS0_13GridEvenShareISL_EET2_T4_E12temp_storage;
	add.s32 	%r450, %r449, %r448;
	st.shared.u32 	[%r450+8], %r42;
$L__BB36_19:
	bar.sync 	0;
	setp.ne.s32 	%p55, %r5, 0;
	@%p55 bra 	$L__BB36_46;
	ld.shared.u32 	%r451, [_ZZN3cub18CUB_300001_SM_10006detail6reduce18DeviceReduceKernelINS2_10policy_hubIiyN4cuda3__47maximumIiEEE10Policy1000EN6thrust24THRUST_300001_SM_1000_NS10device_ptrIiEEyS8_iNS5_3std3__410__identityEEEvT0_PT3_T1_NS0_13GridEvenShareISL_EET2_T4_E12temp_storage+12];
	max.s32 	%r452, %r501, %r451;
	ld.shared.u32 	%r453, [_ZZN3cub18CUB_300001_SM_10006detail6reduce18DeviceReduceKernelINS2_10policy_hubIiyN4cuda3__47maximumIiEEE10Policy1000EN6thrust24THRUST_300001_SM_1000_NS10device_ptrIiEEyS8_iNS5_3std3__410__identityEEEvT0_PT3_T1_NS0_13GridEvenShareISL_EET2_T4_E12temp_storage+16];
	max.s32 	%r454, %r452, %r453;
	ld.shared.u32 	%r455, [_ZZN3cub18CUB_300001_SM_10006detail6reduce18DeviceReduceKernelINS2_10policy_hubIiyN4cuda3__47maximumIiEEE10Policy1000EN6thrust24THRUST_300001_SM_1000_NS10device_ptrIiEEyS8_iNS5_3std3__410__identityEEEvT0_PT3_T1_NS0_13GridEvenShareISL_EET2_T4_E12temp_storage+20];
	max.s32 	%r456, %r454, %r455;
	ld.shared.u32 	%r457, [_ZZN3cub18CUB_300001_SM_10006detail6reduce18DeviceReduceKernelINS2_10policy_hubIiyN4cuda3__47maximumIiEEE10Policy1000EN6thrust24THRUST_300001_SM_1000_NS10device_ptrIiEEyS8_iNS5_3std3__410__identityEEEvT0_PT3_T1_NS0_13GridEvenShareISL_EET2_T4_E12temp_storage+24];
	max.s32 	%r458, %r456, %r457;
	ld.shared.u32 	%r459, [_ZZN3cub18CUB_300001_SM_10006detail6reduce18DeviceReduceKernelINS2_10policy_hubIiyN4cuda3__47maximumIiEEE10Policy1000EN6thrust24THRUST_300001_SM_1000_NS10device_ptrIiEEyS8_iNS5_3std3__410__identityEEEvT0_PT3_T1_NS0_13GridEvenShareISL_EET2_T4_E12temp_storage+28];
	max.s32 	%r460, %r458, %r459;
	ld.shared.u32 	%r461, [_ZZN3cub18CUB_300001_SM_10006detail6reduce18DeviceReduceKernelINS2_10policy_hubIiyN4cuda3__47maximumIiEEE10Policy1000EN6thrust24THRUST_300001_SM_1000_NS10device_ptrIiEEyS8_iNS5_3std3__410__identityEEEvT0_PT3_T1_NS0_13GridEvenShareISL_EET2_T4_E12temp_storage+32];
	max.s32 	%r462, %r460, %r461;
	ld.shared.u32 	%r463, [_ZZN3cub18CUB_300001_SM_10006detail6reduce18DeviceReduceKernelINS2_10policy_hubIiyN4cuda3__47maximumIiEEE10Policy1000EN6thrust24THRUST_300001_SM_1000_NS10device_ptrIiEEyS8_iNS5_3std3__410__identityEEEvT0_PT3_T1_NS0_13GridEvenShareISL_EET2_T4_E12temp_storage+36];
	max.s32 	%r501, %r462, %r463;
	bra.uni 	$L__BB36_46;
$L__BB36_21:
	// begin inline asm
	mov.u32 %r354, %laneid;
	// end inline asm
	and.b32  	%r380, %r5, 992;
	add.s32 	%r381, %r380, 32;
	setp.gt.s32 	%p34, %r381, %r4;
	not.b32 	%r382, %r380;
	add.s32 	%r383, %r4, %r382;
	selp.b32 	%r378, %r383, 31, %p34;
	mov.b32 	%r357, 1;
	mov.b32 	%r379, -1;
	// begin inline asm
	shfl.sync.down.b32 %r355, %r482, %r357, %r378, %r379;
	// end inline asm
	setp.lt.s32 	%p35, %r354, %r378;
	max.s32 	%r384, %r482, %r355;
	selp.b32 	%r361, %r384, %r482, %p35;
	mov.b32 	%r362, 2;
	// begin inline asm
	shfl.sync.down.b32 %r360, %r361, %r362, %r378, %r379;
	// end inline asm
	add.s32 	%r385, %r354, 2;
	setp.gt.s32 	%p36, %r385, %r378;
	max.s32 	%r386, %r361, %r360;
	selp.b32 	%r366, %r361, %r386, %p36;
	mov.b32 	%r367, 4;
	// begin inline asm
	shfl.sync.down.b32 %r365, %r366, %r367, %r378, %r379;
	// end inline asm
	add.s32 	%r387, %r354, 4;
	setp.gt.s32 	%p37, %r387, %r378;
	max.s32 	%r388, %r366, %r365;
	selp.b32 	%r371, %r366, %r388, %p37;
	mov.b32 	%r372, 8;
	// begin inline asm
	shfl.sync.down.b32 %r370, %r371, %r372, %r378, %r379;
	// end inline asm
	add.s32 	%r389, %r354, 8;
	setp.gt.s32 	%p38, %r389, %r378;
	max.s32 	%r390, %r371, %r370;
	selp.b32 	%r376, %r371, %r390, %p38;
	mov.b32 	%r377, 16;
	// begin inline asm
	shfl.sync.down.b32 %r375, %r376, %r377, %r378, %r379;
	// end inline asm
	add.s32 	%r391, %r354, 16;
	setp.gt.s32 	%p39, %r391, %r378;
	max.s32 	%r392, %r376, %r375;
	selp.b32 	%r501, %r376, %r392, %p39;
	setp.ne.s32 	%p40, %r354, 0;
	@%p40 bra 	$L__BB36_23;
	shr.u32 	%r393, %r5, 3;
	and.b32  	%r394, %r393, 124;
	mov.u32 	%r395, _ZZN3cub18CUB_300001_SM_10006detail6reduce18DeviceReduceKernelINS2_10policy_hubIiyN4cuda3__47maximumIiEEE10Policy1000EN6thrust24THRUST_300001_SM_1000_NS10device_ptrIiEEyS8_iNS5_3std3__410__identityEEEvT0_PT3_T1_NS0_13GridEvenShareISL_EET2_T4_E12temp_storage;
	add.s32 	%r396, %r395, %r394;
	st.shared.u32 	[%r396+8], %r501;
$L__BB36_23:
	bar.sync 	0;
	setp.ne.s32 	%p41, %r5, 0;
	@%p41 bra 	$L__BB36_46;
	setp.gt.s32 	%p42, %r4, 32;
	ld.shared.u32 	%r397, [_ZZN3cub18CUB_300001_SM_10006detail6reduce18DeviceReduceKernelINS2_10policy_hubIiyN4cuda3__47maximumIiEEE10Policy1000EN6thrust24THRUST_300001_SM_1000_NS10device_ptrIiEEyS8_iNS5_3std3__410__identityEEEvT0_PT3_T1_NS0_13GridEvenShareISL_EET2_T4_E12temp_storage+12];
	max.s32 	%r398, %r501, %r397;
	selp.b32 	%r399, %r398, %r501, %p42;
	setp.gt.s32 	%p43, %r4, 64;
	ld.shared.u32 	%r400, [_ZZN3cub18CUB_300001_SM_10006detail6reduce18DeviceReduceKernelINS2_10policy_hubIiyN4cuda3__47maximumIiEEE10Policy1000EN6thrust24THRUST_300001_SM_1000_NS10device_ptrIiEEyS8_iNS5_3std3__410__identityEEEvT0_PT3_T1_NS0_13GridEvenShareISL_EET2_T4_E12temp_storage+16];
	max.s32 	%r401, %r399, %r400;
	selp.b32 	%r402, %r401, %r399, %p43;
	setp.gt.s32 	%p44, %r4, 96;
	ld.shared.u32 	%r403, [_ZZN3cub18CUB_300001_SM_10006detail6reduce18DeviceReduceKernelINS2_10policy_hubIiyN4cuda3__47maximumIiEEE10Policy1000EN6thrust24THRUST_300001_SM_1000_NS10device_ptrIiEEyS8_iNS5_3std3__410__identityEEEvT0_PT3_T1_NS0_13GridEvenShareISL_EET2_T4_E12temp_storage+20];
	max.s32 	%r404, %r402, %r403;
	selp.b32 	%r405, %r404, %r402, %p44;
	setp.gt.s32 	%p45, %r4, 128;
	ld.shared.u32 	%r406, [_ZZN3cub18CUB_300001_SM_10006detail6reduce18DeviceReduceKernelINS2_10policy_hubIiyN4cuda3__47maximumIiEEE10Policy1000EN6thrust24THRUST_300001_SM_1000_NS10device_ptrIiEEyS8_iNS5_3std3__410__identityEEEvT0_PT3_T1_NS0_13GridEvenShareISL_EET2_T4_E12temp_storage+24];
	max.s32 	%r407, %r405, %r406;
	selp.b32 	%r408, %r407, %r405, %p45;
	setp.gt.s32 	%p46, %r4, 160;
	ld.shared.u32 	%r409, [_ZZN3cub18CUB_300001_SM_10006detail6reduce18DeviceReduceKernelINS2_10policy_hubIiyN4cuda3__47maximumIiEEE10Policy1000EN6thrust24THRUST_300001_SM_1000_NS10device_ptrIiEEyS8_iNS5_3std3__410__identityEEEvT0_PT3_T1_NS0_13GridEvenShareISL_EET2_T4_E12temp_storage+28];
	max.s32 	%r410, %r408, %r409;
	selp.b32 	%r411, %r410, %r408, %p46;
	setp.gt.s32 	%p47, %r4, 192;
	ld.shared.u32 	%r412, [_ZZN3cub18CUB_300001_SM_10006detail6reduce18DeviceReduceKernelINS2_10policy_hubIiyN4cuda3__47maximumIiEEE10Policy1000EN6thrust24THRUST_300001_SM_1000_NS10device_ptrIiEEyS8_iNS5_3std3__410__identityEEEvT0_PT3_T1_NS0_13GridEvenShareISL_EET2_T4_E12temp_storage+32];
	max.s32 	%r413, %r411, %r412;
	selp.b32 	%r414, %r413, %r411, %p47;
	setp.gt.s32 	%p48, %r4, 224;
	ld.shared.u32 	%r415, [_ZZN3cub18CUB_300001_SM_10006detail6reduce18DeviceReduceKernelINS2_10policy_hubIiyN4cuda3__47maximumIiEEE10Policy1000EN6thrust24THRUST_300001_SM_1000_NS10device_ptrIiEEyS8_iNS5_3std3__410__identityEEEvT0_PT3_T1_NS0_13GridEvenShareISL_EET2_T4_E12temp_storage+36];
	max.s32 	%r416, %r414, %r415;
	selp.b32 	%r501, %r416, %r414, %p48;
	bra.uni 	$L__BB36_46;
$L__BB36_25:
	cvt.u32.u64 	%r92, %rd4;
	mov.u32 	%r47, %tid.x;
	add.s32 	%r93, %r47, %r92;
	mul.wide.u32 	%rd26, %r93, 4;
	add.s64 	%rd27, %rd2, %rd26;
	ld.global.u32 	%r94, [%rd27];
	ld.global.u32 	%r95, [%rd27+1024];
	ld.global.u32 	%r96, [%rd27+2048];
	ld.global.u32 	%r97, [%rd27+3072];
	ld.global.u32 	%r98, [%rd27+4096];
	ld.global.u32 	%r99, [%rd27+5120];
	ld.global.u32 	%r100, [%rd27+6144];
	ld.global.u32 	%r101, [%rd27+7168];
	ld.global.u32 	%r102, [%rd27+8192];
	ld.global.u32 	%r103, [%rd27+9216];
	ld.global.u32 	%r104, [%rd27+10240];
	ld.global.u32 	%r105, [%rd27+11264];
	ld.global.u32 	%r106, [%rd27+12288];
	ld.global.u32 	%r107, [%rd27+13312];
	ld.global.u32 	%r108, [%rd27+14336];
	ld.global.u32 	%r109, [%rd27+15360];
	max.s32 	%r110, %r94, %r95;
	max.s32 	%r111, %r110, %r96;
	max.s32 	%r112, %r97, %r98;
	max.s32 	%r113, %r112, %r99;
	max.s32 	%r114, %r100, %r101;
	max.s32 	%r115, %r114, %r102;
	max.s32 	%r116, %r103, %r104;
	max.s32 	%r117, %r116, %r105;
	max.s32 	%r118, %r106, %r107;
	max.s32 	%r119, %r118, %r108;
	max.s32 	%r120, %r111, %r113;
	max.s32 	%r121, %r120, %r115;
	max.s32 	%r122, %r117, %r119;
	max.s32 	%r123, %r122, %r109;
	max.s32 	%r500, %r121, %r123;
	setp.lt.u64 	%p2, %rd5, %rd3;
	@%p2 bra 	$L__BB36_42;
	cvt.u32.u64 	%r125, %rd3;
	cvt.u64.u32 	%rd28, %r47;
	add.s64 	%rd74, %rd4, %rd3;
	cvt.u32.u64 	%r49, %rd1;
	not.b32 	%r127, %r47;
	add.s32 	%r128, %r127, %r49;
	sub.s32 	%r129, %r128, %r125;
	sub.s32 	%r483, %r129, %r92;
	add.s64 	%rd29, %rd74, %rd28;
	shl.b64 	%rd30, %rd29, 2;
	add.s64 	%rd31, %rd30, %rd2;
	add.s64 	%rd73, %rd31, 8192;
	mov.b32 	%r484, 0;
	shl.b32 	%r130, %r1, 12;
	mov.u64 	%rd75, %rd4;
$L__BB36_27:
	cvt.s64.s32 	%rd15, %r130;
	add.s64 	%rd75, %rd75, %rd15;
	add.s64 	%rd32, %rd1, -4096;
	setp.gt.u64 	%p3, %rd75, %rd32;
	@%p3 bra 	$L__BB36_29;
	shl.b32 	%r131, %r1, 12;
	cvt.s64.s32 	%rd33, %r131;
	cvt.u64.u32 	%rd34, %r47;
	add.s64 	%rd35, %rd75, %rd34;
	shl.b64 	%rd36, %rd35, 2;
	add.s64 	%rd37, %rd2, %rd36;
	ld.global.u32 	%r132, [%rd37];
	ld.global.u32 	%r133, [%rd37+1024];
	ld.global.u32 	%r134, [%rd37+2048];
	ld.global.u32 	%r135, [%rd37+3072];
	ld.global.u32 	%r136, [%rd37+4096];
	ld.global.u32 	%r137, [%rd37+5120];
	ld.global.u32 	%r138, [%rd37+6144];
	ld.global.u32 	%r139, [%rd37+7168];
	ld.global.u32 	%r140, [%rd37+8192];
	ld.global.u32 	%r141, [%rd37+9216];
	ld.global.u32 	%r142, [%rd37+10240];
	ld.global.u32 	%r143, [%rd37+11264];
	ld.global.u32 	%r144, [%rd37+12288];
	ld.global.u32 	%r145, [%rd37+13312];
	ld.global.u32 	%r146, [%rd37+14336];
	ld.global.u32 	%r147, [%rd37+15360];
	max.s32 	%r148, %r500, %r132;
	max.s32 	%r149, %r148, %r133;
	max.s32 	%r150, %r134, %r135;
	max.s32 	%r151, %r150, %r136;
	max.s32 	%r152, %r137, %r138;
	max.s32 	%r153, %r152, %r139;
	max.s32 	%r154, %r140, %r141;
	max.s32 	%r155, %r154, %r142;
	max.s32 	%r156, %r143, %r144;
	max.s32 	%r157, %r156, %r145;
	max.s32 	%r158, %r146, %r147;
	max.s32 	%r159, %r149, %r151;
	max.s32 	%r160, %r159, %r153;
	max.s32 	%r161, %r155, %r157;
	max.s32 	%r162, %r161, %r158;
	max.s32 	%r500, %r160, %r162;
	sub.s64 	%rd38, %rd1, %rd75;
	setp.lt.u64 	%p4, %rd38, %rd33;
	add.s32 	%r484, %r484, 1;
	add.s64 	%rd74, %rd74, %rd33;
	sub.s32 	%r483, %r483, %r131;
	mul.wide.s32 	%rd39, %r131, 4;
	add.s64 	%rd73, %rd73, %rd39;
	@%p4 bra 	$L__BB36_42;
	bra.uni 	$L__BB36_27;
$L__BB36_29:
	setp.le.u64 	%p5, %rd1, %rd75;
	cvt.u32.u64 	%r163, %rd75;
	cvt.u32.u64 	%r164, %rd1;
	sub.s32 	%r165, %r164, %r163;
	setp.ge.s32 	%p6, %r47, %r165;
	or.pred  	%p7, %p5, %p6;
	@%p7 bra 	$L__BB36_42;
	cvt.u32.u64 	%r168, %rd15;
	cvt.u32.u64 	%r169, %rd4;
	not.b32 	%r170, %r47;
	add.s32 	%r171, %r170, %r49;
	add.s32 	%r172, %r168, %r169;
	sub.s32 	%r173, %r171, %r172;
	mul.lo.s32 	%r174, %r1, %r484;
	shl.b32 	%r175, %r174, 12;
	sub.s32 	%r176, %r173, %r175;
	shr.u32 	%r177, %r176, 8;
	add.s32 	%r57, %r177, 1;
	and.b32  	%r58, %r57, 15;
	setp.lt.u32 	%p8, %r176, 3840;
	mov.u32 	%r490, %r47;
	@%p8 bra 	$L__BB36_33;
	shr.u32 	%r178, %r483, 8;
	add.s32 	%r179, %r178, 1;
	and.b32  	%r180, %r179, 33554416;
	neg.s32 	%r486, %r180;
	mov.u32 	%r490, %r47;
$L__BB36_32:
	.pragma "nounroll";
	ld.global.u32 	%r181, [%rd73+-8192];
	max.s32 	%r182, %r500, %r181;
	ld.global.u32 	%r183, [%rd73+-7168];
	max.s32 	%r184, %r182, %r183;
	ld.global.u32 	%r185, [%rd73+-6144];
	max.s32 	%r186, %r184, %r185;
	ld.global.u32 	%r187, [%rd73+-5120];
	max.s32 	%r188, %r186, %r187;
	ld.global.u32 	%r189, [%rd73+-4096];
	max.s32 	%r190, %r188, %r189;
	ld.global.u32 	%r191, [%rd73+-3072];
	max.s32 	%r192, %r190, %r191;
	ld.global.u32 	%r193, [%rd73+-2048];
	max.s32 	%r194, %r192, %r193;
	ld.global.u32 	%r195, [%rd73+-1024];
	max.s32 	%r196, %r194, %r195;
	ld.global.u32 	%r197, [%rd73];
	max.s32 	%r198, %r196, %r197;
	ld.global.u32 	%r199, [%rd73+1024];
	max.s32 	%r200, %r198, %r199;
	ld.global.u32 	%r201, [%rd73+2048];
	max.s32 	%r202, %r200, %r201;
	ld.global.u32 	%r203, [%rd73+3072];
	max.s32 	%r204, %r202, %r203;
	ld.global.u32 	%r205, [%rd73+4096];
	max.s32 	%r206, %r204, %r205;
	ld.global.u32 	%r207, [%rd73+5120];
	max.s32 	%r208, %r206, %r207;
	ld.global.u32 	%r209, [%rd73+6144];
	max.s32 	%r210, %r208, %r209;
	ld.global.u32 	%r211, [%rd73+7168];
	max.s32 	%r500, %r210, %r211;
	add.s32 	%r490, %r490, 4096;
	add.s32 	%r486, %r486, 16;
	add.s64 	%rd73, %rd73, 16384;
	setp.ne.s32 	%p9, %r486, 0;
	@%p9 bra 	$L__BB36_32;
$L__BB36_33:
	setp.eq.s32 	%p10, %r58, 0;
	@%p10 bra 	$L__BB36_42;
	and.b32  	%r69, %r57, 7;
	setp.lt.u32 	%p11, %r58, 8;
	@%p11 bra 	$L__BB36_36;
	cvt.u64.u32 	%rd40, %r490;
	add.s64 	%rd41, %rd75, %rd40;
	shl.b64 	%rd42, %rd41, 2;
	add.s64 	%rd43, %rd2, %rd42;
	ld.global.u32 	%r213, [%rd43];
	max.s32 	%r214, %r500, %r213;
	ld.global.u32 	%r215, [%rd43+1024];
	max.s32 	%r216, %r214, %r215;
	ld.global.u32 	%r217, [%rd43+2048];
	max.s32 	%r218, %r216, %r217;
	ld.global.u32 	%r219, [%rd43+3072];
	max.s32 	%r220, %r218, %r219;
	ld.global.u32 	%r221, [%rd43+4096];
	max.s32 	%r222, %r220, %r221;
	ld.global.u32 	%r223, [%rd43+5120];
	max.s32 	%r224, %r222, %r223;
	ld.global.u32 	%r225, [%rd43+6144];
	max.s32 	%r226, %r224, %r225;
	ld.global.u32 	%r227, [%rd43+7168];
	max.s32 	%r500, %r226, %r227;
	add.s32 	%r490, %r490, 2048;
$L__BB36_36:
	setp.eq.s32 	%p12, %r69, 0;
	@%p12 bra 	$L__BB36_42;
	setp.lt.u32 	%p13, %r69, 4;
	@%p13 bra 	$L__BB36_39;
	cvt.u64.u32 	%rd44, %r490;
	add.s64 	%rd45, %rd75, %rd44;
	shl.b64 	%rd46, %rd45, 2;
	add.s64 	%rd47, %rd2, %rd46;
	ld.global.u32 	%r229, [%rd47];
	max.s32 	%r230, %r500, %r229;
	ld.global.u32 	%r231, [%rd47+1024];
	max.s32 	%r232, %r230, %r231;
	ld.global.u32 	%r233, [%rd47+2048];
	max.s32 	%r234, %r232, %r233;
	ld.global.u32 	%r235, [%rd47+3072];
	max.s32 	%r500, %r234, %r235;
	add.s32 	%r490, %r490, 1024;
$L__BB36_39:
	and.b32  	%r236, %r57, 3;
	setp.eq.s32 	%p14, %r236, 0;
	@%p14 bra 	$L__BB36_42;
	cvt.u64.u32 	%rd48, %r490;
	add.s64 	%rd49, %rd48, %rd74;
	shl.b64 	%rd50, %rd49, 2;
	add.s64 	%rd77, %rd2, %rd50;
	cvt.u16.u32 	%rs1, %r483;
	shr.u16 	%rs2, %rs1, 8;
	add.s16 	%rs3, %rs2, 1;
	cvt.u32.u16 	%r237, %rs3;
	and.b32  	%r238, %r237, 3;
	neg.s32 	%r498, %r238;
$L__BB36_41:
	.pragma "nounroll";
	ld.global.u32 	%r239, [%rd77];
	max.s32 	%r500, %r500, %r239;
	add.s64 	%rd77, %rd77, 1024;
	add.s32 	%r498, %r498, 1;
	setp.ne.s32 	%p15, %r498, 0;
	@%p15 bra 	$L__BB36_41;
$L__BB36_42:
	// begin inline asm
	mov.u32 %r240, %laneid;
	// end inline asm
	mov.b32 	%r243, 1;
	mov.b32 	%r264, 31;
	mov.b32 	%r265, -1;
	// begin inline asm
	shfl.sync.down.b32 %r241, %r500, %r243, %r264, %r265;
	// end inline asm
	setp.gt.s32 	%p16, %r240, 30;
	max.s32 	%r266, %r500, %r241;
	selp.b32 	%r247, %r500, %r266, %p16;
	mov.b32 	%r248, 2;
	// begin inline asm
	shfl.sync.down.b32 %r246, %r247, %r248, %r264, %r265;
	// end inline asm
	setp.gt.s32 	%p17, %r240, 29;
	max.s32 	%r267, %r247, %r246;
	selp.b32 	%r252, %r247, %r267, %p17;
	mov.b32 	%r253, 4;
	// begin inline asm
	shfl.sync.down.b32 %r251, %r252, %r253, %r264, %r265;
	// end inline asm
	setp.gt.s32 	%p18, %r240, 27;
	max.s32 	%r268, %r252, %r251;
	selp.b32 	%r257, %r252, %r268, %p18;
	mov.b32 	%r258, 8;
	// begin inline asm
	shfl.sync.down.b32 %r256, %r257, %r258, %r264, %r265;
	// end inline asm
	setp.gt.s32 	%p19, %r240, 23;
	max.s32 	%r269, %r257, %r256;
	selp.b32 	%r262, %r257, %r269, %p19;
	mov.b32 	%r263, 16;
	// begin inline asm
	shfl.sync.down.b32 %r261, %r262, %r263, %r264, %r265;
	// end inline asm
	setp.gt.s32 	%p20, %r240, 15;
	max.s32 	%r86, %r262, %r261;
	selp.b32 	%r501, %r262, %r86, %p20;
	setp.ne.s32 	%p21, %r240, 0;
	@%p21 bra 	$L__BB36_44;
	shr.u32 	%r270, %r47, 3;
	and.b32  	%r271, %r270, 124;
	mov.u32 	%r272, _ZZN3cub18CUB_300001_SM_10006detail6reduce18DeviceReduceKernelINS2_10policy_hubIiyN4cuda3__47maximumIiEEE10Policy1000EN6thrust24THRUST_300001_SM_1000_NS10device_ptrIiEEyS8_iNS5_3std3__410__identityEEEvT0_PT3_T1_NS0_13GridEvenShareISL_EET2_T4_E12temp_storage;
	add.s32 	%r273, %r272, %r271;
	st.shared.u32 	[%r273+8], %r86;
$L__BB36_44:
	bar.sync 	0;
	setp.ne.s32 	%p22, %r47, 0;
	@%p22 bra 	$L__BB36_46;
	ld.shared.u32 	%r274, [_ZZN3cub18CUB_300001_SM_10006detail6reduce18DeviceReduceKernelINS2_10policy_hubIiyN4cuda3__47maximumIiEEE10Policy1000EN6thrust24THRUST_300001_SM_1000_NS10device_ptrIiEEyS8_iNS5_3std3__410__identityEEEvT0_PT3_T1_NS0_13GridEvenShareISL_EET2_T4_E12temp_storage+12];
	max.s32 	%r275, %r501, %r274;
	ld.shared.u32 	%r276, [_ZZN3cub18CUB_300001_SM_10006detail6reduce18DeviceReduceKernelINS2_10policy_hubIiyN4cuda3__47maximumIiEEE10Policy1000EN6thrust24THRUST_300001_SM_1000_NS10device_ptrIiEEyS8_iNS5_3std3__410__identityEEEvT0_PT3_T1_NS0_13GridEvenShareISL_EET2_T4_E12temp_storage+16];
	max.s32 	%r277, %r275, %r276;
	ld.shared.u32 	%r278, [_ZZN3cub18CUB_300001_SM_10006detail6reduce18DeviceReduceKernelINS2_10policy_hubIiyN4cuda3__47maximumIiEEE10Policy1000EN6thrust24THRUST_300001_SM_1000_NS10device_ptrIiEEyS8_iNS5_3std3__410__identityEEEvT0_PT3_T1_NS0_13GridEvenShareISL_EET2_T4_E12temp_storage+20];
	max.s32 	%r279, %r277, %r278;
	ld.shared.u32 	%r280, [_ZZN3cub18CUB_300001_SM_10006detail6reduce18DeviceReduceKernelINS2_10policy_hubIiyN4cuda3__47maximumIiEEE10Policy1000EN6thrust24THRUST_300001_SM_1000_NS10device_ptrIiEEyS8_iNS5_3std3__410__identityEEEvT0_PT3_T1_NS0_13GridEvenShareISL_EET2_T4_E12temp_storage+24];
	max.s32 	%r281, %r279, %r280;
	ld.shared.u32 	%r282, [_ZZN3cub18CUB_300001_SM_10006detail6reduce18DeviceReduceKernelINS2_10policy_hubIiyN4cuda3__47maximumIiEEE10Policy1000EN6thrust24THRUST_300001_SM_1000_NS10device_ptrIiEEyS8_iNS5_3std3__410__identityEEEvT0_PT3_T1_NS0_13GridEvenShareISL_EET2_T4_E12temp_storage+28];
	max.s32 	%r283, %r281, %r282;
	ld.shared.u32 	%r284, [_ZZN3cub18CUB_300001_SM_10006detail6reduce18DeviceReduceKernelINS2_10policy_hubIiyN4cuda3__47maximumIiEEE10Policy1000EN6thrust24THRUST_300001_SM_1000_NS10device_ptrIiEEyS8_iNS5_3std3__410__identityEEEvT0_PT3_T1_NS0_13GridEvenShareISL_EET2_T4_E12temp_storage+32];
	max.s32 	%r285, %r283, %r284;
	ld.shared.u32 	%r286, [_ZZN3cub18CUB_300001_SM_10006detail6reduce18DeviceReduceKernelINS2_10policy_hubIiyN4cuda3__47maximumIiEEE10Policy1000EN6thrust24THRUST_300001_SM_1000_NS10device_ptrIiEEyS8_iNS5_3std3__410__identityEEEvT0_PT3_T1_NS0_13GridEvenShareISL_EET2_T4_E12temp_storage+36];
	max.s32 	%r501, %r285, %r286;
$L__BB36_46:
	mov.u32 	%r464, %tid.x;
	setp.ne.s32 	%p56, %r464, 0;
	@%p56 bra 	$L__BB36_48;
	ld.param.u64 	%rd71, [_ZN3cub18CUB_300001_SM_10006detail6reduce18DeviceReduceKernelINS2_10policy_hubIiyN4cuda3__47maximumIiEEE10Policy1000EN6thrust24THRUST_300001_SM_1000_NS10device_ptrIiEEyS8_iNS5_3std3__410__identityEEEvT0_PT3_T1_NS0_13GridEvenShareISL_EET2_T4__param_1];
	cvta.to.global.u64 	%rd68, %rd71;
	mul.wide.u32 	%rd69, %r2, 4;
	add.s64 	%rd70, %rd68, %rd69;
	st.global.u32 	[%rd70], %r501;
$L__BB36_48:
	ret;

}
	// .globl	_ZN3cub18CUB_300001_SM_10006detail6reduce28DeviceReduceSingleTileKernelINS2_10policy_hubIiyN4cuda3__47maximumIiEEE10Policy1000EPiSB_iS8_iiNS5_3std3__410__identityEEEvT0_T1_T2_T3_T4_T6_
.visible .entry _ZN3cub18CUB_300001_SM_10006detail6reduce28DeviceReduceSingleTileKernelINS2_10policy_hubIiyN4cuda3__47maximumIiEEE10Policy1000EPiSB_iS8_iiNS5_3std3__410__identityEEEvT0_T1_T2_T3_T4_T6_(
	.param .u64 .ptr .align 1 _ZN3cub18CUB_300001_SM_10006detail6reduce28DeviceReduceSingleTileKernelINS2_10policy_hubIiyN4cuda3__47maximumIiEEE10Policy1000EPiSB_iS8_iiNS5_3std3__410__identityEEEvT0_T1_T2_T3_T4_T6__param_0,
	.param .u64 .ptr .align 1 _ZN3cub18CUB_300001_SM_10006detail6reduce28DeviceReduceSingleTileKernelINS2_10policy_hubIiyN4cuda3__47maximumIiEEE10Policy1000EPiSB_iS8_iiNS5_3std3__410__identityEEEvT0_T1_T2_T3_T4_T6__param_1,
	.param .u32 _ZN3cub18CUB_300001_SM_10006detail6reduce28DeviceReduceSingleTileKernelINS2_10policy_hubIiyN4cuda3__47maximumIiEEE10Policy1000EPiSB_iS8_iiNS5_3std3__410__identityEEEvT0_T1_T2_T3_T4_T6__param_2,
	.param .align 1 .b8 _ZN3cub18CUB_300001_SM_10006detail6reduce28DeviceReduceSingleTileKernelINS2_10policy_hubIiyN4cuda3__47maximumIiEEE10Policy1000EPiSB_iS8_iiNS5_3std3__410__identityEEEvT0_T1_T2_T3_T4_T6__param_3[1],
	.param .u32 _ZN3cub18CUB_300001_SM_10006detail6reduce28DeviceReduceSingleTileKernelINS2_10policy_hubIiyN4cuda3__47maximumIiEEE10Policy1000EPiSB_iS8_iiNS5_3std3__410__identityEEEvT0_T1_T2_T3_T4_T6__param_4,
	.param .align 1 .b8 _ZN3cub18CUB_300001_SM_10006detail6reduce28DeviceReduceSingleTileKernelINS2_10policy_hubIiyN4cuda3__47maximumIiEEE10Policy1000EPiSB_iS8_iiNS5_3std3__410__identityEEEvT0_T1_T2_T3_T4_T6__param_5[1]
)
.maxntid 256
.minnctapersm 1
{
	.reg .pred 	%p<97>;
	.reg .b32 	%r<687>;
	.reg .b64 	%rd<125>;
	// demoted variable
	.shared .align 4 .b8 _ZZN3cub18CUB_300001_SM_10006detail6reduce28DeviceReduceSingleTileKernelINS2_10policy_hubIiyN4cuda3__47maximumIiEEE10Policy1000EPiSB_iS8_iiNS5_3std3__410__identityEEEvT0_T1_T2_T3_T4_T6_E12temp_storage[44];
	ld.param.u64 	%rd16, [_ZN3cub18CUB_300001_SM_10006detail6reduce28DeviceReduceSingleTileKernelINS2_10policy_hubIiyN4cuda3__47maximumIiEEE10Policy1000EPiSB_iS8_iiNS5_3std3__410__identityEEEvT0_T1_T2_T3_T4_T6__param_0];
	ld.param.u64 	%rd17, [_ZN3cub18CUB_300001_SM_10006detail6reduce28DeviceReduceSingleTileKernelINS2_10policy_hubIiyN4cuda3__47maximumIiEEE10Policy1000EPiSB_iS8_iiNS5_3std3__410__identityEEEvT0_T1_T2_T3_T4_T6__param_1];
	ld.param.u32 	%r124, [_ZN3cub18CUB_300001_SM_10006detail6reduce28DeviceReduceSingleTileKernelINS2_10policy_hubIiyN4cuda3__47maximumIiEEE10Policy1000EPiSB_iS8_iiNS5_3std3__410__identityEEEvT0_T1_T2_T3_T4_T6__param_2];
	ld.param.u32 	%r125, [_ZN3cub18CUB_300001_SM_10006detail6reduce28DeviceReduceSingleTileKernelINS2_10policy_hubIiyN4cuda3__47maximumIiEEE10Policy1000EPiSB_iS8_iiNS5_3std3__410__identityEEEvT0_T1_T2_T3_T4_T6__param_4];
	cvta.to.global.u64 	%rd1, %rd17;
	setp.ne.s32 	%p1, %r124, 0;
	@%p1 bra 	$L__BB37_3;
	mov.u32 	%r633, %tid.x;
	setp.ne.s32 	%p96, %r633, 0;
	@%p96 bra 	$L__BB37_74;
	st.global.u32 	[%rd1], %r125;
	bra.uni 	$L__BB37_74;
$L__BB37_3:
	and.b64  	%rd18, %rd16, 15;
	setp.ne.s64 	%p2, %rd18, 0;
	@%p2 bra 	$L__BB37_38;
	setp.gt.s32 	%p49, %r124, 4095;
	@%p49 bra 	$L__BB37_22;
	mov.u32 	%r1, %tid.x;
	setp.ge.s32 	%p66, %r1, %r124;
	mov.b32 	%r644, 0;
	mov.u32 	%r639, %r1;
	@%p66 bra 	$L__BB37_7;
	mul.wide.u32 	%rd113, %r1, 4;
	add.s64 	%rd112, %rd16, %rd113;
	// begin inline asm
	ld.global.nc.u32 %r644, [%rd112];
	// end inline asm
	add.s32 	%r639, %r1, 256;
$L__BB37_7:
	setp.ge.s32 	%p67, %r639, %r124;
	@%p67 bra 	$L__BB37_13;
	not.b32 	%r508, %r639;
	add.s32 	%r6, %r124, %r508;
	and.b32  	%r509, %r6, 768;
	setp.eq.s32 	%p68, %r509, 768;
	@%p68 bra 	$L__BB37_11;
	mul.wide.u32 	%rd114, %r639, 4;
	add.s64 	%rd121, %rd16, %rd114;
	shr.u32 	%r510, %r6, 8;
	add.s32 	%r511, %r510, 1;
	and.b32  	%r512, %r511, 3;
	neg.s32 	%r636, %r512;
$L__BB37_10:
	.pragma "nounroll";
	// begin inline asm
	ld.global.nc.u32 %r513, [%rd121];
	// end inline asm
	max.s32 	%r644, %r644, %r513;
	add.s32 	%r639, %r639, 256;
	add.s64 	%rd121, %rd121, 1024;
	add.s32 	%r636, %r636, 1;
	setp.ne.s32 	%p69, %r636, 0;
	@%p69 bra 	$L__BB37_10;
$L__BB37_11:
	setp.lt.u32 	%p70, %r6, 768;
	@%p70 bra 	$L__BB37_13;
$L__BB37_12:
	mul.wide.s32 	%rd120, %r639, 4;
	add.s64 	%rd116, %rd16, %rd120;
	// begin inline asm
	ld.global.nc.u32 %r514, [%rd116];
	// end inline asm
	max.s32 	%r518, %r644, %r514;
	add.s64 	%rd117, %rd116, 1024;
	// begin inline asm
	ld.global.nc.u32 %r515, [%rd117];
	// end inline asm
	max.s32 	%r519, %r518, %r515;
	add.s64 	%rd118, %rd116, 2048;
	// begin inline asm
	ld.global.nc.u32 %r516, [%rd118];
	// end inline asm
	max.s32 	%r520, %r519, %r516;
	add.s64 	%rd119, %rd116, 3072;
	// begin inline asm
	ld.global.nc.u32 %r517, [%rd119];
	// end inline asm
	max.s32 	%r644, %r520, %r517;
	add.s32 	%r639, %r639, 1024;
	setp.lt.s32 	%p71, %r639, %r124;
	@%p71 bra 	$L__BB37_12;
$L__BB37_13:
	setp.lt.s32 	%p72, %r124, 256;
	@%p72 bra 	$L__BB37_18;
	// begin inline asm
	mov.u32 %r584, %laneid;
	// end inline asm
	mov.b32 	%r587, 1;
	mov.b32 	%r608, 31;
	mov.b32 	%r609, -1;
	// begin inline asm
	shfl.sync.down.b32 %r585, %r644, %r587, %r608, %r609;
	// end inline asm
	setp.gt.s32 	%p88, %r584, 30;
	max.s32 	%r610, %r644, %r585;
	selp.b32 	%r591, %r644, %r610, %p88;
	mov.b32 	%r592, 2;
	// begin inline asm
	shfl.sync.down.b32 %r590, %r591, %r592, %r608, %r609;
	// end inline asm
	setp.gt.s32 	%p89, %r584, 29;
	max.s32 	%r611, %r591, %r590;
	selp.b32 	%r596, %r591, %r611, %p89;
	mov.b32 	%r597, 4;
	// begin inline asm
	shfl.sync.down.b32 %r595, %r596, %r597, %r608, %r609;
	// end inline asm
	setp.gt.s32 	%p90, %r584, 27;
	max.s32 	%r612, %r596, %r595;
	selp.b32 	%r601, %r596, %r612, %p90;
	mov.b32 	%r602, 8;
	// begin inline asm
	shfl.sync.down.b32 %r600, %r601, %r602, %r608, %r609;
	// end inline asm
	setp.gt.s32 	%p91, %r584, 23;
	max.s32 	%r613, %r601, %r600;
	selp.b32 	%r606, %r601, %r613, %p91;
	mov.b32 	%r607, 16;
	// begin inline asm
	shfl.sync.down.b32 %r605, %r606, %r607, %r608, %r609;
	// end inline asm
	setp.gt.s32 	%p92, %r584, 15;
	max.s32 	%r22, %r606, %r605;
	selp.b32 	%r686, %r606, %r22, %p92;
	setp.ne.s32 	%p93, %r584, 0;
	@%p93 bra 	$L__BB37_16;
	shr.u32 	%r614, %r1, 3;
	and.b32  	%r615, %r614, 124;
	mov.u32 	%r616, _ZZN3cub18CUB_300001_SM_10006detail6reduce28DeviceReduceSingleTileKernelINS2_10policy_hubIiyN4cuda3__47maximumIiEEE10Policy1000EPiSB_iS8_iiNS5_3std3__410__identityEEEvT0_T1_T2_T3_T4_T6_E12temp_storage;
	add.s32 	%r617, %r616, %r615;
	st.shared.u32 	[%r617+8], %r22;
$L__BB37_16:
	bar.sync 	0;
	setp.ne.s32 	%p94, %r1, 0;
	@%p94 bra 	$L__BB37_72;
	ld.shared.u32 	%r618, [_ZZN3cub18CUB_300001_SM_10006detail6reduce28DeviceReduceSingleTileKernelINS2_10policy_hubIiyN4cuda3__47maximumIiEEE10Policy1000EPiSB_iS8_iiNS5_3std3__410__identityEEEvT0_T1_T2_T3_T4_T6_E12temp_storage+12];
	max.s32 	%r619, %r686, %r618;
	ld.shared.u32 	%r620, [_ZZN3cub18CUB_300001_SM_10006detail6reduce28DeviceReduceSingleTileKernelINS2_10policy_hubIiyN4cuda3__47maximumIiEEE10Policy1000EPiSB_iS8_iiNS5_3std3__410__identityEEEvT0_T1_T2_T3_T4_T6_E12temp_storage+16];
	max.s32 	%r621, %r619, %r620;
	ld.shared.u32 	%r622, [_ZZN3cub18CUB_300001_SM_10006detail6reduce28DeviceReduceSingleTileKernelINS2_10policy_hubIiyN4cuda3__47maximumIiEEE10Policy1000EPiSB_iS8_iiNS5_3std3__410__identityEEEvT0_T1_T2_T3_T4_T6_E12temp_storage+20];
	max.s32 	%r623, %r621, %r622;
	ld.shared.u32 	%r624, [_ZZN3cub18CUB_300001_SM_10006detail6reduce28DeviceReduceSingleTileKernelINS2_10policy_hubIiyN4cuda3__47maximumIiEEE10Policy1000EPiSB_iS8_iiNS5_3std3__410__identityEEEvT0_T1_T2_T3_T4_T6_E12temp_storage+24];
	max.s32 	%r625, %r623, %r624;
	ld.shared.u32 	%r626, [_ZZN3cub18CUB_300001_SM_10006detail6reduce28DeviceReduceSingleTileKernelINS2_10policy_hubIiyN4cuda3__47maximumIiEEE10Policy1000EPiSB_iS8_iiNS5_3std3__410__identityEEEvT0_T1_T2_T3_T4_T6_E12temp_storage+28];
	max.s32 	%r627, %r625, %r626;
	ld.shared.u32 	%r628, [_ZZN3cub18CUB_300001_SM_10006detail6reduce28DeviceReduceSingleTileKernelINS2_10policy_hubIiyN4cuda3__47maximumIiEEE10Policy1000EPiSB_iS8_iiNS5_3std3__410__identityEEEvT0_T1_T2_T3_T4_T6_E12temp_storage+32];
	max.s32 	%r629, %r627, %r628;
	ld.shared.u32 	%r630, [_ZZN3cub18CUB_300001_SM_10006detail6reduce28DeviceReduceSingleTileKernelINS2_10policy_hubIiyN4cuda3__47maximumIiEEE10Policy1000EPiSB_iS8_iiNS5_3std3__410__identityEEEvT0_T1_T2_T3_T4_T6_E12temp_storage+36];
	max.s32 	%r686, %r629, %r630;
	bra.uni 	$L__BB37_72;
$L__BB37_18:
	// begin inline asm
	mov.u32 %r521, %laneid;
	// end inline asm
	and.b32  	%r547, %r1, 992;
	add.s32 	%r548, %r547, 32;
	setp.gt.s32 	%p73, %r548, %r124;
	not.b32 	%r549, %r547;
	add.s32 	%r550, %r124, %r549;
	selp.b32 	%r545, %r550, 31, %p73;
	mov.b32 	%r524, 1;
	mov.b32 	%r546, -1;
	// begin inline asm
	shfl.sync.down.b32 %r522, %r644, %r524, %r545, %r546;
	// end inline asm
	setp.lt.s32 	%p74, %r521, %r545;
	max.s32 	%r551, %r644, %r522;
	selp.b32 	%r528, %r551, %r644, %p74;
	mov.b32 	%r529, 2;
	// begin inline asm
	shfl.sync.down.b32 %r527, %r528, %r529, %r545, %r546;
	// end inline asm
	add.s32 	%r552, %r521, 2;
	setp.gt.s32 	%p75, %r552, %r545;
	max.s32 	%r553, %r528, %r527;
	selp.b32 	%r533, %r528, %r553, %p75;
	mov.b32 	%r534, 4;
	// begin inline asm
	shfl.sync.down.b32 %r532, %r533, %r534, %r545, %r546;
	// end inline asm
	add.s32 	%r554, %r521, 4;
	setp.gt.s32 	%p76, %r554, %r545;
	max.s32 	%r555, %r533, %r532;
	selp.b32 	%r538, %r533, %r555, %p76;
	mov.b32 	%r539, 8;
	// begin inline asm
	shfl.sync.down.b32 %r537, %r538, %r539, %r545, %r546;
	// end inline asm
	add.s32 	%r556, %r521, 8;
	setp.gt.s32 	%p77, %r556, %r545;
	max.s32 	%r557, %r538, %r537;
	selp.b32 	%r543, %r538, %r557, %p77;
	mov.b32 	%r544, 16;
	// begin inline asm
	shfl.sync.down.b32 %r542, %r543, %r544, %r545, %r546;
	// end inline asm
	add.s32 	%r558, %r521, 16;
	setp.gt.s32 	%p78, %r558, %r545;
	max.s32 	%r559, %r543, %r542;
	selp.b32 	%r686, %r543, %r559, %p78;
	setp.ne.s32 	%p79, %r521, 0;
	@%p79 bra 	$L__BB37_20;
	shr.u32 	%r560, %r1, 3;
	and.b32  	%r561, %r560, 124;
	mov.u32 	%r562, _ZZN3cub18CUB_300001_SM_10006detail6reduce28DeviceReduceSingleTileKernelINS2_10policy_hubIiyN4cuda3__47maximumIiEEE10Policy1000EPiSB_iS8_iiNS5_3std3__410__identityEEEvT0_T1_T2_T3_T4_T6_E12temp_storage;
	add.s32 	%r563, %r562, %r561;
	st.shared.u32 	[%r563+8], %r686;
$L__BB37_20:
	bar.sync 	0;
	setp.ne.s32 	%p80, %r1, 0;
	@%p80 bra 	$L__BB37_72;
	setp.gt.s32 	%p81, %r124, 32;
	ld.shared.u32 	%r564, [_ZZN3cub18CUB_300001_SM_10006detail6reduce28DeviceReduceSingleTileKernelINS2_10policy_hubIiyN4cuda3__47maximumIiEEE10Policy1000EPiSB_iS8_iiNS5_3std3__410__identityEEEvT0_T1_T2_T3_T4_T6_E12temp_storage+12];
	max.s32 	%r565, %r686, %r564;
	selp.b32 	%r566, %r565, %r686, %p81;
	setp.gt.s32 	%p82, %r124, 64;
	ld.shared.u32 	%r567, [_ZZN3cub18CUB_300001_SM_10006detail6reduce28DeviceReduceSingleTileKernelINS2_10policy_hubIiyN4cuda3__47maximumIiEEE10Policy1000EPiSB_iS8_iiNS5_3std3__410__identityEEEvT0_T1_T2_T3_T4_T6_E12temp_storage+16];
	max.s32 	%r568, %r566, %r567;
	selp.b32 	%r569, %r568, %r566, %p82;
	setp.gt.s32 	%p83, %r124, 96;
	ld.shared.u32 	%r570, [_ZZN3cub18CUB_300001_SM_10006detail6reduce28DeviceReduceSingleTileKernelINS2_10policy_hubIiyN4cuda3__47maximumIiEEE10Policy1000EPiSB_iS8_iiNS5_3std3__410__identityEEEvT0_T1_T2_T3_T4_T6_E12temp_storage+20];
	max.s32 	%r571, %r569, %r570;
	selp.b32 	%r572, %r571, %r569, %p83;
	setp.gt.s32 	%p84, %r124, 128;
	ld.shared.u32 	%r573, [_ZZN3cub18CUB_300001_SM_10006detail6reduce28DeviceReduceSingleTileKernelINS2_10policy_hubIiyN4cuda3__47maximumIiEEE10Policy1000EPiSB_iS8_iiNS5_3std3__410__identityEEEvT0_T1_T2_T3_T4_T6_E12temp_storage+24];
	max.s32 	%r574, %r572, %r573;
	selp.b32 	%r575, %r574, %r572, %p84;
	setp.gt.s32 	%p85, %r124, 160;
	ld.shared.u32 	%r576, [_ZZN3cub18CUB_300001_SM_10006detail6reduce28DeviceReduceSingleTileKernelINS2_10policy_hubIiyN4cuda3__47maximumIiEEE10Policy1000EPiSB_iS8_iiNS5_3std3__410__identityEEEvT0_T1_T2_T3_T4_T6_E12temp_storage+28];
	max.s32 	%r577, %r575, %r576;
	selp.b32 	%r578, %r577, %r575, %p85;
	setp.gt.s32 	%p86, %r124, 192;
	ld.shared.u32 	%r579, [_ZZN3cub18CUB_300001_SM_10006detail6reduce28DeviceReduceSingleTileKernelINS2_10policy_hubIiyN4cuda3__47maximumIiEEE10Policy1000EPiSB_iS8_iiNS5_3std3__410__identityEEEvT0_T1_T2_T3_T4_T6_E12temp_storage+32];
	max.s32 	%r580, %r578, %r579;
	selp.b32 	%r581, %r580, %r578, %p86;
	setp.gt.s32 	%p87, %r124, 224;
	ld.shared.u32 	%r582, [_ZZN3cub18CUB_300001_SM_10006detail6reduce28DeviceReduceSingleTileKernelINS2_10policy_hubIiyN4cuda3__47maximumIiEEE10Policy1000EPiSB_iS8_iiNS5_3std3__410__identityEEEvT0_T1_T2_T3_T4_T6_E12temp_storage+36];
	max.s32 	%r583, %r581, %r582;
	selp.b32 	%r686, %r583, %r581, %p87;
	bra.uni 	$L__BB37_72;
$L__BB37_22:
	mov.u32 	%r27, %tid.x;
	shl.b32 	%r379, %r27, 2;
	mul.wide.u32 	%rd86, %r379, 4;
	add.s64 	%rd76, %rd16, %rd86;
	// begin inline asm
	ld.global.nc.v2.u64 {%rd74, %rd75}, [%rd76];
	// end inline asm
	mov.b64 	{%r380, %r381}, %rd75;
	mov.b64 	{%r382, %r383}, %rd74;
	add.s64 	%rd79, %rd76, 4096;
	// begin inline asm
	ld.global.nc.v2.u64 {%rd77, %rd78}, [%rd79];
	// end inline asm
	mov.b64 	{%r384, %r385}, %rd78;
	mov.b64 	{%r386, %r387}, %rd77;
	add.s64 	%rd82, %rd76, 8192;
	// begin inline asm
	ld.global.nc.v2.u64 {%rd80, %rd81}, [%rd82];
	// end inline asm
	mov.b64 	{%r388, %r389}, %rd81;
	mov.b64 	{%r390, %r391}, %rd80;
	add.s64 	%rd85, %rd76, 12288;
	// begin inline asm
	ld.global.nc.v2.u64 {%rd83, %rd84}, [%rd85];
	// end inline asm
	mov.b64 	{%r392, %r393}, %rd84;
	mov.b64 	{%r394, %r395}, %rd83;
	max.s32 	%r396, %r382, %r383;
	max.s32 	%r397, %r396, %r380;
	max.s32 	%r398, %r381, %r386;
	max.s32 	%r399, %r398, %r387;
	max.s32 	%r400, %r384, %r385;
	max.s32 	%r401, %r400, %r390;
	max.s32 	%r402, %r391, %r388;
	max.s32 	%r403, %r402, %r389;
	max.s32 	%r404, %r394, %r395;
	max.s32 	%r405, %r404, %r392;
	max.s32 	%r406, %r397, %r399;
	max.s32 	%r407, %r406, %r401;
	max.s32 	%r408, %r403, %r405;
	max.s32 	%r409, %r408, %r393;
	max.s32 	%r659, %r407, %r409;
	setp.lt.u32 	%p50, %r124, 8192;
	mov.b32 	%r648, 4096;
	@%p50 bra 	$L__BB37_26;
	add.s32 	%r29, %r124, -4096;
	mov.b32 	%r648, 4096;
$L__BB37_24:
	mul.wide.s32 	%rd99, %r648, 4;
	add.s64 	%rd89, %rd76, %rd99;
	// begin inline asm
	ld.global.nc.v2.u64 {%rd87, %rd88}, [%rd89];
	// end inline asm
	mov.b64 	{%r411, %r412}, %rd88;
	mov.b64 	{%r413, %r414}, %rd87;
	add.s64 	%rd92, %rd89, 4096;
	// begin inline asm
	ld.global.nc.v2.u64 {%rd90, %rd91}, [%rd92];
	// end inline asm
	mov.b64 	{%r415, %r416}, %rd91;
	mov.b64 	{%r417, %r418}, %rd90;
	add.s64 	%rd95, %rd89, 8192;
	// begin inline asm
	ld.global.nc.v2.u64 {%rd93, %rd94}, [%rd95];
	// end inline asm
	mov.b64 	{%r419, %r420}, %rd94;
	mov.b64 	{%r421, %r422}, %rd93;
	add.s64 	%rd98, %rd89, 12288;
	// begin inline asm
	ld.global.nc.v2.u64 {%rd96, %rd97}, [%rd98];
	// end inline asm
	mov.b64 	{%r423, %r424}, %rd97;
	mov.b64 	{%r425, %r426}, %rd96;
	max.s32 	%r427, %r659, %r413;
	max.s32 	%r428, %r427, %r414;
	max.s32 	%r429, %r411, %r412;
	max.s32 	%r430, %r429, %r417;
	max.s32 	%r431, %r418, %r415;
	max.s32 	%r432, %r431, %r416;
	max.s32 	%r433, %r421, %r422;
	max.s32 	%r434, %r433, %r419;
	max.s32 	%r435, %r420, %r425;
	max.s32 	%r436, %r435, %r426;
	max.s32 	%r437, %r423, %r424;
	max.s32 	%r438, %r428, %r430;
	max.s32 	%r439, %r438, %r432;
	max.s32 	%r440, %r434, %r436;
	max.s32 	%r441, %r440, %r437;
	max.s32 	%r659, %r439, %r441;
	sub.s32 	%r442, %r124, %r648;
	setp.lt.s32 	%p51, %r442, 4096;
	@%p51 bra 	$L__BB37_34;
	add.s32 	%r648, %r648, 4096;
	setp.le.s32 	%p52, %r648, %r29;
	@%p52 bra 	$L__BB37_24;
$L__BB37_26:
	setp.le.s32 	%p53, %r124, %r648;
	@%p53 bra 	$L__BB37_34;
	sub.s32 	%r36, %r124, %r648;
	setp.ge.s32 	%p54, %r27, %r36;
	@%p54 bra 	$L__BB37_34;
	not.b32 	%r444, %r27;
	add.s32 	%r445, %r124, %r444;
	sub.s32 	%r37, %r445, %r648;
	and.b32  	%r446, %r37, 768;
	setp.eq.s32 	%p55, %r446, 768;
	mov.u32 	%r653, %r27;
	@%p55 bra 	$L__BB37_31;
	add.s32 	%r650, %r27, %r648;
	shr.u32 	%r447, %r37, 8;
	add.s32 	%r448, %r447, 1;
	and.b32  	%r449, %r448, 3;
	neg.s32 	%r649, %r449;
	mov.u32 	%r653, %r27;
$L__BB37_30:
	.pragma "nounroll";
	mul.wide.u32 	%rd101, %r650, 4;
	add.s64 	%rd100, %rd16, %rd101;
	// begin inline asm
	ld.global.nc.u32 %r450, [%rd100];
	// end inline asm
	max.s32 	%r659, %r659, %r450;
	add.s32 	%r653, %r653, 256;
	add.s32 	%r650, %r650, 256;
	add.s32 	%r649, %r649, 1;
	setp.ne.s32 	%p56, %r649, 0;
	@%p56 bra 	$L__BB37_30;
$L__BB37_31:
	setp.lt.u32 	%p57, %r37, 768;
	@%p57 bra 	$L__BB37_34;
	cvt.u64.u32 	%rd102, %r653;
	cvt.u64.u32 	%rd103, %r648;
	add.s64 	%rd104, %rd102, %rd103;
	shl.b64 	%rd105, %rd104, 2;
	add.s64 	%rd106, %rd105, %rd16;
	add.s64 	%rd122, %rd106, 2048;
	add.s32 	%r656, %r653, %r648;
$L__BB37_33:
	mul.wide.u32 	%rd111, %r656, 4;
	add.s64 	%rd107, %rd16, %rd111;
	// begin inline asm
	ld.global.nc.u32 %r451, [%rd107];
	// end inline asm
	max.s32 	%r455, %r659, %r451;
	add.s64 	%rd108, %rd122, -1024;
	// begin inline asm
	ld.global.nc.u32 %r452, [%rd108];
	// end inline asm
	max.s32 	%r456, %r455, %r452;
	// begin inline asm
	ld.global.nc.u32 %r453, [%rd122];
	// end inline asm
	max.s32 	%r457, %r456, %r453;
	add.s64 	%rd110, %rd122, 1024;
	// begin inline asm
	ld.global.nc.u32 %r454, [%rd110];
	// end inline asm
	max.s32 	%r659, %r457, %r454;
	add.s32 	%r653, %r653, 1024;
	add.s64 	%rd122, %rd122, 4096;
	add.s32 	%r656, %r656, 1024;
	setp.lt.s32 	%p58, %r653, %r36;
	@%p58 bra 	$L__BB37_33;
$L__BB37_34:
	// begin inline asm
	mov.u32 %r458, %laneid;
	// end inline asm
	mov.b32 	%r461, 1;
	mov.b32 	%r482, 31;
	mov.b32 	%r483, -1;
	// begin inline asm
	shfl.sync.down.b32 %r459, %r659, %r461, %r482, %r483;
	// end inline asm
	setp.gt.s32 	%p59, %r458, 30;
	max.s32 	%r484, %r659, %r459;
	selp.b32 	%r465, %r659, %r484, %p59;
	mov.b32 	%r466, 2;
	// begin inline asm
	shfl.sync.down.b32 %r464, %r465, %r466, %r482, %r483;
	// end inline asm
	setp.gt.s32 	%p60, %r458, 29;
	max.s32 	%r485, %r465, %r464;
	selp.b32 	%r470, %r465, %r485, %p60;
	mov.b32 	%r471, 4;
	// begin inline asm
	shfl.sync.down.b32 %r469, %r470, %r471, %r482, %r483;
	// end inline asm
	setp.gt.s32 	%p61, %r458, 27;
	max.s32 	%r486, %r470, %r469;
	selp.b32 	%r475, %r470, %r486, %p61;
	mov.b32 	%r476, 8;
	// begin inline asm
	shfl.sync.down.b32 %r474, %r475, %r476, %r482, %r483;
	// end inline asm
	setp.gt.s32 	%p62, %r458, 23;
	max.s32 	%r487, %r475, %r474;
	selp.b32 	%r480, %r475, %r487, %p62;
	mov.b32 	%r481, 16;
	// begin inline asm
	shfl.sync.down.b32 %r479, %r480, %r481, %r482, %r483;
	// end inline asm
	setp.gt.s32 	%p63, %r458, 15;
	max.s32 	%r59, %r480, %r479;
	selp.b32 	%r686, %r480, %r59, %p63;
	setp.ne.s32 	%p64, %r458, 0;
	@%p64 bra 	$L__BB37_36;
	shr.u32 	%r488, %r27, 3;
	and.b32  	%r489, %r488, 124;
	mov.u32 	%r490, _ZZN3cub18CUB_300001_SM_10006detail6reduce28DeviceReduceSingleTileKernelINS2_10policy_hubIiyN4cuda3__47maximumIiEEE10Policy1000EPiSB_iS8_iiNS5_3std3__410__identityEEEvT0_T1_T2_T3_T4_T6_E12temp_storage;
	add.s32 	%r491, %r490, %r489;
	st.shared.u32 	[%r491+8], %r59;
$L__BB37_36:
	bar.sync 	0;
	setp.ne.s32 	%p65, %r27, 0;
	@%p65 bra 	$L__BB37_72;
	ld.shared.u32 	%r492, [_ZZN3cub18CUB_300001_SM_10006detail6reduce28DeviceReduceSingleTileKernelINS2_10policy_hubIiyN4cuda3__47maximumIiEEE10Policy1000EPiSB_iS8_iiNS5_3std3__410__identityEEEvT0_T1_T2_T3_T4_T6_E12temp_storage+12];
	max.s32 	%r493, %r686, %r492;
	ld.shared.u32 	%r494, [_ZZN3cub18CUB_300001_SM_10006detail6reduce28DeviceReduceSingleTileKernelINS2_10policy_hubIiyN4cuda3__47maximumIiEEE10Policy1000EPiSB_iS8_iiNS5_3std3__410__identityEEEvT0_T1_T2_T3_T4_T6_E12temp_storage+16];
	max.s32 	%r495, %r493, %r494;
	ld.shared.u32 	%r496, [_ZZN3cub18CUB_300001_SM_10006detail6reduce28DeviceReduceSingleTileKernelINS2_10policy_hubIiyN4cuda3__47maximumIiEEE10Policy1000EPiSB_iS8_iiNS5_3std3__410__identityEEEvT0_T1_T2_T3_T4_T6_E12temp_storage+20];
	max.s32 	%r497, %r495, %r496;
	ld.shared.u32 	%r498, [_ZZN3cub18CUB_300001_SM_10006detail6reduce28DeviceReduceSingleTileKernelINS2_10policy_hubIiyN4cuda3__47maximumIiEEE10Policy1000EPiSB_iS8_iiNS5_3std3__410__identityEEEvT0_T1_T2_T3_T4_T6_E12temp_storage+24];
	max.s32 	%r499, %r497, %r498;
	ld.shared.u32 	%r500, [_ZZN3cub18CUB_300001_SM_10006detail6reduce28DeviceReduceSingleTileKernelINS2_10policy_hubIiyN4cuda3__47maximumIiEEE10Policy1000EPiSB_iS8_iiNS5_3std3__410__identityEEEvT0_T1_T2_T3_T4_T6_E12temp_storage+28];
	max.s32 	%r501, %r499, %r500;
	ld.shared.u32 	%r502, [_ZZN3cub18CUB_300001_SM_10006detail6reduce28DeviceReduceSingleTileKernelINS2_10policy_hubIiyN4cuda3__47maximumIiEEE10Policy1000EPiSB_iS8_iiNS5_3std3__410__identityEEEvT0_T1_T2_T3_T4_T6_E12temp_storage+32];
	max.s32 	%r503, %r501, %r502;
	ld.shared.u32 	%r504, [_ZZN3cub18CUB_300001_SM_10006detail6reduce28DeviceReduceSingleTileKernelINS2_10policy_hubIiyN4cuda3__47maximumIiEEE10Policy1000EPiSB_iS8_iiNS5_3std3__410__identityEEEvT0_T1_T2_T3_T4_T6_E12temp_storage+36];
	max.s32 	%r686, %r503, %r504;
	bra.uni 	$L__BB37_72;
$L__BB37_38:
	setp.gt.s32 	%p3, %r124, 4095;
	@%p3 bra 	$L__BB37_56;
	mov.u32 	%r62, %tid.x;
	setp.ge.s32 	%p20, %r62, %r124;
	mov.b32 	%r670, 0;
	mov.u32 	%r665, %r62;
	@%p20 bra 	$L__BB37_41;
	mul.wide.u32 	%rd66, %r62, 4;
	add.s64 	%rd65, %rd16, %rd66;
	// begin inline asm
	ld.global.nc.u32 %r670, [%rd65];
	// end inline asm
	add.s32 	%r665, %r62, 256;
$L__BB37_41:
	setp.ge.s32 	%p21, %r665, %r124;
	@%p21 bra 	$L__BB37_47;
	not.b32 	%r255, %r665;
	add.s32 	%r67, %r124, %r255;
	and.b32  	%r256, %r67, 768;
	setp.eq.s32 	%p22, %r256, 768;
	@%p22 bra 	$L__BB37_45;
	mul.wide.u32 	%rd67, %r665, 4;
	add.s64 	%rd123, %rd16, %rd67;
	shr.u32 	%r257, %r67, 8;
	add.s32 	%r258, %r257, 1;
	and.b32  	%r259, %r258, 3;
	neg.s32 	%r662, %r259;
$L__BB37_44:
	.pragma "nounroll";
	// begin inline asm
	ld.global.nc.u32 %r260, [%rd123];
	// end inline asm
	max.s32 	%r670, %r670, %r260;
	add.s32 	%r665, %r665, 256;
	add.s64 	%rd123, %rd123, 1024;
	add.s32 	%r662, %r662, 1;
	setp.ne.s32 	%p23, %r662, 0;
	@%p23 bra 	$L__BB37_44;
$L__BB37_45:
	setp.lt.u32 	%p24, %r67, 768;
	@%p24 bra 	$L__BB37_47;
$L__BB37_46:
	mul.wide.s32 	%rd73, %r665, 4;
	add.s64 	%rd69, %rd16, %rd73;
	// begin inline asm
	ld.global.nc.u32 %r261, [%rd69];
	// end inline asm
	max.s32 	%r265, %r670, %r261;
	add.s64 	%rd70, %rd69, 1024;
	// begin inline asm
	ld.global.nc.u32 %r262, [%rd70];
	// end inline asm
	max.s32 	%r266, %r265, %r262;
	add.s64 	%rd71, %rd69, 2048;
	// begin inline asm
	ld.global.nc.u32 %r263, [%rd71];
	// end inline asm
	max.s32 	%r267, %r266, %r263;
	add.s64 	%rd72, %rd69, 3072;
	// begin inline asm
	ld.global.nc.u32 %r264, [%rd72];
	// end inline asm
	max.s32 	%r670, %r267, %r264;
	add.s32 	%r665, %r665, 1024;
	setp.lt.s32 	%p25, %r665, %r124;
	@%p25 bra 	$L__BB37_46;
$L__BB37_47:
	setp.lt.s32 	%p26, %r124, 256;
	@%p26 bra 	$L__BB37_52;
	// begin inline asm
	mov.u32 %r331, %laneid;
	// end inline asm
	mov.b32 	%r334, 1;
	mov.b32 	%r355, 31;
	mov.b32 	%r356, -1;
	// begin inline asm
	shfl.sync.down.b32 %r332, %r670, %r334, %r355, %r356;
	// end inline asm
	setp.gt.s32 	%p42, %r331, 30;
	max.s32 	%r357, %r670, %r332;
	selp.b32 	%r338, %r670, %r357, %p42;
	mov.b32 	%r339, 2;
	// begin inline asm
	shfl.sync.down.b32 %r337, %r338, %r339, %r355, %r356;
	// end inline asm
	setp.gt.s32 	%p43, %r331, 29;
	max.s32 	%r358, %r338, %r337;
	selp.b32 	%r343, %r338, %r358, %p43;
	mov.b32 	%r344, 4;
	// begin inline asm
	shfl.sync.down.b32 %r342, %r343, %r344, %r355, %r356;
	// end inline asm
	setp.gt.s32 	%p44, %r331, 27;
	max.s32 	%r359, %r343, %r342;
	selp.b32 	%r348, %r343, %r359, %p44;
	mov.b32 	%r349, 8;
	// begin inline asm
	shfl.sync.down.b32 %r347, %r348, %r349, %r355, %r356;
	// end inline asm
	setp.gt.s32 	%p45, %r331, 23;
	max.s32 	%r360, %r348, %r347;
	selp.b32 	%r353, %r348, %r360, %p45;
	mov.b32 	%r354, 16;
	// begin inline asm
	shfl.sync.down.b32 %r352, %r353, %r354, %r355, %r356;
	// end inline asm
	setp.gt.s32 	%p46, %r331, 15;
	max.s32 	%r83, %r353, %r352;
	selp.b32 	%r686, %r353, %r83, %p46;
	setp.ne.s32 	%p47, %r331, 0;
	@%p47 bra 	$L__BB37_50;
	shr.u32 	%r361, %r62, 3;
	and.b32  	%r362, %r361, 124;
	mov.u32 	%r363, _ZZN3cub18CUB_300001_SM_10006detail6reduce28DeviceReduceSingleTileKernelINS2_10policy_hubIiyN4cuda3__47maximumIiEEE10Policy1000EPiSB_iS8_iiNS5_3std3__410__identityEEEvT0_T1_T2_T3_T4_T6_E12temp_storage;
	add.s32 	%r364, %r363, %r362;
	st.shared.u32 	[%r364+8], %r83;
$L__BB37_50:
	bar.sync 	0;
	setp.ne.s32 	%p48, %r62, 0;
	@%p48 bra 	$L__BB37_72;
	ld.shared.u32 	%r365, [_ZZN3cub18CUB_300001_SM_10006detail6reduce28DeviceReduceSingleTileKernelINS2_10policy_hubIiyN4cuda3__47maximumIiEEE10Policy1000EPiSB_iS8_iiNS5_3std3__410__identityEEEvT0_T1_T2_T3_T4_T6_E12temp_storage+12];
	max.s32 	%r366, %r686, %r365;
	ld.shared.u32 	%r367, [_ZZN3cub18CUB_300001_SM_10006detail6reduce28DeviceReduceSingleTileKernelINS2_10policy_hubIiyN4cuda3__47maximumIiEEE10Policy1000EPiSB_iS8_iiNS5_3std3__410__identityEEEvT0_T1_T2_T3_T4_T6_E12temp_storage+16];
	max.s32 	%r368, %r366, %r367;
	ld.shared.u32 	%r369, [_ZZN3cub18CUB_300001_SM_10006detail6reduce28DeviceReduceSingleTileKernelINS2_10policy_hubIiyN4cuda3__47maximumIiEEE10Policy1000EPiSB_iS8_iiNS5_3std3__410__identityEEEvT0_T1_T2_T3_T4_T6_E12temp_storage+20];
	max.s32 	%r370, %r368, %r369;
	ld.shared.u32 	%r371, [_ZZN3cub18CUB_300001_SM_10006detail6reduce28DeviceReduceSingleTileKernelINS2_10policy_hubIiyN4cuda3__47maximumIiEEE10Policy1000EPiSB_iS8_iiNS5_3std3__410__identityEEEvT0_T1_T2_T3_T4_T6_E12temp_storage+24];
	max.s32 	%r372, %r370, %r371;
	ld.shared.u32 	%r373, [_ZZN3cub18CUB_300001_SM_10006detail6reduce28DeviceReduceSingleTileKernelINS2_10policy_hubIiyN4cuda3__47maximumIiEEE10Policy1000EPiSB_iS8_iiNS5_3std3__410__identityEEEvT0_T1_T2_T3_T4_T6_E12temp_storage+28];
	max.s32 	%r374, %r372, %r373;
	ld.shared.u32 	%r375, [_ZZN3cub18CUB_300001_SM_10006detail6reduce28DeviceReduceSingleTileKernelINS2_10policy_hubIiyN4cuda3__47maximumIiEEE10Policy1000EPiSB_iS8_iiNS5_3std3__410__identityEEEvT0_T1_T2_T3_T4_T6_E12temp_storage+32];
	max.s32 	%r376, %r374, %r375;
	ld.shared.u32 	%r377, [_ZZN3cub18CUB_300001_SM_10006detail6reduce28DeviceReduceSingleTileKernelINS2_10policy_hubIiyN4cuda3__47maximumIiEEE10Policy1000EPiSB_iS8_iiNS5_3std3__410__identityEEEvT0_T1_T2_T3_T4_T6_E12temp_storage+36];
	max.s32 	%r686, %r376, %r377;
	bra.uni 	$L__BB37_72;
$L__BB37_52:
	// begin inline asm
	mov.u32 %r268, %laneid;
	// end inline asm
	and.b32  	%r294, %r62, 992;
	add.s32 	%r295, %r294, 32;
	setp.gt.s32 	%p27, %r295, %r124;
	not.b32 	%r296, %r294;
	add.s32 	%r297, %r124, %r296;
	selp.b32 	%r292, %r297, 31, %p27;
	mov.b32 	%r271, 1;
	mov.b32 	%r293, -1;
	// begin inline asm
	shfl.sync.down.b32 %r269, %r670, %r271, %r292, %r293;
	// end inline asm
	setp.lt.s32 	%p28, %r268, %r292;
	max.s32 	%r298, %r670, %r269;
	selp.b32 	%r275, %r298, %r670, %p28;
	mov.b32 	%r276, 2;
	// begin inline asm
	shfl.sync.down.b32 %r274, %r275, %r276, %r292, %r293;
	// end inline asm
	add.s32 	%r299, %r268, 2;
	setp.gt.s32 	%p29, %r299, %r292;
	max.s32 	%r300, %r275, %r274;
	selp.b32 	%r280, %r275, %r300, %p29;
	mov.b32 	%r281, 4;
	// begin inline asm
	shfl.sync.down.b32 %r279, %r280, %r281, %r292, %r293;
	// end inline asm
	add.s32 	%r301, %r268, 4;
	setp.gt.s32 	%p30, %r301, %r292;
	max.s32 	%r302, %r280, %r279;
	selp.b32 	%r285, %r280, %r302, %p30;
	mov.b32 	%r286, 8;
	// begin inline asm
	shfl.sync.down.b32 %r284, %r285, %r286, %r292, %r293;
	// end inline asm
	add.s32 	%r303, %r268, 8;
	setp.gt.s32 	%p31, %r303, %r292;
	max.s32 	%r304, %r285, %r284;
	selp.b32 	%r290, %r285, %r304, %p31;
	mov.b32 	%r291, 16;
	// begin inline asm
	shfl.sync.down.b32 %r289, %r290, %r291, %r292, %r293;
	// end inline asm
	add.s32 	%r305, %r268, 16;
	setp.gt.s32 	%p32, %r305, %r292;
	max.s32 	%r306, %r290, %r289;
	selp.b32 	%r686, %r290, %r306, %p32;
	setp.ne.s32 	%p33, %r268, 0;
	@%p33 bra 	$L__BB37_54;
	shr.u32 	%r307, %r62, 3;
	and.b32  	%r308, %r307, 124;
	mov.u32 	%r309, _ZZN3cub18CUB_300001_SM_10006detail6reduce28DeviceReduceSingleTileKernelINS2_10policy_hubIiyN4cuda3__47maximumIiEEE10Policy1000EPiSB_iS8_iiNS5_3std3__410__identityEEEvT0_T1_T2_T3_T4_T6_E12temp_storage;
	add.s32 	%r310, %r309, %r308;
	st.shared.u32 	[%r310+8], %r686;
$L__BB37_54:
	bar.sync 	0;
	setp.ne.s32 	%p34, %r62, 0;
	@%p34 bra 	$L__BB37_72;
	setp.gt.s32 	%p35, %r124, 32;
	ld.shared.u32 	%r311, [_ZZN3cub18CUB_300001_SM_10006detail6reduce28DeviceReduceSingleTileKernelINS2_10policy_hubIiyN4cuda3__47maximumIiEEE10Policy1000EPiSB_iS8_iiNS5_3std3__410__identityEEEvT0_T1_T2_T3_T4_T6_E12temp_storage+12];
	max.s32 	%r312, %r686, %r311;
	selp.b32 	%r313, %r312, %r686, %p35;
	setp.gt.s32 	%p36, %r124, 64;
	ld.shared.u32 	%r314, [_ZZN3cub18CUB_300001_SM_10006detail6reduce28DeviceReduceSingleTileKernelINS2_10policy_hubIiyN4cuda3__47maximumIiEEE10Policy1000EPiSB_iS8_iiNS5_3std3__410__identityEEEvT0_T1_T2_T3_T4_T6_E12temp_storage+16];
	max.s32 	%r315, %r313, %r314;
	selp.b32 	%r316, %r315, %r313, %p36;
	setp.gt.s32 	%p37, %r124, 96;
	ld.shared.u32 	%r317, [_ZZN3cub18CUB_300001_SM_10006detail6reduce28DeviceReduceSingleTileKernelINS2_10policy_hubIiyN4cuda3__47maximumIiEEE10Policy1000EPiSB_iS8_iiNS5_3std3__410__identityEEEvT0_T1_T2_T3_T4_T6_E12temp_storage+20];
	max.s32 	%r318, %r316, %r317;
	selp.b32 	%r319, %r318, %r316, %p37;
	setp.gt.s32 	%p38, %r124, 128;
	ld.shared.u32 	%r320, [_ZZN3cub18CUB_300001_SM_10006detail6reduce28DeviceReduceSingleTileKernelINS2_10policy_hubIiyN4cuda3__47maximumIiEEE10Policy1000EPiSB_iS8_iiNS5_3std3__410__identityEEEvT0_T1_T2_T3_T4_T6_E12temp_storage+24];
	max.s32 	%r321, %r319, %r320;
	selp.b32 	%r322, %r321, %r319, %p38;
	setp.gt.s32 	%p39, %r124, 160;
	ld.shared.u32 	%r323, [_ZZN3cub18CUB_300001_SM_10006detail6reduce28DeviceReduceSingleTileKernelINS2_10policy_hubIiyN4cuda3__47maximumIiEEE10Policy1000EPiSB_iS8_iiNS5_3std3__410__identityEEEvT0_T1_T2_T3_T4_T6_E12temp_storage+28];
	max.s32 	%r324, %r322, %r323;
	selp.b32 	%r325, %r324, %r322, %p39;
	setp.gt.s32 	%p40, %r124, 192;
	ld.shared.u32 	%r326, [_ZZN3cub18CUB_300001_SM_10006detail6reduce28DeviceReduceSingleTileKernelINS2_10policy_hubIiyN4cuda3__47maximumIiEEE10Policy1000EPiSB_iS8_iiNS5_3std3__410__identityEEEvT0_T1_T2_T3_T4_T6_E12temp_storage+32];
	max.s32 	%r327, %r325, %r326;
	selp.b32 	%r328, %r327, %r325, %p40;
	setp.gt.s32 	%p41, %r124, 224;
	ld.shared.u32 	%r329, [_ZZN3cub18CUB_300001_SM_10006detail6reduce28DeviceReduceSingleTileKernelINS2_10policy_hubIiyN4cuda3__47maximumIiEEE10Policy1000EPiSB_iS8_iiNS5_3std3__410__identityEEEvT0_T1_T2_T3_T4_T6_E12temp_storage+36];
	max.s32 	%r330, %r328, %r329;
	selp.b32 	%r686, %r330, %r328, %p41;
	bra.uni 	$L__BB37_72;
$L__BB37_56:
	mov.u32 	%r88, %tid.x;
	mul.wide.u32 	%rd35, %r88, 4;
	add.s64 	%rd19, %rd16, %rd35;
	// begin inline asm
	ld.global.nc.u32 %r126, [%rd19];
	// end inline asm
	add.s64 	%rd20, %rd19, 1024;
	// begin inline asm
	ld.global.nc.u32 %r127, [%rd20];
	// end inline asm
	add.s64 	%rd21, %rd19, 2048;
	// begin inline asm
	ld.global.nc.u32 %r128, [%rd21];
	// end inline asm
	add.s64 	%rd22, %rd19, 3072;
	// begin inline asm
	ld.global.nc.u32 %r129, [%rd22];
	// end inline asm
	add.s64 	%rd23, %rd19, 4096;
	// begin inline asm
	ld.global.nc.u32 %r130, [%rd23];
	// end inline asm
	add.s64 	%rd24, %rd19, 5120;
	// begin inline asm
	ld.global.nc.u32 %r131, [%rd24];
	// end inline asm
	add.s64 	%rd25, %rd19, 6144;
	// begin inline asm
	ld.global.nc.u32 %r132, [%rd25];
	// end inline asm
	add.s64 	%rd26, %rd19, 7168;
	// begin inline asm
	ld.global.nc.u32 %r133, [%rd26];
	// end inline asm
	add.s64 	%rd27, %rd19, 8192;
	// begin inline asm
	ld.global.nc.u32 %r134, [%rd27];
	// end inline asm
	add.s64 	%rd28, %rd19, 9216;
	// begin inline asm
	ld.global.nc.u32 %r135, [%rd28];
	// end inline asm
	add.s64 	%rd29, %rd19, 10240;
	// begin inline asm
	ld.global.nc.u32 %r136, [%rd29];
	// end inline asm
	add.s64 	%rd30, %rd19, 11264;
	// begin inline asm
	ld.global.nc.u32 %r137, [%rd30];
	// end inline asm
	add.s64 	%rd31, %rd19, 12288;
	// begin inline asm
	ld.global.nc.u32 %r138, [%rd31];
	// end inline asm
	add.s64 	%rd32, %rd19, 13312;
	// begin inline asm
	ld.global.nc.u32 %r139, [%rd32];
	// end inline asm
	add.s64 	%rd33, %rd19, 14336;
	// begin inline asm
	ld.global.nc.u32 %r140, [%rd33];
	// end inline asm
	add.s64 	%rd34, %rd19, 15360;
	// begin inline asm
	ld.global.nc.u32 %r141, [%rd34];
	// end inline asm
	max.s32 	%r143, %r126, %r127;
	max.s32 	%r144, %r143, %r128;
	max.s32 	%r145, %r129, %r130;
	max.s32 	%r146, %r145, %r131;
	max.s32 	%r147, %r132, %r133;
	max.s32 	%r148, %r147, %r134;
	max.s32 	%r149, %r135, %r136;
	max.s32 	%r150, %r149, %r137;
	max.s32 	%r151, %r138, %r139;
	max.s32 	%r152, %r151, %r140;
	max.s32 	%r153, %r144, %r146;
	max.s32 	%r154, %r153, %r148;
	max.s32 	%r155, %r150, %r152;
	max.s32 	%r156, %r155, %r141;
	max.s32 	%r685, %r154, %r156;
	setp.lt.u32 	%p4, %r124, 8192;
	mov.b32 	%r674, 4096;
	@%p4 bra 	$L__BB37_60;
	add.s32 	%r90, %r124, -4096;
	mov.b32 	%r674, 4096;
$L__BB37_58:
	mul.wide.s32 	%rd52, %r674, 4;
	add.s64 	%rd36, %rd19, %rd52;
	// begin inline asm
	ld.global.nc.u32 %r158, [%rd36];
	// end inline asm
	add.s64 	%rd37, %rd36, 1024;
	// begin inline asm
	ld.global.nc.u32 %r159, [%rd37];
	// end inline asm
	add.s64 	%rd38, %rd36, 2048;
	// begin inline asm
	ld.global.nc.u32 %r160, [%rd38];
	// end inline asm
	add.s64 	%rd39, %rd36, 3072;
	// begin inline asm
	ld.global.nc.u32 %r161, [%rd39];
	// end inline asm
	add.s64 	%rd40, %rd36, 4096;
	// begin inline asm
	ld.global.nc.u32 %r162, [%rd40];
	// end inline asm
	add.s64 	%rd41, %rd36, 5120;
	// begin inline asm
	ld.global.nc.u32 %r163, [%rd41];
	// end inline asm
	add.s64 	%rd42, %rd36, 6144;
	// begin inline asm
	ld.global.nc.u32 %r164, [%rd42];
	// end inline asm
	add.s64 	%rd43, %rd36, 7168;
	// begin inline asm
	ld.global.nc.u32 %r165, [%rd43];
	// end inline asm
	add.s64 	%rd44, %rd36, 8192;
	// begin inline asm
	ld.global.nc.u32 %r166, [%rd44];
	// end inline asm
	add.s64 	%rd45, %rd36, 9216;
	// begin inline asm
	ld.global.nc.u32 %r167, [%rd45];
	// end inline asm
	add.s64 	%rd46, %rd36, 10240;
	// begin inline asm
	ld.global.nc.u32 %r168, [%rd46];
	// end inline asm
	add.s64 	%rd47, %rd36, 11264;
	// begin inline asm
	ld.global.nc.u32 %r169, [%rd47];
	// end inline asm
	add.s64 	%rd48, %rd36, 12288;
	// begin inline asm
	ld.global.nc.u32 %r170, [%rd48];
	// end inline asm
	add.s64 	%rd49, %rd36, 13312;
	// begin inline asm
	ld.global.nc.u32 %r171, [%rd49];
	// end inline asm
	add.s64 	%rd50, %rd36, 14336;
	// begin inline asm
	ld.global.nc.u32 %r172, [%rd50];
	// end inline asm
	add.s64 	%rd51, %rd36, 15360;
	// begin inline asm
	ld.global.nc.u32 %r173, [%rd51];
	// end inline asm
	max.s32 	%r174, %r685, %r158;
	max.s32 	%r175, %r174, %r159;
	max.s32 	%r176, %r160, %r161;
	max.s32 	%r177, %r176, %r162;
	max.s32 	%r178, %r163, %r164;
	max.s32 	%r179, %r178, %r165;
	max.s32 	%r180, %r166, %r167;
	max.s32 	%r181, %r180, %r168;
	max.s32 	%r182, %r169, %r170;
	max.s32 	%r183, %r182, %r171;
	max.s32 	%r184, %r172, %r173;
	max.s32 	%r185, %r175, %r177;
	max.s32 	%r186, %r185, %r179;
	max.s32 	%r187, %r181, %r183;
	max.s32 	%r188, %r187, %r184;
	max.s32 	%r685, %r186, %r188;
	sub.s32 	%r189, %r124, %r674;
	setp.lt.s32 	%p5, %r189, 4096;
	@%p5 bra 	$L__BB37_68;
	add.s32 	%r674, %r674, 4096;
	setp.le.s32 	%p6, %r674, %r90;
	@%p6 bra 	$L__BB37_58;
$L__BB37_60:
	setp.le.s32 	%p7, %r124, %r674;
	@%p7 bra 	$L__BB37_68;
	sub.s32 	%r97, %r124, %r674;
	setp.ge.s32 	%p8, %r88, %r97;
	@%p8 bra 	$L__BB37_68;
	not.b32 	%r191, %r88;
	add.s32 	%r192, %r124, %r191;
	sub.s32 	%r98, %r192, %r674;
	and.b32  	%r193, %r98, 768;
	setp.eq.s32 	%p9, %r193, 768;
	mov.u32 	%r679, %r88;
	@%p9 bra 	$L__BB37_65;
	add.s32 	%r676, %r88, %r674;
	shr.u32 	%r194, %r98, 8;
	add.s32 	%r195, %r194, 1;
	and.b32  	%r196, %r195, 3;
	neg.s32 	%r675, %r196;
	mov.u32 	%r679, %r88;
$L__BB37_64:
	.pragma "nounroll";
	mul.wide.u32 	%rd54, %r676, 4;
	add.s64 	%rd53, %rd16, %rd54;
	// begin inline asm
	ld.global.nc.u32 %r197, [%rd53];
	// end inline asm
	max.s32 	%r685, %r685, %r197;
	add.s32 	%r679, %r679, 256;
	add.s32 	%r676, %r676, 256;
	add.s32 	%r675, %r675, 1;
	setp.ne.s32 	%p10, %r675, 0;
	@%p10 bra 	$L__BB37_64;
$L__BB37_65:
	setp.lt.u32 	%p11, %r98, 768;
	@%p11 bra 	$L__BB37_68;
	cvt.u64.u32 	%rd55, %r679;
	cvt.u64.u32 	%rd56, %r674;
	add.s64 	%rd57, %rd55, %rd56;
	shl.b64 	%rd58, %rd57, 2;
	add.s64 	%rd59, %rd58, %rd16;
	add.s64 	%rd124, %rd59, 2048;
	add.s32 	%r682, %r679, %r674;
$L__BB37_67:
	mul.wide.u32 	%rd64, %r682, 4;
	add.s64 	%rd60, %rd16, %rd64;
	// begin inline asm
	ld.global.nc.u32 %r198, [%rd60];
	// end inline asm
	max.s32 	%r202, %r685, %r198;
	add.s64 	%rd61, %rd124, -1024;
	// begin inline asm
	ld.global.nc.u32 %r199, [%rd61];
	// end inline asm
	max.s32 	%r203, %r202, %r199;
	// begin inline asm
	ld.global.nc.u32 %r200, [%rd124];
	// end inline asm
	max.s32 	%r204, %r203, %r200;
	add.s64 	%rd63, %rd124, 1024;
	// begin inline asm
	ld.global.nc.u32 %r201, [%rd63];
	// end inline asm
	max.s32 	%r685, %r204, %r201;
	add.s32 	%r679, %r679, 1024;
	add.s64 	%rd124, %rd124, 4096;
	add.s32 	%r682, %r682, 1024;
	setp.lt.s32 	%p12, %r679, %r97;
	@%p12 bra 	$L__BB37_67;
$L__BB37_68:
	// begin inline asm
	mov.u32 %r205, %laneid;
	// end inline asm
	mov.b32 	%r208, 1;
	mov.b32 	%r229, 31;
	mov.b32 	%r230, -1;
	// begin inline asm
	shfl.sync.down.b32 %r206, %r685, %r208, %r229, %r230;
	// end inline asm
	setp.gt.s32 	%p13, %r205, 30;
	max.s32 	%r231, %r685, %r206;
	selp.b32 	%r212, %r685, %r231, %p13;
	mov.b32 	%r213, 2;
	// begin inline asm
	shfl.sync.down.b32 %r211, %r212, %r213, %r229, %r230;
	// end inline asm
	setp.gt.s32 	%p14, %r205, 29;
	max.s32 	%r232, %r212, %r211;
	selp.b32 	%r217, %r212, %r232, %p14;
	mov.b32 	%r218, 4;
	// begin inline asm
	shfl.sync.down.b32 %r216, %r217, %r218, %r229, %r230;
	// end inline asm
	setp.gt.s32 	%p15, %r205, 27;
	max.s32 	%r233, %r217, %r216;
	selp.b32 	%r222, %r217, %r233, %p15;
	mov.b32 	%r223, 8;
	// begin inline asm
	shfl.sync.down.b32 %r221, %r222, %r223, %r229, %r230;
	// end inline asm
	setp.gt.s32 	%p16, %r205, 23;
	max.s32 	%r234, %r222, %r221;
	selp.b32 	%r227, %r222, %r234, %p16;
	mov.b32 	%r228, 16;
	// begin inline asm
	shfl.sync.down.b32 %r226, %r227, %r228, %r229, %r230;
	// end inline asm
	setp.gt.s32 	%p17, %r205, 15;
	max.s32 	%r120, %r227, %r226;
	selp.b32 	%r686, %r227, %r120, %p17;
	setp.ne.s32 	%p18, %r205, 0;
	@%p18 bra 	$L__BB37_70;
	shr.u32 	%r235, %r88, 3;
	and.b32  	%r236, %r235, 124;
	mov.u32 	%r237, _ZZN3cub18CUB_300001_SM_10006detail6reduce28DeviceReduceSingleTileKernelINS2_10policy_hubIiyN4cuda3__47maximumIiEEE10Policy1000EPiSB_iS8_iiNS5_3std3__410__identityEEEvT0_T1_T2_T3_T4_T6_E12temp_storage;
	add.s32 	%r238, %r237, %r236;
	st.shared.u32 	[%r238+8], %r120;
$L__BB37_70:
	bar.sync 	0;
	setp.ne.s32 	%p19, %r88, 0;
	@%p19 bra 	$L__BB37_72;
	ld.shared.u32 	%r239, [_ZZN3cub18CUB_300001_SM_10006detail6reduce28DeviceReduceSingleTileKernelINS2_10policy_hubIiyN4cuda3__47maximumIiEEE10Policy1000EPiSB_iS8_iiNS5_3std3__410__identityEEEvT0_T1_T2_T3_T4_T6_E12temp_storage+12];
	max.s32 	%r240, %r686, %r239;
	ld.shared.u32 	%r241, [_ZZN3cub18CUB_300001_SM_10006detail6reduce28DeviceReduceSingleTileKernelINS2_10policy_hubIiyN4cuda3__47maximumIiEEE10Policy1000EPiSB_iS8_iiNS5_3std3__410__identityEEEvT0_T1_T2_T3_T4_T6_E12temp_storage+16];
	max.s32 	%r242, %r240, %r241;
	ld.shared.u32 	%r243, [_ZZN3cub18CUB_300001_SM_10006detail6reduce28DeviceReduceSingleTileKernelINS2_10policy_hubIiyN4cuda3__47maximumIiEEE10Policy1000EPiSB_iS8_iiNS5_3std3__410__identityEEEvT0_T1_T2_T3_T4_T6_E12temp_storage+20];
	max.s32 	%r244, %r242, %r243;
	ld.shared.u32 	%r245, [_ZZN3cub18CUB_300001_SM_10006detail6reduce28DeviceReduceSingleTileKernelINS2_10policy_hubIiyN4cuda3__47maximumIiEEE10Policy1000EPiSB_iS8_iiNS5_3std3__410__identityEEEvT0_T1_T2_T3_T4_T6_E12temp_storage+24];
	max.s32 	%r246, %r244, %r245;
	ld.shared.u32 	%r247, [_ZZN3cub18CUB_300001_SM_10006detail6reduce28DeviceReduceSingleTileKernelINS2_10policy_hubIiyN4cuda3__47maximumIiEEE10Policy1000EPiSB_iS8_iiNS5_3std3__410__identityEEEvT0_T1_T2_T3_T4_T6_E12temp_storage+28];
	max.s32 	%r248, %r246, %r247;
	ld.shared.u32 	%r249, [_ZZN3cub18CUB_300001_SM_10006detail6reduce28DeviceReduceSingleTileKernelINS2_10policy_hubIiyN4cuda3__47maximumIiEEE10Policy1000EPiSB_iS8_iiNS5_3std3__410__identityEEEvT0_T1_T2_T3_T4_T6_E12temp_storage+32];
	max.s32 	%r250, %r248, %r249;
	ld.shared.u32 	%r251, [_ZZN3cub18CUB_300001_SM_10006detail6reduce28DeviceReduceSingleTileKernelINS2_10policy_hubIiyN4cuda3__47maximumIiEEE10Policy1000EPiSB_iS8_iiNS5_3std3__410__identityEEEvT0_T1_T2_T3_T4_T6_E12temp_storage+36];
	max.s32 	%r686, %r250, %r251;
$L__BB37_72:
	mov.u32 	%r631, %tid.x;
	setp.ne.s32 	%p95, %r631, 0;
	@%p95 bra 	$L__BB37_74;
	max.s32 	%r632, %r125, %r686;
	st.global.u32 	[%rd1], %r632;
$L__BB37_74:
	ret;

}
	// .globl	_ZN3cub18CUB_300001_SM_10006detail4scan20DeviceScanInitKernelINS0_13ScanTileStateIiLb1EEEEEvT_i
.visible .entry _ZN3cub18CUB_300001_SM_10006detail4scan20DeviceScanInitKernelINS0_13ScanTileStateIiLb1EEEEEvT_i(
	.param .align 8 .b8 _ZN3cub18CUB_300001_SM_10006detail4scan20DeviceScanInitKernelINS0_13ScanTileStateIiLb1EEEEEvT_i_param_0[8],
	.param .u32 _ZN3cub18CUB_300001_SM_10006detail4scan20DeviceScanInitKernelINS0_13ScanTileStateIiLb1EEEEEvT_i_param_1
)
{
	.reg .pred 	%p<5>;
	.reg .b32 	%r<10>;
	.reg .b64 	%rd<7>;

	ld.param.u64 	%rd2, [_ZN3cub18CUB_300001_SM_10006detail4scan20DeviceScanInitKernelINS0_13ScanTileStateIiLb1EEEEEvT_i_param_0];
	ld.param.u32 	%r4, [_ZN3cub18CUB_300001_SM_10006detail4scan20DeviceScanInitKernelINS0_13ScanTileStateIiLb1EEEEEvT_i_param_1];
	cvta.to.global.u64 	%rd1, %rd2;
	mov.u32 	%r1, %ctaid.x;
	mov.u32 	%r5, %ntid.x;
	mov.u32 	%r2, %tid.x;
	mad.lo.s32 	%r3, %r1, %r5, %r2;
	setp.ge.s32 	%p1, %r3, %r4;
	@%p1 bra 	$L__BB38_2;
	mul.wide.s32 	%rd3, %r3, 8;
	add.s64 	%rd4, %rd1, %rd3;
	mov.b32 	%r6, 0;
	mov.b32 	%r7, 99;
	st.global.v2.u32 	[%rd4+256], {%r7, %r6};
$L__BB38_2:
	setp.ne.s32 	%p2, %r1, 0;
	setp.gt.u32 	%p3, %r2, 31;
	or.pred  	%p4, %p2, %p3;
	@%p4 bra 	$L__BB38_4;
	mul.wide.u32 	%rd5, %r2, 8;
	add.s64 	%rd6, %rd1, %rd5;
	mov.b32 	%r9, 0;
	st.global.v2.u32 	[%rd6], {%r9, %r9};
$L__BB38_4:
	ret;

}
	// .globl	_ZN3cub18CUB_300001_SM_10006detail4scan16DeviceScanKernelINS2_10policy_hubIiiijN4cuda3std3__44plusIvEEE10Policy1000EN6thrust24THRUST_300001_SM_1000_NS10device_ptrIiEESF_NS0_13ScanTileStateIiLb1EEES9_NS1_10InputValueIiPiEEjiLb0EiEEvT0_T1_T2_iT3_T4_T5_
.visible .entry _ZN3cub18CUB_300001_SM_10006detail4scan16DeviceScanKernelINS2_10policy_hubIiiijN4cuda3std3__44plusIvEEE10Policy1000EN6thrust24THRUST_300001_SM_1000_NS10device_ptrIiEESF_NS0_13ScanTileStateIiLb1EEES9_NS1_10InputValueIiPiEEjiLb0EiEEvT0_T1_T2_iT3_T4_T5_(
	.param .align 8 .b8 _ZN3cub18CUB_300001_SM_10006detail4scan16DeviceScanKernelINS2_10policy_hubIiiijN4cuda3std3__44plusIvEEE10Policy1000EN6thrust24THRUST_300001_SM_1000_NS10device_ptrIiEESF_NS0_13ScanTileStateIiLb1EEES9_NS1_10InputValueIiPiEEjiLb0EiEEvT0_T1_T2_iT3_T4_T5__param_0[8],
	.param .align 8 .b8 _ZN3cub18CUB_300001_SM_10006detail4scan16DeviceScanKernelINS2_10policy_hubIiiijN4cuda3std3__44plusIvEEE10Policy1000EN6thrust24THRUST_300001_SM_1000_NS10device_ptrIiEESF_NS0_13ScanTileStateIiLb1EEES9_NS1_10InputValueIiPiEEjiLb0EiEEvT0_T1_T2_iT3_T4_T5__param_1[8],
	.param .align 8 .b8 _ZN3cub18CUB_300001_SM_10006detail4scan16DeviceScanKernelINS2_10policy_hubIiiijN4cuda3std3__44plusIvEEE10Policy1000EN6thrust24THRUST_300001_SM_1000_NS10device_ptrIiEESF_NS0_13ScanTileStateIiLb1EEES9_NS1_10InputValueIiPiEEjiLb0EiEEvT0_T1_T2_iT3_T4_T5__param_2[8],
	.param .u32 _ZN3cub18CUB_300001_SM_10006detail4scan16DeviceScanKernelINS2_10policy_hubIiiijN4cuda3std3__44plusIvEEE10Policy1000EN6thrust24THRUST_300001_SM_1000_NS10device_ptrIiEESF_NS0_13ScanTileStateIiLb1EEES9_NS1_10InputValueIiPiEEjiLb0EiEEvT0_T1_T2_iT3_T4_T5__param_3,
	.param .align 1 .b8 _ZN3cub18CUB_300001_SM_10006detail4scan16DeviceScanKernelINS2_10policy_hubIiiijN4cuda3std3__44plusIvEEE10Policy1000EN6thrust24THRUST_300001_SM_1000_NS10device_ptrIiEESF_NS0_13ScanTileStateIiLb1EEES9_NS1_10InputValueIiPiEEjiLb0EiEEvT0_T1_T2_iT3_T4_T5__param_4[1],
	.param .align 8 .b8 _ZN3cub18CUB_300001_SM_10006detail4scan16DeviceScanKernelINS2_10policy_hubIiiijN4cuda3std3__44plusIvEEE10Policy1000EN6thrust24THRUST_300001_SM_1000_NS10device_ptrIiEESF_NS0_13ScanTileStateIiLb1EEES9_NS1_10InputValueIiPiEEjiLb0EiEEvT0_T1_T2_iT3_T4_T5__param_5[16],
	.param .u32 _ZN3cub18CUB_300001_SM_10006detail4scan16DeviceScanKernelINS2_10policy_hubIiiijN4cuda3std3__44plusIvEEE10Policy1000EN6thrust24THRUST_300001_SM_1000_NS10device_ptrIiEESF_NS0_13ScanTileStateIiLb1EEES9_NS1_10InputValueIiPiEEjiLb0EiEEvT0_T1_T2_iT3_T4_T5__param_6
)
.maxntid 384
{
	.reg .pred 	%p<160>;
	.reg .b16 	%rs<3>;
	.reg .b32 	%r<1050>;
	.reg .b64 	%rd<58>;
	// demoted variable
	.shared .align 16 .b8 _ZZN3cub18CUB_300001_SM_10006detail4scan16DeviceScanKernelINS2_10policy_hubIiiijN4cuda3std3__44plusIvEEE10Policy1000EN6thrust24THRUST_300001_SM_1000_NS10device_ptrIiEESF_NS0_13ScanTileStateIiLb1EEES9_NS1_10InputValueIiPiEEjiLb0EiEEvT0_T1_T2_iT3_T4_T5_E12temp_storage[33808];
	ld.param.u32 	%r239, [_ZN3cub18CUB_300001_SM_10006detail4scan16DeviceScanKernelINS2_10policy_hubIiiijN4cuda3std3__44plusIvEEE10Policy1000EN6thrust24THRUST_300001_SM_1000_NS10device_ptrIiEESF_NS0_13ScanTileStateIiLb1EEES9_NS1_10InputValueIiPiEEjiLb0EiEEvT0_T1_T2_iT3_T4_T5__param_5];
	bfe.u32 	%r240, %r239, 0, 8;
	cvt.u16.u32 	%rs1, %r240;
	and.b16  	%rs2, %rs1, 255;
	ld.param.u64 	%rd16, [_ZN3cub18CUB_300001_SM_10006detail4scan16DeviceScanKernelINS2_10policy_hubIiiijN4cuda3std3__44plusIvEEE10Policy1000EN6thrust24THRUST_300001_SM_1000_NS10device_ptrIiEESF_NS0_13ScanTileStateIiLb1EEES9_NS1_10InputValueIiPiEEjiLb0EiEEvT0_T1_T2_iT3_T4_T5__param_2];
	ld.param.u64 	%rd15, [_ZN3cub18CUB_300001_SM_10006detail4scan16DeviceScanKernelINS2_10policy_hubIiiijN4cuda3std3__44plusIvEEE10Policy1000EN6thrust24THRUST_300001_SM_1000_NS10device_ptrIiEESF_NS0_13ScanTileStateIiLb1EEES9_NS1_10InputValueIiPiEEjiLb0EiEEvT0_T1_T2_iT3_T4_T5__param_1];
	ld.param.u64 	%rd14, [_ZN3cub18CUB_300001_SM_10006detail4scan16DeviceScanKernelINS2_10policy_hubIiiijN4cuda3std3__44plusIvEEE10Policy1000EN6thrust24THRUST_300001_SM_1000_NS10device_ptrIiEESF_NS0_13ScanTileStateIiLb1EEES9_NS1_10InputValueIiPiEEjiLb0EiEEvT0_T1_T2_iT3_T4_T5__param_0];
	ld.param.u64 	%rd1, [_ZN3cub18CUB_300001_SM_10006detail4scan16DeviceScanKernelINS2_10policy_hubIiiijN4cuda3std3__44plusIvEEE10Policy1000EN6thrust24THRUST_300001_SM_1000_NS10device_ptrIiEESF_NS0_13ScanTileStateIiLb1EEES9_NS1_10InputValueIiPiEEjiLb0EiEEvT0_T1_T2_iT3_T4_T5__param_5+8];
	ld.param.u32 	%r238, [_ZN3cub18CUB_300001_SM_10006detail4scan16DeviceScanKernelINS2_10policy_hubIiiijN4cuda3std3__44plusIvEEE10Policy1000EN6thrust24THRUST_300001_SM_1000_NS10device_ptrIiEESF_NS0_13ScanTileStateIiLb1EEES9_NS1_10InputValueIiPiEEjiLb0EiEEvT0_T1_T2_iT3_T4_T5__param_6];
	setp.eq.s16 	%p1, %rs2, 0;
	@%p1 bra 	$L__BB39_2;
	cvta.to.global.u64 	%rd17, %rd1;
	ld.global.u32 	%r997, [%rd17];
	bra.uni 	$L__BB39_3;
$L__BB39_2:
	cvt.u32.u64 	%r997, %rd1;
$L__BB39_3:
	ld.param.u32 	%r995, [_ZN3cub18CUB_300001_SM_10006detail4scan16DeviceScanKernelINS2_10policy_hubIiiijN4cuda3std3__44plusIvEEE10Policy1000EN6thrust24THRUST_300001_SM_1000_NS10device_ptrIiEESF_NS0_13ScanTileStateIiLb1EEES9_NS1_10InputValueIiPiEEjiLb0EiEEvT0_T1_T2_iT3_T4_T5__param_3];
	cvta.to.global.u64 	%rd3, %rd14;
	cvta.to.global.u64 	%rd4, %rd15;
	mov.u32 	%r241, %ctaid.x;
	add.s32 	%r998, %r995, %r241;
	mul.lo.s32 	%r5, %r998, 8448;
	sub.s32 	%r6, %r238, %r5;
	setp.lt.u32 	%p2, %r6, 8449;
	@%p2 bra 	$L__BB39_29;
	cvt.u64.u32 	%rd40, %r5;
	mov.u32 	%r7, %tid.x;
	and.b32  	%r640, %r7, 31;
	and.b32  	%r641, %r7, 992;
	mul.lo.s32 	%r642, %r641, 22;
	or.b32  	%r643, %r642, %r640;
	cvt.u64.u32 	%rd41, %r643;
	add.s64 	%rd5, %rd41, %rd40;
	shl.b64 	%rd42, %rd5, 2;
	add.s64 	%rd43, %rd3, %rd42;
	ld.global.u32 	%r644, [%rd43];
	ld.global.u32 	%r645, [%rd43+128];
	ld.global.u32 	%r646, [%rd43+256];
	ld.global.u32 	%r647, [%rd43+384];
	ld.global.u32 	%r648, [%rd43+512];
	ld.global.u32 	%r649, [%rd43+640];
	ld.global.u32 	%r650, [%rd43+768];
	ld.global.u32 	%r651, [%rd43+896];
	ld.global.u32 	%r652, [%rd43+1024];
	ld.global.u32 	%r653, [%rd43+1152];
	ld.global.u32 	%r654, [%rd43+1280];
	ld.global.u32 	%r655, [%rd43+1408];
	ld.global.u32 	%r656, [%rd43+1536];
	ld.global.u32 	%r657, [%rd43+1664];
	ld.global.u32 	%r658, [%rd43+1792];
	ld.global.u32 	%r659, [%rd43+1920];
	ld.global.u32 	%r660, [%rd43+2048];
	ld.global.u32 	%r661, [%rd43+2176];
	ld.global.u32 	%r662, [%rd43+2304];
	ld.global.u32 	%r663, [%rd43+2432];
	ld.global.u32 	%r664, [%rd43+2560];
	ld.global.u32 	%r665, [%rd43+2688];
	// begin inline asm
	mov.u32 %r639, %laneid;
	// end inline asm
	shr.u32 	%r9, %r7, 5;
	mad.lo.s32 	%r666, %r9, 704, %r639;
	shl.b32 	%r667, %r666, 2;
	mov.u32 	%r668, _ZZN3cub18CUB_300001_SM_10006detail4scan16DeviceScanKernelINS2_10policy_hubIiiijN4cuda3std3__44plusIvEEE10Policy1000EN6thrust24THRUST_300001_SM_1000_NS10device_ptrIiEESF_NS0_13ScanTileStateIiLb1EEES9_NS1_10InputValueIiPiEEjiLb0EiEEvT0_T1_T2_iT3_T4_T5_E12temp_storage;
	add.s32 	%r10, %r668, %r667;
	st.shared.u32 	[%r10], %r644;
	st.shared.u32 	[%r10+128], %r645;
	st.shared.u32 	[%r10+256], %r646;
	st.shared.u32 	[%r10+384], %r647;
	st.shared.u32 	[%r10+512], %r648;
	st.shared.u32 	[%r10+640], %r649;
	st.shared.u32 	[%r10+768], %r650;
	st.shared.u32 	[%r10+896], %r651;
	st.shared.u32 	[%r10+1024], %r652;
	st.shared.u32 	[%r10+1152], %r653;
	st.shared.u32 	[%r10+1280], %r654;
	st.shared.u32 	[%r10+1408], %r655;
	st.shared.u32 	[%r10+1536], %r656;
	st.shared.u32 	[%r10+1664], %r657;
	st.shared.u32 	[%r10+1792], %r658;
	st.shared.u32 	[%r10+1920], %r659;
	st.shared.u32 	[%r10+2048], %r660;
	st.shared.u32 	[%r10+2176], %r661;
	st.shared.u32 	[%r10+2304], %r662;
	st.shared.u32 	[%r10+2432], %r663;
	st.shared.u32 	[%r10+2560], %r664;
	st.shared.u32 	[%r10+2688], %r665;
	bar.warp.sync 	-1;
	mad.lo.s32 	%r11, %r639, 84, %r10;
	ld.shared.v2.u32 	{%r12, %r13}, [%r11];
	ld.shared.v2.u32 	{%r14, %r15}, [%r11+8];
	ld.shared.v2.u32 	{%r16, %r17}, [%r11+16];
	ld.shared.v2.u32 	{%r18, %r19}, [%r11+24];
	ld.shared.v2.u32 	{%r20, %r21}, [%r11+32];
	ld.shared.v2.u32 	{%r22, %r23}, [%r11+40];
	ld.shared.v2.u32 	{%r24, %r25}, [%r11+48];
	ld.shared.v2.u32 	{%r26, %r27}, [%r11+56];
	ld.shared.v2.u32 	{%r28, %r29}, [%r11+64];
	ld.shared.v2.u32 	{%r30, %r31}, [%r11+72];
	ld.shared.v2.u32 	{%r32, %r33}, [%r11+80];
	bar.sync 	0;
	setp.ne.s32 	%p104, %r998, 0;
	@%p104 bra 	$L__BB39_9;
	add.s32 	%r890, %r13, %r12;
	add.s32 	%r891, %r14, %r890;
	add.s32 	%r892, %r15, %r891;
	add.s32 	%r893, %r16, %r892;
	add.s32 	%r894, %r17, %r893;
	add.s32 	%r895, %r18, %r894;
	add.s32 	%r896, %r19, %r895;
	add.s32 	%r897, %r20, %r896;
	add.s32 	%r898, %r21, %r897;
	add.s32 	%r899, %r22, %r898;
	add.s32 	%r900, %r23, %r899;
	add.s32 	%r901, %r24, %r900;
	add.s32 	%r902, %r25, %r901;
	add.s32 	%r903, %r26, %r902;
	add.s32 	%r904, %r27, %r903;
	add.s32 	%r905, %r28, %r904;
	add.s32 	%r906, %r29, %r905;
	add.s32 	%r907, %r30, %r906;
	add.s32 	%r908, %r31, %r907;
	add.s32 	%r909, %r32, %r908;
	add.s32 	%r864, %r33, %r909;
	mov.b32 	%r862, 1;
	mov.b32 	%r887, 0;
	mov.b32 	%r889, -1;
	// begin inline asm
	{  .reg .s32 r0;  .reg .pred p;  shfl.sync.up.b32 r0|p, %r864, %r862, %r887, %r889;  @p add.s32 r0, r0, %r864;  mov.s32 %r860, r0;}
	// end inline asm
	mov.b32 	%r868, 2;
	// begin inline asm
	{  .reg .s32 r0;  .reg .pred p;  shfl.sync.up.b32 r0|p, %r860, %r868, %r887, %r889;  @p add.s32 r0, r0, %r860;  mov.s32 %r866, r0;}
	// end inline asm
	mov.b32 	%r874, 4;
	// begin inline asm
	{  .reg .s32 r0;  .reg .pred p;  shfl.sync.up.b32 r0|p, %r866, %r874, %r887, %r889;  @p add.s32 r0, r0, %r866;  mov.s32 %r872, r0;}
	// end inline asm
	mov.b32 	%r880, 8;
	// begin inline asm
	{  .reg .s32 r0;  .reg .pred p;  shfl.sync.up.b32 r0|p, %r872, %r880, %r887, %r889;  @p add.s32 r0, r0, %r872;  mov.s32 %r878, r0;}
	// end inline asm
	mov.b32 	%r886, 16;
	// begin inline asm
	{  .reg .s32 r0;  .reg .pred p;  shfl.sync.up.b32 r0|p, %r878, %r886, %r887, %r889;  @p add.s32 r0, r0, %r878;  mov.s32 %r884, r0;}
	// end inline asm
	setp.ne.s32 	%p146, %r639, 31;
	@%p146 bra 	$L__BB39_7;
	shl.b32 	%r910, %r9, 2;
	add.s32 	%r912, %r668, %r910;
	st.shared.u32 	[%r912+16], %r884;
$L__BB39_7:
	bar.sync 	0;
	ld.shared.v4.u32 	{%r913, %r914, %r915, %r916}, [_ZZN3cub18CUB_300001_SM_10006detail4scan16DeviceScanKernelINS2_10policy_hubIiiijN4cuda3std3__44plusIvEEE10Policy1000EN6thrust24THRUST_300001_SM_1000_NS10device_ptrIiEESF_NS0_13ScanTileStateIiLb1EEES9_NS1_10InputValueIiPiEEjiLb0EiEEvT0_T1_T2_iT3_T4_T5_E12temp_storage+16];
	add.s32 	%r917, %r914, %r913;
	setp.eq.s32 	%p147, %r9, 2;
	selp.b32 	%r918, %r917, %r913, %p147;
	add.s32 	%r919, %r917, %r915;
	setp.eq.s32 	%p148, %r9, 3;
	selp.b32 	%r920, %r919, %r918, %p148;
	add.s32 	%r921, %r919, %r916;
	setp.eq.s32 	%p149, %r9, 4;
	selp.b32 	%r922, %r921, %r920, %p149;
	ld.shared.v4.u32 	{%r923, %r924, %r925, %r926}, [_ZZN3cub18CUB_300001_SM_10006detail4scan16DeviceScanKernelINS2_10policy_hubIiiijN4cuda3std3__44plusIvEEE10Policy1000EN6thrust24THRUST_300001_SM_1000_NS10device_ptrIiEESF_NS0_13ScanTileStateIiLb1EEES9_NS1_10InputValueIiPiEEjiLb0EiEEvT0_T1_T2_iT3_T4_T5_E12temp_storage+32];
	add.s32 	%r927, %r921, %r923;
	setp.eq.s32 	%p150, %r9, 5;
	selp.b32 	%r928, %r927, %r922, %p150;
	add.s32 	%r929, %r927, %r924;
	setp.eq.s32 	%p151, %r9, 6;
	selp.b32 	%r930, %r929, %r928, %p151;
	add.s32 	%r931, %r929, %r925;
	setp.eq.s32 	%p152, %r9, 7;
	selp.b32 	%r932, %r931, %r930, %p152;
	add.s32 	%r933, %r931, %r926;
	setp.eq.s32 	%p153, %r9, 8;
	selp.b32 	%r934, %r933, %r932, %p153;
	ld.shared.v4.u32 	{%r935, %r936, %r937, %r938}, [_ZZN3cub18CUB_300001_SM_10006detail4scan16DeviceScanKernelINS2_10policy_hubIiiijN4cuda3std3__44plusIvEEE10Policy1000EN6thrust24THRUST_300001_SM_1000_NS10device_ptrIiEESF_NS0_13ScanTileStateIiLb1EEES9_NS1_10InputValueIiPiEEjiLb0EiEEvT0_T1_T2_iT3_T4_T5_E12temp_storage+48];
	add.s32 	%r939, %r933, %r935;
	setp.eq.s32 	%p154, %r9, 9;
	selp.b32 	%r940, %r939, %r934, %p154;
	add.s32 	%r941, %r939, %r936;
	setp.eq.s32 	%p155, %r9, 10;
	selp.b32 	%r942, %r941, %r940, %p155;
	add.s32 	%r943, %r941, %r937;
	setp.eq.s32 	%p156, %r9, 11;
	selp.b32 	%r944, %r943, %r942, %p156;
	setp.lt.u32 	%p157, %r7, 32;
	selp.b32 	%r945, 0, %r944, %p157;
	setp.eq.s32 	%p158, %r639, 0;
	sub.s32 	%r946, %r884, %r864;
	selp.b32 	%r947, 0, %r946, %p158;
	add.s32 	%r948, %r947, %r997;
	add.s32 	%r1012, %r948, %r945;
	add.s32 	%r949, %r938, %r997;
	add.s32 	%r37, %r949, %r943;
	setp.ne.s32 	%p159, %r7, 0;
	@%p159 bra 	$L__BB39_28;
	add.s64 	%rd55, %rd16, 256;
	mov.b32 	%r950, 101;
	// begin inline asm
	st.relaxed.gpu.v2.u32 [%rd55], {%r950, %r37};
	// end inline asm
	bra.uni 	$L__BB39_28;
$L__BB39_9:
	add.s32 	%r699, %r13, %r12;
	add.s32 	%r700, %r14, %r699;
	add.s32 	%r701, %r15, %r700;
	add.s32 	%r702, %r16, %r701;
	add.s32 	%r703, %r17, %r702;
	add.s32 	%r704, %r18, %r703;
	add.s32 	%r705, %r19, %r704;
	add.s32 	%r706, %r20, %r705;
	add.s32 	%r707, %r21, %r706;
	add.s32 	%r708, %r22, %r707;
	add.s32 	%r709, %r23, %r708;
	add.s32 	%r710, %r24, %r709;
	add.s32 	%r711, %r25, %r710;
	add.s32 	%r712, %r26, %r711;
	add.s32 	%r713, %r27, %r712;
	add.s32 	%r714, %r28, %r713;
	add.s32 	%r715, %r29, %r714;
	add.s32 	%r716, %r30, %r715;
	add.s32 	%r717, %r31, %r716;
	add.s32 	%r718, %r32, %r717;
	add.s32 	%r673, %r33, %r718;
	mov.b32 	%r671, 1;
	mov.b32 	%r696, 0;
	mov.b32 	%r698, -1;
	// begin inline asm
	{  .reg .s32 r0;  .reg .pred p;  shfl.sync.up.b32 r0|p, %r673, %r671, %r696, %r698;  @p add.s32 r0, r0, %r673;  mov.s32 %r669, r0;}
	// end inline asm
	mov.b32 	%r677, 2;
	// begin inline asm
	{  .reg .s32 r0;  .reg .pred p;  shfl.sync.up.b32 r0|p, %r669, %r677, %r696, %r698;  @p add.s32 r0, r0, %r669;  mov.s32 %r675, r0;}
	// end inline asm
	mov.b32 	%r683, 4;
	// begin inline asm
	{  .reg .s32 r0;  .reg .pred p;  shfl.sync.up.b32 r0|p, %r675, %r683, %r696, %r698;  @p add.s32 r0, r0, %r675;  mov.s32 %r681, r0;}
	// end inline asm
	mov.b32 	%r689, 8;
	// begin inline asm
	{  .reg .s32 r0;  .reg .pred p;  shfl.sync.up.b32 r0|p, %r681, %r689, %r696, %r698;  @p add.s32 r0, r0, %r681;  mov.s32 %r687, r0;}
	// end inline asm
	mov.b32 	%r695, 16;
	// begin inline asm
	{  .reg .s32 r0;  .reg .pred p;  shfl.sync.up.b32 r0|p, %r687, %r695, %r696, %r698;  @p add.s32 r0, r0, %r687;  mov.s32 %r693, r0;}
	// end inline asm
	setp.ne.s32 	%p105, %r639, 31;
	@%p105 bra 	$L__BB39_11;
	shl.b32 	%r719, %r9, 2;
	add.s32 	%r721, %r668, %r719;
	st.shared.u32 	[%r721+16], %r693;
$L__BB39_11:
	sub.s32 	%r722, %r693, %r673;
	bar.sync 	0;
	ld.shared.v4.u32 	{%r723, %r724, %r725, %r726}, [_ZZN3cub18CUB_300001_SM_10006detail4scan16DeviceScanKernelINS2_10policy_hubIiiijN4cuda3std3__44plusIvEEE10Policy1000EN6thrust24THRUST_300001_SM_1000_NS10device_ptrIiEESF_NS0_13ScanTileStateIiLb1EEES9_NS1_10InputValueIiPiEEjiLb0EiEEvT0_T1_T2_iT3_T4_T5_E12temp_storage+16];
	add.s32 	%r727, %r724, %r723;
	setp.eq.s32 	%p106, %r9, 2;
	selp.b32 	%r728, %r727, %r723, %p106;
	add.s32 	%r729, %r727, %r725;
	setp.eq.s32 	%p107, %r9, 3;
	selp.b32 	%r730, %r729, %r728, %p107;
	add.s32 	%r731, %r729, %r726;
	setp.eq.s32 	%p108, %r9, 4;
	selp.b32 	%r732, %r731, %r730, %p108;
	ld.shared.v4.u32 	{%r733, %r734, %r735, %r736}, [_ZZN3cub18CUB_300001_SM_10006detail4scan16DeviceScanKernelINS2_10policy_hubIiiijN4cuda3std3__44plusIvEEE10Policy1000EN6thrust24THRUST_300001_SM_1000_NS10device_ptrIiEESF_NS0_13ScanTileStateIiLb1EEES9_NS1_10InputValueIiPiEEjiLb0EiEEvT0_T1_T2_iT3_T4_T5_E12temp_storage+32];
	add.s32 	%r737, %r731, %r733;
	setp.eq.s32 	%p109, %r9, 5;
	selp.b32 	%r738, %r737, %r732, %p109;
	add.s32 	%r739, %r737, %r734;
	setp.eq.s32 	%p110, %r9, 6;
	selp.b32 	%r740, %r739, %r738, %p110;
	add.s32 	%r741, %r739, %r735;
	setp.eq.s32 	%p111, %r9, 7;
	selp.b32 	%r742, %r741, %r740, %p111;
	add.s32 	%r743, %r741, %r736;
	setp.eq.s32 	%p112, %r9, 8;
	selp.b32 	%r744, %r743, %r742, %p112;
	ld.shared.v4.u32 	{%r745, %r746, %r747, %r748}, [_ZZN3cub18CUB_300001_SM_10006detail4scan16DeviceScanKernelINS2_10policy_hubIiiijN4cuda3std3__44plusIvEEE10Policy1000EN6thrust24THRUST_300001_SM_1000_NS10device_ptrIiEESF_NS0_13ScanTileStateIiLb1EEES9_NS1_10InputValueIiPiEEjiLb0EiEEvT0_T1_T2_iT3_T4_T5_E12temp_storage+48];
	add.s32 	%r749, %r743, %r745;
	setp.eq.s32 	%p113, %r9, 9;
	selp.b32 	%r750, %r749, %r744, %p113;
	add.s32 	%r751, %r749, %r746;
	setp.eq.s32 	%p114, %r9, 10;
	selp.b32 	%r752, %r751, %r750, %p114;
	add.s32 	%r753, %r751, %r747;
	setp.eq.s32 	%p115, %r9, 11;
	selp.b32 	%r754, %r753, %r752, %p115;
	add.s32 	%r40, %r753, %r748;
	setp.gt.u32 	%p116, %r7, 31;
	setp.lt.u32 	%p117, %r7, 32;
	setp.eq.s32 	%p118, %r639, 0;
	selp.b32 	%r755, 0, %r722, %p118;
	add.s32 	%r1011, %r754, %r755;
	selp.b32 	%r42, %r722, %r1011, %p117;
	@%p116 bra 	$L__BB39_27;
	setp.ne.s32 	%p119, %r7, 0;
	mul.wide.s32 	%rd44, %r998, 8;
	add.s64 	%rd6, %rd16, %rd44;
	@%p119 bra 	$L__BB39_14;
	st.shared.u32 	[_ZZN3cub18CUB_300001_SM_10006detail4scan16DeviceScanKernelINS2_10policy_hubIiiijN4cuda3std3__44plusIvEEE10Policy1000EN6thrust24THRUST_300001_SM_1000_NS10device_ptrIiEESF_NS0_13ScanTileStateIiLb1EEES9_NS1_10InputValueIiPiEEjiLb0EiEEvT0_T1_T2_iT3_T4_T5_E12temp_storage+12], %r40;
	add.s64 	%rd45, %rd6, 256;
	mov.b32 	%r756, 100;
	// begin inline asm
	st.relaxed.gpu.v2.u32 [%rd45], {%r756, %r40};
	// end inline asm
$L__BB39_14:
	not.b32 	%r762, %r7;
	add.s32 	%r1006, %r998, %r762;
	mov.b32 	%r758, 830;
	// begin inline asm
	nanosleep.u32 %r758;
	// end inline asm
	mul.wide.s32 	%rd47, %r1006, 8;
	add.s64 	%rd48, %rd16, %rd47;
	add.s64 	%rd46, %rd48, 256;
	// begin inline asm
	ld.relaxed.gpu.v2.u32 {%r1008, %r1000}, [%rd46];
	// end inline asm
	mov.b32 	%r1001, 952;
$L__BB39_15:
	setp.eq.s32 	%p120, %r1008, 99;
	mov.b32 	%r763, -1;
	vote.sync.any.pred 	%p121, %p120, %r763;
	not.pred 	%p122, %p121;
	@%p122 bra 	$L__BB39_17;
	mul.lo.s32 	%r858, %r998, 16807;
	and.b32  	%r998, %r858, 2147483647;
	add.s32 	%r859, %r1001, 1;
	rem.u32 	%r855, %r998, %r859;
	// begin inline asm
	nanosleep.u32 %r855;
	// end inline asm
	shr.u32 	%r1001, %r1001, 1;
	// begin inline asm
	ld.relaxed.gpu.v2.u32 {%r1008, %r1000}, [%rd46];
	// end inline asm
	bra.uni 	$L__BB39_15;
$L__BB39_17:
	setp.eq.s32 	%p123, %r1008, 101;
	mov.b32 	%r790, -1;
	vote.sync.ballot.b32 	%r792, %p123, %r790;
	// begin inline asm
	mov.u32 %r765, %lanemask_ge;
	// end inline asm
	and.b32  	%r793, %r792, %r765;
	or.b32  	%r794, %r793, -2147483648;
	add.s32 	%r795, %r794, -1;
	not.b32 	%r796, %r794;
	and.b32  	%r797, %r796, %r795;
	popc.b32 	%r769, %r797;
	mov.b32 	%r768, 1;
	// begin inline asm
	shfl.sync.down.b32 %r766, %r1000, %r768, %r769, %r790;
	// end inline asm
	setp.lt.s32 	%p125, %r639, %r769;
	selp.b32 	%r798, %r766, 0, %p125;
	add.s32 	%r772, %r798, %r1000;
	mov.b32 	%r773, 2;
	// begin inline asm
	shfl.sync.down.b32 %r771, %r772, %r773, %r769, %r790;
	// end inline asm
	add.s32 	%r57, %r639, 2;
	setp.gt.s32 	%p126, %r57, %r769;
	selp.b32 	%r799, 0, %r771, %p126;
	add.s32 	%r777, %r772, %r799;
	mov.b32 	%r778, 4;
	// begin inline asm
	shfl.sync.down.b32 %r776, %r777, %r778, %r769, %r790;
	// end inline asm
	add.s32 	%r58, %r639, 4;
	setp.gt.s32 	%p127, %r58, %r769;
	selp.b32 	%r800, 0, %r776, %p127;
	add.s32 	%r782, %r777, %r800;
	mov.b32 	%r783, 8;
	// begin inline asm
	shfl.sync.down.b32 %r781, %r782, %r783, %r769, %r790;
	// end inline asm
	add.s32 	%r59, %r639, 8;
	setp.gt.s32 	%p128, %r59, %r769;
	selp.b32 	%r801, 0, %r781, %p128;
	add.s32 	%r787, %r782, %r801;
	mov.b32 	%r788, 16;
	// begin inline asm
	shfl.sync.down.b32 %r786, %r787, %r788, %r769, %r790;
	// end inline asm
	add.s32 	%r60, %r639, 16;
	setp.gt.s32 	%p129, %r60, %r769;
	selp.b32 	%r802, 0, %r786, %p129;
	add.s32 	%r1005, %r787, %r802;
	add.s64 	%rd8, %rd16, 256;
	mov.b32 	%r1002, 952;
$L__BB39_18:
	setp.ne.s32 	%p130, %r1008, 101;
	mov.b32 	%r803, -1;
	vote.sync.all.pred 	%p131, %p130, %r803;
	not.pred 	%p132, %p131;
	@%p132 bra 	$L__BB39_23;
	shr.u32 	%r1002, %r1002, 1;
	mul.wide.s32 	%rd51, %r1006, 8;
	add.s64 	%rd52, %rd8, %rd51;
	add.s64 	%rd50, %rd52, -256;
	// begin inline asm
	ld.relaxed.gpu.v2.u32 {%r1008, %r1009}, [%rd50];
	// end inline asm
	mov.u32 	%r1010, %r1002;
$L__BB39_20:
	setp.eq.s32 	%p136, %r1008, 99;
	mov.b32 	%r811, -1;
	vote.sync.any.pred 	%p137, %p136, %r811;
	not.pred 	%p138, %p137;
	@%p138 bra 	$L__BB39_22;
	mul.lo.s32 	%r853, %r998, 16807;
	and.b32  	%r998, %r853, 2147483647;
	add.s32 	%r854, %r1010, 1;
	rem.u32 	%r850, %r998, %r854;
	// begin inline asm
	nanosleep.u32 %r850;
	// end inline asm
	shr.u32 	%r1010, %r1010, 1;
	// begin inline asm
	ld.relaxed.gpu.v2.u32 {%r1008, %r1009}, [%rd50];
	// end inline asm
	bra.uni 	$L__BB39_20;
$L__BB39_22:
	setp.eq.s32 	%p139, %r1008, 101;
	mov.b32 	%r837, -1;
	vote.sync.ballot.b32 	%r838, %p139, %r837;
	and.b32  	%r839, %r838, %r765;
	or.b32  	%r840, %r839, -2147483648;
	add.s32 	%r841, %r840, -1;
	not.b32 	%r842, %r840;
	and.b32  	%r843, %r842, %r841;
	popc.b32 	%r816, %r843;
	mov.b32 	%r815, 1;
	// begin inline asm
	shfl.sync.down.b32 %r813, %r1009, %r815, %r816, %r837;
	// end inline asm
	setp.lt.s32 	%p141, %r639, %r816;
	selp.b32 	%r844, %r813, 0, %p141;
	add.s32 	%r819, %r844, %r1009;
	mov.b32 	%r820, 2;
	// begin inline asm
	shfl.sync.down.b32 %r818, %r819, %r820, %r816, %r837;
	// end inline asm
	setp.gt.s32 	%p142, %r57, %r816;
	selp.b32 	%r845, 0, %r818, %p142;
	add.s32 	%r824, %r819, %r845;
	mov.b32 	%r825, 4;
	// begin inline asm
	shfl.sync.down.b32 %r823, %r824, %r825, %r816, %r837;
	// end inline asm
	setp.gt.s32 	%p143, %r58, %r816;
	selp.b32 	%r846, 0, %r823, %p143;
	add.s32 	%r829, %r824, %r846;
	mov.b32 	%r830, 8;
	// begin inline asm
	shfl.sync.down.b32 %r828, %r829, %r830, %r816, %r837;
	// end inline asm
	setp.gt.s32 	%p144, %r59, %r816;
	selp.b32 	%r847, 0, %r828, %p144;
	add.s32 	%r834, %r829, %r847;
	mov.b32 	%r835, 16;
	// begin inline asm
	shfl.sync.down.b32 %r833, %r834, %r835, %r816, %r837;
	// end inline asm
	setp.gt.s32 	%p145, %r60, %r816;
	selp.b32 	%r848, 0, %r833, %p145;
	add.s32 	%r849, %r848, %r1005;
	add.s32 	%r1005, %r849, %r834;
	add.s32 	%r1006, %r1006, -32;
	bra.uni 	$L__BB39_18;
$L__BB39_23:
	@%p119 bra 	$L__BB39_25;
	add.s32 	%r806, %r1005, %r40;
	add.s64 	%rd49, %rd6, 256;
	mov.b32 	%r805, 101;
	// begin inline asm
	st.relaxed.gpu.v2.u32 [%rd49], {%r805, %r806};
	// end inline asm
	st.shared.u32 	[_ZZN3cub18CUB_300001_SM_10006detail4scan16DeviceScanKernelINS2_10policy_hubIiiijN4cuda3std3__44plusIvEEE10Policy1000EN6thrust24THRUST_300001_SM_1000_NS10device_ptrIiEESF_NS0_13ScanTileStateIiLb1EEES9_NS1_10InputValueIiPiEEjiLb0EiEEvT0_T1_T2_iT3_T4_T5_E12temp_storage+4], %r1005;
	st.shared.u32 	[_ZZN3cub18CUB_300001_SM_10006detail4scan16DeviceScanKernelINS2_10policy_hubIiiijN4cuda3std3__44plusIvEEE10Policy1000EN6thrust24THRUST_300001_SM_1000_NS10device_ptrIiEESF_NS0_13ScanTileStateIiLb1EEES9_NS1_10InputValueIiPiEEjiLb0EiEEvT0_T1_T2_iT3_T4_T5_E12temp_storage+8], %r806;
$L__BB39_25:
	setp.ne.s32 	%p134, %r639, 0;
	mov.u32 	%r1011, %r42;
	@%p134 bra 	$L__BB39_27;
	st.shared.u32 	[_ZZN3cub18CUB_300001_SM_10006detail4scan16DeviceScanKernelINS2_10policy_hubIiiijN4cuda3std3__44plusIvEEE10Policy1000EN6thrust24THRUST_300001_SM_1000_NS10device_ptrIiEESF_NS0_13ScanTileStateIiLb1EEES9_NS1_10InputValueIiPiEEjiLb0EiEEvT0_T1_T2_iT3_T4_T5_E12temp_storage+76], %r1005;
	mov.u32 	%r1011, %r1005;
$L__BB39_27:
	bar.sync 	0;
	setp.eq.s32 	%p135, %r7, 0;
	ld.shared.u32 	%r807, [_ZZN3cub18CUB_300001_SM_10006detail4scan16DeviceScanKernelINS2_10policy_hubIiiijN4cuda3std3__44plusIvEEE10Policy1000EN6thrust24THRUST_300001_SM_1000_NS10device_ptrIiEESF_NS0_13ScanTileStateIiLb1EEES9_NS1_10InputValueIiPiEEjiLb0EiEEvT0_T1_T2_iT3_T4_T5_E12temp_storage+76];
	selp.b32 	%r808, 0, %r807, %p135;
	add.s32 	%r1012, %r808, %r1011;
$L__BB39_28:
	add.s32 	%r952, %r1012, %r12;
	add.s32 	%r953, %r13, %r952;
	add.s32 	%r954, %r14, %r953;
	add.s32 	%r955, %r15, %r954;
	add.s32 	%r956, %r16, %r955;
	add.s32 	%r957, %r17, %r956;
	add.s32 	%r958, %r18, %r957;
	add.s32 	%r959, %r19, %r958;
	add.s32 	%r960, %r20, %r959;
	add.s32 	%r961, %r21, %r960;
	add.s32 	%r962, %r22, %r961;
	add.s32 	%r963, %r23, %r962;
	add.s32 	%r964, %r24, %r963;
	add.s32 	%r965, %r25, %r964;
	add.s32 	%r966, %r26, %r965;
	add.s32 	%r967, %r27, %r966;
	add.s32 	%r968, %r28, %r967;
	add.s32 	%r969, %r29, %r968;
	add.s32 	%r970, %r30, %r969;
	add.s32 	%r971, %r31, %r970;
	add.s32 	%r972, %r32, %r971;
	bar.sync 	0;
	st.shared.v2.u32 	[%r11], {%r1012, %r952};
	st.shared.v2.u32 	[%r11+8], {%r953, %r954};
	st.shared.v2.u32 	[%r11+16], {%r955, %r956};
	st.shared.v2.u32 	[%r11+24], {%r957, %r958};
	st.shared.v2.u32 	[%r11+32], {%r959, %r960};
	st.shared.v2.u32 	[%r11+40], {%r961, %r962};
	st.shared.v2.u32 	[%r11+48], {%r963, %r964};
	st.shared.v2.u32 	[%r11+56], {%r965, %r966};
	st.shared.v2.u32 	[%r11+64], {%r967, %r968};
	st.shared.v2.u32 	[%r11+72], {%r969, %r970};
	st.shared.v2.u32 	[%r11+80], {%r971, %r972};
	bar.warp.sync 	-1;
	ld.shared.u32 	%r973, [%r10];
	ld.shared.u32 	%r974, [%r10+128];
	ld.shared.u32 	%r975, [%r10+256];
	ld.shared.u32 	%r976, [%r10+384];
	ld.shared.u32 	%r977, [%r10+512];
	ld.shared.u32 	%r978, [%r10+640];
	ld.shared.u32 	%r979, [%r10+768];
	ld.shared.u32 	%r980, [%r10+896];
	ld.shared.u32 	%r981, [%r10+1024];
	ld.shared.u32 	%r982, [%r10+1152];
	ld.shared.u32 	%r983, [%r10+1280];
	ld.shared.u32 	%r984, [%r10+1408];
	ld.shared.u32 	%r985, [%r10+1536];
	ld.shared.u32 	%r986, [%r10+1664];
	ld.shared.u32 	%r987, [%r10+1792];
	ld.shared.u32 	%r988, [%r10+1920];
	ld.shared.u32 	%r989, [%r10+2048];
	ld.shared.u32 	%r990, [%r10+2176];
	ld.shared.u32 	%r991, [%r10+2304];
	ld.shared.u32 	%r992, [%r10+2432];
	ld.shared.u32 	%r993, [%r10+2560];
	ld.shared.u32 	%r994, [%r10+2688];
	add.s64 	%rd57, %rd4, %rd42;
	st.global.u32 	[%rd57], %r973;
	st.global.u32 	[%rd57+128], %r974;
	st.global.u32 	[%rd57+256], %r975;
	st.global.u32 	[%rd57+384], %r976;
	st.global.u32 	[%rd57+512], %r977;
	st.global.u32 	[%rd57+640], %r978;
	st.global.u32 	[%rd57+768], %r979;
	st.global.u32 	[%rd57+896], %r980;
	st.global.u32 	[%rd57+1024], %r981;
	st.global.u32 	[%rd57+1152], %r982;
	st.global.u32 	[%rd57+1280], %r983;
	st.global.u32 	[%rd57+1408], %r984;
	st.global.u32 	[%rd57+1536], %r985;
	st.global.u32 	[%rd57+1664], %r986;
	st.global.u32 	[%rd57+1792], %r987;
	st.global.u32 	[%rd57+1920], %r988;
	st.global.u32 	[%rd57+2048], %r989;
	st.global.u32 	[%rd57+2176], %r990;
	st.global.u32 	[%rd57+2304], %r991;
	st.global.u32 	[%rd57+2432], %r992;
	st.global.u32 	[%rd57+2560], %r993;
	st.global.u32 	[%rd57+2688], %r994;
	bra.uni 	$L__BB39_143;
$L__BB39_29:
	setp.eq.s32 	%p3, %r6, 0;
	@%p3 bra 	$L__BB39_143;
	mul.wide.u32 	%rd18, %r5, 4;
	add.s64 	%rd19, %rd3, %rd18;
	mov.u32 	%r85, %tid.x;
	ld.global.u32 	%r1034, [%rd19];
	and.b32  	%r242, %r85, 31;
	and.b32  	%r243, %r85, 992;
	mul.lo.s32 	%r244, %r243, 22;
	or.b32  	%r87, %r244, %r242;
	setp.ge.u32 	%p4, %r87, %r6;
	shl.b32 	%r245, %r87, 2;
	cvt.u64.u32 	%rd20, %r245;
	add.s64 	%rd10, %rd19, %rd20;
	mov.u32 	%r1013, %r1034;
	@%p4 bra 	$L__BB39_32;
	ld.global.u32 	%r1013, [%rd10];
$L__BB39_32:
	add.s32 	%r90, %r87, 32;
	setp.ge.u32 	%p5, %r90, %r6;
	mov.u32 	%r1014, %r1034;
	@%p5 bra 	$L__BB39_34;
	ld.global.u32 	%r1014, [%rd10+128];
$L__BB39_34:
	add.s32 	%r93, %r87, 64;
	setp.ge.u32 	%p6, %r93, %r6;
	mov.u32 	%r1015, %r1034;
	@%p6 bra 	$L__BB39_36;
	ld.global.u32 	%r1015, [%rd10+256];
$L__BB39_36:
	add.s32 	%r96, %r87, 96;
	setp.ge.u32 	%p7, %r96, %r6;
	mov.u32 	%r1016, %r1034;
	@%p7 bra 	$L__BB39_38;
	ld.global.u32 	%r1016, [%rd10+384];
$L__BB39_38:
	add.s32 	%r246, %r87, 128;
	setp.ge.u32 	%p8, %r246, %r6;
	mov.u32 	%r1017, %r1034;
	@%p8 bra 	$L__BB39_40;
	ld.global.u32 	%r1017, [%rd10+512];
$L__BB39_40:
	add.s32 	%r247, %r87, 160;
	setp.ge.u32 	%p9, %r247, %r6;
	mov.u32 	%r1018, %r1034;
	@%p9 bra 	$L__BB39_42;
	ld.global.u32 	%r1018, [%rd10+640];
$L__BB39_42:
	add.s32 	%r248, %r87, 192;
	setp.ge.u32 	%p10, %r248, %r6;
	mov.u32 	%r1019, %r1034;
	@%p10 bra 	$L__BB39_44;
	ld.global.u32 	%r1019, [%rd10+768];
$L__BB39_44:
	add.s32 	%r249, %r87, 224;
	setp.ge.u32 	%p11, %r249, %r6;
	mov.u32 	%r1020, %r1034;
	@%p11 bra 	$L__BB39_46;
	ld.global.u32 	%r1020, [%rd10+896];
$L__BB39_46:
	add.s32 	%r250, %r87, 256;
	setp.ge.u32 	%p12, %r250, %r6;
	mov.u32 	%r1021, %r1034;
	@%p12 bra 	$L__BB39_48;
	ld.global.u32 	%r1021, [%rd10+1024];
$L__BB39_48:
	add.s32 	%r251, %r87, 288;
	setp.ge.u32 	%p13, %r251, %r6;
	mov.u32 	%r1022, %r1034;
	@%p13 bra 	$L__BB39_50;
	ld.global.u32 	%r1022, [%rd10+1152];
$L__BB39_50:
	add.s32 	%r111, %r87, 320;
	setp.ge.u32 	%p14, %r111, %r6;
	mov.u32 	%r1023, %r1034;
	@%p14 bra 	$L__BB39_52;
	ld.global.u32 	%r1023, [%rd10+1280];
$L__BB39_52:
	add.s32 	%r114, %r87, 352;
	setp.ge.u32 	%p15, %r114, %r6;
	mov.u32 	%r1024, %r1034;
	@%p15 bra 	$L__BB39_54;
	ld.global.u32 	%r1024, [%rd10+1408];
$L__BB39_54:
	add.s32 	%r117, %r87, 384;
	setp.ge.u32 	%p16, %r117, %r6;
	mov.u32 	%r1025, %r1034;
	@%p16 bra 	$L__BB39_56;
	ld.global.u32 	%r1025, [%rd10+1536];
$L__BB39_56:
	add.s32 	%r120, %r87, 416;
	setp.ge.u32 	%p17, %r120, %r6;
	mov.u32 	%r1026, %r1034;
	@%p17 bra 	$L__BB39_58;
	ld.global.u32 	%r1026, [%rd10+1664];
$L__BB39_58:
	add.s32 	%r252, %r87, 448;
	setp.ge.u32 	%p18, %r252, %r6;
	mov.u32 	%r1027, %r1034;
	@%p18 bra 	$L__BB39_60;
	ld.global.u32 	%r1027, [%rd10+1792];
$L__BB39_60:
	add.s32 	%r253, %r87, 480;
	setp.ge.u32 	%p19, %r253, %r6;
	mov.u32 	%r1028, %r1034;
	@%p19 bra 	$L__BB39_62;
	ld.global.u32 	%r1028, [%rd10+1920];
$L__BB39_62:
	add.s32 	%r254, %r87, 512;
	setp.ge.u32 	%p20, %r254, %r6;
	mov.u32 	%r1029, %r1034;
	@%p20 bra 	$L__BB39_64;
	ld.global.u32 	%r1029, [%rd10+2048];
$L__BB39_64:
	add.s32 	%r129, %r87, 544;
	setp.ge.u32 	%p21, %r129, %r6;
	mov.u32 	%r1030, %r1034;
	@%p21 bra 	$L__BB39_66;
	ld.global.u32 	%r1030, [%rd10+2176];
$L__BB39_66:
	add.s32 	%r132, %r87, 576;
	setp.ge.u32 	%p22, %r132, %r6;
	mov.u32 	%r1031, %r1034;
	@%p22 bra 	$L__BB39_68;
	ld.global.u32 	%r1031, [%rd10+2304];
$L__BB39_68:
	add.s32 	%r255, %r87, 608;
	setp.ge.u32 	%p23, %r255, %r6;
	mov.u32 	%r1032, %r1034;
	@%p23 bra 	$L__BB39_70;
	ld.global.u32 	%r1032, [%rd10+2432];
$L__BB39_70:
	add.s32 	%r256, %r87, 640;
	setp.ge.u32 	%p24, %r256, %r6;
	mov.u32 	%r1033, %r1034;
	@%p24 bra 	$L__BB39_72;
	ld.global.u32 	%r1033, [%rd10+2560];
$L__BB39_72:
	add.s32 	%r139, %r87, 672;
	setp.ge.u32 	%p25, %r139, %r6;
	@%p25 bra 	$L__BB39_74;
	ld.global.u32 	%r1034, [%rd10+2688];
$L__BB39_74:
	// begin inline asm
	mov.u32 %r257, %laneid;
	// end inline asm
	shr.u32 	%r143, %r85, 5;
	mad.lo.s32 	%r258, %r143, 704, %r257;
	shl.b32 	%r259, %r258, 2;
	mov.u32 	%r260, _ZZN3cub18CUB_300001_SM_10006detail4scan16DeviceScanKernelINS2_10policy_hubIiiijN4cuda3std3__44plusIvEEE10Policy1000EN6thrust24THRUST_300001_SM_1000_NS10device_ptrIiEESF_NS0_13ScanTileStateIiLb1EEES9_NS1_10InputValueIiPiEEjiLb0EiEEvT0_T1_T2_iT3_T4_T5_E12temp_storage;
	add.s32 	%r144, %r260, %r259;
	st.shared.u32 	[%r144], %r1013;
	st.shared.u32 	[%r144+128], %r1014;
	st.shared.u32 	[%r144+256], %r1015;
	st.shared.u32 	[%r144+384], %r1016;
	st.shared.u32 	[%r144+512], %r1017;
	st.shared.u32 	[%r144+640], %r1018;
	st.shared.u32 	[%r144+768], %r1019;
	st.shared.u32 	[%r144+896], %r1020;
	st.shared.u32 	[%r144+1024], %r1021;
	st.shared.u32 	[%r144+1152], %r1022;
	st.shared.u32 	[%r144+1280], %r1023;
	st.shared.u32 	[%r144+1408], %r1024;
	st.shared.u32 	[%r144+1536], %r1025;
	st.shared.u32 	[%r144+1664], %r1026;
	st.shared.u32 	[%r144+1792], %r1027;
	st.shared.u32 	[%r144+1920], %r1028;
	st.shared.u32 	[%r144+2048], %r1029;
	st.shared.u32 	[%r144+2176], %r1030;
	st.shared.u32 	[%r144+2304], %r1031;
	st.shared.u32 	[%r144+2432], %r1032;
	st.shared.u32 	[%r144+2560], %r1033;
	st.shared.u32 	[%r144+2688], %r1034;
	bar.warp.sync 	-1;
	mad.lo.s32 	%r145, %r257, 84, %r144;
	ld.shared.v2.u32 	{%r146, %r147}, [%r145];
	ld.shared.v2.u32 	{%r148, %r149}, [%r145+8];
	ld.shared.v2.u32 	{%r150, %r151}, [%r145+16];
	ld.shared.v2.u32 	{%r152, %r153}, [%r145+24];
	ld.shared.v2.u32 	{%r154, %r155}, [%r145+32];
	ld.shared.v2.u32 	{%r156, %r157}, [%r145+40];
	ld.shared.v2.u32 	{%r158, %r159}, [%r145+48];
	ld.shared.v2.u32 	{%r160, %r161}, [%r145+56];
	ld.shared.v2.u32 	{%r162, %r163}, [%r145+64];
	ld.shared.v2.u32 	{%r164, %r165}, [%r145+72];
	ld.shared.v2.u32 	{%r166, %r167}, [%r145+80];
	bar.sync 	0;
	setp.ne.s32 	%p26, %r998, 0;
	@%p26 bra 	$L__BB39_78;
	add.s32 	%r490, %r147, %r146;
	add.s32 	%r491, %r148, %r490;
	add.s32 	%r492, %r149, %r491;
	add.s32 	%r493, %r150, %r492;
	add.s32 	%r494, %r151, %r493;
	add.s32 	%r495, %r152, %r494;
	add.s32 	%r496, %r153, %r495;
	add.s32 	%r497, %r154, %r496;
	add.s32 	%r498, %r155, %r497;
	add.s32 	%r499, %r156, %r498;
	add.s32 	%r500, %r157, %r499;
	add.s32 	%r501, %r158, %r500;
	add.s32 	%r502, %r159, %r501;
	add.s32 	%r503, %r160, %r502;
	add.s32 	%r504, %r161, %r503;
	add.s32 	%r505, %r162, %r504;
	add.s32 	%r506, %r163, %r505;
	add.s32 	%r507, %r164, %r506;
	add.s32 	%r508, %r165, %r507;
	add.s32 	%r509, %r166, %r508;
	add.s32 	%r464, %r167, %r509;
	mov.b32 	%r462, 1;
	mov.b32 	%r487, 0;
	mov.b32 	%r489, -1;
	// begin inline asm
	{  .reg .s32 r0;  .reg .pred p;  shfl.sync.up.b32 r0|p, %r464, %r462, %r487, %r489;  @p add.s32 r0, r0, %r464;  mov.s32 %r460, r0;}
	// end inline asm
	mov.b32 	%r468, 2;
	// begin inline asm
	{  .reg .s32 r0;  .reg .pred p;  shfl.sync.up.b32 r0|p, %r460, %r468, %r487, %r489;  @p add.s32 r0, r0, %r460;  mov.s32 %r466, r0;}
	// end inline asm
	mov.b32 	%r474, 4;
	// begin inline asm
	{  .reg .s32 r0;  .reg .pred p;  shfl.sync.up.b32 r0|p, %r466, %r474, %r487, %r489;  @p add.s32 r0, r0, %r466;  mov.s32 %r472, r0;}
	// end inline asm
	mov.b32 	%r480, 8;
	// begin inline asm
	{  .reg .s32 r0;  .reg .pred p;  shfl.sync.up.b32 r0|p, %r472, %r480, %r487, %r489;  @p add.s32 r0, r0, %r472;  mov.s32 %r478, r0;}
	// end inline asm
	mov.b32 	%r486, 16;
	// begin inline asm
	{  .reg .s32 r0;  .reg .pred p;  shfl.sync.up.b32 r0|p, %r478, %r486, %r487, %r489;  @p add.s32 r0, r0, %r478;  mov.s32 %r484, r0;}
	// end inline asm
	setp.ne.s32 	%p68, %r257, 31;
	@%p68 bra 	$L__BB39_77;
	shl.b32 	%r510, %r143, 2;
	mov.u32 	%r511, _ZZN3cub18CUB_300001_SM_10006detail4scan16DeviceScanKernelINS2_10policy_hubIiiijN4cuda3std3__44plusIvEEE10Policy1000EN6thrust24THRUST_300001_SM_1000_NS10device_ptrIiEESF_NS0_13ScanTileStateIiLb1EEES9_NS1_10InputValueIiPiEEjiLb0EiEEvT0_T1_T2_iT3_T4_T5_E12temp_storage;
	add.s32 	%r512, %r511, %r510;
	st.shared.u32 	[%r512+16], %r484;
$L__BB39_77:
	bar.sync 	0;
	ld.shared.v4.u32 	{%r513, %r514, %r515, %r516}, [_ZZN3cub18CUB_300001_SM_10006detail4scan16DeviceScanKernelINS2_10policy_hubIiiijN4cuda3std3__44plusIvEEE10Policy1000EN6thrust24THRUST_300001_SM_1000_NS10device_ptrIiEESF_NS0_13ScanTileStateIiLb1EEES9_NS1_10InputValueIiPiEEjiLb0EiEEvT0_T1_T2_iT3_T4_T5_E12temp_storage+16];
	add.s32 	%r517, %r514, %r513;
	setp.eq.s32 	%p69, %r143, 2;
	selp.b32 	%r518, %r517, %r513, %p69;
	add.s32 	%r519, %r517, %r515;
	setp.eq.s32 	%p70, %r143, 3;
	selp.b32 	%r520, %r519, %r518, %p70;
	add.s32 	%r521, %r519, %r516;
	setp.eq.s32 	%p71, %r143, 4;
	selp.b32 	%r522, %r521, %r520, %p71;
	ld.shared.v4.u32 	{%r523, %r524, %r525, %r526}, [_ZZN3cub18CUB_300001_SM_10006detail4scan16DeviceScanKernelINS2_10policy_hubIiiijN4cuda3std3__44plusIvEEE10Policy1000EN6thrust24THRUST_300001_SM_1000_NS10device_ptrIiEESF_NS0_13ScanTileStateIiLb1EEES9_NS1_10InputValueIiPiEEjiLb0EiEEvT0_T1_T2_iT3_T4_T5_E12temp_storage+32];
	add.s32 	%r527, %r521, %r523;
	setp.eq.s32 	%p72, %r143, 5;
	selp.b32 	%r528, %r527, %r522, %p72;
	add.s32 	%r529, %r527, %r524;
	setp.eq.s32 	%p73, %r143, 6;
	selp.b32 	%r530, %r529, %r528, %p73;
	add.s32 	%r531, %r529, %r525;
	setp.eq.s32 	%p74, %r143, 7;
	selp.b32 	%r532, %r531, %r530, %p74;
	add.s32 	%r533, %r531, %r526;
	setp.eq.s32 	%p75, %r143, 8;
	selp.b32 	%r534, %r533, %r532, %p75;
	.pragma "used_bytes_mask 4095";
	ld.shared.v4.u32 	{%r535, %r536, %r537, %r538}, [_ZZN3cub18CUB_300001_SM_10006detail4scan16DeviceScanKernelINS2_10policy_hubIiiijN4cuda3std3__44plusIvEEE10Policy1000EN6thrust24THRUST_300001_SM_1000_NS10device_ptrIiEESF_NS0_13ScanTileStateIiLb1EEES9_NS1_10InputValueIiPiEEjiLb0EiEEvT0_T1_T2_iT3_T4_T5_E12temp_storage+48];
	add.s32 	%r539, %r533, %r535;
	setp.eq.s32 	%p76, %r143, 9;
	selp.b32 	%r540, %r539, %r534, %p76;
	add.s32 	%r541, %r539, %r536;
	setp.eq.s32 	%p77, %r143, 10;
	selp.b32 	%r542, %r541, %r540, %p77;
	add.s32 	%r543, %r541, %r537;
	setp.eq.s32 	%p78, %r143, 11;
	selp.b32 	%r544, %r543, %r542, %p78;
	setp.lt.u32 	%p79, %r85, 32;
	selp.b32 	%r545, 0, %r544, %p79;
	setp.eq.s32 	%p80, %r257, 0;
	sub.s32 	%r546, %r484, %r464;
	selp.b32 	%r547, 0, %r546, %p80;
	add.s32 	%r548, %r547, %r997;
	add.s32 	%r1049, %r548, %r545;
	bra.uni 	$L__BB39_97;
$L__BB39_78:
	add.s32 	%r291, %r147, %r146;
	add.s32 	%r292, %r148, %r291;
	add.s32 	%r293, %r149, %r292;
	add.s32 	%r294, %r150, %r293;
	add.s32 	%r295, %r151, %r294;
	add.s32 	%r296, %r152, %r295;
	add.s32 	%r297, %r153, %r296;
	add.s32 	%r298, %r154, %r297;
	add.s32 	%r299, %r155, %r298;
	add.s32 	%r300, %r156, %r299;
	add.s32 	%r301, %r157, %r300;
	add.s32 	%r302, %r158, %r301;
	add.s32 	%r303, %r159, %r302;
	add.s32 	%r304, %r160, %r303;
	add.s32 	%r305, %r161, %r304;
	add.s32 	%r306, %r162, %r305;
	add.s32 	%r307, %r163, %r306;
	add.s32 	%r308, %r164, %r307;
	add.s32 	%r309, %r165, %r308;
	add.s32 	%r310, %r166, %r309;
	add.s32 	%r265, %r167, %r310;
	mov.b32 	%r263, 1;
	mov.b32 	%r288, 0;
	mov.b32 	%r290, -1;
	// begin inline asm
	{  .reg .s32 r0;  .reg .pred p;  shfl.sync.up.b32 r0|p, %r265, %r263, %r288, %r290;  @p add.s32 r0, r0, %r265;  mov.s32 %r261, r0;}
	// end inline asm
	mov.b32 	%r269, 2;
	// begin inline asm
	{  .reg .s32 r0;  .reg .pred p;  shfl.sync.up.b32 r0|p, %r261, %r269, %r288, %r290;  @p add.s32 r0, r0, %r261;  mov.s32 %r267, r0;}
	// end inline asm
	mov.b32 	%r275, 4;
	// begin inline asm
	{  .reg .s32 r0;  .reg .pred p;  shfl.sync.up.b32 r0|p, %r267, %r275, %r288, %r290;  @p add.s32 r0, r0, %r267;  mov.s32 %r273, r0;}
	// end inline asm
	mov.b32 	%r281, 8;
	// begin inline asm
	{  .reg .s32 r0;  .reg .pred p;  shfl.sync.up.b32 r0|p, %r273, %r281, %r288, %r290;  @p add.s32 r0, r0, %r273;  mov.s32 %r279, r0;}
	// end inline asm
	mov.b32 	%r287, 16;
	// begin inline asm
	{  .reg .s32 r0;  .reg .pred p;  shfl.sync.up.b32 r0|p, %r279, %r287, %r288, %r290;  @p add.s32 r0, r0, %r279;  mov.s32 %r285, r0;}
	// end inline asm
	setp.ne.s32 	%p27, %r257, 31;
	@%p27 bra 	$L__BB39_80;
	shl.b32 	%r311, %r143, 2;
	mov.u32 	%r312, _ZZN3cub18CUB_300001_SM_10006detail4scan16DeviceScanKernelINS2_10policy_hubIiiijN4cuda3std3__44plusIvEEE10Policy1000EN6thrust24THRUST_300001_SM_1000_NS10device_ptrIiEESF_NS0_13ScanTileStateIiLb1EEES9_NS1_10InputValueIiPiEEjiLb0EiEEvT0_T1_T2_iT3_T4_T5_E12temp_storage;
	add.s32 	%r313, %r312, %r311;
	st.shared.u32 	[%r313+16], %r285;
$L__BB39_80:
	sub.s32 	%r314, %r285, %r265;
	bar.sync 	0;
	ld.shared.v4.u32 	{%r315, %r316, %r317, %r318}, [_ZZN3cub18CUB_300001_SM_10006detail4scan16DeviceScanKernelINS2_10policy_hubIiiijN4cuda3std3__44plusIvEEE10Policy1000EN6thrust24THRUST_300001_SM_1000_NS10device_ptrIiEESF_NS0_13ScanTileStateIiLb1EEES9_NS1_10InputValueIiPiEEjiLb0EiEEvT0_T1_T2_iT3_T4_T5_E12temp_storage+16];
	add.s32 	%r319, %r316, %r315;
	setp.eq.s32 	%p28, %r143, 2;
	selp.b32 	%r320, %r319, %r315, %p28;
	add.s32 	%r321, %r319, %r317;
	setp.eq.s32 	%p29, %r143, 3;
	selp.b32 	%r322, %r321, %r320, %p29;
	add.s32 	%r323, %r321, %r318;
	setp.eq.s32 	%p30, %r143, 4;
	selp.b32 	%r324, %r323, %r322, %p30;
	ld.shared.v4.u32 	{%r325, %r326, %r327, %r328}, [_ZZN3cub18CUB_300001_SM_10006detail4scan16DeviceScanKernelINS2_10policy_hubIiiijN4cuda3std3__44plusIvEEE10Policy1000EN6thrust24THRUST_300001_SM_1000_NS10device_ptrIiEESF_NS0_13ScanTileStateIiLb1EEES9_NS1_10InputValueIiPiEEjiLb0EiEEvT0_T1_T2_iT3_T4_T5_E12temp_storage+32];
	add.s32 	%r329, %r323, %r325;
	setp.eq.s32 	%p31, %r143, 5;
	selp.b32 	%r330, %r329, %r324, %p31;
	add.s32 	%r331, %r329, %r326;
	setp.eq.s32 	%p32, %r143, 6;
	selp.b32 	%r332, %r331, %r330, %p32;
	add.s32 	%r333, %r331, %r327;
	setp.eq.s32 	%p33, %r143, 7;
	selp.b32 	%r334, %r333, %r332, %p33;
	add.s32 	%r335, %r333, %r328;
	setp.eq.s32 	%p34, %r143, 8;
	selp.b32 	%r336, %r335, %r334, %p34;
	ld.shared.v4.u32 	{%r337, %r338, %r339, %r340}, [_ZZN3cub18CUB_300001_SM_10006detail4scan16DeviceScanKernelINS2_10policy_hubIiiijN4cuda3std3__44plusIvEEE10Policy1000EN6thrust24THRUST_300001_SM_1000_NS10device_ptrIiEESF_NS0_13ScanTileStateIiLb1EEES9_NS1_10InputValueIiPiEEjiLb0EiEEvT0_T1_T2_iT3_T4_T5_E12temp_storage+48];
	add.s32 	%r341, %r335, %r337;
	setp.eq.s32 	%p35, %r143, 9;
	selp.b32 	%r342, %r341, %r336, %p35;
	add.s32 	%r343, %r341, %r338;
	setp.eq.s32 	%p36, %r143, 10;
	selp.b32 	%r344, %r343, %r342, %p36;
	add.s32 	%r345, %r343, %r339;
	setp.eq.s32 	%p37, %r143, 11;
	selp.b32 	%r346, %r345, %r344, %p37;
	add.s32 	%r173, %r345, %r340;
	setp.gt.u32 	%p38, %r85, 31;
	setp.lt.u32 	%p39, %r85, 32;
	setp.eq.s32 	%p40, %r257, 0;
	selp.b32 	%r347, 0, %r314, %p40;
	add.s32 	%r1048, %r346, %r347;
	selp.b32 	%r175, %r314, %r1048, %p39;
	@%p38 bra 	$L__BB39_96;
	setp.ne.s32 	%p41, %r85, 0;
	mul.wide.s32 	%rd21, %r998, 8;
	add.s64 	%rd11, %rd16, %rd21;
	@%p41 bra 	$L__BB39_83;
	st.shared.u32 	[_ZZN3cub18CUB_300001_SM_10006detail4scan16DeviceScanKernelINS2_10policy_hubIiiijN4cuda3std3__44plusIvEEE10Policy1000EN6thrust24THRUST_300001_SM_1000_NS10device_ptrIiEESF_NS0_13ScanTileStateIiLb1EEES9_NS1_10InputValueIiPiEEjiLb0EiEEvT0_T1_T2_iT3_T4_T5_E12temp_storage+12], %r173;
	add.s64 	%rd22, %rd11, 256;
	mov.b32 	%r348, 100;
	// begin inline asm
	st.relaxed.gpu.v2.u32 [%rd22], {%r348, %r173};
	// end inline asm
$L__BB39_83:
	not.b32 	%r354, %r85;
	add.s32 	%r1043, %r998, %r354;
	mov.b32 	%r350, 830;
	// begin inline asm
	nanosleep.u32 %r350;
	// end inline asm
	mul.wide.s32 	%rd24, %r1043, 8;
	add.s64 	%rd25, %rd16, %rd24;
	add.s64 	%rd23, %rd25, 256;
	// begin inline asm
	ld.relaxed.gpu.v2.u32 {%r1045, %r1037}, [%rd23];
	// end inline asm
	mov.b32 	%r1038, 952;
$L__BB39_84:
	setp.eq.s32 	%p42, %r1045, 99;
	mov.b32 	%r355, -1;
	vote.sync.any.pred 	%p43, %p42, %r355;
	not.pred 	%p44, %p43;
	@%p44 bra 	$L__BB39_86;
	mul.lo.s32 	%r458, %r998, 16807;
	and.b32  	%r998, %r458, 2147483647;
	add.s32 	%r459, %r1038, 1;
	rem.u32 	%r455, %r998, %r459;
	// begin inline asm
	nanosleep.u32 %r455;
	// end inline asm
	shr.u32 	%r1038, %r1038, 1;
	// begin inline asm
	ld.relaxed.gpu.v2.u32 {%r1045, %r1037}, [%rd23];
	// end inline asm
	bra.uni 	$L__BB39_84;
$L__BB39_86:
	setp.eq.s32 	%p45, %r1045, 101;
	mov.b32 	%r382, -1;
	vote.sync.ballot.b32 	%r384, %p45, %r382;
	// begin inline asm
	mov.u32 %r357, %lanemask_ge;
	// end inline asm
	and.b32  	%r385, %r384, %r357;
	or.b32  	%r386, %r385, -2147483648;
	add.s32 	%r387, %r386, -1;
	not.b32 	%r388, %r386;
	and.b32  	%r389, %r388, %r387;
	popc.b32 	%r361, %r389;
	mov.b32 	%r360, 1;
	// begin inline asm
	shfl.sync.down.b32 %r358, %r1037, %r360, %r361, %r382;
	// end inline asm
	setp.lt.s32 	%p47, %r257, %r361;
	selp.b32 	%r390, %r358, 0, %p47;
	add.s32 	%r364, %r390, %r1037;
	mov.b32 	%r365, 2;
	// begin inline asm
	shfl.sync.down.b32 %r363, %r364, %r365, %r361, %r382;
	// end inline asm
	add.s32 	%r391, %r257, 2;
	setp.gt.s32 	%p48, %r391, %r361;
	selp.b32 	%r392, 0, %r363, %p48;
	add.s32 	%r369, %r364, %r392;
	mov.b32 	%r370, 4;
	// begin inline asm
	shfl.sync.down.b32 %r368, %r369, %r370, %r361, %r382;
	// end inline asm
	add.s32 	%r393, %r257, 4;
	setp.gt.s32 	%p49, %r393, %r361;
	selp.b32 	%r394, 0, %r368, %p49;
	add.s32 	%r374, %r369, %r394;
	mov.b32 	%r375, 8;
	// begin inline asm
	shfl.sync.down.b32 %r373, %r374, %r375, %r361, %r382;
	// end inline asm
	add.s32 	%r395, %r257, 8;
	setp.gt.s32 	%p50, %r395, %r361;
	selp.b32 	%r396, 0, %r373, %p50;
	add.s32 	%r379, %r374, %r396;
	mov.b32 	%r380, 16;
	// begin inline asm
	shfl.sync.down.b32 %r378, %r379, %r380, %r361, %r382;
	// end inline asm
	add.s32 	%r397, %r257, 16;
	setp.gt.s32 	%p51, %r397, %r361;
	selp.b32 	%r398, 0, %r378, %p51;
	add.s32 	%r1041, %r379, %r398;
	add.s64 	%rd12, %rd16, 256;
	mov.b32 	%r1039, 952;
$L__BB39_87:
	setp.ne.s32 	%p52, %r1045, 101;
	mov.b32 	%r399, -1;
	vote.sync.all.pred 	%p53, %p52, %r399;
	not.pred 	%p54, %p53;
	@%p54 bra 	$L__BB39_92;
	shr.u32 	%r1039, %r1039, 1;
	mul.wide.s32 	%rd28, %r1043, 8;
	add.s64 	%rd29, %rd12, %rd28;
	add.s64 	%rd27, %rd29, -256;
	// begin inline asm
	ld.relaxed.gpu.v2.u32 {%r1045, %r1046}, [%rd27];
	// end inline asm
	mov.u32 	%r1047, %r1039;
$L__BB39_89:
	setp.eq.s32 	%p58, %r1045, 99;
	mov.b32 	%r407, -1;
	vote.sync.any.pred 	%p59, %p58, %r407;
	not.pred 	%p60, %p59;
	@%p60 bra 	$L__BB39_91;
	mul.lo.s32 	%r453, %r998, 16807;
	and.b32  	%r998, %r453, 2147483647;
	add.s32 	%r454, %r1047, 1;
	rem.u32 	%r450, %r998, %r454;
	// begin inline asm
	nanosleep.u32 %r450;
	// end inline asm
	shr.u32 	%r1047, %r1047, 1;
	// begin inline asm
	ld.relaxed.gpu.v2.u32 {%r1045, %r1046}, [%rd27];
	// end inline asm
	bra.uni 	$L__BB39_89;
$L__BB39_91:
	setp.eq.s32 	%p61, %r1045, 101;
	mov.b32 	%r433, -1;
	vote.sync.ballot.b32 	%r434, %p61, %r433;
	and.b32  	%r435, %r434, %r357;
	or.b32  	%r436, %r435, -2147483648;
	add.s32 	%r437, %r436, -1;
	not.b32 	%r438, %r436;
	and.b32  	%r439, %r438, %r437;
	popc.b32 	%r412, %r439;
	mov.b32 	%r411, 1;
	// begin inline asm
	shfl.sync.down.b32 %r409, %r1046, %r411, %r412, %r433;
	// end inline asm
	setp.lt.s32 	%p63, %r257, %r412;
	selp.b32 	%r440, %r409, 0, %p63;
	add.s32 	%r415, %r440, %r1046;
	mov.b32 	%r416, 2;
	// begin inline asm
	shfl.sync.down.b32 %r414, %r415, %r416, %r412, %r433;
	// end inline asm
	add.s32 	%r441, %r257, 2;
	setp.gt.s32 	%p64, %r441, %r412;
	selp.b32 	%r442, 0, %r414, %p64;
	add.s32 	%r420, %r415, %r442;
	mov.b32 	%r421, 4;
	// begin inline asm
	shfl.sync.down.b32 %r419, %r420, %r421, %r412, %r433;
	// end inline asm
	add.s32 	%r443, %r257, 4;
	setp.gt.s32 	%p65, %r443, %r412;
	selp.b32 	%r444, 0, %r419, %p65;
	add.s32 	%r425, %r420, %r444;
	mov.b32 	%r426, 8;
	// begin inline asm
	shfl.sync.down.b32 %r424, %r425, %r426, %r412, %r433;
	// end inline asm
	add.s32 	%r445, %r257, 8;
	setp.gt.s32 	%p66, %r445, %r412;
	selp.b32 	%r446, 0, %r424, %p66;
	add.s32 	%r430, %r425, %r446;
	mov.b32 	%r431, 16;
	// begin inline asm
	shfl.sync.down.b32 %r429, %r430, %r431, %r412, %r433;
	// end inline asm
	add.s32 	%r447, %r257, 16;
	setp.gt.s32 	%p67, %r447, %r412;
	selp.b32 	%r448, 0, %r429, %p67;
	add.s32 	%r449, %r448, %r1041;
	add.s32 	%r1041, %r449, %r430;
	add.s32 	%r1043, %r1043, -32;
	bra.uni 	$L__BB39_87;
$L__BB39_92:
	@%p41 bra 	$L__BB39_94;
	add.s32 	%r402, %r1041, %r173;
	add.s64 	%rd26, %rd11, 256;
	mov.b32 	%r401, 101;
	// begin inline asm
	st.relaxed.gpu.v2.u32 [%rd26], {%r401, %r402};
	// end inline asm
	st.shared.u32 	[_ZZN3cub18CUB_300001_SM_10006detail4scan16DeviceScanKernelINS2_10policy_hubIiiijN4cuda3std3__44plusIvEEE10Policy1000EN6thrust24THRUST_300001_SM_1000_NS10device_ptrIiEESF_NS0_13ScanTileStateIiLb1EEES9_NS1_10InputValueIiPiEEjiLb0EiEEvT0_T1_T2_iT3_T4_T5_E12temp_storage+4], %r1041;
	st.shared.u32 	[_ZZN3cub18CUB_300001_SM_10006detail4scan16DeviceScanKernelINS2_10policy_hubIiiijN4cuda3std3__44plusIvEEE10Policy1000EN6thrust24THRUST_300001_SM_1000_NS10device_ptrIiEESF_NS0_13ScanTileStateIiLb1EEES9_NS1_10InputValueIiPiEEjiLb0EiEEvT0_T1_T2_iT3_T4_T5_E12temp_storage+8], %r402;
$L__BB39_94:
	setp.ne.s32 	%p56, %r257, 0;
	mov.u32 	%r1048, %r175;
	@%p56 bra 	$L__BB39_96;
	st.shared.u32 	[_ZZN3cub18CUB_300001_SM_10006detail4scan16DeviceScanKernelINS2_10policy_hubIiiijN4cuda3std3__44plusIvEEE10Policy1000EN6thrust24THRUST_300001_SM_1000_NS10device_ptrIiEESF_NS0_13ScanTileStateIiLb1EEES9_NS1_10InputValueIiPiEEjiLb0EiEEvT0_T1_T2_iT3_T4_T5_E12temp_storage+76], %r1041;
	mov.u32 	%r1048, %r1041;
$L__BB39_96:
	bar.sync 	0;
	setp.eq.s32 	%p57, %r85, 0;
	ld.shared.u32 	%r403, [_ZZN3cub18CUB_300001_SM_10006detail4scan16DeviceScanKernelINS2_10policy_hubIiiijN4cuda3std3__44plusIvEEE10Policy1000EN6thrust24THRUST_300001_SM_1000_NS10device_ptrIiEESF_NS0_13ScanTileStateIiLb1EEES9_NS1_10InputValueIiPiEEjiLb0EiEEvT0_T1_T2_iT3_T4_T5_E12temp_storage+76];
	selp.b32 	%r404, 0, %r403, %p57;
	add.s32 	%r1049, %r404, %r1048;
$L__BB39_97:
	add.s32 	%r549, %r1049, %r146;
	add.s32 	%r550, %r147, %r549;
	add.s32 	%r551, %r148, %r550;
	add.s32 	%r552, %r149, %r551;
	add.s32 	%r553, %r150, %r552;
	add.s32 	%r554, %r151, %r553;
	add.s32 	%r555, %r152, %r554;
	add.s32 	%r556, %r153, %r555;
	add.s32 	%r557, %r154, %r556;
	add.s32 	%r558, %r155, %r557;
	add.s32 	%r559, %r156, %r558;
	add.s32 	%r560, %r157, %r559;
	add.s32 	%r561, %r158, %r560;
	add.s32 	%r562, %r159, %r561;
	add.s32 	%r563, %r160, %r562;
	add.s32 	%r564, %r161, %r563;
	add.s32 	%r565, %r162, %r564;
	add.s32 	%r566, %r163, %r565;
	add.s32 	%r567, %r164, %r566;
	add.s32 	%r568, %r165, %r567;
	add.s32 	%r569, %r166, %r568;
	bar.sync 	0;
	st.shared.v2.u32 	[%r145], {%r1049, %r549};
	st.shared.v2.u32 	[%r145+8], {%r550, %r551};
	st.shared.v2.u32 	[%r145+16], {%r552, %r553};
	st.shared.v2.u32 	[%r145+24], {%r554, %r555};
	st.shared.v2.u32 	[%r145+32], {%r556, %r557};
	st.shared.v2.u32 	[%r145+40], {%r558, %r559};
	st.shared.v2.u32 	[%r145+48], {%r560, %r561};
	st.shared.v2.u32 	[%r145+56], {%r562, %r563};
	st.shared.v2.u32 	[%r145+64], {%r564, %r565};
	st.shared.v2.u32 	[%r145+72], {%r566, %r567};
	st.shared.v2.u32 	[%r145+80], {%r568, %r569};
	bar.warp.sync 	-1;
	ld.shared.u32 	%r214, [%r144];
	ld.shared.u32 	%r215, [%r144+128];
	ld.shared.u32 	%r216, [%r144+256];
	ld.shared.u32 	%r217, [%r144+384];
	ld.shared.u32 	%r218, [%r144+512];
	ld.shared.u32 	%r219, [%r144+640];
	ld.shared.u32 	%r220, [%r144+768];
	ld.shared.u32 	%r221, [%r144+896];
	ld.shared.u32 	%r222, [%r144+1024];
	ld.shared.u32 	%r223, [%r144+1152];
	ld.shared.u32 	%r224, [%r144+1280];
	ld.shared.u32 	%r225, [%r144+1408];
	ld.shared.u32 	%r226, [%r144+1536];
	ld.shared.u32 	%r227, [%r144+1664];
	ld.shared.u32 	%r228, [%r144+1792];
	ld.shared.u32 	%r229, [%r144+1920];
	ld.shared.u32 	%r230, [%r144+2048];
	ld.shared.u32 	%r231, [%r144+2176];
	ld.shared.u32 	%r232, [%r144+2304];
	ld.shared.u32 	%r233, [%r144+2432];
	ld.shared.u32 	%r234, [%r144+2560];
	ld.shared.u32 	%r235, [%r144+2688];
	setp.ne.s32 	%p81, %r85, 0;
	@%p81 bra 	$L__BB39_99;
	st.volatile.shared.u32 	[_ZZN3cub18CUB_300001_SM_10006detail4scan16DeviceScanKernelINS2_10policy_hubIiiijN4cuda3std3__44plusIvEEE10Policy1000EN6thrust24THRUST_300001_SM_1000_NS10device_ptrIiEESF_NS0_13ScanTileStateIiLb1EEES9_NS1_10InputValueIiPiEEjiLb0EiEEvT0_T1_T2_iT3_T4_T5_E12temp_storage+33792], %r6;
$L__BB39_99:
	ld.param.u32 	%r996, [_ZN3cub18CUB_300001_SM_10006detail4scan16DeviceScanKernelINS2_10policy_hubIiiijN4cuda3std3__44plusIvEEE10Policy1000EN6thrust24THRUST_300001_SM_1000_NS10device_ptrIiEESF_NS0_13ScanTileStateIiLb1EEES9_NS1_10InputValueIiPiEEjiLb0EiEEvT0_T1_T2_iT3_T4_T5__param_3];
	bar.sync 	0;
	ld.volatile.shared.u32 	%r236, [_ZZN3cub18CUB_300001_SM_10006detail4scan16DeviceScanKernelINS2_10policy_hubIiiijN4cuda3std3__44plusIvEEE10Policy1000EN6thrust24THRUST_300001_SM_1000_NS10device_ptrIiEESF_NS0_13ScanTileStateIiLb1EEES9_NS1_10InputValueIiPiEEjiLb0EiEEvT0_T1_T2_iT3_T4_T5_E12temp_storage+33792];
	cvt.u64.u32 	%rd36, %r87;
	mov.u32 	%r570, %ctaid.x;
	add.s32 	%r571, %r996, %r570;
	mul.lo.s32 	%r572, %r571, 8448;
	cvt.u64.u32 	%rd37, %r572;
	add.s64 	%rd38, %rd36, %rd37;
	setp.ge.s32 	%p82, %r87, %r236;
	shl.b64 	%rd39, %rd38, 2;
	add.s64 	%rd13, %rd4, %rd39;
	@%p82 bra 	$L__BB39_101;
	st.global.u32 	[%rd13], %r214;
$L__BB39_101:
	setp.ge.s32 	%p83, %r90, %r236;
	@%p83 bra 	$L__BB39_103;
	st.global.u32 	[%rd13+128], %r215;
$L__BB39_103:
	setp.ge.s32 	%p84, %r93, %r236;
	@%p84 bra 	$L__BB39_105;
	st.global.u32 	[%rd13+256], %r216;
$L__BB39_105:
	setp.ge.s32 	%p85, %r96, %r236;
	@%p85 bra 	$L__BB39_107;
	st.global.u32 	[%rd13+384], %r217;
$L__BB39_107:
	mov.u32 	%r573, %tid.x;
	and.b32  	%r574, %r573, 992;
	mul.lo.s32 	%r575, %r574, 22;
	and.b32  	%r576, %r573, 31;
	or.b32  	%r577, %r575, %r576;
	add.s32 	%r578, %r577, 128;
	setp.ge.s32 	%p86, %r578, %r236;
	@%p86 bra 	$L__BB39_109;
	st.global.u32 	[%rd13+512], %r218;
$L__BB39_109:
	add.s32 	%r584, %r577, 160;
	setp.ge.s32 	%p87, %r584, %r236;
	@%p87 bra 	$L__BB39_111;
	st.global.u32 	[%rd13+640], %r219;
$L__BB39_111:
	add.s32 	%r590, %r577, 192;
	setp.ge.s32 	%p88, %r590, %r236;
	@%p88 bra 	$L__BB39_113;
	st.global.u32 	[%rd13+768], %r220;
$L__BB39_113:
	add.s32 	%r596, %r577, 224;
	setp.ge.s32 	%p89, %r596, %r236;
	@%p89 bra 	$L__BB39_115;
	st.global.u32 	[%rd13+896], %r221;
$L__BB39_115:
	add.s32 	%r602, %r577, 256;
	setp.ge.s32 	%p90, %r602, %r236;
	@%p90 bra 	$L__BB39_117;
	st.global.u32 	[%rd13+1024], %r222;
$L__BB39_117:
	add.s32 	%r608, %r577, 288;
	setp.ge.s32 	%p91, %r608, %r236;
	@%p91 bra 	$L__BB39_119;
	st.global.u32 	[%rd13+1152], %r223;
$L__BB39_119:
	setp.ge.s32 	%p92, %r111, %r236;
	@%p92 bra 	$L__BB39_121;
	st.global.u32 	[%rd13+1280], %r224;
$L__BB39_121:
	setp.ge.s32 	%p93, %r114, %r236;
	@%p93 bra 	$L__BB39_123;
	st.global.u32 	[%rd13+1408], %r225;
$L__BB39_123:
	setp.ge.s32 	%p94, %r117, %r236;
	@%p94 bra 	$L__BB39_125;
	st.global.u32 	[%rd13+1536], %r226;
$L__BB39_125:
	setp.ge.s32 	%p95, %r120, %r236;
	@%p95 bra 	$L__BB39_127;
	st.global.u32 	[%rd13+1664], %r227;
$L__BB39_127:
	add.s32 	%r614, %r577, 448;
	setp.ge.s32 	%p96, %r614, %r236;
	@%p96 bra 	$L__BB39_129;
	st.global.u32 	[%rd13+1792], %r228;
$L__BB39_129:
	add.s32 	%r620, %r577, 480;
	setp.ge.s32 	%p97, %r620, %r236;
	@%p97 bra 	$L__BB39_131;
	st.global.u32 	[%rd13+1920], %r229;
$L__BB39_131:
	add.s32 	%r626, %r577, 512;
	setp.ge.s32 	%p98, %r626, %r236;
	@%p98 bra 	$L__BB39_133;
	st.global.u32 	[%rd13+2048], %r230;
$L__BB39_133:
	setp.ge.s32 	%p99, %r129, %r236;
	@%p99 bra 	$L__BB39_135;
	st.global.u32 	[%rd13+2176], %r231;
$L__BB39_135:
	setp.ge.s32 	%p100, %r132, %r236;
	@%p100 bra 	$L__BB39_137;
	st.global.u32 	[%rd13+2304], %r232;
$L__BB39_137:
	add.s32 	%r632, %r577, 608;
	setp.ge.s32 	%p101, %r632, %r236;
	@%p101 bra 	$L__BB39_139;
	st.global.u32 	[%rd13+2432], %r233;
$L__BB39_139:
	add.s32 	%r638, %r577, 640;
	setp.ge.s32 	%p102, %r638, %r236;
	@%p102 bra 	$L__BB39_141;
	st.global.u32 	[%rd13+2560], %r234;
$L__BB39_141:
	setp.ge.s32 	%p103, %r139, %r236;
	@%p103 bra 	$L__BB39_143;
	st.global.u32 	[%rd13+2688], %r235;
$L__BB39_143:
	ret;

}
	// .globl	_ZN3cub18CUB_300001_SM_10006detail4scan16DeviceScanKernelINS2_10policy_hubIiiimN4cuda3std3__44plusIvEEE10Policy1000EN6thrust24THRUST_300001_SM_1000_NS10device_ptrIiEESF_NS0_13ScanTileStateIiLb1EEES9_NS1_10InputValueIiPiEEmiLb0EiEEvT0_T1_T2_iT3_T4_T5_
.visible .entry _ZN3cub18CUB_300001_SM_10006detail4scan16DeviceScanKernelINS2_10policy_hubIiiimN4cuda3std3__44plusIvEEE10Policy1000EN6thrust24THRUST_300001_SM_1000_NS10device_ptrIiEESF_NS0_13ScanTileStateIiLb1EEES9_NS1_10InputValueIiPiEEmiLb0EiEEvT0_T1_T2_iT3_T4_T5_(
	.param .align 8 .b8 _ZN3cub18CUB_300001_SM_10006detail4scan16DeviceScanKernelINS2_10policy_hubIiiimN4cuda3std3__44plusIvEEE10Policy1000EN6thrust24THRUST_300001_SM_1000_NS10device_ptrIiEESF_NS0_13ScanTileStateIiLb1EEES9_NS1_10InputValueIiPiEEmiLb0EiEEvT0_T1_T2_iT3_T4_T5__param_0[8],
	.param .align 8 .b8 _ZN3cub18CUB_300001_SM_10006detail4scan16DeviceScanKernelINS2_10policy_hubIiiimN4cuda3std3__44plusIvEEE10Policy1000EN6thrust24THRUST_300001_SM_1000_NS10device_ptrIiEESF_NS0_13ScanTileStateIiLb1EEES9_NS1_10InputValueIiPiEEmiLb0EiEEvT0_T1_T2_iT3_T4_T5__param_1[8],
	.param .align 8 .b8 _ZN3cub18CUB_300001_SM_10006detail4scan16DeviceScanKernelINS2_10policy_hubIiiimN4cuda3std3__44plusIvEEE10Policy1000EN6thrust24THRUST_300001_SM_1000_NS10device_ptrIiEESF_NS0_13ScanTileStateIiLb1EEES9_NS1_10InputValueIiPiEEmiLb0EiEEvT0_T1_T2_iT3_T4_T5__param_2[8],
	.param .u32 _ZN3cub18CUB_300001_SM_10006detail4scan16DeviceScanKernelINS2_10policy_hubIiiimN4cuda3std3__44plusIvEEE10Policy1000EN6thrust24THRUST_300001_SM_1000_NS10device_ptrIiEESF_NS0_13ScanTileStateIiLb1EEES9_NS1_10InputValueIiPiEEmiLb0EiEEvT0_T1_T2_iT3_T4_T5__param_3,
	.param .align 1 .b8 _ZN3cub18CUB_300001_SM_10006detail4scan16DeviceScanKernelINS2_10policy_hubIiiimN4cuda3std3__44plusIvEEE10Policy1000EN6thrust24THRUST_300001_SM_1000_NS10device_ptrIiEESF_NS0_13ScanTileStateIiLb1EEES9_NS1_10InputValueIiPiEEmiLb0EiEEvT0_T1_T2_iT3_T4_T5__param_4[1],
	.param .align 8 .b8 _ZN3cub18CUB_300001_SM_10006detail4scan16DeviceScanKernelINS2_10policy_hubIiiimN4cuda3std3__44plusIvEEE10Policy1000EN6thrust24THRUST_300001_SM_1000_NS10device_ptrIiEESF_NS0_13ScanTileStateIiLb1EEES9_NS1_10InputValueIiPiEEmiLb0EiEEvT0_T1_T2_iT3_T4_T5__param_5[16],
	.param .u64 _ZN3cub18CUB_300001_SM_10006detail4scan16DeviceScanKernelINS2_10policy_hubIiiimN4cuda3std3__44plusIvEEE10Policy1000EN6thrust24THRUST_300001_SM_1000_NS10device_ptrIiEESF_NS0_13ScanTileStateIiLb1EEES9_NS1_10InputValueIiPiEEmiLb0EiEEvT0_T1_T2_iT3_T4_T5__param_6
)
.maxntid 416
{
	.reg .pred 	%p<158>;
	.reg .b16 	%rs<3>;
	.reg .b32 	%r<1003>;
	.reg .b64 	%rd<59>;
	// demoted variable
	.shared .align 16 .b8 _ZZN3cub18CUB_300001_SM_10006detail4scan16DeviceScanKernelINS2_10policy_hubIiiimN4cuda3std3__44plusIvEEE10Policy1000EN6thrust24THRUST_300001_SM_1000_NS10device_ptrIiEESF_NS0_13ScanTileStateIiLb1EEES9_NS1_10InputValueIiPiEEmiLb0EiEEvT0_T1_T2_iT3_T4_T5_E12temp_storage[31632];
	ld.param.u32 	%r206, [_ZN3cub18CUB_300001_SM_10006detail4scan16DeviceScanKernelINS2_10policy_hubIiiimN4cuda3std3__44plusIvEEE10Policy1000EN6thrust24THRUST_300001_SM_1000_NS10device_ptrIiEESF_NS0_13ScanTileStateIiLb1EEES9_NS1_10InputValueIiPiEEmiLb0EiEEvT0_T1_T2_iT3_T4_T5__param_5];
	bfe.u32 	%r207, %r206, 0, 8;
	cvt.u16.u32 	%rs1, %r207;
	and.b16  	%rs2, %rs1, 255;
	ld.param.u64 	%rd18, [_ZN3cub18CUB_300001_SM_10006detail4scan16DeviceScanKernelINS2_10policy_hubIiiimN4cuda3std3__44plusIvEEE10Policy1000EN6thrust24THRUST_300001_SM_1000_NS10device_ptrIiEESF_NS0_13ScanTileStateIiLb1EEES9_NS1_10InputValueIiPiEEmiLb0EiEEvT0_T1_T2_iT3_T4_T5__param_2];
	ld.param.u64 	%rd17, [_ZN3cub18CUB_300001_SM_10006detail4scan16DeviceScanKernelINS2_10policy_hubIiiimN4cuda3std3__44plusIvEEE10Policy1000EN6thrust24THRUST_300001_SM_1000_NS10device_ptrIiEESF_NS0_13ScanTileStateIiLb1EEES9_NS1_10InputValueIiPiEEmiLb0EiEEvT0_T1_T2_iT3_T4_T5__param_1];
	ld.param.u64 	%rd16, [_ZN3cub18CUB_300001_SM_10006detail4scan16DeviceScanKernelINS2_10policy_hubIiiimN4cuda3std3__44plusIvEEE10Policy1000EN6thrust24THRUST_300001_SM_1000_NS10device_ptrIiEESF_NS0_13ScanTileStateIiLb1EEES9_NS1_10InputValueIiPiEEmiLb0EiEEvT0_T1_T2_iT3_T4_T5__param_0];
	ld.param.u64 	%rd1, [_ZN3cub18CUB_300001_SM_10006detail4scan16DeviceScanKernelINS2_10policy_hubIiiimN4cuda3std3__44plusIvEEE10Policy1000EN6thrust24THRUST_300001_SM_1000_NS10device_ptrIiEESF_NS0_13ScanTileStateIiLb1EEES9_NS1_10InputValueIiPiEEmiLb0EiEEvT0_T1_T2_iT3_T4_T5__param_5+8];
	ld.param.u32 	%r205, [_ZN3cub18CUB_300001_SM_10006detail4scan16DeviceScanKernelINS2_10policy_hubIiiimN4cuda3std3__44plusIvEEE10Policy1000EN6thrust24THRUST_300001_SM_1000_NS10device_ptrIiEESF_NS0_13ScanTileStateIiLb1EEES9_NS1_10InputValueIiPiEEmiLb0EiEEvT0_T1_T2_iT3_T4_T5__param_3];
	ld.param.u64 	%rd19, [_ZN3cub18CUB_300001_SM_10006detail4scan16DeviceScanKernelINS2_10policy_hubIiiimN4cuda3std3__44plusIvEEE10Policy1000EN6thrust24THRUST_300001_SM_1000_NS10device_ptrIiEESF_NS0_13ScanTileStateIiLb1EEES9_NS1_10InputValueIiPiEEmiLb0EiEEvT0_T1_T2_iT3_T4_T5__param_6];
	setp.eq.s16 	%p1, %rs2, 0;
	@%p1 bra 	$L__BB40_2;
	cvta.to.global.u64 	%rd20, %rd1;
	ld.global.u32 	%r959, [%rd20];
	bra.uni 	$L__BB40_3;
$L__BB40_2:
	cvt.u32.u64 	%r959, %rd1;
$L__BB40_3:
	cvta.to.global.u64 	%rd3, %rd16;
	cvta.to.global.u64 	%rd4, %rd17;
	mov.u32 	%r208, %ctaid.x;
	add.s32 	%r4, %r205, %r208;
	mul.wide.s32 	%rd5, %r4, 7904;
	sub.s64 	%rd6, %rd19, %rd5;
	setp.lt.u64 	%p2, %rd6, 7905;
	@%p2 bra 	$L__BB40_29;
	mov.u32 	%r5, %tid.x;
	and.b32  	%r617, %r5, 31;
	and.b32  	%r618, %r5, 992;
	mul.lo.s32 	%r619, %r618, 19;
	or.b32  	%r620, %r619, %r617;
	cvt.u64.u32 	%rd42, %r620;
	add.s64 	%rd7, %rd5, %rd42;
	shl.b64 	%rd43, %rd7, 2;
	add.s64 	%rd44, %rd3, %rd43;
	ld.global.u32 	%r621, [%rd44];
	ld.global.u32 	%r622, [%rd44+128];
	ld.global.u32 	%r623, [%rd44+256];
	ld.global.u32 	%r624, [%rd44+384];
	ld.global.u32 	%r625, [%rd44+512];
	ld.global.u32 	%r626, [%rd44+640];
	ld.global.u32 	%r627, [%rd44+768];
	ld.global.u32 	%r628, [%rd44+896];
	ld.global.u32 	%r629, [%rd44+1024];
	ld.global.u32 	%r630, [%rd44+1152];
	ld.global.u32 	%r631, [%rd44+1280];
	ld.global.u32 	%r632, [%rd44+1408];
	ld.global.u32 	%r633, [%rd44+1536];
	ld.global.u32 	%r634, [%rd44+1664];
	ld.global.u32 	%r635, [%rd44+1792];
	ld.global.u32 	%r636, [%rd44+1920];
	ld.global.u32 	%r637, [%rd44+2048];
	ld.global.u32 	%r638, [%rd44+2176];
	ld.global.u32 	%r639, [%rd44+2304];
	// begin inline asm
	mov.u32 %r616, %laneid;
	// end inline asm
	shr.u32 	%r7, %r5, 5;
	mad.lo.s32 	%r640, %r7, 608, %r616;
	shl.b32 	%r641, %r640, 2;
	mov.u32 	%r642, _ZZN3cub18CUB_300001_SM_10006detail4scan16DeviceScanKernelINS2_10policy_hubIiiimN4cuda3std3__44plusIvEEE10Policy1000EN6thrust24THRUST_300001_SM_1000_NS10device_ptrIiEESF_NS0_13ScanTileStateIiLb1EEES9_NS1_10InputValueIiPiEEmiLb0EiEEvT0_T1_T2_iT3_T4_T5_E12temp_storage;
	add.s32 	%r8, %r642, %r641;
	st.shared.u32 	[%r8], %r621;
	st.shared.u32 	[%r8+128], %r622;
	st.shared.u32 	[%r8+256], %r623;
	st.shared.u32 	[%r8+384], %r624;
	st.shared.u32 	[%r8+512], %r625;
	st.shared.u32 	[%r8+640], %r626;
	st.shared.u32 	[%r8+768], %r627;
	st.shared.u32 	[%r8+896], %r628;
	st.shared.u32 	[%r8+1024], %r629;
	st.shared.u32 	[%r8+1152], %r630;
	st.shared.u32 	[%r8+1280], %r631;
	st.shared.u32 	[%r8+1408], %r632;
	st.shared.u32 	[%r8+1536], %r633;
	st.shared.u32 	[%r8+1664], %r634;
	st.shared.u32 	[%r8+1792], %r635;
	st.shared.u32 	[%r8+1920], %r636;
	st.shared.u32 	[%r8+2048], %r637;
	st.shared.u32 	[%r8+2176], %r638;
	st.shared.u32 	[%r8+2304], %r639;
	bar.warp.sync 	-1;
	mad.lo.s32 	%r9, %r616, 72, %r8;
	ld.shared.u32 	%r10, [%r9];
	ld.shared.u32 	%r11, [%r9+4];
	ld.shared.u32 	%r12, [%r9+8];
	ld.shared.u32 	%r13, [%r9+12];
	ld.shared.u32 	%r14, [%r9+16];
	ld.shared.u32 	%r15, [%r9+20];
	ld.shared.u32 	%r16, [%r9+24];
	ld.shared.u32 	%r17, [%r9+28];
	ld.shared.u32 	%r18, [%r9+32];
	ld.shared.u32 	%r19, [%r9+36];
	ld.shared.u32 	%r20, [%r9+40];
	ld.shared.u32 	%r21, [%r9+44];
	ld.shared.u32 	%r22, [%r9+48];
	ld.shared.u32 	%r23, [%r9+52];
	ld.shared.u32 	%r24, [%r9+56];
	ld.shared.u32 	%r25, [%r9+60];
	ld.shared.u32 	%r26, [%r9+64];
	ld.shared.u32 	%r27, [%r9+68];
	ld.shared.u32 	%r28, [%r9+72];
	bar.sync 	0;
	setp.ne.s32 	%p100, %r4, 0;
	@%p100 bra 	$L__BB40_9;
	add.s32 	%r860, %r11, %r10;
	add.s32 	%r861, %r12, %r860;
	add.s32 	%r862, %r13, %r861;
	add.s32 	%r863, %r14, %r862;
	add.s32 	%r864, %r15, %r863;
	add.s32 	%r865, %r16, %r864;
	add.s32 	%r866, %r17, %r865;
	add.s32 	%r867, %r18, %r866;
	add.s32 	%r868, %r19, %r867;
	add.s32 	%r869, %r20, %r868;
	add.s32 	%r870, %r21, %r869;
	add.s32 	%r871, %r22, %r870;
	add.s32 	%r872, %r23, %r871;
	add.s32 	%r873, %r24, %r872;
	add.s32 	%r874, %r25, %r873;
	add.s32 	%r875, %r26, %r874;
	add.s32 	%r876, %r27, %r875;
	add.s32 	%r834, %r28, %r876;
	mov.b32 	%r832, 1;
	mov.b32 	%r857, 0;
	mov.b32 	%r859, -1;
	// begin inline asm
	{  .reg .s32 r0;  .reg .pred p;  shfl.sync.up.b32 r0|p, %r834, %r832, %r857, %r859;  @p add.s32 r0, r0, %r834;  mov.s32 %r830, r0;}
	// end inline asm
	mov.b32 	%r838, 2;
	// begin inline asm
	{  .reg .s32 r0;  .reg .pred p;  shfl.sync.up.b32 r0|p, %r830, %r838, %r857, %r859;  @p add.s32 r0, r0, %r830;  mov.s32 %r836, r0;}
	// end inline asm
	mov.b32 	%r844, 4;
	// begin inline asm
	{  .reg .s32 r0;  .reg .pred p;  shfl.sync.up.b32 r0|p, %r836, %r844, %r857, %r859;  @p add.s32 r0, r0, %r836;  mov.s32 %r842, r0;}
	// end inline asm
	mov.b32 	%r850, 8;
	// begin inline asm
	{  .reg .s32 r0;  .reg .pred p;  shfl.sync.up.b32 r0|p, %r842, %r850, %r857, %r859;  @p add.s32 r0, r0, %r842;  mov.s32 %r848, r0;}
	// end inline asm
	mov.b32 	%r856, 16;
	// begin inline asm
	{  .reg .s32 r0;  .reg .pred p;  shfl.sync.up.b32 r0|p, %r848, %r856, %r857, %r859;  @p add.s32 r0, r0, %r848;  mov.s32 %r854, r0;}
	// end inline asm
	setp.ne.s32 	%p143, %r616, 31;
	@%p143 bra 	$L__BB40_7;
	shl.b32 	%r877, %r7, 2;
	mov.u32 	%r878, _ZZN3cub18CUB_300001_SM_10006detail4scan16DeviceScanKernelINS2_10policy_hubIiiimN4cuda3std3__44plusIvEEE10Policy1000EN6thrust24THRUST_300001_SM_1000_NS10device_ptrIiEESF_NS0_13ScanTileStateIiLb1EEES9_NS1_10InputValueIiPiEEmiLb0EiEEvT0_T1_T2_iT3_T4_T5_E12temp_storage;
	add.s32 	%r879, %r878, %r877;
	st.shared.u32 	[%r879+16], %r854;
$L__BB40_7:
	bar.sync 	0;
	ld.shared.v4.u32 	{%r880, %r881, %r882, %r883}, [_ZZN3cub18CUB_300001_SM_10006detail4scan16DeviceScanKernelINS2_10policy_hubIiiimN4cuda3std3__44plusIvEEE10Policy1000EN6thrust24THRUST_300001_SM_1000_NS10device_ptrIiEESF_NS0_13ScanTileStateIiLb1EEES9_NS1_10InputValueIiPiEEmiLb0EiEEvT0_T1_T2_iT3_T4_T5_E12temp_storage+16];
	add.s32 	%r884, %r881, %r880;
	setp.eq.s32 	%p144, %r7, 2;
	selp.b32 	%r885, %r884, %r880, %p144;
	add.s32 	%r886, %r884, %r882;
	setp.eq.s32 	%p145, %r7, 3;
	selp.b32 	%r887, %r886, %r885, %p145;
	add.s32 	%r888, %r886, %r883;
	setp.eq.s32 	%p146, %r7, 4;
	selp.b32 	%r889, %r888, %r887, %p146;
	ld.shared.v4.u32 	{%r890, %r891, %r892, %r893}, [_ZZN3cub18CUB_300001_SM_10006detail4scan16DeviceScanKernelINS2_10policy_hubIiiimN4cuda3std3__44plusIvEEE10Policy1000EN6thrust24THRUST_300001_SM_1000_NS10device_ptrIiEESF_NS0_13ScanTileStateIiLb1EEES9_NS1_10InputValueIiPiEEmiLb0EiEEvT0_T1_T2_iT3_T4_T5_E12temp_storage+32];
	add.s32 	%r894, %r888, %r890;
	setp.eq.s32 	%p147, %r7, 5;
	selp.b32 	%r895, %r894, %r889, %p147;
	add.s32 	%r896, %r894, %r891;
	setp.eq.s32 	%p148, %r7, 6;
	selp.b32 	%r897, %r896, %r895, %p148;
	add.s32 	%r898, %r896, %r892;
	setp.eq.s32 	%p149, %r7, 7;
	selp.b32 	%r899, %r898, %r897, %p149;
	add.s32 	%r900, %r898, %r893;
	setp.eq.s32 	%p150, %r7, 8;
	selp.b32 	%r901, %r900, %r899, %p150;
	ld.shared.v4.u32 	{%r902, %r903, %r904, %r905}, [_ZZN3cub18CUB_300001_SM_10006detail4scan16DeviceScanKernelINS2_10policy_hubIiiimN4cuda3std3__44plusIvEEE10Policy1000EN6thrust24THRUST_300001_SM_1000_NS10device_ptrIiEESF_NS0_13ScanTileStateIiLb1EEES9_NS1_10InputValueIiPiEEmiLb0EiEEvT0_T1_T2_iT3_T4_T5_E12temp_storage+48];
	add.s32 	%r906, %r900, %r902;
	setp.eq.s32 	%p151, %r7, 9;
	selp.b32 	%r907, %r906, %r901, %p151;
	add.s32 	%r908, %r906, %r903;
	setp.eq.s32 	%p152, %r7, 10;
	selp.b32 	%r909, %r908, %r907, %p152;
	add.s32 	%r910, %r908, %r904;
	setp.eq.s32 	%p153, %r7, 11;
	selp.b32 	%r911, %r910, %r909, %p153;
	add.s32 	%r912, %r910, %r905;
	setp.eq.s32 	%p154, %r7, 12;
	selp.b32 	%r913, %r912, %r911, %p154;
	ld.shared.u32 	%r914, [_ZZN3cub18CUB_300001_SM_10006detail4scan16DeviceScanKernelINS2_10policy_hubIiiimN4cuda3std3__44plusIvEEE10Policy1000EN6thrust24THRUST_300001_SM_1000_NS10device_ptrIiEESF_NS0_13ScanTileStateIiLb1EEES9_NS1_10InputValueIiPiEEmiLb0EiEEvT0_T1_T2_iT3_T4_T5_E12temp_storage+64];
	setp.lt.u32 	%p155, %r5, 32;
	selp.b32 	%r915, 0, %r913, %p155;
	setp.eq.s32 	%p156, %r616, 0;
	sub.s32 	%r916, %r854, %r834;
	selp.b32 	%r917, 0, %r916, %p156;
	add.s32 	%r918, %r917, %r959;
	add.s32 	%r971, %r918, %r915;
	add.s32 	%r919, %r914, %r959;
	add.s32 	%r32, %r919, %r912;
	setp.ne.s32 	%p157, %r5, 0;
	@%p157 bra 	$L__BB40_28;
	add.s64 	%rd56, %rd18, 256;
	mov.b32 	%r920, 101;
	// begin inline asm
	st.relaxed.gpu.v2.u32 [%rd56], {%r920, %r32};
	// end inline asm
	bra.uni 	$L__BB40_28;
$L__BB40_9:
	add.s32 	%r673, %r11, %r10;
	add.s32 	%r674, %r12, %r673;
	add.s32 	%r675, %r13, %r674;
	add.s32 	%r676, %r14, %r675;
	add.s32 	%r677, %r15, %r676;
	add.s32 	%r678, %r16, %r677;
	add.s32 	%r679, %r17, %r678;
	add.s32 	%r680, %r18, %r679;
	add.s32 	%r681, %r19, %r680;
	add.s32 	%r682, %r20, %r681;
	add.s32 	%r683, %r21, %r682;
	add.s32 	%r684, %r22, %r683;
	add.s32 	%r685, %r23, %r684;
	add.s32 	%r686, %r24, %r685;
	add.s32 	%r687, %r25, %r686;
	add.s32 	%r688, %r26, %r687;
	add.s32 	%r689, %r27, %r688;
	add.s32 	%r647, %r28, %r689;
	mov.b32 	%r645, 1;
	mov.b32 	%r670, 0;
	mov.b32 	%r672, -1;
	// begin inline asm
	{  .reg .s32 r0;  .reg .pred p;  shfl.sync.up.b32 r0|p, %r647, %r645, %r670, %r672;  @p add.s32 r0, r0, %r647;  mov.s32 %r643, r0;}
	// end inline asm
	mov.b32 	%r651, 2;
	// begin inline asm
	{  .reg .s32 r0;  .reg .pred p;  shfl.sync.up.b32 r0|p, %r643, %r651, %r670, %r672;  @p add.s32 r0, r0, %r643;  mov.s32 %r649, r0;}
	// end inline asm
	mov.b32 	%r657, 4;
	// begin inline asm
	{  .reg .s32 r0;  .reg .pred p;  shfl.sync.up.b32 r0|p, %r649, %r657, %r670, %r672;  @p add.s32 r0, r0, %r649;  mov.s32 %r655, r0;}
	// end inline asm
	mov.b32 	%r663, 8;
	// begin inline asm
	{  .reg .s32 r0;  .reg .pred p;  shfl.sync.up.b32 r0|p, %r655, %r663, %r670, %r672;  @p add.s32 r0, r0, %r655;  mov.s32 %r661, r0;}
	// end inline asm
	mov.b32 	%r669, 16;
	// begin inline asm
	{  .reg .s32 r0;  .reg .pred p;  shfl.sync.up.b32 r0|p, %r661, %r669, %r670, %r672;  @p add.s32 r0, r0, %r661;  mov.s32 %r667, r0;}
	// end inline asm
	setp.ne.s32 	%p101, %r616, 31;
	@%p101 bra 	$L__BB40_11;
	shl.b32 	%r690, %r7, 2;
	mov.u32 	%r691, _ZZN3cub18CUB_300001_SM_10006detail4scan16DeviceScanKernelINS2_10policy_hubIiiimN4cuda3std3__44plusIvEEE10Policy1000EN6thrust24THRUST_300001_SM_1000_NS10device_ptrIiEESF_NS0_13ScanTileStateIiLb1EEES9_NS1_10InputValueIiPiEEmiLb0EiEEvT0_T1_T2_iT3_T4_T5_E12temp_storage;
	add.s32 	%r692, %r691, %r690;
	st.shared.u32 	[%r692+16], %r667;
$L__BB40_11:
	sub.s32 	%r693, %r667, %r647;
	bar.sync 	0;
	ld.shared.v4.u32 	{%r694, %r695, %r696, %r697}, [_ZZN3cub18CUB_300001_SM_10006detail4scan16DeviceScanKernelINS2_10policy_hubIiiimN4cuda3std3__44plusIvEEE10Policy1000EN6thrust24THRUST_300001_SM_1000_NS10device_ptrIiEESF_NS0_13ScanTileStateIiLb1EEES9_NS1_10InputValueIiPiEEmiLb0EiEEvT0_T1_T2_iT3_T4_T5_E12temp_storage+16];
	add.s32 	%r698, %r695, %r694;
	setp.eq.s32 	%p102, %r7, 2;
	selp.b32 	%r699, %r698, %r694, %p102;
	add.s32 	%r700, %r698, %r696;
	setp.eq.s32 	%p103, %r7, 3;
	selp.b32 	%r701, %r700, %r699, %p103;
	add.s32 	%r702, %r700, %r697;
	setp.eq.s32 	%p104, %r7, 4;
	selp.b32 	%r703, %r702, %r701, %p104;
	ld.shared.v4.u32 	{%r704, %r705, %r706, %r707}, [_ZZN3cub18CUB_300001_SM_10006detail4scan16DeviceScanKernelINS2_10policy_hubIiiimN4cuda3std3__44plusIvEEE10Policy1000EN6thrust24THRUST_300001_SM_1000_NS10device_ptrIiEESF_NS0_13ScanTileStateIiLb1EEES9_NS1_10InputValueIiPiEEmiLb0EiEEvT0_T1_T2_iT3_T4_T5_E12temp_storage+32];
	add.s32 	%r708, %r702, %r704;
	setp.eq.s32 	%p105, %r7, 5;
	selp.b32 	%r709, %r708, %r703, %p105;
	add.s32 	%r710, %r708, %r705;
	setp.eq.s32 	%p106, %r7, 6;
	selp.b32 	%r711, %r710, %r709, %p106;
	add.s32 	%r712, %r710, %r706;
	setp.eq.s32 	%p107, %r7, 7;
	selp.b32 	%r713, %r712, %r711, %p107;
	add.s32 	%r714, %r712, %r707;
	setp.eq.s32 	%p108, %r7, 8;
	selp.b32 	%r715, %r714, %r713, %p108;
	ld.shared.v4.u32 	{%r716, %r717, %r718, %r719}, [_ZZN3cub18CUB_300001_SM_10006detail4scan16DeviceScanKernelINS2_10policy_hubIiiimN4cuda3std3__44plusIvEEE10Policy1000EN6thrust24THRUST_300001_SM_1000_NS10device_ptrIiEESF_NS0_13ScanTileStateIiLb1EEES9_NS1_10InputValueIiPiEEmiLb0EiEEvT0_T1_T2_iT3_T4_T5_E12temp_storage+48];
	add.s32 	%r720, %r714, %r716;
	setp.eq.s32 	%p109, %r7, 9;
	selp.b32 	%r721, %r720, %r715, %p109;
	add.s32 	%r722, %r720, %r717;
	setp.eq.s32 	%p110, %r7, 10;
	selp.b32 	%r723, %r722, %r721, %p110;
	add.s32 	%r724, %r722, %r718;
	setp.eq.s32 	%p111, %r7, 11;
	selp.b32 	%r725, %r724, %r723, %p111;
	add.s32 	%r726, %r724, %r719;
	setp.eq.s32 	%p112, %r7, 12;
	selp.b32 	%r727, %r726, %r725, %p112;
	ld.shared.u32 	%r728, [_ZZN3cub18CUB_300001_SM_10006detail4scan16DeviceScanKernelINS2_10policy_hubIiiimN4cuda3std3__44plusIvEEE10Policy1000EN6thrust24THRUST_300001_SM_1000_NS10device_ptrIiEESF_NS0_13ScanTileStateIiLb1EEES9_NS1_10InputValueIiPiEEmiLb0EiEEvT0_T1_T2_iT3_T4_T5_E12temp_storage+64];
	add.s32 	%r35, %r726, %r728;
	setp.gt.u32 	%p113, %r5, 31;
	setp.lt.u32 	%p114, %r5, 32;
	setp.eq.s32 	%p115, %r616, 0;
	selp.b32 	%r729, 0, %r693, %p115;
	add.s32 	%r970, %r727, %r729;
	selp.b32 	%r37, %r693, %r970, %p114;
	@%p113 bra 	$L__BB40_27;
	setp.ne.s32 	%p116, %r5, 0;
	mul.wide.s32 	%rd45, %r4, 8;
	add.s64 	%rd8, %rd18, %rd45;
	@%p116 bra 	$L__BB40_14;
	st.shared.u32 	[_ZZN3cub18CUB_300001_SM_10006detail4scan16DeviceScanKernelINS2_10policy_hubIiiimN4cuda3std3__44plusIvEEE10Policy1000EN6thrust24THRUST_300001_SM_1000_NS10device_ptrIiEESF_NS0_13ScanTileStateIiLb1EEES9_NS1_10InputValueIiPiEEmiLb0EiEEvT0_T1_T2_iT3_T4_T5_E12temp_storage+12], %r35;
	add.s64 	%rd46, %rd8, 256;
	mov.b32 	%r730, 100;
	// begin inline asm
	st.relaxed.gpu.v2.u32 [%rd46], {%r730, %r35};
	// end inline asm
$L__BB40_14:
	not.b32 	%r736, %r5;
	add.s32 	%r966, %r4, %r736;
	mov.b32 	%r732, 550;
	// begin inline asm
	nanosleep.u32 %r732;
	// end inline asm
	mul.wide.s32 	%rd48, %r966, 8;
	add.s64 	%rd49, %rd18, %rd48;
	add.s64 	%rd47, %rd49, 256;
	// begin inline asm
	ld.relaxed.gpu.v2.u32 {%r967, %r961}, [%rd47];
	// end inline asm
	mov.b32 	%r962, 478;
$L__BB40_15:
	setp.eq.s32 	%p117, %r967, 99;
	mov.b32 	%r737, -1;
	vote.sync.any.pred 	%p118, %p117, %r737;
	not.pred 	%p119, %p118;
	@%p119 bra 	$L__BB40_17;
	// begin inline asm
	nanosleep.u32 %r962;
	// end inline asm
	shr.u32 	%r962, %r962, 1;
	// begin inline asm
	ld.relaxed.gpu.v2.u32 {%r967, %r961}, [%rd47];
	// end inline asm
	bra.uni 	$L__BB40_15;
$L__BB40_17:
	setp.eq.s32 	%p120, %r967, 101;
	mov.b32 	%r764, -1;
	vote.sync.ballot.b32 	%r766, %p120, %r764;
	// begin inline asm
	mov.u32 %r739, %lanemask_ge;
	// end inline asm
	and.b32  	%r767, %r766, %r739;
	or.b32  	%r768, %r767, -2147483648;
	add.s32 	%r769, %r768, -1;
	not.b32 	%r770, %r768;
	and.b32  	%r771, %r770, %r769;
	popc.b32 	%r743, %r771;
	mov.b32 	%r742, 1;
	// begin inline asm
	shfl.sync.down.b32 %r740, %r961, %r742, %r743, %r764;
	// end inline asm
	setp.lt.s32 	%p122, %r616, %r743;
	selp.b32 	%r772, %r740, 0, %p122;
	add.s32 	%r746, %r772, %r961;
	mov.b32 	%r747, 2;
	// begin inline asm
	shfl.sync.down.b32 %r745, %r746, %r747, %r743, %r764;
	// end inline asm
	add.s32 	%r50, %r616, 2;
	setp.gt.s32 	%p123, %r50, %r743;
	selp.b32 	%r773, 0, %r745, %p123;
	add.s32 	%r751, %r746, %r773;
	mov.b32 	%r752, 4;
	// begin inline asm
	shfl.sync.down.b32 %r750, %r751, %r752, %r743, %r764;
	// end inline asm
	add.s32 	%r51, %r616, 4;
	setp.gt.s32 	%p124, %r51, %r743;
	selp.b32 	%r774, 0, %r750, %p124;
	add.s32 	%r756, %r751, %r774;
	mov.b32 	%r757, 8;
	// begin inline asm
	shfl.sync.down.b32 %r755, %r756, %r757, %r743, %r764;
	// end inline asm
	add.s32 	%r52, %r616, 8;
	setp.gt.s32 	%p125, %r52, %r743;
	selp.b32 	%r775, 0, %r755, %p125;
	add.s32 	%r761, %r756, %r775;
	mov.b32 	%r762, 16;
	// begin inline asm
	shfl.sync.down.b32 %r760, %r761, %r762, %r743, %r764;
	// end inline asm
	add.s32 	%r53, %r616, 16;
	setp.gt.s32 	%p126, %r53, %r743;
	selp.b32 	%r776, 0, %r760, %p126;
	add.s32 	%r965, %r761, %r776;
	add.s64 	%rd10, %rd18, 256;
	mov.b32 	%r963, 478;
$L__BB40_18:
	setp.ne.s32 	%p127, %r967, 101;
	mov.b32 	%r777, -1;
	vote.sync.all.pred 	%p128, %p127, %r777;
	not.pred 	%p129, %p128;
	@%p129 bra 	$L__BB40_23;
	shr.u32 	%r963, %r963, 1;
	mul.wide.s32 	%rd52, %r966, 8;
	add.s64 	%rd53, %rd10, %rd52;
	add.s64 	%rd51, %rd53, -256;
	// begin inline asm
	ld.relaxed.gpu.v2.u32 {%r967, %r968}, [%rd51];
	// end inline asm
	mov.u32 	%r969, %r963;
$L__BB40_20:
	setp.eq.s32 	%p133, %r967, 99;
	mov.b32 	%r785, -1;
	vote.sync.any.pred 	%p134, %p133, %r785;
	not.pred 	%p135, %p134;
	@%p135 bra 	$L__BB40_22;
	// begin inline asm
	nanosleep.u32 %r969;
	// end inline asm
	shr.u32 	%r969, %r969, 1;
	// begin inline asm
	ld.relaxed.gpu.v2.u32 {%r967, %r968}, [%rd51];
	// end inline asm
	bra.uni 	$L__BB40_20;
$L__BB40_22:
	setp.eq.s32 	%p136, %r967, 101;
	mov.b32 	%r811, -1;
	vote.sync.ballot.b32 	%r812, %p136, %r811;
	and.b32  	%r813, %r812, %r739;
	or.b32  	%r814, %r813, -2147483648;
	add.s32 	%r815, %r814, -1;
	not.b32 	%r816, %r814;
	and.b32  	%r817, %r816, %r815;
	popc.b32 	%r790, %r817;
	mov.b32 	%r789, 1;
	// begin inline asm
	shfl.sync.down.b32 %r787, %r968, %r789, %r790, %r811;
	// end inline asm
	setp.lt.s32 	%p138, %r616, %r790;
	selp.b32 	%r818, %r787, 0, %p138;
	add.s32 	%r793, %r818, %r968;
	mov.b32 	%r794, 2;
	// begin inline asm
	shfl.sync.down.b32 %r792, %r793, %r794, %r790, %r811;
	// end inline asm
	setp.gt.s32 	%p139, %r50, %r790;
	selp.b32 	%r819, 0, %r792, %p139;
	add.s32 	%r798, %r793, %r819;
	mov.b32 	%r799, 4;
	// begin inline asm
	shfl.sync.down.b32 %r797, %r798, %r799, %r790, %r811;
	// end inline asm
	setp.gt.s32 	%p140, %r51, %r790;
	selp.b32 	%r820, 0, %r797, %p140;
	add.s32 	%r803, %r798, %r820;
	mov.b32 	%r804, 8;
	// begin inline asm
	shfl.sync.down.b32 %r802, %r803, %r804, %r790, %r811;
	// end inline asm
	setp.gt.s32 	%p141, %r52, %r790;
	selp.b32 	%r821, 0, %r802, %p141;
	add.s32 	%r808, %r803, %r821;
	mov.b32 	%r809, 16;
	// begin inline asm
	shfl.sync.down.b32 %r807, %r808, %r809, %r790, %r811;
	// end inline asm
	setp.gt.s32 	%p142, %r53, %r790;
	selp.b32 	%r822, 0, %r807, %p142;
	add.s32 	%r823, %r822, %r965;
	add.s32 	%r965, %r823, %r808;
	add.s32 	%r966, %r966, -32;
	bra.uni 	$L__BB40_18;
$L__BB40_23:
	@%p116 bra 	$L__BB40_25;
	add.s32 	%r780, %r965, %r35;
	add.s64 	%rd50, %rd8, 256;
	mov.b32 	%r779, 101;
	// begin inline asm
	st.relaxed.gpu.v2.u32 [%rd50], {%r779, %r780};
	// end inline asm
	st.shared.u32 	[_ZZN3cub18CUB_300001_SM_10006detail4scan16DeviceScanKernelINS2_10policy_hubIiiimN4cuda3std3__44plusIvEEE10Policy1000EN6thrust24THRUST_300001_SM_1000_NS10device_ptrIiEESF_NS0_13ScanTileStateIiLb1EEES9_NS1_10InputValueIiPiEEmiLb0EiEEvT0_T1_T2_iT3_T4_T5_E12temp_storage+4], %r965;
	st.shared.u32 	[_ZZN3cub18CUB_300001_SM_10006detail4scan16DeviceScanKernelINS2_10policy_hubIiiimN4cuda3std3__44plusIvEEE10Policy1000EN6thrust24THRUST_300001_SM_1000_NS10device_ptrIiEESF_NS0_13ScanTileStateIiLb1EEES9_NS1_10InputValueIiPiEEmiLb0EiEEvT0_T1_T2_iT3_T4_T5_E12temp_storage+8], %r780;
$L__BB40_25:
	setp.ne.s32 	%p131, %r616, 0;
	mov.u32 	%r970, %r37;
	@%p131 bra 	$L__BB40_27;
	st.shared.u32 	[_ZZN3cub18CUB_300001_SM_10006detail4scan16DeviceScanKernelINS2_10policy_hubIiiimN4cuda3std3__44plusIvEEE10Policy1000EN6thrust24THRUST_300001_SM_1000_NS10device_ptrIiEESF_NS0_13ScanTileStateIiLb1EEES9_NS1_10InputValueIiPiEEmiLb0EiEEvT0_T1_T2_iT3_T4_T5_E12temp_storage+84], %r965;
	mov.u32 	%r970, %r965;
$L__BB40_27:
	bar.sync 	0;
	setp.eq.s32 	%p132, %r5, 0;
	ld.shared.u32 	%r781, [_ZZN3cub18CUB_300001_SM_10006detail4scan16DeviceScanKernelINS2_10policy_hubIiiimN4cuda3std3__44plusIvEEE10Policy1000EN6thrust24THRUST_300001_SM_1000_NS10device_ptrIiEESF_NS0_13ScanTileStateIiLb1EEES9_NS1_10InputValueIiPiEEmiLb0EiEEvT0_T1_T2_iT3_T4_T5_E12temp_storage+84];
	selp.b32 	%r782, 0, %r781, %p132;
	add.s32 	%r971, %r782, %r970;
$L__BB40_28:
	add.s32 	%r922, %r971, %r10;
	add.s32 	%r923, %r11, %r922;
	add.s32 	%r924, %r12, %r923;
	add.s32 	%r925, %r13, %r924;
	add.s32 	%r926, %r14, %r925;
	add.s32 	%r927, %r15, %r926;
	add.s32 	%r928, %r16, %r927;
	add.s32 	%r929, %r17, %r928;
	add.s32 	%r930, %r18, %r929;
	add.s32 	%r931, %r19, %r930;
	add.s32 	%r932, %r20, %r931;
	add.s32 	%r933, %r21, %r932;
	add.s32 	%r934, %r22, %r933;
	add.s32 	%r935, %r23, %r934;
	add.s32 	%r936, %r24, %r935;
	add.s32 	%r937, %r25, %r936;
	add.s32 	%r938, %r26, %r937;
	add.s32 	%r939, %r27, %r938;
	bar.sync 	0;
	st.shared.u32 	[%r9], %r971;
	st.shared.u32 	[%r9+4], %r922;
	st.shared.u32 	[%r9+8], %r923;
	st.shared.u32 	[%r9+12], %r924;
	st.shared.u32 	[%r9+16], %r925;
	st.shared.u32 	[%r9+20], %r926;
	st.shared.u32 	[%r9+24], %r927;
	st.shared.u32 	[%r9+28], %r928;
	st.shared.u32 	[%r9+32], %r929;
	st.shared.u32 	[%r9+36], %r930;
	st.shared.u32 	[%r9+40], %r931;
	st.shared.u32 	[%r9+44], %r932;
	st.shared.u32 	[%r9+48], %r933;
	st.shared.u32 	[%r9+52], %r934;
	st.shared.u32 	[%r9+56], %r935;
	st.shared.u32 	[%r9+60], %r936;
	st.shared.u32 	[%r9+64], %r937;
	st.shared.u32 	[%r9+68], %r938;
	st.shared.u32 	[%r9+72], %r939;
	bar.warp.sync 	-1;
	ld.shared.u32 	%r940, [%r8];
	ld.shared.u32 	%r941, [%r8+128];
	ld.shared.u32 	%r942, [%r8+256];
	ld.shared.u32 	%r943, [%r8+384];
	ld.shared.u32 	%r944, [%r8+512];
	ld.shared.u32 	%r945, [%r8+640];
	ld.shared.u32 	%r946, [%r8+768];
	ld.shared.u32 	%r947, [%r8+896];
	ld.shared.u32 	%r948, [%r8+1024];
	ld.shared.u32 	%r949, [%r8+1152];
	ld.shared.u32 	%r950, [%r8+1280];
	ld.shared.u32 	%r951, [%r8+1408];
	ld.shared.u32 	%r952, [%r8+1536];
	ld.shared.u32 	%r953, [%r8+1664];
	ld.shared.u32 	%r954, [%r8+1792];
	ld.shared.u32 	%r955, [%r8+1920];
	ld.shared.u32 	%r956, [%r8+2048];
	ld.shared.u32 	%r957, [%r8+2176];
	ld.shared.u32 	%r958, [%r8+2304];
	add.s64 	%rd58, %rd4, %rd43;
	st.global.u32 	[%rd58], %r940;
	st.global.u32 	[%rd58+128], %r941;
	st.global.u32 	[%rd58+256], %r942;
	st.global.u32 	[%rd58+384], %r943;
	st.global.u32 	[%rd58+512], %r944;
	st.global.u32 	[%rd58+640], %r945;
	st.global.u32 	[%rd58+768], %r946;
	st.global.u32 	[%rd58+896], %r947;
	st.global.u32 	[%rd58+1024], %r948;
	st.global.u32 	[%rd58+1152], %r949;
	st.global.u32 	[%rd58+1280], %r950;
	st.global.u32 	[%rd58+1408], %r951;
	st.global.u32 	[%rd58+1536], %r952;
	st.global.u32 	[%rd58+1664], %r953;
	st.global.u32 	[%rd58+1792], %r954;
	st.global.u32 	[%rd58+1920], %r955;
	st.global.u32 	[%rd58+2048], %r956;
	st.global.u32 	[%rd58+2176], %r957;
	st.global.u32 	[%rd58+2304], %r958;
	bra.uni 	$L__BB40_131;
$L__BB40_29:
	setp.eq.s64 	%p3, %rd6, 0;
	@%p3 bra 	$L__BB40_131;
	cvt.u32.u64 	%r75, %rd6;
	shl.b64 	%rd21, %rd5, 2;
	add.s64 	%rd22, %rd3, %rd21;
	mov.u32 	%r76, %tid.x;
	ld.global.u32 	%r990, [%rd22];
	and.b32  	%r209, %r76, 31;
	and.b32  	%r210, %r76, 992;
	mul.lo.s32 	%r211, %r210, 19;
	or.b32  	%r78, %r211, %r209;
	setp.ge.u32 	%p4, %r78, %r75;
	shl.b32 	%r212, %r78, 2;
	cvt.u64.u32 	%rd23, %r212;
	add.s64 	%rd12, %rd22, %rd23;
	mov.u32 	%r972, %r990;
	@%p4 bra 	$L__BB40_32;
	ld.global.u32 	%r972, [%rd12];
$L__BB40_32:
	add.s32 	%r213, %r78, 32;
	setp.ge.u32 	%p5, %r213, %r75;
	mov.u32 	%r973, %r990;
	@%p5 bra 	$L__BB40_34;
	ld.global.u32 	%r973, [%rd12+128];
$L__BB40_34:
	add.s32 	%r214, %r78, 64;
	setp.ge.u32 	%p6, %r214, %r75;
	mov.u32 	%r974, %r990;
	@%p6 bra 	$L__BB40_36;
	ld.global.u32 	%r974, [%rd12+256];
$L__BB40_36:
	add.s32 	%r215, %r78, 96;
	setp.ge.u32 	%p7, %r215, %r75;
	mov.u32 	%r975, %r990;
	@%p7 bra 	$L__BB40_38;
	ld.global.u32 	%r975, [%rd12+384];
$L__BB40_38:
	add.s32 	%r216, %r78, 128;
	setp.ge.u32 	%p8, %r216, %r75;
	mov.u32 	%r976, %r990;
	@%p8 bra 	$L__BB40_40;
	ld.global.u32 	%r976, [%rd12+512];
$L__BB40_40:
	add.s32 	%r217, %r78, 160;
	setp.ge.u32 	%p9, %r217, %r75;
	mov.u32 	%r977, %r990;
	@%p9 bra 	$L__BB40_42;
	ld.global.u32 	%r977, [%rd12+640];
$L__BB40_42:
	add.s32 	%r218, %r78, 192;
	setp.ge.u32 	%p10, %r218, %r75;
	mov.u32 	%r978, %r990;
	@%p10 bra 	$L__BB40_44;
	ld.global.u32 	%r978, [%rd12+768];
$L__BB40_44:
	add.s32 	%r219, %r78, 224;
	setp.ge.u32 	%p11, %r219, %r75;
	mov.u32 	%r979, %r990;
	@%p11 bra 	$L__BB40_46;
	ld.global.u32 	%r979, [%rd12+896];
$L__BB40_46:
	add.s32 	%r95, %r78, 256;
	setp.ge.u32 	%p12, %r95, %r75;
	mov.u32 	%r980, %r990;
	@%p12 bra 	$L__BB40_48;
	ld.global.u32 	%r980, [%rd12+1024];
$L__BB40_48:
	add.s32 	%r98, %r78, 288;
	setp.ge.u32 	%p13, %r98, %r75;
	mov.u32 	%r981, %r990;
	@%p13 bra 	$L__BB40_50;
	ld.global.u32 	%r981, [%rd12+1152];
$L__BB40_50:
	add.s32 	%r220, %r78, 320;
	setp.ge.u32 	%p14, %r220, %r75;
	mov.u32 	%r982, %r990;
	@%p14 bra 	$L__BB40_52;
	ld.global.u32 	%r982, [%rd12+1280];
$L__BB40_52:
	add.s32 	%r221, %r78, 352;
	setp.ge.u32 	%p15, %r221, %r75;
	mov.u32 	%r983, %r990;
	@%p15 bra 	$L__BB40_54;
	ld.global.u32 	%r983, [%rd12+1408];
$L__BB40_54:
	add.s32 	%r222, %r78, 384;
	setp.ge.u32 	%p16, %r222, %r75;
	mov.u32 	%r984, %r990;
	@%p16 bra 	$L__BB40_56;
	ld.global.u32 	%r984, [%rd12+1536];
$L__BB40_56:
	add.s32 	%r223, %r78, 416;
	setp.ge.u32 	%p17, %r223, %r75;
	mov.u32 	%r985, %r990;
	@%p17 bra 	$L__BB40_58;
	ld.global.u32 	%r985, [%rd12+1664];
$L__BB40_58:
	add.s32 	%r224, %r78, 448;
	setp.ge.u32 	%p18, %r224, %r75;
	mov.u32 	%r986, %r990;
	@%p18 bra 	$L__BB40_60;
	ld.global.u32 	%r986, [%rd12+1792];
$L__BB40_60:
	add.s32 	%r225, %r78, 480;
	setp.ge.u32 	%p19, %r225, %r75;
	mov.u32 	%r987, %r990;
	@%p19 bra 	$L__BB40_62;
	ld.global.u32 	%r987, [%rd12+1920];
$L__BB40_62:
	add.s32 	%r226, %r78, 512;
	setp.ge.u32 	%p20, %r226, %r75;
	mov.u32 	%r988, %r990;
	@%p20 bra 	$L__BB40_64;
	ld.global.u32 	%r988, [%rd12+2048];
$L__BB40_64:
	add.s32 	%r115, %r78, 544;
	setp.ge.u32 	%p21, %r115, %r75;
	mov.u32 	%r989, %r990;
	@%p21 bra 	$L__BB40_66;
	ld.global.u32 	%r989, [%rd12+2176];
$L__BB40_66:
	add.s32 	%r118, %r78, 576;
	setp.ge.u32 	%p22, %r118, %r75;
	@%p22 bra 	$L__BB40_68;
	ld.global.u32 	%r990, [%rd12+2304];
$L__BB40_68:
	// begin inline asm
	mov.u32 %r227, %laneid;
	// end inline asm
	shr.u32 	%r122, %r76, 5;
	mad.lo.s32 	%r228, %r122, 608, %r227;
	shl.b32 	%r229, %r228, 2;
	mov.u32 	%r230, _ZZN3cub18CUB_300001_SM_10006detail4scan16DeviceScanKernelINS2_10policy_hubIiiimN4cuda3std3__44plusIvEEE10Policy1000EN6thrust24THRUST_300001_SM_1000_NS10device_ptrIiEESF_NS0_13ScanTileStateIiLb1EEES9_NS1_10InputValueIiPiEEmiLb0EiEEvT0_T1_T2_iT3_T4_T5_E12temp_storage;
	add.s32 	%r123, %r230, %r229;
	st.shared.u32 	[%r123], %r972;
	st.shared.u32 	[%r123+128], %r973;
	st.shared.u32 	[%r123+256], %r974;
	st.shared.u32 	[%r123+384], %r975;
	st.shared.u32 	[%r123+512], %r976;
	st.shared.u32 	[%r123+640], %r977;
	st.shared.u32 	[%r123+768], %r978;
	st.shared.u32 	[%r123+896], %r979;
	st.shared.u32 	[%r123+1024], %r980;
	st.shared.u32 	[%r123+1152], %r981;
	st.shared.u32 	[%r123+1280], %r982;
	st.shared.u32 	[%r123+1408], %r983;
	st.shared.u32 	[%r123+1536], %r984;
	st.shared.u32 	[%r123+1664], %r985;
	st.shared.u32 	[%r123+1792], %r986;
	st.shared.u32 	[%r123+1920], %r987;
	st.shared.u32 	[%r123+2048], %r988;
	st.shared.u32 	[%r123+2176], %r989;
	st.shared.u32 	[%r123+2304], %r990;
	bar.warp.sync 	-1;
	mad.lo.s32 	%r124, %r227, 72, %r123;
	ld.shared.u32 	%r125, [%r124];
	ld.shared.u32 	%r126, [%r124+4];
	ld.shared.u32 	%r127, [%r124+8];
	ld.shared.u32 	%r128, [%r124+12];
	ld.shared.u32 	%r129, [%r124+16];
	ld.shared.u32 	%r130, [%r124+20];
	ld.shared.u32 	%r131, [%r124+24];
	ld.shared.u32 	%r132, [%r124+28];
	ld.shared.u32 	%r133, [%r124+32];
	ld.shared.u32 	%r134, [%r124+36];
	ld.shared.u32 	%r135, [%r124+40];
	ld.shared.u32 	%r136, [%r124+44];
	ld.shared.u32 	%r137, [%r124+48];
	ld.shared.u32 	%r138, [%r124+52];
	ld.shared.u32 	%r139, [%r124+56];
	ld.shared.u32 	%r140, [%r124+60];
	ld.shared.u32 	%r141, [%r124+64];
	ld.shared.u32 	%r142, [%r124+68];
	ld.shared.u32 	%r143, [%r124+72];
	bar.sync 	0;
	setp.ne.s32 	%p23, %r4, 0;
	@%p23 bra 	$L__BB40_72;
	add.s32 	%r456, %r126, %r125;
	add.s32 	%r457, %r127, %r456;
	add.s32 	%r458, %r128, %r457;
	add.s32 	%r459, %r129, %r458;
	add.s32 	%r460, %r130, %r459;
	add.s32 	%r461, %r131, %r460;
	add.s32 	%r462, %r132, %r461;
	add.s32 	%r463, %r133, %r462;
	add.s32 	%r464, %r134, %r463;
	add.s32 	%r465, %r135, %r464;
	add.s32 	%r466, %r136, %r465;
	add.s32 	%r467, %r137, %r466;
	add.s32 	%r468, %r138, %r467;
	add.s32 	%r469, %r139, %r468;
	add.s32 	%r470, %r140, %r469;
	add.s32 	%r471, %r141, %r470;
	add.s32 	%r472, %r142, %r471;
	add.s32 	%r430, %r143, %r472;
	mov.b32 	%r428, 1;
	mov.b32 	%r453, 0;
	mov.b32 	%r455, -1;
	// begin inline asm
	{  .reg .s32 r0;  .reg .pred p;  shfl.sync.up.b32 r0|p, %r430, %r428, %r453, %r455;  @p add.s32 r0, r0, %r430;  mov.s32 %r426, r0;}
	// end inline asm
	mov.b32 	%r434, 2;
	// begin inline asm
	{  .reg .s32 r0;  .reg .pred p;  shfl.sync.up.b32 r0|p, %r426, %r434, %r453, %r455;  @p add.s32 r0, r0, %r426;  mov.s32 %r432, r0;}
	// end inline asm
	mov.b32 	%r440, 4;
	// begin inline asm
	{  .reg .s32 r0;  .reg .pred p;  shfl.sync.up.b32 r0|p, %r432, %r440, %r453, %r455;  @p add.s32 r0, r0, %r432;  mov.s32 %r438, r0;}
	// end inline asm
	mov.b32 	%r446, 8;
	// begin inline asm
	{  .reg .s32 r0;  .reg .pred p;  shfl.sync.up.b32 r0|p, %r438, %r446, %r453, %r455;  @p add.s32 r0, r0, %r438;  mov.s32 %r444, r0;}
	// end inline asm
	mov.b32 	%r452, 16;
	// begin inline asm
	{  .reg .s32 r0;  .reg .pred p;  shfl.sync.up.b32 r0|p, %r444, %r452, %r453, %r455;  @p add.s32 r0, r0, %r444;  mov.s32 %r450, r0;}
	// end inline asm
	setp.ne.s32 	%p66, %r227, 31;
	@%p66 bra 	$L__BB40_71;
	shl.b32 	%r473, %r122, 2;
	mov.u32 	%r474, _ZZN3cub18CUB_300001_SM_10006detail4scan16DeviceScanKernelINS2_10policy_hubIiiimN4cuda3std3__44plusIvEEE10Policy1000EN6thrust24THRUST_300001_SM_1000_NS10device_ptrIiEESF_NS0_13ScanTileStateIiLb1EEES9_NS1_10InputValueIiPiEEmiLb0EiEEvT0_T1_T2_iT3_T4_T5_E12temp_storage;
	add.s32 	%r475, %r474, %r473;
	st.shared.u32 	[%r475+16], %r450;
$L__BB40_71:
	bar.sync 	0;
	ld.shared.v4.u32 	{%r476, %r477, %r478, %r479}, [_ZZN3cub18CUB_300001_SM_10006detail4scan16DeviceScanKernelINS2_10policy_hubIiiimN4cuda3std3__44plusIvEEE10Policy1000EN6thrust24THRUST_300001_SM_1000_NS10device_ptrIiEESF_NS0_13ScanTileStateIiLb1EEES9_NS1_10InputValueIiPiEEmiLb0EiEEvT0_T1_T2_iT3_T4_T5_E12temp_storage+16];
	add.s32 	%r480, %r477, %r476;
	setp.eq.s32 	%p67, %r122, 2;
	selp.b32 	%r481, %r480, %r476, %p67;
	add.s32 	%r482, %r480, %r478;
	setp.eq.s32 	%p68, %r122, 3;
	selp.b32 	%r483, %r482, %r481, %p68;
	add.s32 	%r484, %r482, %r479;
	setp.eq.s32 	%p69, %r122, 4;
	selp.b32 	%r485, %r484, %r483, %p69;
	ld.shared.v4.u32 	{%r486, %r487, %r488, %r489}, [_ZZN3cub18CUB_300001_SM_10006detail4scan16DeviceScanKernelINS2_10policy_hubIiiimN4cuda3std3__44plusIvEEE10Policy1000EN6thrust24THRUST_300001_SM_1000_NS10device_ptrIiEESF_NS0_13ScanTileStateIiLb1EEES9_NS1_10InputValueIiPiEEmiLb0EiEEvT0_T1_T2_iT3_T4_T5_E12temp_storage+32];
	add.s32 	%r490, %r484, %r486;
	setp.eq.s32 	%p70, %r122, 5;
	selp.b32 	%r491, %r490, %r485, %p70;
	add.s32 	%r492, %r490, %r487;
	setp.eq.s32 	%p71, %r122, 6;
	selp.b32 	%r493, %r492, %r491, %p71;
	add.s32 	%r494, %r492, %r488;
	setp.eq.s32 	%p72, %r122, 7;
	selp.b32 	%r495, %r494, %r493, %p72;
	add.s32 	%r496, %r494, %r489;
	setp.eq.s32 	%p73, %r122, 8;
	selp.b32 	%r497, %r496, %r495, %p73;
	ld.shared.v4.u32 	{%r498, %r499, %r500, %r501}, [_ZZN3cub18CUB_300001_SM_10006detail4scan16DeviceScanKernelINS2_10policy_hubIiiimN4cuda3std3__44plusIvEEE10Policy1000EN6thrust24THRUST_300001_SM_1000_NS10device_ptrIiEESF_NS0_13ScanTileStateIiLb1EEES9_NS1_10InputValueIiPiEEmiLb0EiEEvT0_T1_T2_iT3_T4_T5_E12temp_storage+48];
	add.s32 	%r502, %r496, %r498;
	setp.eq.s32 	%p74, %r122, 9;
	selp.b32 	%r503, %r502, %r497, %p74;
	add.s32 	%r504, %r502, %r499;
	setp.eq.s32 	%p75, %r122, 10;
	selp.b32 	%r505, %r504, %r503, %p75;
	add.s32 	%r506, %r504, %r500;
	setp.eq.s32 	%p76, %r122, 11;
	selp.b32 	%r507, %r506, %r505, %p76;
	add.s32 	%r508, %r506, %r501;
	setp.eq.s32 	%p77, %r122, 12;
	selp.b32 	%r509, %r508, %r507, %p77;
	setp.lt.u32 	%p78, %r76, 32;
	selp.b32 	%r510, 0, %r509, %p78;
	setp.eq.s32 	%p79, %r227, 0;
	sub.s32 	%r511, %r450, %r430;
	selp.b32 	%r512, 0, %r511, %p79;
	add.s32 	%r513, %r512, %r959;
	add.s32 	%r1002, %r513, %r510;
	bra.uni 	$L__BB40_91;
$L__BB40_72:
	add.s32 	%r261, %r126, %r125;
	add.s32 	%r262, %r127, %r261;
	add.s32 	%r263, %r128, %r262;
	add.s32 	%r264, %r129, %r263;
	add.s32 	%r265, %r130, %r264;
	add.s32 	%r266, %r131, %r265;
	add.s32 	%r267, %r132, %r266;
	add.s32 	%r268, %r133, %r267;
	add.s32 	%r269, %r134, %r268;
	add.s32 	%r270, %r135, %r269;
	add.s32 	%r271, %r136, %r270;
	add.s32 	%r272, %r137, %r271;
	add.s32 	%r273, %r138, %r272;
	add.s32 	%r274, %r139, %r273;
	add.s32 	%r275, %r140, %r274;
	add.s32 	%r276, %r141, %r275;
	add.s32 	%r277, %r142, %r276;
	add.s32 	%r235, %r143, %r277;
	mov.b32 	%r233, 1;
	mov.b32 	%r258, 0;
	mov.b32 	%r260, -1;
	// begin inline asm
	{  .reg .s32 r0;  .reg .pred p;  shfl.sync.up.b32 r0|p, %r235, %r233, %r258, %r260;  @p add.s32 r0, r0, %r235;  mov.s32 %r231, r0;}
	// end inline asm
	mov.b32 	%r239, 2;
	// begin inline asm
	{  .reg .s32 r0;  .reg .pred p;  shfl.sync.up.b32 r0|p, %r231, %r239, %r258, %r260;  @p add.s32 r0, r0, %r231;  mov.s32 %r237, r0;}
	// end inline asm
	mov.b32 	%r245, 4;
	// begin inline asm
	{  .reg .s32 r0;  .reg .pred p;  shfl.sync.up.b32 r0|p, %r237, %r245, %r258, %r260;  @p add.s32 r0, r0, %r237;  mov.s32 %r243, r0;}
	// end inline asm
	mov.b32 	%r251, 8;
	// begin inline asm
	{  .reg .s32 r0;  .reg .pred p;  shfl.sync.up.b32 r0|p, %r243, %r251, %r258, %r260;  @p add.s32 r0, r0, %r243;  mov.s32 %r249, r0;}
	// end inline asm
	mov.b32 	%r257, 16;
	// begin inline asm
	{  .reg .s32 r0;  .reg .pred p;  shfl.sync.up.b32 r0|p, %r249, %r257, %r258, %r260;  @p add.s32 r0, r0, %r249;  mov.s32 %r255, r0;}
	// end inline asm
	setp.ne.s32 	%p24, %r227, 31;
	@%p24 bra 	$L__BB40_74;
	shl.b32 	%r278, %r122, 2;
	mov.u32 	%r279, _ZZN3cub18CUB_300001_SM_10006detail4scan16DeviceScanKernelINS2_10policy_hubIiiimN4cuda3std3__44plusIvEEE10Policy1000EN6thrust24THRUST_300001_SM_1000_NS10device_ptrIiEESF_NS0_13ScanTileStateIiLb1EEES9_NS1_10InputValueIiPiEEmiLb0EiEEvT0_T1_T2_iT3_T4_T5_E12temp_storage;
	add.s32 	%r280, %r279, %r278;
	st.shared.u32 	[%r280+16], %r255;
$L__BB40_74:
	sub.s32 	%r281, %r255, %r235;
	bar.sync 	0;
	ld.shared.v4.u32 	{%r282, %r283, %r284, %r285}, [_ZZN3cub18CUB_300001_SM_10006detail4scan16DeviceScanKernelINS2_10policy_hubIiiimN4cuda3std3__44plusIvEEE10Policy1000EN6thrust24THRUST_300001_SM_1000_NS10device_ptrIiEESF_NS0_13ScanTileStateIiLb1EEES9_NS1_10InputValueIiPiEEmiLb0EiEEvT0_T1_T2_iT3_T4_T5_E12temp_storage+16];
	add.s32 	%r286, %r283, %r282;
	setp.eq.s32 	%p25, %r122, 2;
	selp.b32 	%r287, %r286, %r282, %p25;
	add.s32 	%r288, %r286, %r284;
	setp.eq.s32 	%p26, %r122, 3;
	selp.b32 	%r289, %r288, %r287, %p26;
	add.s32 	%r290, %r288, %r285;
	setp.eq.s32 	%p27, %r122, 4;
	selp.b32 	%r291, %r290, %r289, %p27;
	ld.shared.v4.u32 	{%r292, %r293, %r294, %r295}, [_ZZN3cub18CUB_300001_SM_10006detail4scan16DeviceScanKernelINS2_10policy_hubIiiimN4cuda3std3__44plusIvEEE10Policy1000EN6thrust24THRUST_300001_SM_1000_NS10device_ptrIiEESF_NS0_13ScanTileStateIiLb1EEES9_NS1_10InputValueIiPiEEmiLb0EiEEvT0_T1_T2_iT3_T4_T5_E12temp_storage+32];
	add.s32 	%r296, %r290, %r292;
	setp.eq.s32 	%p28, %r122, 5;
	selp.b32 	%r297, %r296, %r291, %p28;
	add.s32 	%r298, %r296, %r293;
	setp.eq.s32 	%p29, %r122, 6;
	selp.b32 	%r299, %r298, %r297, %p29;
	add.s32 	%r300, %r298, %r294;
	setp.eq.s32 	%p30, %r122, 7;
	selp.b32 	%r301, %r300, %r299, %p30;
	add.s32 	%r302, %r300, %r295;
	setp.eq.s32 	%p31, %r122, 8;
	selp.b32 	%r303, %r302, %r301, %p31;
	ld.shared.v4.u32 	{%r304, %r305, %r306, %r307}, [_ZZN3cub18CUB_300001_SM_10006detail4scan16DeviceScanKernelINS2_10policy_hubIiiimN4cuda3std3__44plusIvEEE10Policy1000EN6thrust24THRUST_300001_SM_1000_NS10device_ptrIiEESF_NS0_13ScanTileStateIiLb1EEES9_NS1_10InputValueIiPiEEmiLb0EiEEvT0_T1_T2_iT3_T4_T5_E12temp_storage+48];
	add.s32 	%r308, %r302, %r304;
	setp.eq.s32 	%p32, %r122, 9;
	selp.b32 	%r309, %r308, %r303, %p32;
	add.s32 	%r310, %r308, %r305;
	setp.eq.s32 	%p33, %r122, 10;
	selp.b32 	%r311, %r310, %r309, %p33;
	add.s32 	%r312, %r310, %r306;
	setp.eq.s32 	%p34, %r122, 11;
	selp.b32 	%r313, %r312, %r311, %p34;
	add.s32 	%r314, %r312, %r307;
	setp.eq.s32 	%p35, %r122, 12;
	selp.b32 	%r315, %r314, %r313, %p35;
	ld.shared.u32 	%r316, [_ZZN3cub18CUB_300001_SM_10006detail4scan16DeviceScanKernelINS2_10policy_hubIiiimN4cuda3std3__44plusIvEEE10Policy1000EN6thrust24THRUST_300001_SM_1000_NS10device_ptrIiEESF_NS0_13ScanTileStateIiLb1EEES9_NS1_10InputValueIiPiEEmiLb0EiEEvT0_T1_T2_iT3_T4_T5_E12temp_storage+64];
	add.s32 	%r149, %r314, %r316;
	setp.gt.u32 	%p36, %r76, 31;
	setp.lt.u32 	%p37, %r76, 32;
	setp.eq.s32 	%p38, %r227, 0;
	selp.b32 	%r317, 0, %r281, %p38;
	add.s32 	%r1001, %r315, %r317;
	selp.b32 	%r151, %r281, %r1001, %p37;
	@%p36 bra 	$L__BB40_90;
	setp.ne.s32 	%p39, %r76, 0;
	mul.wide.s32 	%rd24, %r4, 8;
	add.s64 	%rd13, %rd18, %rd24;
	@%p39 bra 	$L__BB40_77;
	st.shared.u32 	[_ZZN3cub18CUB_300001_SM_10006detail4scan16DeviceScanKernelINS2_10policy_hubIiiimN4cuda3std3__44plusIvEEE10Policy1000EN6thrust24THRUST_300001_SM_1000_NS10device_ptrIiEESF_NS0_13ScanTileStateIiLb1EEES9_NS1_10InputValueIiPiEEmiLb0EiEEvT0_T1_T2_iT3_T4_T5_E12temp_storage+12], %r149;
	add.s64 	%rd25, %rd13, 256;
	mov.b32 	%r318, 100;
	// begin inline asm
	st.relaxed.gpu.v2.u32 [%rd25], {%r318, %r149};
	// end inline asm
$L__BB40_77:
	not.b32 	%r324, %r76;
	add.s32 	%r997, %r4, %r324;
	mov.b32 	%r320, 550;
	// begin inline asm
	nanosleep.u32 %r320;
	// end inline asm
	mul.wide.s32 	%rd27, %r997, 8;
	add.s64 	%rd28, %rd18, %rd27;
	add.s64 	%rd26, %rd28, 256;
	// begin inline asm
	ld.relaxed.gpu.v2.u32 {%r998, %r992}, [%rd26];
	// end inline asm
	mov.b32 	%r993, 478;
$L__BB40_78:
	setp.eq.s32 	%p40, %r998, 99;
	mov.b32 	%r325, -1;
	vote.sync.any.pred 	%p41, %p40, %r325;
	not.pred 	%p42, %p41;
	@%p42 bra 	$L__BB40_80;
	// begin inline asm
	nanosleep.u32 %r993;
	// end inline asm
	shr.u32 	%r993, %r993, 1;
	// begin inline asm
	ld.relaxed.gpu.v2.u32 {%r998, %r992}, [%rd26];
	// end inline asm
	bra.uni 	$L__BB40_78;
$L__BB40_80:
	setp.eq.s32 	%p43, %r998, 101;
	mov.b32 	%r352, -1;
	vote.sync.ballot.b32 	%r354, %p43, %r352;
	// begin inline asm
	mov.u32 %r327, %lanemask_ge;
	// end inline asm
	and.b32  	%r355, %r354, %r327;
	or.b32  	%r356, %r355, -2147483648;
	add.s32 	%r357, %r356, -1;
	not.b32 	%r358, %r356;
	and.b32  	%r359, %r358, %r357;
	popc.b32 	%r331, %r359;
	mov.b32 	%r330, 1;
	// begin inline asm
	shfl.sync.down.b32 %r328, %r992, %r330, %r331, %r352;
	// end inline asm
	setp.lt.s32 	%p45, %r227, %r331;
	selp.b32 	%r360, %r328, 0, %p45;
	add.s32 	%r334, %r360, %r992;
	mov.b32 	%r335, 2;
	// begin inline asm
	shfl.sync.down.b32 %r333, %r334, %r335, %r331, %r352;
	// end inline asm
	add.s32 	%r361, %r227, 2;
	setp.gt.s32 	%p46, %r361, %r331;
	selp.b32 	%r362, 0, %r333, %p46;
	add.s32 	%r339, %r334, %r362;
	mov.b32 	%r340, 4;
	// begin inline asm
	shfl.sync.down.b32 %r338, %r339, %r340, %r331, %r352;
	// end inline asm
	add.s32 	%r363, %r227, 4;
	setp.gt.s32 	%p47, %r363, %r331;
	selp.b32 	%r364, 0, %r338, %p47;
	add.s32 	%r344, %r339, %r364;
	mov.b32 	%r345, 8;
	// begin inline asm
	shfl.sync.down.b32 %r343, %r344, %r345, %r331, %r352;
	// end inline asm
	add.s32 	%r365, %r227, 8;
	setp.gt.s32 	%p48, %r365, %r331;
	selp.b32 	%r366, 0, %r343, %p48;
	add.s32 	%r349, %r344, %r366;
	mov.b32 	%r350, 16;
	// begin inline asm
	shfl.sync.down.b32 %r348, %r349, %r350, %r331, %r352;
	// end inline asm
	add.s32 	%r367, %r227, 16;
	setp.gt.s32 	%p49, %r367, %r331;
	selp.b32 	%r368, 0, %r348, %p49;
	add.s32 	%r994, %r349, %r368;
	add.s64 	%rd14, %rd18, 256;
	mov.b32 	%r995, 478;
$L__BB40_81:
	setp.ne.s32 	%p50, %r998, 101;
	mov.b32 	%r369, -1;
	vote.sync.all.pred 	%p51, %p50, %r369;
	not.pred 	%p52, %p51;
	@%p52 bra 	$L__BB40_86;
	shr.u32 	%r995, %r995, 1;
	mul.wide.s32 	%rd31, %r997, 8;
	add.s64 	%rd32, %rd14, %rd31;
	add.s64 	%rd30, %rd32, -256;
	// begin inline asm
	ld.relaxed.gpu.v2.u32 {%r998, %r999}, [%rd30];
	// end inline asm
	mov.u32 	%r1000, %r995;
$L__BB40_83:
	setp.eq.s32 	%p56, %r998, 99;
	mov.b32 	%r377, -1;
	vote.sync.any.pred 	%p57, %p56, %r377;
	not.pred 	%p58, %p57;
	@%p58 bra 	$L__BB40_85;
	// begin inline asm
	nanosleep.u32 %r1000;
	// end inline asm
	shr.u32 	%r1000, %r1000, 1;
	// begin inline asm
	ld.relaxed.gpu.v2.u32 {%r998, %r999}, [%rd30];
	// end inline asm
	bra.uni 	$L__BB40_83;
$L__BB40_85:
	setp.eq.s32 	%p59, %r998, 101;
	mov.b32 	%r403, -1;
	vote.sync.ballot.b32 	%r404, %p59, %r403;
	and.b32  	%r405, %r404, %r327;
	or.b32  	%r406, %r405, -2147483648;
	add.s32 	%r407, %r406, -1;
	not.b32 	%r408, %r406;
	and.b32  	%r409, %r408, %r407;
	popc.b32 	%r382, %r409;
	mov.b32 	%r381, 1;
	// begin inline asm
	shfl.sync.down.b32 %r379, %r999, %r381, %r382, %r403;
	// end inline asm
	setp.lt.s32 	%p61, %r227, %r382;
	selp.b32 	%r410, %r379, 0, %p61;
	add.s32 	%r385, %r410, %r999;
	mov.b32 	%r386, 2;
	// begin inline asm
	shfl.sync.down.b32 %r384, %r385, %r386, %r382, %r403;
	// end inline asm
	add.s32 	%r411, %r227, 2;
	setp.gt.s32 	%p62, %r411, %r382;
	selp.b32 	%r412, 0, %r384, %p62;
	add.s32 	%r390, %r385, %r412;
	mov.b32 	%r391, 4;
	// begin inline asm
	shfl.sync.down.b32 %r389, %r390, %r391, %r382, %r403;
	// end inline asm
	add.s32 	%r413, %r227, 4;
	setp.gt.s32 	%p63, %r413, %r382;
	selp.b32 	%r414, 0, %r389, %p63;
	add.s32 	%r395, %r390, %r414;
	mov.b32 	%r396, 8;
	// begin inline asm
	shfl.sync.down.b32 %r394, %r395, %r396, %r382, %r403;
	// end inline asm
	add.s32 	%r415, %r227, 8;
	setp.gt.s32 	%p64, %r415, %r382;
	selp.b32 	%r416, 0, %r394, %p64;
	add.s32 	%r400, %r395, %r416;
	mov.b32 	%r401, 16;
	// begin inline asm
	shfl.sync.down.b32 %r399, %r400, %r401, %r382, %r403;
	// end inline asm
	add.s32 	%r417, %r227, 16;
	setp.gt.s32 	%p65, %r417, %r382;
	selp.b32 	%r418, 0, %r399, %p65;
	add.s32 	%r419, %r418, %r994;
	add.s32 	%r994, %r419, %r400;
	add.s32 	%r997, %r997, -32;
	bra.uni 	$L__BB40_81;
$L__BB40_86:
	@%p39 bra 	$L__BB40_88;
	add.s32 	%r372, %r994, %r149;
	add.s64 	%rd29, %rd13, 256;
	mov.b32 	%r371, 101;
	// begin inline asm
	st.relaxed.gpu.v2.u32 [%rd29], {%r371, %r372};
	// end inline asm
	st.shared.u32 	[_ZZN3cub18CUB_300001_SM_10006detail4scan16DeviceScanKernelINS2_10policy_hubIiiimN4cuda3std3__44plusIvEEE10Policy1000EN6thrust24THRUST_300001_SM_1000_NS10device_ptrIiEESF_NS0_13ScanTileStateIiLb1EEES9_NS1_10InputValueIiPiEEmiLb0EiEEvT0_T1_T2_iT3_T4_T5_E12temp_storage+4], %r994;
	st.shared.u32 	[_ZZN3cub18CUB_300001_SM_10006detail4scan16DeviceScanKernelINS2_10policy_hubIiiimN4cuda3std3__44plusIvEEE10Policy1000EN6thrust24THRUST_300001_SM_1000_NS10device_ptrIiEESF_NS0_13ScanTileStateIiLb1EEES9_NS1_10InputValueIiPiEEmiLb0EiEEvT0_T1_T2_iT3_T4_T5_E12temp_storage+8], %r372;
$L__BB40_88:
	setp.ne.s32 	%p54, %r227, 0;
	mov.u32 	%r1001, %r151;
	@%p54 bra 	$L__BB40_90;
	st.shared.u32 	[_ZZN3cub18CUB_300001_SM_10006detail4scan16DeviceScanKernelINS2_10policy_hubIiiimN4cuda3std3__44plusIvEEE10Policy1000EN6thrust24THRUST_300001_SM_1000_NS10device_ptrIiEESF_NS0_13ScanTileStateIiLb1EEES9_NS1_10InputValueIiPiEEmiLb0EiEEvT0_T1_T2_iT3_T4_T5_E12temp_storage+84], %r994;
	mov.u32 	%r1001, %r994;
$L__BB40_90:
	bar.sync 	0;
	setp.eq.s32 	%p55, %r76, 0;
	ld.shared.u32 	%r373, [_ZZN3cub18CUB_300001_SM_10006detail4scan16DeviceScanKernelINS2_10policy_hubIiiimN4cuda3std3__44plusIvEEE10Policy1000EN6thrust24THRUST_300001_SM_1000_NS10device_ptrIiEESF_NS0_13ScanTileStateIiLb1EEES9_NS1_10InputValueIiPiEEmiLb0EiEEvT0_T1_T2_iT3_T4_T5_E12temp_storage+84];
	selp.b32 	%r374, 0, %r373, %p55;
	add.s32 	%r1002, %r374, %r1001;
$L__BB40_91:
	add.s32 	%r514, %r1002, %r125;
	add.s32 	%r515, %r126, %r514;
	add.s32 	%r516, %r127, %r515;
	add.s32 	%r517, %r128, %r516;
	add.s32 	%r518, %r129, %r517;
	add.s32 	%r519, %r130, %r518;
	add.s32 	%r520, %r131, %r519;
	add.s32 	%r521, %r132, %r520;
	add.s32 	%r522, %r133, %r521;
	add.s32 	%r523, %r134, %r522;
	add.s32 	%r524, %r135, %r523;
	add.s32 	%r525, %r136, %r524;
	add.s32 	%r526, %r137, %r525;
	add.s32 	%r527, %r138, %r526;
	add.s32 	%r528, %r139, %r527;
	add.s32 	%r529, %r140, %r528;
	add.s32 	%r530, %r141, %r529;
	add.s32 	%r531, %r142, %r530;
	bar.sync 	0;
	st.shared.u32 	[%r124], %r1002;
	st.shared.u32 	[%r124+4], %r514;
	st.shared.u32 	[%r124+8], %r515;
	st.shared.u32 	[%r124+12], %r516;
	st.shared.u32 	[%r124+16], %r517;
	st.shared.u32 	[%r124+20], %r518;
	st.shared.u32 	[%r124+24], %r519;
	st.shared.u32 	[%r124+28], %r520;
	st.shared.u32 	[%r124+32], %r521;
	st.shared.u32 	[%r124+36], %r522;
	st.shared.u32 	[%r124+40], %r523;
	st.shared.u32 	[%r124+44], %r524;
	st.shared.u32 	[%r124+48], %r525;
	st.shared.u32 	[%r124+52], %r526;
	st.shared.u32 	[%r124+56], %r527;
	st.shared.u32 	[%r124+60], %r528;
	st.shared.u32 	[%r124+64], %r529;
	st.shared.u32 	[%r124+68], %r530;
	st.shared.u32 	[%r124+72], %r531;
	bar.warp.sync 	-1;
	ld.shared.u32 	%r185, [%r123];
	ld.shared.u32 	%r186, [%r123+128];
	ld.shared.u32 	%r187, [%r123+256];
	ld.shared.u32 	%r188, [%r123+384];
	ld.shared.u32 	%r189, [%r123+512];
	ld.shared.u32 	%r190, [%r123+640];
	ld.shared.u32 	%r191, [%r123+768];
	ld.shared.u32 	%r192, [%r123+896];
	ld.shared.u32 	%r193, [%r123+1024];
	ld.shared.u32 	%r194, [%r123+1152];
	ld.shared.u32 	%r195, [%r123+1280];
	ld.shared.u32 	%r196, [%r123+1408];
	ld.shared.u32 	%r197, [%r123+1536];
	ld.shared.u32 	%r198, [%r123+1664];
	ld.shared.u32 	%r199, [%r123+1792];
	ld.shared.u32 	%r200, [%r123+1920];
	ld.shared.u32 	%r201, [%r123+2048];
	ld.shared.u32 	%r202, [%r123+2176];
	ld.shared.u32 	%r203, [%r123+2304];
	setp.ne.s32 	%p80, %r76, 0;
	@%p80 bra 	$L__BB40_93;
	st.volatile.shared.u32 	[_ZZN3cub18CUB_300001_SM_10006detail4scan16DeviceScanKernelINS2_10policy_hubIiiimN4cuda3std3__44plusIvEEE10Policy1000EN6thrust24THRUST_300001_SM_1000_NS10device_ptrIiEESF_NS0_13ScanTileStateIiLb1EEES9_NS1_10InputValueIiPiEEmiLb0EiEEvT0_T1_T2_iT3_T4_T5_E12temp_storage+31616], %r75;
$L__BB40_93:
	bar.sync 	0;
	ld.volatile.shared.u32 	%r204, [_ZZN3cub18CUB_300001_SM_10006detail4scan16DeviceScanKernelINS2_10policy_hubIiiimN4cuda3std3__44plusIvEEE10Policy1000EN6thrust24THRUST_300001_SM_1000_NS10device_ptrIiEESF_NS0_13ScanTileStateIiLb1EEES9_NS1_10InputValueIiPiEEmiLb0EiEEvT0_T1_T2_iT3_T4_T5_E12temp_storage+31616];
	cvt.u64.u32 	%rd39, %r78;
	add.s64 	%rd40, %rd5, %rd39;
	setp.ge.s32 	%p81, %r78, %r204;
	shl.b64 	%rd41, %rd40, 2;
	add.s64 	%rd15, %rd4, %rd41;
	@%p81 bra 	$L__BB40_95;
	st.global.u32 	[%rd15], %r185;
$L__BB40_95:
	mov.u32 	%r532, %tid.x;
	and.b32  	%r533, %r532, 992;
	mul.lo.s32 	%r534, %r533, 19;
	and.b32  	%r535, %r532, 31;
	or.b32  	%r536, %r534, %r535;
	add.s32 	%r537, %r536, 32;
	setp.ge.s32 	%p82, %r537, %r204;
	@%p82 bra 	$L__BB40_97;
	st.global.u32 	[%rd15+128], %r186;
$L__BB40_97:
	add.s32 	%r543, %r536, 64;
	setp.ge.s32 	%p83, %r543, %r204;
	@%p83 bra 	$L__BB40_99;
	st.global.u32 	[%rd15+256], %r187;
$L__BB40_99:
	add.s32 	%r549, %r536, 96;
	setp.ge.s32 	%p84, %r549, %r204;
	@%p84 bra 	$L__BB40_101;
	st.global.u32 	[%rd15+384], %r188;
$L__BB40_101:
	add.s32 	%r555, %r536, 128;
	setp.ge.s32 	%p85, %r555, %r204;
	@%p85 bra 	$L__BB40_103;
	st.global.u32 	[%rd15+512], %r189;
$L__BB40_103:
	add.s32 	%r561, %r536, 160;
	setp.ge.s32 	%p86, %r561, %r204;
	@%p86 bra 	$L__BB40_105;
	st.global.u32 	[%rd15+640], %r190;
$L__BB40_105:
	add.s32 	%r567, %r536, 192;
	setp.ge.s32 	%p87, %r567, %r204;
	@%p87 bra 	$L__BB40_107;
	st.global.u32 	[%rd15+768], %r191;
$L__BB40_107:
	add.s32 	%r573, %r536, 224;
	setp.ge.s32 	%p88, %r573, %r204;
	@%p88 bra 	$L__BB40_109;
	st.global.u32 	[%rd15+896], %r192;
$L__BB40_109:
	setp.ge.s32 	%p89, %r95, %r204;
	@%p89 bra 	$L__BB40_111;
	st.global.u32 	[%rd15+1024], %r193;
$L__BB40_111:
	setp.ge.s32 	%p90, %r98, %r204;
	@%p90 bra 	$L__BB40_113;
	st.global.u32 	[%rd15+1152], %r194;
$L__BB40_113:
	add.s32 	%r579, %r536, 320;
	setp.ge.s32 	%p91, %r579, %r204;
	@%p91 bra 	$L__BB40_115;
	st.global.u32 	[%rd15+1280], %r195;
$L__BB40_115:
	add.s32 	%r585, %r536, 352;
	setp.ge.s32 	%p92, %r585, %r204;
	@%p92 bra 	$L__BB40_117;
	st.global.u32 	[%rd15+1408], %r196;
$L__BB40_117:
	add.s32 	%r591, %r536, 384;
	setp.ge.s32 	%p93, %r591, %r204;
	@%p93 bra 	$L__BB40_119;
	st.global.u32 	[%rd15+1536], %r197;
$L__BB40_119:
	add.s32 	%r597, %r536, 416;
	setp.ge.s32 	%p94, %r597, %r204;
	@%p94 bra 	$L__BB40_121;
	st.global.u32 	[%rd15+1664], %r198;
$L__BB40_121:
	add.s32 	%r603, %r536, 448;
	setp.ge.s32 	%p95, %r603, %r204;
	@%p95 bra 	$L__BB40_123;
	st.global.u32 	[%rd15+1792], %r199;
$L__BB40_123:
	add.s32 	%r609, %r536, 480;
	setp.ge.s32 	%p96, %r609, %r204;
	@%p96 bra 	$L__BB40_125;
	st.global.u32 	[%rd15+1920], %r200;
$L__BB40_125:
	add.s32 	%r615, %r536, 512;
	setp.ge.s32 	%p97, %r615, %r204;
	@%p97 bra 	$L__BB40_127;
	st.global.u32 	[%rd15+2048], %r201;
$L__BB40_127:
	setp.ge.s32 	%p98, %r115, %r204;
	@%p98 bra 	$L__BB40_129;
	st.global.u32 	[%rd15+2176], %r202;
$L__BB40_129:
	setp.ge.s32 	%p99, %r118, %r204;
	@%p99 bra 	$L__BB40_131;
	st.global.u32 	[%rd15+2304], %r203;
$L__BB40_131:
	ret;

}
	// .globl	_ZN3cub18CUB_300001_SM_10006detail10radix_sort31DeviceRadixSortSingleTileKernelINS1_5radix10policy_hubIiiyE10Policy1000ELNS0_9SortOrderE0EiiyNS1_21identity_decomposer_tEEEvPKT1_PSA_PKT2_PSE_T3_iiT4_
.visible .entry _ZN3cub18CUB_300001_SM_10006detail10radix_sort31DeviceRadixSortSingleTileKernelINS1_5radix10policy_hubIiiyE10Policy1000ELNS0_9SortOrderE0EiiyNS1_21identity_decomposer_tEEEvPKT1_PSA_PKT2_PSE_T3_iiT4_(
	.param .u64 .ptr .align 1 _ZN3cub18CUB_300001_SM_10006detail10radix_sort31DeviceRadixSortSingleTileKernelINS1_5radix10policy_hubIiiyE10Policy1000ELNS0_9SortOrderE0EiiyNS1_21identity_decomposer_tEEEvPKT1_PSA_PKT2_PSE_T3_iiT4__param_0,
	.param .u64 .ptr .align 1 _ZN3cub18CUB_300001_SM_10006detail10radix_sort31DeviceRadixSortSingleTileKernelINS1_5radix10policy_hubIiiyE10Policy1000ELNS0_9SortOrderE0EiiyNS1_21identity_decomposer_tEEEvPKT1_PSA_PKT2_PSE_T3_iiT4__param_1,
	.param .u64 .ptr .align 1 _ZN3cub18CUB_300001_SM_10006detail10radix_sort31DeviceRadixSortSingleTileKernelINS1_5radix10policy_hubIiiyE10Policy1000ELNS0_9SortOrderE0EiiyNS1_21identity_decomposer_tEEEvPKT1_PSA_PKT2_PSE_T3_iiT4__param_2,
	.param .u64 .ptr .align 1 _ZN3cub18CUB_300001_SM_10006detail10radix_sort31DeviceRadixSortSingleTileKernelINS1_5radix10policy_hubIiiyE10Policy1000ELNS0_9SortOrderE0EiiyNS1_21identity_decomposer_tEEEvPKT1_PSA_PKT2_PSE_T3_iiT4__param_3,
	.param .u64 _ZN3cub18CUB_300001_SM_10006detail10radix_sort31DeviceRadixSortSingleTileKernelINS1_5radix10policy_hubIiiyE10Policy1000ELNS0_9SortOrderE0EiiyNS1_21identity_decomposer_tEEEvPKT1_PSA_PKT2_PSE_T3_iiT4__param_4,
	.param .u32 _ZN3cub18CUB_300001_SM_10006detail10radix_sort31DeviceRadixSortSingleTileKernelINS1_5radix10policy_hubIiiyE10Policy1000ELNS0_9SortOrderE0EiiyNS1_21identity_decomposer_tEEEvPKT1_PSA_PKT2_PSE_T3_iiT4__param_5,
	.param .u32 _ZN3cub18CUB_300001_SM_10006detail10radix_sort31DeviceRadixSortSingleTileKernelINS1_5radix10policy_hubIiiyE10Policy1000ELNS0_9SortOrderE0EiiyNS1_21identity_decomposer_tEEEvPKT1_PSA_PKT2_PSE_T3_iiT4__param_6,
	.param .align 1 .b8 _ZN3cub18CUB_300001_SM_10006detail10radix_sort31DeviceRadixSortSingleTileKernelINS1_5radix10policy_hubIiiyE10Policy1000ELNS0_9SortOrderE0EiiyNS1_21identity_decomposer_tEEEvPKT1_PSA_PKT2_PSE_T3_iiT4__param_7[1]
)
.maxntid 256
.minnctapersm 1
{
	.reg .pred 	%p<73>;
	.reg .b16 	%rs<39>;
	.reg .b32 	%r<900>;
	.reg .b64 	%rd<37>;
	// demoted variable
	.shared .align 16 .b8 _ZZN3cub18CUB_300001_SM_10006detail10radix_sort31DeviceRadixSortSingleTileKernelINS1_5radix10policy_hubIiiyE10Policy1000ELNS0_9SortOrderE0EiiyNS1_21identity_decomposer_tEEEvPKT1_PSA_PKT2_PSE_T3_iiT4_E12temp_storage[33856];
	ld.param.u64 	%rd10, [_ZN3cub18CUB_300001_SM_10006detail10radix_sort31DeviceRadixSortSingleTileKernelINS1_5radix10policy_hubIiiyE10Policy1000ELNS0_9SortOrderE0EiiyNS1_21identity_decomposer_tEEEvPKT1_PSA_PKT2_PSE_T3_iiT4__param_0];
	ld.param.u64 	%rd6, [_ZN3cub18CUB_300001_SM_10006detail10radix_sort31DeviceRadixSortSingleTileKernelINS1_5radix10policy_hubIiiyE10Policy1000ELNS0_9SortOrderE0EiiyNS1_21identity_decomposer_tEEEvPKT1_PSA_PKT2_PSE_T3_iiT4__param_1];
	ld.param.u64 	%rd7, [_ZN3cub18CUB_300001_SM_10006detail10radix_sort31DeviceRadixSortSingleTileKernelINS1_5radix10policy_hubIiiyE10Policy1000ELNS0_9SortOrderE0EiiyNS1_21identity_decomposer_tEEEvPKT1_PSA_PKT2_PSE_T3_iiT4__param_2];
	ld.param.u64 	%rd8, [_ZN3cub18CUB_300001_SM_10006detail10radix_sort31DeviceRadixSortSingleTileKernelINS1_5radix10policy_hubIiiyE10Policy1000ELNS0_9SortOrderE0EiiyNS1_21identity_decomposer_tEEEvPKT1_PSA_PKT2_PSE_T3_iiT4__param_3];
	ld.param.u64 	%rd9, [_ZN3cub18CUB_300001_SM_10006detail10radix_sort31DeviceRadixSortSingleTileKernelINS1_5radix10policy_hubIiiyE10Policy1000ELNS0_9SortOrderE0EiiyNS1_21identity_decomposer_tEEEvPKT1_PSA_PKT2_PSE_T3_iiT4__param_4];
	ld.param.u32 	%r303, [_ZN3cub18CUB_300001_SM_10006detail10radix_sort31DeviceRadixSortSingleTileKernelINS1_5radix10policy_hubIiiyE10Policy1000ELNS0_9SortOrderE0EiiyNS1_21identity_decomposer_tEEEvPKT1_PSA_PKT2_PSE_T3_iiT4__param_5];
	ld.param.u32 	%r304, [_ZN3cub18CUB_300001_SM_10006detail10radix_sort31DeviceRadixSortSingleTileKernelINS1_5radix10policy_hubIiiyE10Policy1000ELNS0_9SortOrderE0EiiyNS1_21identity_decomposer_tEEEvPKT1_PSA_PKT2_PSE_T3_iiT4__param_6];
	cvta.to.global.u64 	%rd11, %rd10;
	cvt.u32.u64 	%r1, %rd9;
	mov.u32 	%r2, %tid.x;
	mul.lo.s32 	%r3, %r2, 19;
	setp.ge.s32 	%p1, %r3, %r1;
	mul.wide.u32 	%rd12, %r3, 4;
	add.s64 	%rd1, %rd11, %rd12;
	mov.b32 	%r878, -1;
	@%p1 bra 	$L__BB41_2;
	ld.global.u32 	%r306, [%rd1];
	xor.b32  	%r878, %r306, -2147483648;
$L__BB41_2:
	add.s32 	%r6, %r3, 1;
	setp.ge.s32 	%p2, %r6, %r1;
	mov.b32 	%r877, -1;
	@%p2 bra 	$L__BB41_4;
	ld.global.u32 	%r308, [%rd1+4];
	xor.b32  	%r877, %r308, -2147483648;
$L__BB41_4:
	add.s32 	%r9, %r3, 2;
	setp.ge.s32 	%p3, %r9, %r1;
	mov.b32 	%r876, -1;
	@%p3 bra 	$L__BB41_6;
	ld.global.u32 	%r310, [%rd1+8];
	xor.b32  	%r876, %r310, -2147483648;
$L__BB41_6:
	add.s32 	%r12, %r3, 3;
	setp.ge.s32 	%p4, %r12, %r1;
	mov.b32 	%r875, -1;
	@%p4 bra 	$L__BB41_8;
	ld.global.u32 	%r312, [%rd1+12];
	xor.b32  	%r875, %r312, -2147483648;
$L__BB41_8:
	add.s32 	%r15, %r3, 4;
	setp.ge.s32 	%p5, %r15, %r1;
	mov.b32 	%r874, -1;
	@%p5 bra 	$L__BB41_10;
	ld.global.u32 	%r314, [%rd1+16];
	xor.b32  	%r874, %r314, -2147483648;
$L__BB41_10:
	add.s32 	%r18, %r3, 5;
	setp.ge.s32 	%p6, %r18, %r1;
	mov.b32 	%r873, -1;
	@%p6 bra 	$L__BB41_12;
	ld.global.u32 	%r316, [%rd1+20];
	xor.b32  	%r873, %r316, -2147483648;
$L__BB41_12:
	add.s32 	%r21, %r3, 6;
	setp.ge.s32 	%p7, %r21, %r1;
	mov.b32 	%r872, -1;
	@%p7 bra 	$L__BB41_14;
	ld.global.u32 	%r318, [%rd1+24];
	xor.b32  	%r872, %r318, -2147483648;
$L__BB41_14:
	add.s32 	%r24, %r3, 7;
	setp.ge.s32 	%p8, %r24, %r1;
	mov.b32 	%r871, -1;
	@%p8 bra 	$L__BB41_16;
	ld.global.u32 	%r320, [%rd1+28];
	xor.b32  	%r871, %r320, -2147483648;
$L__BB41_16:
	add.s32 	%r27, %r3, 8;
	setp.ge.s32 	%p9, %r27, %r1;
	mov.b32 	%r870, -1;
	@%p9 bra 	$L__BB41_18;
	ld.global.u32 	%r322, [%rd1+32];
	xor.b32  	%r870, %r322, -2147483648;
$L__BB41_18:
	add.s32 	%r30, %r3, 9;
	setp.ge.s32 	%p10, %r30, %r1;
	mov.b32 	%r869, -1;
	@%p10 bra 	$L__BB41_20;
	ld.global.u32 	%r324, [%rd1+36];
	xor.b32  	%r869, %r324, -2147483648;
$L__BB41_20:
	add.s32 	%r33, %r3, 10;
	setp.ge.s32 	%p11, %r33, %r1;
	mov.b32 	%r868, -1;
	@%p11 bra 	$L__BB41_22;
	ld.global.u32 	%r326, [%rd1+40];
	xor.b32  	%r868, %r326, -2147483648;
$L__BB41_22:
	add.s32 	%r36, %r3, 11;
	setp.ge.s32 	%p12, %r36, %r1;
	mov.b32 	%r867, -1;
	@%p12 bra 	$L__BB41_24;
	ld.global.u32 	%r328, [%rd1+44];
	xor.b32  	%r867, %r328, -2147483648;
$L__BB41_24:
	add.s32 	%r39, %r3, 12;
	setp.ge.s32 	%p13, %r39, %r1;
	mov.b32 	%r866, -1;
	@%p13 bra 	$L__BB41_26;
	ld.global.u32 	%r330, [%rd1+48];
	xor.b32  	%r866, %r330, -2147483648;
$L__BB41_26:
	add.s32 	%r42, %r3, 13;
	setp.ge.s32 	%p14, %r42, %r1;
	mov.b32 	%r865, -1;
	@%p14 bra 	$L__BB41_28;
	ld.global.u32 	%r332, [%rd1+52];
	xor.b32  	%r865, %r332, -2147483648;
$L__BB41_28:
	add.s32 	%r45, %r3, 14;
	setp.ge.s32 	%p15, %r45, %r1;
	mov.b32 	%r864, -1;
	@%p15 bra 	$L__BB41_30;
	ld.global.u32 	%r334, [%rd1+56];
	xor.b32  	%r864, %r334, -2147483648;
$L__BB41_30:
	add.s32 	%r48, %r3, 15;
	setp.ge.s32 	%p16, %r48, %r1;
	mov.b32 	%r863, -1;
	@%p16 bra 	$L__BB41_32;
	ld.global.u32 	%r336, [%rd1+60];
	xor.b32  	%r863, %r336, -2147483648;
$L__BB41_32:
	add.s32 	%r51, %r3, 16;
	setp.ge.s32 	%p17, %r51, %r1;
	mov.b32 	%r862, -1;
	@%p17 bra 	$L__BB41_34;
	ld.global.u32 	%r338, [%rd1+64];
	xor.b32  	%r862, %r338, -2147483648;
$L__BB41_34:
	add.s32 	%r54, %r3, 17;
	setp.ge.s32 	%p18, %r54, %r1;
	mov.b32 	%r861, -1;
	@%p18 bra 	$L__BB41_36;
	ld.global.u32 	%r340, [%rd1+68];
	xor.b32  	%r861, %r340, -2147483648;
$L__BB41_36:
	add.s32 	%r57, %r3, 18;
	setp.ge.s32 	%p19, %r57, %r1;
	mov.b32 	%r860, -1;
	@%p19 bra 	$L__BB41_38;
	ld.global.u32 	%r342, [%rd1+72];
	xor.b32  	%r860, %r342, -2147483648;
$L__BB41_38:
	bar.sync 	0;
	mov.b64 	{%r344, %r345}, %rd9;
	shfl.sync.idx.b32	%r60|%p20, %r344, 0, 31, -1;
	shfl.sync.idx.b32	%r346|%p21, %r345, 0, 31, -1;
	mov.b64 	%rd2, {%r60, %r346};
	setp.ge.s32 	%p22, %r3, %r60;
	cvta.to.global.u64 	%rd13, %rd7;
	add.s64 	%rd3, %rd13, %rd12;
	@%p22 bra 	$L__BB41_40;
	ld.global.u32 	%r897, [%rd3];
$L__BB41_40:
	setp.ge.s32 	%p23, %r6, %r60;
	@%p23 bra 	$L__BB41_42;
	ld.global.u32 	%r896, [%rd3+4];
$L__BB41_42:
	setp.ge.s32 	%p24, %r9, %r60;
	@%p24 bra 	$L__BB41_44;
	ld.global.u32 	%r895, [%rd3+8];
$L__BB41_44:
	setp.ge.s32 	%p25, %r12, %r60;
	@%p25 bra 	$L__BB41_46;
	ld.global.u32 	%r894, [%rd3+12];
$L__BB41_46:
	setp.ge.s32 	%p26, %r15, %r60;
	@%p26 bra 	$L__BB41_48;
	ld.global.u32 	%r893, [%rd3+16];
$L__BB41_48:
	setp.ge.s32 	%p27, %r18, %r60;
	@%p27 bra 	$L__BB41_50;
	ld.global.u32 	%r892, [%rd3+20];
$L__BB41_50:
	setp.ge.s32 	%p28, %r21, %r60;
	@%p28 bra 	$L__BB41_52;
	ld.global.u32 	%r891, [%rd3+24];
$L__BB41_52:
	setp.ge.s32 	%p29, %r24, %r60;
	@%p29 bra 	$L__BB41_54;
	ld.global.u32 	%r890, [%rd3+28];
$L__BB41_54:
	setp.ge.s32 	%p30, %r27, %r60;
	@%p30 bra 	$L__BB41_56;
	ld.global.u32 	%r889, [%rd3+32];
$L__BB41_56:
	setp.ge.s32 	%p31, %r30, %r60;
	@%p31 bra 	$L__BB41_58;
	ld.global.u32 	%r888, [%rd3+36];
$L__BB41_58:
	setp.ge.s32 	%p32, %r33, %r60;
	@%p32 bra 	$L__BB41_60;
	ld.global.u32 	%r887, [%rd3+40];
$L__BB41_60:
	setp.ge.s32 	%p33, %r36, %r60;
	@%p33 bra 	$L__BB41_62;
	ld.global.u32 	%r886, [%rd3+44];
$L__BB41_62:
	setp.ge.s32 	%p34, %r39, %r60;
	@%p34 bra 	$L__BB41_64;
	ld.global.u32 	%r885, [%rd3+48];
$L__BB41_64:
	setp.ge.s32 	%p35, %r42, %r60;
	@%p35 bra 	$L__BB41_66;
	ld.global.u32 	%r884, [%rd3+52];
$L__BB41_66:
	setp.ge.s32 	%p36, %r45, %r60;
	@%p36 bra 	$L__BB41_68;
	ld.global.u32 	%r883, [%rd3+56];
$L__BB41_68:
	setp.ge.s32 	%p37, %r48, %r60;
	@%p37 bra 	$L__BB41_70;
	ld.global.u32 	%r882, [%rd3+60];
$L__BB41_70:
	setp.ge.s32 	%p38, %r51, %r60;
	@%p38 bra 	$L__BB41_72;
	ld.global.u32 	%r881, [%rd3+64];
$L__BB41_72:
	setp.ge.s32 	%p39, %r54, %r60;
	@%p39 bra 	$L__BB41_74;
	ld.global.u32 	%r880, [%rd3+68];
$L__BB41_74:
	setp.ge.s32 	%p40, %r57, %r60;
	@%p40 bra 	$L__BB41_76;
	ld.global.u32 	%r879, [%rd3+72];
$L__BB41_76:
	bar.sync 	0;
	shr.u32 	%r99, %r2, 5;
	shl.b32 	%r366, %r2, 2;
	mov.u32 	%r367, _ZZN3cub18CUB_300001_SM_10006detail10radix_sort31DeviceRadixSortSingleTileKernelINS1_5radix10policy_hubIiiyE10Policy1000ELNS0_9SortOrderE0EiiyNS1_21identity_decomposer_tEEEvPKT1_PSA_PKT2_PSE_T3_iiT4_E12temp_storage;
	add.s32 	%r100, %r367, %r366;
	shl.b32 	%r368, %r2, 7;
	add.s32 	%r101, %r100, %r368;
	shl.b32 	%r369, %r99, 2;
	add.s32 	%r370, %r367, %r369;
	add.s32 	%r102, %r370, 33792;
	mad.lo.s32 	%r103, %r2, -56, %r101;
	add.s32 	%r859, %r303, 6;
	sub.s32 	%r858, %r304, %r303;
$L__BB41_77:
	add.s32 	%r430, %r859, -6;
	min.s32 	%r373, %r858, 6;
	mov.b32 	%r459, 0;
	st.shared.u32 	[%r100], %r459;
	st.shared.u32 	[%r100+1024], %r459;
	st.shared.u32 	[%r100+2048], %r459;
	st.shared.u32 	[%r100+3072], %r459;
	st.shared.u32 	[%r100+4096], %r459;
	st.shared.u32 	[%r100+5120], %r459;
	st.shared.u32 	[%r100+6144], %r459;
	st.shared.u32 	[%r100+7168], %r459;
	st.shared.u32 	[%r100+8192], %r459;
	st.shared.u32 	[%r100+9216], %r459;
	st.shared.u32 	[%r100+10240], %r459;
	st.shared.u32 	[%r100+11264], %r459;
	st.shared.u32 	[%r100+12288], %r459;
	st.shared.u32 	[%r100+13312], %r459;
	st.shared.u32 	[%r100+14336], %r459;
	st.shared.u32 	[%r100+15360], %r459;
	st.shared.u32 	[%r100+16384], %r459;
	st.shared.u32 	[%r100+17408], %r459;
	st.shared.u32 	[%r100+18432], %r459;
	st.shared.u32 	[%r100+19456], %r459;
	st.shared.u32 	[%r100+20480], %r459;
	st.shared.u32 	[%r100+21504], %r459;
	st.shared.u32 	[%r100+22528], %r459;
	st.shared.u32 	[%r100+23552], %r459;
	st.shared.u32 	[%r100+24576], %r459;
	st.shared.u32 	[%r100+25600], %r459;
	st.shared.u32 	[%r100+26624], %r459;
	st.shared.u32 	[%r100+27648], %r459;
	st.shared.u32 	[%r100+28672], %r459;
	st.shared.u32 	[%r100+29696], %r459;
	st.shared.u32 	[%r100+30720], %r459;
	st.shared.u32 	[%r100+31744], %r459;
	st.shared.u32 	[%r100+32768], %r459;
	// begin inline asm
	bmsk.clamp.b32 %r371, %r459, %r373;
	// end inline asm
	// begin inline asm
	shr.b32 %r374, %r878, %r430;
	// end inline asm
	and.b32  	%r462, %r371, %r374;
	shl.b32 	%r463, %r462, 10;
	and.b32  	%r464, %r463, 31744;
	add.s32 	%r465, %r100, %r464;
	shr.u32 	%r466, %r462, 4;
	and.b32  	%r467, %r466, 268435454;
	add.s32 	%r147, %r465, %r467;
	ld.shared.u16 	%rs1, [%r147];
	add.s16 	%rs20, %rs1, 1;
	st.shared.u16 	[%r147], %rs20;
	// begin inline asm
	shr.b32 %r377, %r877, %r430;
	// end inline asm
	and.b32  	%r468, %r371, %r377;
	shl.b32 	%r469, %r468, 10;
	and.b32  	%r470, %r469, 31744;
	add.s32 	%r471, %r100, %r470;
	shr.u32 	%r472, %r468, 4;
	and.b32  	%r473, %r472, 268435454;
	add.s32 	%r148, %r471, %r473;
	ld.shared.u16 	%rs2, [%r148];
	add.s16 	%rs21, %rs2, 1;
	st.shared.u16 	[%r148], %rs21;
	// begin inline asm
	shr.b32 %r380, %r876, %r430;
	// end inline asm
	and.b32  	%r474, %r371, %r380;
	shl.b32 	%r475, %r474, 10;
	and.b32  	%r476, %r475, 31744;
	add.s32 	%r477, %r100, %r476;
	shr.u32 	%r478, %r474, 4;
	and.b32  	%r479, %r478, 268435454;
	add.s32 	%r149, %r477, %r479;
	ld.shared.u16 	%rs3, [%r149];
	add.s16 	%rs22, %rs3, 1;
	st.shared.u16 	[%r149], %rs22;
	// begin inline asm
	shr.b32 %r383, %r875, %r430;
	// end inline asm
	and.b32  	%r480, %r371, %r383;
	shl.b32 	%r481, %r480, 10;
	and.b32  	%r482, %r481, 31744;
	add.s32 	%r483, %r100, %r482;
	shr.u32 	%r484, %r480, 4;
	and.b32  	%r485, %r484, 268435454;
	add.s32 	%r150, %r483, %r485;
	ld.shared.u16 	%rs4, [%r150];
	add.s16 	%rs23, %rs4, 1;
	st.shared.u16 	[%r150], %rs23;
	// begin inline asm
	shr.b32 %r386, %r874, %r430;
	// end inline asm
	and.b32  	%r486, %r371, %r386;
	shl.b32 	%r487, %r486, 10;
	and.b32  	%r488, %r487, 31744;
	add.s32 	%r489, %r100, %r488;
	shr.u32 	%r490, %r486, 4;
	and.b32  	%r491, %r490, 268435454;
	add.s32 	%r151, %r489, %r491;
	ld.shared.u16 	%rs5, [%r151];
	add.s16 	%rs24, %rs5, 1;
	st.shared.u16 	[%r151], %rs24;
	// begin inline asm
	shr.b32 %r389, %r873, %r430;
	// end inline asm
	and.b32  	%r492, %r371, %r389;
	shl.b32 	%r493, %r492, 10;
	and.b32  	%r494, %r493, 31744;
	add.s32 	%r495, %r100, %r494;
	shr.u32 	%r496, %r492, 4;
	and.b32  	%r497, %r496, 268435454;
	add.s32 	%r152, %r495, %r497;
	ld.shared.u16 	%rs6, [%r152];
	add.s16 	%rs25, %rs6, 1;
	st.shared.u16 	[%r152], %rs25;
	// begin inline asm
	shr.b32 %r392, %r872, %r430;
	// end inline asm
	and.b32  	%r498, %r371, %r392;
	shl.b32 	%r499, %r498, 10;
	and.b32  	%r500, %r499, 31744;
	add.s32 	%r501, %r100, %r500;
	shr.u32 	%r502, %r498, 4;
	and.b32  	%r503, %r502, 268435454;
	add.s32 	%r153, %r501, %r503;
	ld.shared.u16 	%rs7, [%r153];
	add.s16 	%rs26, %rs7, 1;
	st.shared.u16 	[%r153], %rs26;
	// begin inline asm
	shr.b32 %r395, %r871, %r430;
	// end inline asm
	and.b32  	%r504, %r371, %r395;
	shl.b32 	%r505, %r504, 10;
	and.b32  	%r506, %r505, 31744;
	add.s32 	%r507, %r100, %r506;
	shr.u32 	%r508, %r504, 4;
	and.b32  	%r509, %r508, 268435454;
	add.s32 	%r154, %r507, %r509;
	ld.shared.u16 	%rs8, [%r154];
	add.s16 	%rs27, %rs8, 1;
	st.shared.u16 	[%r154], %rs27;
	// begin inline asm
	shr.b32 %r398, %r870, %r430;
	// end inline asm
	and.b32  	%r510, %r371, %r398;
	shl.b32 	%r511, %r510, 10;
	and.b32  	%r512, %r511, 31744;
	add.s32 	%r513, %r100, %r512;
	shr.u32 	%r514, %r510, 4;
	and.b32  	%r515, %r514, 268435454;
	add.s32 	%r155, %r513, %r515;
	ld.shared.u16 	%rs9, [%r155];
	add.s16 	%rs28, %rs9, 1;
	st.shared.u16 	[%r155], %rs28;
	// begin inline asm
	shr.b32 %r401, %r869, %r430;
	// end inline asm
	and.b32  	%r516, %r371, %r401;
	shl.b32 	%r517, %r516, 10;
	and.b32  	%r518, %r517, 31744;
	add.s32 	%r519, %r100, %r518;
	shr.u32 	%r520, %r516, 4;
	and.b32  	%r521, %r520, 268435454;
	add.s32 	%r156, %r519, %r521;
	ld.shared.u16 	%rs10, [%r156];
	add.s16 	%rs29, %rs10, 1;
	st.shared.u16 	[%r156], %rs29;
	// begin inline asm
	shr.b32 %r404, %r868, %r430;
	// end inline asm
	and.b32  	%r522, %r371, %r404;
	shl.b32 	%r523, %r522, 10;
	and.b32  	%r524, %r523, 31744;
	add.s32 	%r525, %r100, %r524;
	shr.u32 	%r526, %r522, 4;
	and.b32  	%r527, %r526, 268435454;
	add.s32 	%r157, %r525, %r527;
	ld.shared.u16 	%rs11, [%r157];
	add.s16 	%rs30, %rs11, 1;
	st.shared.u16 	[%r157], %rs30;
	// begin inline asm
	shr.b32 %r407, %r867, %r430;
	// end inline asm
	and.b32  	%r528, %r371, %r407;
	shl.b32 	%r529, %r528, 10;
	and.b32  	%r530, %r529, 31744;
	add.s32 	%r531, %r100, %r530;
	shr.u32 	%r532, %r528, 4;
	and.b32  	%r533, %r532, 268435454;
	add.s32 	%r158, %r531, %r533;
	ld.shared.u16 	%rs12, [%r158];
	add.s16 	%rs31, %rs12, 1;
	st.shared.u16 	[%r158], %rs31;
	// begin inline asm
	shr.b32 %r410, %r866, %r430;
	// end inline asm
	and.b32  	%r534, %r371, %r410;
	shl.b32 	%r535, %r534, 10;
	and.b32  	%r536, %r535, 31744;
	add.s32 	%r537, %r100, %r536;
	shr.u32 	%r538, %r534, 4;
	and.b32  	%r539, %r538, 268435454;
	add.s32 	%r159, %r537, %r539;
	ld.shared.u16 	%rs13, [%r159];
	add.s16 	%rs32, %rs13, 1;
	st.shared.u16 	[%r159], %rs32;
	// begin inline asm
	shr.b32 %r413, %r865, %r430;
	// end inline asm
	and.b32  	%r540, %r371, %r413;
	shl.b32 	%r541, %r540, 10;
	and.b32  	%r542, %r541, 31744;
	add.s32 	%r543, %r100, %r542;
	shr.u32 	%r544, %r540, 4;
	and.b32  	%r545, %r544, 268435454;
	add.s32 	%r160, %r543, %r545;
	ld.shared.u16 	%rs14, [%r160];
	add.s16 	%rs33, %rs14, 1;
	st.shared.u16 	[%r160], %rs33;
	// begin inline asm
	shr.b32 %r416, %r864, %r430;
	// end inline asm
	and.b32  	%r546, %r371, %r416;
	shl.b32 	%r547, %r546, 10;
	and.b32  	%r548, %r547, 31744;
	add.s32 	%r549, %r100, %r548;
	shr.u32 	%r550, %r546, 4;
	and.b32  	%r551, %r550, 268435454;
	add.s32 	%r161, %r549, %r551;
	ld.shared.u16 	%rs15, [%r161];
	add.s16 	%rs34, %rs15, 1;
	st.shared.u16 	[%r161], %rs34;
	// begin inline asm
	shr.b32 %r419, %r863, %r430;
	// end inline asm
	and.b32  	%r552, %r371, %r419;
	shl.b32 	%r553, %r552, 10;
	and.b32  	%r554, %r553, 31744;
	add.s32 	%r555, %r100, %r554;
	shr.u32 	%r556, %r552, 4;
	and.b32  	%r557, %r556, 268435454;
	add.s32 	%r162, %r555, %r557;
	ld.shared.u16 	%rs16, [%r162];
	add.s16 	%rs35, %rs16, 1;
	st.shared.u16 	[%r162], %rs35;
	// begin inline asm
	shr.b32 %r422, %r862, %r430;
	// end inline asm
	and.b32  	%r558, %r371, %r422;
	shl.b32 	%r559, %r558, 10;
	and.b32  	%r560, %r559, 31744;
	add.s32 	%r561, %r100, %r560;
	shr.u32 	%r562, %r558, 4;
	and.b32  	%r563, %r562, 268435454;
	add.s32 	%r163, %r561, %r563;
	ld.shared.u16 	%rs17, [%r163];
	add.s16 	%rs36, %rs17, 1;
	st.shared.u16 	[%r163], %rs36;
	// begin inline asm
	shr.b32 %r425, %r861, %r430;
	// end inline asm
	and.b32  	%r564, %r371, %r425;
	shl.b32 	%r565, %r564, 10;
	and.b32  	%r566, %r565, 31744;
	add.s32 	%r567, %r100, %r566;
	shr.u32 	%r568, %r564, 4;
	and.b32  	%r569, %r568, 268435454;
	add.s32 	%r164, %r567, %r569;
	ld.shared.u16 	%rs18, [%r164];
	add.s16 	%rs37, %rs18, 1;
	st.shared.u16 	[%r164], %rs37;
	// begin inline asm
	shr.b32 %r428, %r860, %r430;
	// end inline asm
	and.b32  	%r570, %r371, %r428;
	shl.b32 	%r571, %r570, 10;
	and.b32  	%r572, %r571, 31744;
	add.s32 	%r573, %r100, %r572;
	shr.u32 	%r574, %r570, 4;
	and.b32  	%r575, %r574, 268435454;
	add.s32 	%r165, %r573, %r575;
	ld.shared.u16 	%rs19, [%r165];
	add.s16 	%rs38, %rs19, 1;
	st.shared.u16 	[%r165], %rs38;
	bar.sync 	0;
	ld.shared.u32 	%r166, [%r101];
	ld.shared.u32 	%r576, [%r101+4];
	ld.shared.u32 	%r577, [%r101+8];
	ld.shared.u32 	%r578, [%r101+12];
	ld.shared.u32 	%r579, [%r101+16];
	ld.shared.u32 	%r580, [%r101+20];
	ld.shared.u32 	%r581, [%r101+24];
	ld.shared.u32 	%r582, [%r101+28];
	ld.shared.u32 	%r583, [%r101+32];
	ld.shared.u32 	%r584, [%r101+36];
	ld.shared.u32 	%r585, [%r101+40];
	ld.shared.u32 	%r586, [%r101+44];
	ld.shared.u32 	%r587, [%r101+48];
	ld.shared.u32 	%r588, [%r101+52];
	ld.shared.u32 	%r589, [%r101+56];
	ld.shared.u32 	%r590, [%r101+60];
	ld.shared.u32 	%r591, [%r101+64];
	ld.shared.u32 	%r592, [%r101+68];
	ld.shared.u32 	%r593, [%r101+72];
	ld.shared.u32 	%r594, [%r101+76];
	ld.shared.u32 	%r595, [%r101+80];
	ld.shared.u32 	%r596, [%r101+84];
	ld.shared.u32 	%r597, [%r101+88];
	ld.shared.u32 	%r598, [%r101+92];
	ld.shared.u32 	%r599, [%r101+96];
	ld.shared.u32 	%r600, [%r101+100];
	ld.shared.u32 	%r601, [%r101+104];
	ld.shared.u32 	%r602, [%r101+108];
	ld.shared.u32 	%r603, [%r101+112];
	ld.shared.u32 	%r604, [%r101+116];
	ld.shared.u32 	%r605, [%r101+120];
	ld.shared.u32 	%r606, [%r101+124];
	ld.shared.u32 	%r607, [%r101+128];
	add.s32 	%r167, %r576, %r166;
	add.s32 	%r168, %r577, %r167;
	add.s32 	%r169, %r578, %r168;
	add.s32 	%r170, %r579, %r169;
	add.s32 	%r171, %r580, %r170;
	add.s32 	%r172, %r581, %r171;
	add.s32 	%r173, %r582, %r172;
	add.s32 	%r174, %r583, %r173;
	add.s32 	%r175, %r584, %r174;
	add.s32 	%r176, %r585, %r175;
	add.s32 	%r177, %r586, %r176;
	add.s32 	%r178, %r587, %r177;
	add.s32 	%r179, %r588, %r178;
	add.s32 	%r180, %r589, %r179;
	add.s32 	%r181, %r590, %r180;
	add.s32 	%r182, %r591, %r181;
	add.s32 	%r183, %r592, %r182;
	add.s32 	%r184, %r593, %r183;
	add.s32 	%r185, %r594, %r184;
	add.s32 	%r186, %r595, %r185;
	add.s32 	%r187, %r596, %r186;
	add.s32 	%r188, %r597, %r187;
	add.s32 	%r189, %r598, %r188;
	add.s32 	%r190, %r599, %r189;
	add.s32 	%r191, %r600, %r190;
	add.s32 	%r192, %r601, %r191;
	add.s32 	%r193, %r602, %r192;
	add.s32 	%r194, %r603, %r193;
	add.s32 	%r195, %r604, %r194;
	add.s32 	%r196, %r605, %r195;
	add.s32 	%r197, %r606, %r196;
	add.s32 	%r436, %r607, %r197;
	// begin inline asm
	mov.u32 %r431, %laneid;
	// end inline asm
	mov.b32 	%r434, 1;
	mov.b32 	%r461, -1;
	// begin inline asm
	{  .reg .u32 r0;  .reg .pred p;  shfl.sync.up.b32 r0|p, %r436, %r434, %r459, %r461;  @p add.u32 r0, r0, %r436;  mov.u32 %r432, r0;}
	// end inline asm
	mov.b32 	%r440, 2;
	// begin inline asm
	{  .reg .u32 r0;  .reg .pred p;  shfl.sync.up.b32 r0|p, %r432, %r440, %r459, %r461;  @p add.u32 r0, r0, %r432;  mov.u32 %r438, r0;}
	// end inline asm
	mov.b32 	%r446, 4;
	// begin inline asm
	{  .reg .u32 r0;  .reg .pred p;  shfl.sync.up.b32 r0|p, %r438, %r446, %r459, %r461;  @p add.u32 r0, r0, %r438;  mov.u32 %r444, r0;}
	// end inline asm
	mov.b32 	%r452, 8;
	// begin inline asm
	{  .reg .u32 r0;  .reg .pred p;  shfl.sync.up.b32 r0|p, %r444, %r452, %r459, %r461;  @p add.u32 r0, r0, %r444;  mov.u32 %r450, r0;}
	// end inline asm
	mov.b32 	%r458, 16;
	// begin inline asm
	{  .reg .u32 r0;  .reg .pred p;  shfl.sync.up.b32 r0|p, %r450, %r458, %r459, %r461;  @p add.u32 r0, r0, %r450;  mov.u32 %r456, r0;}
	// end inline asm
	setp.ne.s32 	%p41, %r431, 31;
	@%p41 bra 	$L__BB41_79;
	st.shared.u32 	[%r102], %r456;
$L__BB41_79:
	sub.s32 	%r608, %r456, %r436;
	setp.gt.u32 	%p42, %r2, 31;
	setp.eq.s32 	%p43, %r99, 7;
	setp.eq.s32 	%p44, %r99, 6;
	setp.eq.s32 	%p45, %r99, 5;
	setp.eq.s32 	%p46, %r99, 4;
	setp.eq.s32 	%p47, %r99, 3;
	setp.eq.s32 	%p48, %r99, 2;
	setp.eq.s32 	%p49, %r99, 1;
	bar.sync 	0;
	ld.shared.v4.u32 	{%r609, %r610, %r611, %r612}, [_ZZN3cub18CUB_300001_SM_10006detail10radix_sort31DeviceRadixSortSingleTileKernelINS1_5radix10policy_hubIiiyE10Policy1000ELNS0_9SortOrderE0EiiyNS1_21identity_decomposer_tEEEvPKT1_PSA_PKT2_PSE_T3_iiT4_E12temp_storage+33792];
	selp.b32 	%r613, %r609, %r898, %p49;
	add.s32 	%r614, %r610, %r609;
	selp.b32 	%r615, %r614, %r613, %p48;
	add.s32 	%r616, %r614, %r611;
	selp.b32 	%r617, %r616, %r615, %p47;
	add.s32 	%r618, %r616, %r612;
	selp.b32 	%r619, %r618, %r617, %p46;
	ld.shared.v4.u32 	{%r620, %r621, %r622, %r623}, [_ZZN3cub18CUB_300001_SM_10006detail10radix_sort31DeviceRadixSortSingleTileKernelINS1_5radix10policy_hubIiiyE10Policy1000ELNS0_9SortOrderE0EiiyNS1_21identity_decomposer_tEEEvPKT1_PSA_PKT2_PSE_T3_iiT4_E12temp_storage+33808];
	add.s32 	%r624, %r618, %r620;
	selp.b32 	%r625, %r624, %r619, %p45;
	add.s32 	%r626, %r624, %r621;
	selp.b32 	%r627, %r626, %r625, %p44;
	add.s32 	%r628, %r626, %r622;
	selp.b32 	%r898, %r628, %r627, %p43;
	add.s32 	%r202, %r628, %r623;
	setp.ne.s32 	%p50, %r431, 0;
	selp.b32 	%r629, %r608, 0, %p50;
	add.s32 	%r630, %r898, %r629;
	or.pred  	%p51, %p42, %p50;
	selp.b32 	%r899, %r630, %r608, %p42;
	@%p51 bra 	$L__BB41_81;
	shl.b32 	%r899, %r202, 16;
	st.shared.u32 	[_ZZN3cub18CUB_300001_SM_10006detail10radix_sort31DeviceRadixSortSingleTileKernelINS1_5radix10policy_hubIiiyE10Policy1000ELNS0_9SortOrderE0EiiyNS1_21identity_decomposer_tEEEvPKT1_PSA_PKT2_PSE_T3_iiT4_E12temp_storage+33832], %r899;
$L__BB41_81:
	setp.eq.s32 	%p52, %r2, 0;
	bar.sync 	0;
	ld.shared.u32 	%r631, [_ZZN3cub18CUB_300001_SM_10006detail10radix_sort31DeviceRadixSortSingleTileKernelINS1_5radix10policy_hubIiiyE10Policy1000ELNS0_9SortOrderE0EiiyNS1_21identity_decomposer_tEEEvPKT1_PSA_PKT2_PSE_T3_iiT4_E12temp_storage+33832];
	selp.b32 	%r632, 0, %r631, %p52;
	add.s32 	%r633, %r899, %r632;
	add.s32 	%r634, %r166, %r633;
	add.s32 	%r635, %r167, %r633;
	add.s32 	%r636, %r168, %r633;
	add.s32 	%r637, %r169, %r633;
	add.s32 	%r638, %r170, %r633;
	add.s32 	%r639, %r171, %r633;
	add.s32 	%r640, %r172, %r633;
	add.s32 	%r641, %r173, %r633;
	add.s32 	%r642, %r174, %r633;
	add.s32 	%r643, %r175, %r633;
	add.s32 	%r644, %r176, %r633;
	add.s32 	%r645, %r177, %r633;
	add.s32 	%r646, %r178, %r633;
	add.s32 	%r647, %r179, %r633;
	add.s32 	%r648, %r180, %r633;
	add.s32 	%r649, %r181, %r633;
	add.s32 	%r650, %r182, %r633;
	add.s32 	%r651, %r183, %r633;
	add.s32 	%r652, %r184, %r633;
	add.s32 	%r653, %r185, %r633;
	add.s32 	%r654, %r186, %r633;
	add.s32 	%r655, %r187, %r633;
	add.s32 	%r656, %r188, %r633;
	add.s32 	%r657, %r189, %r633;
	add.s32 	%r658, %r190, %r633;
	add.s32 	%r659, %r191, %r633;
	add.s32 	%r660, %r192, %r633;
	add.s32 	%r661, %r193, %r633;
	add.s32 	%r662, %r194, %r633;
	add.s32 	%r663, %r195, %r633;
	add.s32 	%r664, %r196, %r633;
	add.s32 	%r665, %r197, %r633;
	st.shared.u32 	[%r101], %r633;
	st.shared.u32 	[%r101+4], %r634;
	st.shared.u32 	[%r101+8], %r635;
	st.shared.u32 	[%r101+12], %r636;
	st.shared.u32 	[%r101+16], %r637;
	st.shared.u32 	[%r101+20], %r638;
	st.shared.u32 	[%r101+24], %r639;
	st.shared.u32 	[%r101+28], %r640;
	st.shared.u32 	[%r101+32], %r641;
	st.shared.u32 	[%r101+36], %r642;
	st.shared.u32 	[%r101+40], %r643;
	st.shared.u32 	[%r101+44], %r644;
	st.shared.u32 	[%r101+48], %r645;
	st.shared.u32 	[%r101+52], %r646;
	st.shared.u32 	[%r101+56], %r647;
	st.shared.u32 	[%r101+60], %r648;
	st.shared.u32 	[%r101+64], %r649;
	st.shared.u32 	[%r101+68], %r650;
	st.shared.u32 	[%r101+72], %r651;
	st.shared.u32 	[%r101+76], %r652;
	st.shared.u32 	[%r101+80], %r653;
	st.shared.u32 	[%r101+84], %r654;
	st.shared.u32 	[%r101+88], %r655;
	st.shared.u32 	[%r101+92], %r656;
	st.shared.u32 	[%r101+96], %r657;
	st.shared.u32 	[%r101+100], %r658;
	st.shared.u32 	[%r101+104], %r659;
	st.shared.u32 	[%r101+108], %r660;
	st.shared.u32 	[%r101+112], %r661;
	st.shared.u32 	[%r101+116], %r662;
	st.shared.u32 	[%r101+120], %r663;
	st.shared.u32 	[%r101+124], %r664;
	st.shared.u32 	[%r101+128], %r665;
	bar.sync 	0;
	cvt.u32.u16 	%r666, %rs1;
	ld.shared.u16 	%r667, [%r147];
	add.s32 	%r206, %r667, %r666;
	cvt.u32.u16 	%r668, %rs2;
	ld.shared.u16 	%r669, [%r148];
	add.s32 	%r207, %r669, %r668;
	cvt.u32.u16 	%r670, %rs3;
	ld.shared.u16 	%r671, [%r149];
	add.s32 	%r208, %r671, %r670;
	cvt.u32.u16 	%r672, %rs4;
	ld.shared.u16 	%r673, [%r150];
	add.s32 	%r209, %r673, %r672;
	cvt.u32.u16 	%r674, %rs5;
	ld.shared.u16 	%r675, [%r151];
	add.s32 	%r210, %r675, %r674;
	cvt.u32.u16 	%r676, %rs6;
	ld.shared.u16 	%r677, [%r152];
	add.s32 	%r211, %r677, %r676;
	cvt.u32.u16 	%r678, %rs7;
	ld.shared.u16 	%r679, [%r153];
	add.s32 	%r212, %r679, %r678;
	cvt.u32.u16 	%r680, %rs8;
	ld.shared.u16 	%r681, [%r154];
	add.s32 	%r213, %r681, %r680;
	cvt.u32.u16 	%r682, %rs9;
	ld.shared.u16 	%r683, [%r155];
	add.s32 	%r214, %r683, %r682;
	cvt.u32.u16 	%r684, %rs10;
	ld.shared.u16 	%r685, [%r156];
	add.s32 	%r215, %r685, %r684;
	cvt.u32.u16 	%r686, %rs11;
	ld.shared.u16 	%r687, [%r157];
	add.s32 	%r216, %r687, %r686;
	cvt.u32.u16 	%r688, %rs12;
	ld.shared.u16 	%r689, [%r158];
	add.s32 	%r217, %r689, %r688;
	cvt.u32.u16 	%r690, %rs13;
	ld.shared.u16 	%r691, [%r159];
	add.s32 	%r218, %r691, %r690;
	cvt.u32.u16 	%r692, %rs14;
	ld.shared.u16 	%r693, [%r160];
	add.s32 	%r219, %r693, %r692;
	cvt.u32.u16 	%r694, %rs15;
	ld.shared.u16 	%r695, [%r161];
	add.s32 	%r220, %r695, %r694;
	cvt.u32.u16 	%r696, %rs16;
	ld.shared.u16 	%r697, [%r162];
	add.s32 	%r221, %r697, %r696;
	cvt.u32.u16 	%r698, %rs17;
	ld.shared.u16 	%r699, [%r163];
	add.s32 	%r222, %r699, %r698;
	cvt.u32.u16 	%r700, %rs18;
	ld.shared.u16 	%r701, [%r164];
	add.s32 	%r223, %r701, %r700;
	cvt.u32.u16 	%r702, %rs19;
	ld.shared.u16 	%r703, [%r165];
	add.s32 	%r224, %r703, %r702;
	bar.sync 	0;
	setp.lt.s32 	%p53, %r859, %r304;
	@%p53 bra 	$L__BB41_121;
	cvt.u64.u32 	%rd15, %r2;
	shl.b32 	%r704, %r206, 2;
	mov.u32 	%r705, _ZZN3cub18CUB_300001_SM_10006detail10radix_sort31DeviceRadixSortSingleTileKernelINS1_5radix10policy_hubIiiyE10Policy1000ELNS0_9SortOrderE0EiiyNS1_21identity_decomposer_tEEEvPKT1_PSA_PKT2_PSE_T3_iiT4_E12temp_storage;
	add.s32 	%r706, %r705, %r704;
	st.shared.u32 	[%r706], %r878;
	shl.b32 	%r707, %r207, 2;
	add.s32 	%r708, %r705, %r707;
	st.shared.u32 	[%r708], %r877;
	shl.b32 	%r709, %r208, 2;
	add.s32 	%r710, %r705, %r709;
	st.shared.u32 	[%r710], %r876;
	shl.b32 	%r711, %r209, 2;
	add.s32 	%r712, %r705, %r711;
	st.shared.u32 	[%r712], %r875;
	shl.b32 	%r713, %r210, 2;
	add.s32 	%r714, %r705, %r713;
	st.shared.u32 	[%r714], %r874;
	shl.b32 	%r715, %r211, 2;
	add.s32 	%r716, %r705, %r715;
	st.shared.u32 	[%r716], %r873;
	shl.b32 	%r717, %r212, 2;
	add.s32 	%r718, %r705, %r717;
	st.shared.u32 	[%r718], %r872;
	shl.b32 	%r719, %r213, 2;
	add.s32 	%r720, %r705, %r719;
	st.shared.u32 	[%r720], %r871;
	shl.b32 	%r721, %r214, 2;
	add.s32 	%r722, %r705, %r721;
	st.shared.u32 	[%r722], %r870;
	shl.b32 	%r723, %r215, 2;
	add.s32 	%r724, %r705, %r723;
	st.shared.u32 	[%r724], %r869;
	shl.b32 	%r725, %r216, 2;
	add.s32 	%r726, %r705, %r725;
	st.shared.u32 	[%r726], %r868;
	shl.b32 	%r727, %r217, 2;
	add.s32 	%r728, %r705, %r727;
	st.shared.u32 	[%r728], %r867;
	shl.b32 	%r729, %r218, 2;
	add.s32 	%r730, %r705, %r729;
	st.shared.u32 	[%r730], %r866;
	shl.b32 	%r731, %r219, 2;
	add.s32 	%r732, %r705, %r731;
	st.shared.u32 	[%r732], %r865;
	shl.b32 	%r733, %r220, 2;
	add.s32 	%r734, %r705, %r733;
	st.shared.u32 	[%r734], %r864;
	shl.b32 	%r735, %r221, 2;
	add.s32 	%r736, %r705, %r735;
	st.shared.u32 	[%r736], %r863;
	shl.b32 	%r737, %r222, 2;
	add.s32 	%r738, %r705, %r737;
	st.shared.u32 	[%r738], %r862;
	shl.b32 	%r739, %r223, 2;
	add.s32 	%r740, %r705, %r739;
	st.shared.u32 	[%r740], %r861;
	shl.b32 	%r741, %r224, 2;
	add.s32 	%r742, %r705, %r741;
	st.shared.u32 	[%r742], %r860;
	bar.sync 	0;
	mad.lo.s32 	%r225, %r2, -72, %r103;
	ld.shared.u32 	%r226, [%r225];
	ld.shared.u32 	%r227, [%r225+1024];
	ld.shared.u32 	%r228, [%r225+2048];
	ld.shared.u32 	%r229, [%r225+3072];
	ld.shared.u32 	%r230, [%r225+4096];
	ld.shared.u32 	%r231, [%r225+5120];
	ld.shared.u32 	%r232, [%r225+6144];
	ld.shared.u32 	%r233, [%r225+7168];
	ld.shared.u32 	%r234, [%r225+8192];
	ld.shared.u32 	%r235, [%r225+9216];
	ld.shared.u32 	%r236, [%r225+10240];
	ld.shared.u32 	%r237, [%r225+11264];
	ld.shared.u32 	%r238, [%r225+12288];
	ld.shared.u32 	%r239, [%r225+13312];
	ld.shared.u32 	%r240, [%r225+14336];
	ld.shared.u32 	%r241, [%r225+15360];
	ld.shared.u32 	%r242, [%r225+16384];
	ld.shared.u32 	%r243, [%r225+17408];
	ld.shared.u32 	%r244, [%r225+18432];
	bar.sync 	0;
	st.shared.u32 	[%r706], %r897;
	st.shared.u32 	[%r708], %r896;
	st.shared.u32 	[%r710], %r895;
	st.shared.u32 	[%r712], %r894;
	st.shared.u32 	[%r714], %r893;
	st.shared.u32 	[%r716], %r892;
	st.shared.u32 	[%r718], %r891;
	st.shared.u32 	[%r720], %r890;
	st.shared.u32 	[%r722], %r889;
	st.shared.u32 	[%r724], %r888;
	st.shared.u32 	[%r726], %r887;
	st.shared.u32 	[%r728], %r886;
	st.shared.u32 	[%r730], %r885;
	st.shared.u32 	[%r732], %r884;
	st.shared.u32 	[%r734], %r883;
	st.shared.u32 	[%r736], %r882;
	st.shared.u32 	[%r738], %r881;
	st.shared.u32 	[%r740], %r880;
	st.shared.u32 	[%r742], %r879;
	bar.sync 	0;
	ld.shared.u32 	%r245, [%r225+1024];
	ld.shared.u32 	%r246, [%r225+2048];
	ld.shared.u32 	%r247, [%r225+3072];
	ld.shared.u32 	%r248, [%r225+4096];
	ld.shared.u32 	%r249, [%r225+5120];
	ld.shared.u32 	%r250, [%r225+6144];
	ld.shared.u32 	%r251, [%r225+7168];
	ld.shared.u32 	%r252, [%r225+8192];
	ld.shared.u32 	%r253, [%r225+9216];
	ld.shared.u32 	%r254, [%r225+10240];
	ld.shared.u32 	%r255, [%r225+11264];
	ld.shared.u32 	%r256, [%r225+12288];
	ld.shared.u32 	%r257, [%r225+13312];
	ld.shared.u32 	%r258, [%r225+14336];
	ld.shared.u32 	%r259, [%r225+15360];
	ld.shared.u32 	%r260, [%r225+16384];
	ld.shared.u32 	%r261, [%r225+17408];
	ld.shared.u32 	%r262, [%r225+18432];
	setp.gt.u64 	%p54, %rd2, %rd15;
	cvta.to.global.u64 	%rd16, %rd6;
	mul.wide.u32 	%rd17, %r2, 4;
	add.s64 	%rd4, %rd16, %rd17;
	cvta.to.global.u64 	%rd18, %rd8;
	add.s64 	%rd5, %rd18, %rd17;
	@%p54 bra 	$L__BB41_83;
	bra.uni 	$L__BB41_84;
$L__BB41_83:
	xor.b32  	%r743, %r226, -2147483648;
	ld.shared.u32 	%r744, [%r225];
	st.global.u32 	[%rd4], %r743;
	st.global.u32 	[%rd5], %r744;
$L__BB41_84:
	add.s32 	%r745, %r2, 256;
	cvt.u64.u32 	%rd19, %r745;
	setp.le.u64 	%p55, %rd2, %rd19;
	@%p55 bra 	$L__BB41_86;
	xor.b32  	%r746, %r227, -2147483648;
	st.global.u32 	[%rd4+1024], %r746;
	st.global.u32 	[%rd5+1024], %r245;
$L__BB41_86:
	add.s32 	%r747, %r2, 512;
	cvt.u64.u32 	%rd20, %r747;
	setp.le.u64 	%p56, %rd2, %rd20;
	@%p56 bra 	$L__BB41_88;
	xor.b32  	%r748, %r228, -2147483648;
	st.global.u32 	[%rd4+2048], %r748;
	st.global.u32 	[%rd5+2048], %r246;
$L__BB41_88:
	add.s32 	%r749, %r2, 768;
	cvt.u64.u32 	%rd21, %r749;
	setp.le.u64 	%p57, %rd2, %rd21;
	@%p57 bra 	$L__BB41_90;
	xor.b32  	%r750, %r229, -2147483648;
	st.global.u32 	[%rd4+3072], %r750;
	st.global.u32 	[%rd5+3072], %r247;
$L__BB41_90:
	or.b32  	%r751, %r2, 1024;
	cvt.u64.u32 	%rd22, %r751;
	setp.le.u64 	%p58, %rd2, %rd22;
	@%p58 bra 	$L__BB41_92;
	xor.b32  	%r752, %r230, -2147483648;
	st.global.u32 	[%rd4+4096], %r752;
	st.global.u32 	[%rd5+4096], %r248;
$L__BB41_92:
	add.s32 	%r753, %r2, 1280;
	cvt.u64.u32 	%rd23, %r753;
	setp.le.u64 	%p59, %rd2, %rd23;
	@%p59 bra 	$L__BB41_94;
	xor.b32  	%r754, %r231, -2147483648;
	st.global.u32 	[%rd4+5120], %r754;
	st.global.u32 	[%rd5+5120], %r249;
$L__BB41_94:
	add.s32 	%r755, %r2, 1536;
	cvt.u64.u32 	%rd24, %r755;
	setp.le.u64 	%p60, %rd2, %rd24;
	@%p60 bra 	$L__BB41_96;
	xor.b32  	%r756, %r232, -2147483648;
	st.global.u32 	[%rd4+6144], %r756;
	st.global.u32 	[%rd5+6144], %r250;
$L__BB41_96:
	add.s32 	%r757, %r2, 1792;
	cvt.u64.u32 	%rd25, %r757;
	setp.le.u64 	%p61, %rd2, %rd25;
	@%p61 bra 	$L__BB41_98;
	xor.b32  	%r758, %r233, -2147483648;
	st.global.u32 	[%rd4+7168], %r758;
	st.global.u32 	[%rd5+7168], %r251;
$L__BB41_98:
	or.b32  	%r759, %r2, 2048;
	cvt.u64.u32 	%rd26, %r759;
	setp.le.u64 	%p62, %rd2, %rd26;
	@%p62 bra 	$L__BB41_100;
	xor.b32  	%r760, %r234, -2147483648;
	st.global.u32 	[%rd4+8192], %r760;
	st.global.u32 	[%rd5+8192], %r252;
$L__BB41_100:
	add.s32 	%r761, %r2, 2304;
	cvt.u64.u32 	%rd27, %r761;
	setp.le.u64 	%p63, %rd2, %rd27;
	@%p63 bra 	$L__BB41_102;
	xor.b32  	%r762, %r235, -2147483648;
	st.global.u32 	[%rd4+9216], %r762;
	st.global.u32 	[%rd5+9216], %r253;
$L__BB41_102:
	add.s32 	%r763, %r2, 2560;
	cvt.u64.u32 	%rd28, %r763;
	setp.le.u64 	%p64, %rd2, %rd28;
	@%p64 bra 	$L__BB41_104;
	xor.b32  	%r764, %r236, -2147483648;
	st.global.u32 	[%rd4+10240], %r764;
	st.global.u32 	[%rd5+10240], %r254;
$L__BB41_104:
	add.s32 	%r765, %r2, 2816;
	cvt.u64.u32 	%rd29, %r765;
	setp.le.u64 	%p65, %rd2, %rd29;
	@%p65 bra 	$L__BB41_106;
	xor.b32  	%r766, %r237, -2147483648;
	st.global.u32 	[%rd4+11264], %r766;
	st.global.u32 	[%rd5+11264], %r255;
$L__BB41_106:
	or.b32  	%r767, %r2, 3072;
	cvt.u64.u32 	%rd30, %r767;
	setp.le.u64 	%p66, %rd2, %rd30;
	@%p66 bra 	$L__BB41_108;
	xor.b32  	%r768, %r238, -2147483648;
	st.global.u32 	[%rd4+12288], %r768;
	st.global.u32 	[%rd5+12288], %r256;
$L__BB41_108:
	add.s32 	%r769, %r2, 3328;
	cvt.u64.u32 	%rd31, %r769;
	setp.le.u64 	%p67, %rd2, %rd31;
	@%p67 bra 	$L__BB41_110;
	xor.b32  	%r770, %r239, -2147483648;
	st.global.u32 	[%rd4+13312], %r770;
	st.global.u32 	[%rd5+13312], %r257;
$L__BB41_110:
	add.s32 	%r771, %r2, 3584;
	cvt.u64.u32 	%rd32, %r771;
	setp.le.u64 	%p68, %rd2, %rd32;
	@%p68 bra 	$L__BB41_112;
	xor.b32  	%r772, %r240, -2147483648;
	st.global.u32 	[%rd4+14336], %r772;
	st.global.u32 	[%rd5+14336], %r258;
$L__BB41_112:
	add.s32 	%r773, %r2, 3840;
	cvt.u64.u32 	%rd33, %r773;
	setp.le.u64 	%p69, %rd2, %rd33;
	@%p69 bra 	$L__BB41_114;
	xor.b32  	%r774, %r241, -2147483648;
	st.global.u32 	[%rd4+15360], %r774;
	st.global.u32 	[%rd5+15360], %r259;
$L__BB41_114:
	or.b32  	%r775, %r2, 4096;
	cvt.u64.u32 	%rd34, %r775;
	setp.le.u64 	%p70, %rd2, %rd34;
	@%p70 bra 	$L__BB41_116;
	xor.b32  	%r776, %r242, -2147483648;
	st.global.u32 	[%rd4+16384], %r776;
	st.global.u32 	[%rd5+16384], %r260;
$L__BB41_116:
	add.s32 	%r777, %r2, 4352;
	cvt.u64.u32 	%rd35, %r777;
	setp.le.u64 	%p71, %rd2, %rd35;
	@%p71 bra 	$L__BB41_118;
	xor.b32  	%r778, %r243, -2147483648;
	st.global.u32 	[%rd4+17408], %r778;
	st.global.u32 	[%rd5+17408], %r261;
$L__BB41_118:
	add.s32 	%r779, %r2, 4608;
	cvt.u64.u32 	%rd36, %r779;
	setp.le.u64 	%p72, %rd2, %rd36;
	@%p72 bra 	$L__BB41_120;
	xor.b32  	%r780, %r244, -2147483648;
	st.global.u32 	[%rd4+18432], %r780;
	st.global.u32 	[%rd5+18432], %r262;
$L__BB41_120:
	ret;
$L__BB41_121:
	shl.b32 	%r781, %r206, 2;
	mov.u32 	%r782, _ZZN3cub18CUB_300001_SM_10006detail10radix_sort31DeviceRadixSortSingleTileKernelINS1_5radix10policy_hubIiiyE10Policy1000ELNS0_9SortOrderE0EiiyNS1_21identity_decomposer_tEEEvPKT1_PSA_PKT2_PSE_T3_iiT4_E12temp_storage;
	add.s32 	%r783, %r782, %r781;
	st.shared.u32 	[%r783], %r878;
	shl.b32 	%r784, %r207, 2;
	add.s32 	%r785, %r782, %r784;
	st.shared.u32 	[%r785], %r877;
	shl.b32 	%r786, %r208, 2;
	add.s32 	%r787, %r782, %r786;
	st.shared.u32 	[%r787], %r876;
	shl.b32 	%r788, %r209, 2;
	add.s32 	%r789, %r782, %r788;
	st.shared.u32 	[%r789], %r875;
	shl.b32 	%r790, %r210, 2;
	add.s32 	%r791, %r782, %r790;
	st.shared.u32 	[%r791], %r874;
	shl.b32 	%r792, %r211, 2;
	add.s32 	%r793, %r782, %r792;
	st.shared.u32 	[%r793], %r873;
	shl.b32 	%r794, %r212, 2;
	add.s32 	%r795, %r782, %r794;
	st.shared.u32 	[%r795], %r872;
	shl.b32 	%r796, %r213, 2;
	add.s32 	%r797, %r782, %r796;
	st.shared.u32 	[%r797], %r871;
	shl.b32 	%r798, %r214, 2;
	add.s32 	%r799, %r782, %r798;
	st.shared.u32 	[%r799], %r870;
	shl.b32 	%r800, %r215, 2;
	add.s32 	%r801, %r782, %r800;
	st.shared.u32 	[%r801], %r869;
	shl.b32 	%r802, %r216, 2;
	add.s32 	%r803, %r782, %r802;
	st.shared.u32 	[%r803], %r868;
	shl.b32 	%r804, %r217, 2;
	add.s32 	%r805, %r782, %r804;
	st.shared.u32 	[%r805], %r867;
	shl.b32 	%r806, %r218, 2;
	add.s32 	%r807, %r782, %r806;
	st.shared.u32 	[%r807], %r866;
	shl.b32 	%r808, %r219, 2;
	add.s32 	%r809, %r782, %r808;
	st.shared.u32 	[%r809], %r865;
	shl.b32 	%r810, %r220, 2;
	add.s32 	%r811, %r782, %r810;
	st.shared.u32 	[%r811], %r864;
	shl.b32 	%r812, %r221, 2;
	add.s32 	%r813, %r782, %r812;
	st.shared.u32 	[%r813], %r863;
	shl.b32 	%r814, %r222, 2;
	add.s32 	%r815, %r782, %r814;
	st.shared.u32 	[%r815], %r862;
	shl.b32 	%r816, %r223, 2;
	add.s32 	%r817, %r782, %r816;
	st.shared.u32 	[%r817], %r861;
	shl.b32 	%r818, %r224, 2;
	add.s32 	%r819, %r782, %r818;
	st.shared.u32 	[%r819], %r860;
	bar.sync 	0;
	ld.shared.u32 	%r878, [%r103];
	ld.shared.u32 	%r877, [%r103+4];
	ld.shared.u32 	%r876, [%r103+8];
	ld.shared.u32 	%r875, [%r103+12];
	ld.shared.u32 	%r874, [%r103+16];
	ld.shared.u32 	%r873, [%r103+20];
	ld.shared.u32 	%r872, [%r103+24];
	ld.shared.u32 	%r871, [%r103+28];
	ld.shared.u32 	%r870, [%r103+32];
	ld.shared.u32 	%r869, [%r103+36];
	ld.shared.u32 	%r868, [%r103+40];
	ld.shared.u32 	%r867, [%r103+44];
	ld.shared.u32 	%r866, [%r103+48];
	ld.shared.u32 	%r865, [%r103+52];
	ld.shared.u32 	%r864, [%r103+56];
	ld.shared.u32 	%r863, [%r103+60];
	ld.shared.u32 	%r862, [%r103+64];
	ld.shared.u32 	%r861, [%r103+68];
	ld.shared.u32 	%r860, [%r103+72];
	bar.sync 	0;
	st.shared.u32 	[%r783], %r897;
	st.shared.u32 	[%r785], %r896;
	st.shared.u32 	[%r787], %r895;
	st.shared.u32 	[%r789], %r894;
	st.shared.u32 	[%r791], %r893;
	st.shared.u32 	[%r793], %r892;
	st.shared.u32 	[%r795], %r891;
	st.shared.u32 	[%r797], %r890;
	st.shared.u32 	[%r799], %r889;
	st.shared.u32 	[%r801], %r888;
	st.shared.u32 	[%r803], %r887;
	st.shared.u32 	[%r805], %r886;
	st.shared.u32 	[%r807], %r885;
	st.shared.u32 	[%r809], %r884;
	st.shared.u32 	[%r811], %r883;
	st.shared.u32 	[%r813], %r882;
	st.shared.u32 	[%r815], %r881;
	st.shared.u32 	[%r817], %r880;
	st.shared.u32 	[%r819], %r879;
	bar.sync 	0;
	ld.shared.u32 	%r897, [%r103];
	ld.shared.u32 	%r896, [%r103+4];
	ld.shared.u32 	%r895, [%r103+8];
	ld.shared.u32 	%r894, [%r103+12];
	ld.shared.u32 	%r893, [%r103+16];
	ld.shared.u32 	%r892, [%r103+20];
	ld.shared.u32 	%r891, [%r103+24];
	ld.shared.u32 	%r890, [%r103+28];
	ld.shared.u32 	%r889, [%r103+32];
	ld.shared.u32 	%r888, [%r103+36];
	ld.shared.u32 	%r887, [%r103+40];
	ld.shared.u32 	%r886, [%r103+44];
	ld.shared.u32 	%r885, [%r103+48];
	ld.shared.u32 	%r884, [%r103+52];
	ld.shared.u32 	%r883, [%r103+56];
	ld.shared.u32 	%r882, [%r103+60];
	ld.shared.u32 	%r881, [%r103+64];
	ld.shared.u32 	%r880, [%r103+68];
	ld.shared.u32 	%r879, [%r103+72];
	bar.sync 	0;
	add.s32 	%r859, %r859, 6;
	add.s32 	%r858, %r858, -6;
	bra.uni 	$L__BB41_77;

}
	// .globl	_ZN3cub18CUB_300001_SM_10006detail10radix_sort30DeviceRadixSortHistogramKernelINS1_5radix10policy_hubIiiyE10Policy1000ELNS0_9SortOrderE0EiyNS1_21identity_decomposer_tEEEvPT2_PKT1_SA_iiT3_
.visible .entry _ZN3cub18CUB_300001_SM_10006detail10radix_sort30DeviceRadixSortHistogramKernelINS1_5radix10policy_hubIiiyE10Policy1000ELNS0_9SortOrderE0EiyNS1_21identity_decomposer_tEEEvPT2_PKT1_SA_iiT3_(
	.param .u64 .ptr .align 1 _ZN3cub18CUB_300001_SM_10006detail10radix_sort30DeviceRadixSortHistogramKernelINS1_5radix10policy_hubIiiyE10Policy1000ELNS0_9SortOrderE0EiyNS1_21identity_decomposer_tEEEvPT2_PKT1_SA_iiT3__param_0,
	.param .u64 .ptr .align 1 _ZN3cub18CUB_300001_SM_10006detail10radix_sort30DeviceRadixSortHistogramKernelINS1_5radix10policy_hubIiiyE10Policy1000ELNS0_9SortOrderE0EiyNS1_21identity_decomposer_tEEEvPT2_PKT1_SA_iiT3__param_1,
	.param .u64 _ZN3cub18CUB_300001_SM_10006detail10radix_sort30DeviceRadixSortHistogramKernelINS1_5radix10policy_hubIiiyE10Policy1000ELNS0_9SortOrderE0EiyNS1_21identity_decomposer_tEEEvPT2_PKT1_SA_iiT3__param_2,
	.param .u32 _ZN3cub18CUB_300001_SM_10006detail10radix_sort30DeviceRadixSortHistogramKernelINS1_5radix10policy_hubIiiyE10Policy1000ELNS0_9SortOrderE0EiyNS1_21identity_decomposer_tEEEvPT2_PKT1_SA_iiT3__param_3,
	.param .u32 _ZN3cub18CUB_300001_SM_10006detail10radix_sort30DeviceRadixSortHistogramKernelINS1_5radix10policy_hubIiiyE10Policy1000ELNS0_9SortOrderE0EiyNS1_21identity_decomposer_tEEEvPT2_PKT1_SA_iiT3__param_4,
	.param .align 1 .b8 _ZN3cub18CUB_300001_SM_10006detail10radix_sort30DeviceRadixSortHistogramKernelINS1_5radix10policy_hubIiiyE10Policy1000ELNS0_9SortOrderE0EiyNS1_21identity_decomposer_tEEEvPT2_PKT1_SA_iiT3__param_5[1]
)
.maxntid 128
{
	.reg .pred 	%p<91>;
	.reg .b32 	%r<486>;
	.reg .b64 	%rd<137>;
	// demoted variable
	.shared .align 4 .b8 _ZZN3cub18CUB_300001_SM_10006detail10radix_sort30DeviceRadixSortHistogramKernelINS1_5radix10policy_hubIiiyE10Policy1000ELNS0_9SortOrderE0EiyNS1_21identity_decomposer_tEEEvPT2_PKT1_SA_iiT3_E12temp_storage[4096];
	ld.param.u64 	%rd18, [_ZN3cub18CUB_300001_SM_10006detail10radix_sort30DeviceRadixSortHistogramKernelINS1_5radix10policy_hubIiiyE10Policy1000ELNS0_9SortOrderE0EiyNS1_21identity_decomposer_tEEEvPT2_PKT1_SA_iiT3__param_0];
	ld.param.u64 	%rd19, [_ZN3cub18CUB_300001_SM_10006detail10radix_sort30DeviceRadixSortHistogramKernelINS1_5radix10policy_hubIiiyE10Policy1000ELNS0_9SortOrderE0EiyNS1_21identity_decomposer_tEEEvPT2_PKT1_SA_iiT3__param_1];
	ld.param.u64 	%rd17, [_ZN3cub18CUB_300001_SM_10006detail10radix_sort30DeviceRadixSortHistogramKernelINS1_5radix10policy_hubIiiyE10Policy1000ELNS0_9SortOrderE0EiyNS1_21identity_decomposer_tEEEvPT2_PKT1_SA_iiT3__param_2];
	ld.param.u32 	%r174, [_ZN3cub18CUB_300001_SM_10006detail10radix_sort30DeviceRadixSortHistogramKernelINS1_5radix10policy_hubIiiyE10Policy1000ELNS0_9SortOrderE0EiyNS1_21identity_decomposer_tEEEvPT2_PKT1_SA_iiT3__param_3];
	ld.param.u32 	%r175, [_ZN3cub18CUB_300001_SM_10006detail10radix_sort30DeviceRadixSortHistogramKernelINS1_5radix10policy_hubIiiyE10Policy1000ELNS0_9SortOrderE0EiyNS1_21identity_decomposer_tEEEvPT2_PKT1_SA_iiT3__param_4];
	cvta.to.global.u64 	%rd1, %rd19;
	cvta.to.global.u64 	%rd2, %rd18;
	setp.eq.s64 	%p2, %rd17, 0;
	@%p2 bra 	$L__BB42_153;
	sub.s32 	%r176, %r175, %r174;
	add.s32 	%r177, %r176, 7;
	shr.s32 	%r178, %r177, 31;
	shr.u32 	%r179, %r178, 29;
	add.s32 	%r180, %r177, %r179;
	shr.s32 	%r181, %r180, 3;
	mov.u32 	%r182, %tid.x;
	setp.gt.u32 	%p3, %r182, 255;
	setp.lt.s32 	%p4, %r177, 8;
	mov.u32 	%r183, %ctaid.x;
	shl.b32 	%r184, %r183, 11;
	cvt.u64.u32 	%rd3, %r184;
	mov.u32 	%r185, %nctaid.x;
	shl.b32 	%r186, %r185, 11;
	cvt.u64.u32 	%rd4, %r186;
	add.s32 	%r1, %r181, -1;
	and.b32  	%r2, %r181, 15;
	and.b32  	%r3, %r181, 7;
	add.s32 	%r4, %r3, -1;
	and.b32  	%r5, %r181, 3;
	or.pred  	%p1, %p3, %p4;
	shl.b32 	%r187, %r182, 2;
	mov.u32 	%r188, _ZZN3cub18CUB_300001_SM_10006detail10radix_sort30DeviceRadixSortHistogramKernelINS1_5radix10policy_hubIiiyE10Policy1000ELNS0_9SortOrderE0EiyNS1_21identity_decomposer_tEEEvPT2_PKT1_SA_iiT3_E12temp_storage;
	add.s32 	%r6, %r188, %r187;
	and.b32  	%r7, %r181, 268435440;
	cvt.u64.u32 	%rd5, %r182;
	add.s32 	%r8, %r182, 128;
	add.s32 	%r9, %r182, 256;
	add.s32 	%r10, %r182, 384;
	add.s32 	%r11, %r182, 512;
	add.s32 	%r12, %r182, 640;
	add.s32 	%r13, %r182, 768;
	or.b32  	%r14, %r182, 1024;
	add.s32 	%r15, %r182, 1920;
	and.b32  	%r16, %r181, 268435448;
	and.b32  	%r17, %r181, 1;
	neg.s32 	%r18, %r7;
	add.s32 	%r19, %r6, 8192;
	add.s64 	%rd21, %rd17, -1;
	shr.u64 	%rd22, %rd21, 30;
	add.s64 	%rd23, %rd22, 1;
	min.u64 	%rd6, %rd23, %rd17;
	mov.b64 	%rd135, 0;
$L__BB42_2:
	@%p1 bra 	$L__BB42_30;
	setp.lt.u32 	%p5, %r1, 15;
	mov.b32 	%r439, 0;
	@%p5 bra 	$L__BB42_6;
	mov.u32 	%r436, %r19;
	mov.u32 	%r437, %r18;
$L__BB42_5:
	.pragma "nounroll";
	mov.b32 	%r190, 0;
	st.shared.u32 	[%r436+-8192], %r190;
	st.shared.u32 	[%r436+-7168], %r190;
	st.shared.u32 	[%r436+-6144], %r190;
	st.shared.u32 	[%r436+-5120], %r190;
	st.shared.u32 	[%r436+-4096], %r190;
	st.shared.u32 	[%r436+-3072], %r190;
	st.shared.u32 	[%r436+-2048], %r190;
	st.shared.u32 	[%r436+-1024], %r190;
	st.shared.u32 	[%r436], %r190;
	st.shared.u32 	[%r436+1024], %r190;
	st.shared.u32 	[%r436+2048], %r190;
	st.shared.u32 	[%r436+3072], %r190;
	st.shared.u32 	[%r436+4096], %r190;
	st.shared.u32 	[%r436+5120], %r190;
	st.shared.u32 	[%r436+6144], %r190;
	st.shared.u32 	[%r436+7168], %r190;
	add.s32 	%r437, %r437, 16;
	add.s32 	%r436, %r436, 16384;
	setp.ne.s32 	%p6, %r437, 0;
	mov.u32 	%r439, %r7;
	@%p6 bra 	$L__BB42_5;
$L__BB42_6:
	add.s32 	%r25, %r2, -1;
	setp.eq.s32 	%p7, %r2, 0;
	@%p7 bra 	$L__BB42_16;
	setp.lt.u32 	%p8, %r25, 7;
	@%p8 bra 	$L__BB42_9;
	shl.b32 	%r191, %r439, 10;
	add.s32 	%r192, %r6, %r191;
	mov.b32 	%r193, 0;
	st.shared.u32 	[%r192], %r193;
	st.shared.u32 	[%r192+1024], %r193;
	st.shared.u32 	[%r192+2048], %r193;
	st.shared.u32 	[%r192+3072], %r193;
	st.shared.u32 	[%r192+4096], %r193;
	st.shared.u32 	[%r192+5120], %r193;
	st.shared.u32 	[%r192+6144], %r193;
	st.shared.u32 	[%r192+7168], %r193;
	add.s32 	%r439, %r439, 8;
$L__BB42_9:
	setp.eq.s32 	%p9, %r3, 0;
	@%p9 bra 	$L__BB42_16;
	setp.lt.u32 	%p10, %r4, 3;
	@%p10 bra 	$L__BB42_12;
	shl.b32 	%r194, %r439, 10;
	add.s32 	%r195, %r6, %r194;
	mov.b32 	%r196, 0;
	st.shared.u32 	[%r195], %r196;
	st.shared.u32 	[%r195+1024], %r196;
	st.shared.u32 	[%r195+2048], %r196;
	st.shared.u32 	[%r195+3072], %r196;
	add.s32 	%r439, %r439, 4;
$L__BB42_12:
	setp.eq.s32 	%p11, %r5, 0;
	@%p11 bra 	$L__BB42_16;
	setp.eq.s32 	%p12, %r5, 1;
	shl.b32 	%r197, %r439, 10;
	add.s32 	%r30, %r6, %r197;
	mov.b32 	%r198, 0;
	st.shared.u32 	[%r30], %r198;
	@%p12 bra 	$L__BB42_16;
	setp.eq.s32 	%p13, %r5, 2;
	mov.b32 	%r199, 0;
	st.shared.u32 	[%r30+1024], %r199;
	@%p13 bra 	$L__BB42_16;
	mov.b32 	%r200, 0;
	st.shared.u32 	[%r30+2048], %r200;
$L__BB42_16:
	cvt.u32.u64 	%r201, %rd5;
	setp.gt.u32 	%p14, %r201, 127;
	@%p14 bra 	$L__BB42_30;
	setp.lt.u32 	%p15, %r1, 15;
	mov.b32 	%r443, 0;
	@%p15 bra 	$L__BB42_20;
	mov.b32 	%r441, 0;
$L__BB42_19:
	.pragma "nounroll";
	shl.b32 	%r204, %r441, 10;
	add.s32 	%r205, %r6, %r204;
	mov.b32 	%r206, 0;
	st.shared.u32 	[%r205+512], %r206;
	st.shared.u32 	[%r205+1536], %r206;
	st.shared.u32 	[%r205+2560], %r206;
	st.shared.u32 	[%r205+3584], %r206;
	st.shared.u32 	[%r205+4608], %r206;
	st.shared.u32 	[%r205+5632], %r206;
	st.shared.u32 	[%r205+6656], %r206;
	st.shared.u32 	[%r205+7680], %r206;
	st.shared.u32 	[%r205+8704], %r206;
	st.shared.u32 	[%r205+9728], %r206;
	st.shared.u32 	[%r205+10752], %r206;
	st.shared.u32 	[%r205+11776], %r206;
	st.shared.u32 	[%r205+12800], %r206;
	st.shared.u32 	[%r205+13824], %r206;
	st.shared.u32 	[%r205+14848], %r206;
	st.shared.u32 	[%r205+15872], %r206;
	add.s32 	%r441, %r441, 16;
	setp.ne.s32 	%p16, %r441, %r7;
	mov.u32 	%r443, %r7;
	@%p16 bra 	$L__BB42_19;
$L__BB42_20:
	setp.eq.s32 	%p17, %r2, 0;
	@%p17 bra 	$L__BB42_30;
	setp.lt.u32 	%p18, %r25, 7;
	@%p18 bra 	$L__BB42_23;
	shl.b32 	%r207, %r443, 10;
	add.s32 	%r208, %r6, %r207;
	mov.b32 	%r209, 0;
	st.shared.u32 	[%r208+512], %r209;
	st.shared.u32 	[%r208+1536], %r209;
	st.shared.u32 	[%r208+2560], %r209;
	st.shared.u32 	[%r208+3584], %r209;
	st.shared.u32 	[%r208+4608], %r209;
	st.shared.u32 	[%r208+5632], %r209;
	st.shared.u32 	[%r208+6656], %r209;
	st.shared.u32 	[%r208+7680], %r209;
	add.s32 	%r443, %r443, 8;
$L__BB42_23:
	setp.eq.s32 	%p19, %r3, 0;
	@%p19 bra 	$L__BB42_30;
	setp.lt.u32 	%p20, %r4, 3;
	@%p20 bra 	$L__BB42_26;
	shl.b32 	%r210, %r443, 10;
	add.s32 	%r211, %r6, %r210;
	mov.b32 	%r212, 0;
	st.shared.u32 	[%r211+512], %r212;
	st.shared.u32 	[%r211+1536], %r212;
	st.shared.u32 	[%r211+2560], %r212;
	st.shared.u32 	[%r211+3584], %r212;
	add.s32 	%r443, %r443, 4;
$L__BB42_26:
	setp.eq.s32 	%p21, %r5, 0;
	@%p21 bra 	$L__BB42_30;
	setp.eq.s32 	%p22, %r5, 1;
	shl.b32 	%r213, %r443, 10;
	add.s32 	%r38, %r6, %r213;
	mov.b32 	%r214, 0;
	st.shared.u32 	[%r38+512], %r214;
	@%p22 bra 	$L__BB42_30;
	setp.eq.s32 	%p23, %r5, 2;
	mov.b32 	%r215, 0;
	st.shared.u32 	[%r38+1536], %r215;
	@%p23 bra 	$L__BB42_30;
	mov.b32 	%r216, 0;
	st.shared.u32 	[%r38+2560], %r216;
$L__BB42_30:
	bar.sync 	0;
	bar.sync 	0;
	shl.b64 	%rd8, %rd135, 30;
	sub.s64 	%rd24, %rd17, %rd8;
	min.u64 	%rd9, %rd24, 1073741824;
	setp.le.u64 	%p24, %rd9, %rd3;
	@%p24 bra 	$L__BB42_70;
	mov.u64 	%rd136, %rd3;
$L__BB42_32:
	add.s64 	%rd11, %rd136, %rd8;
	sub.s64 	%rd12, %rd17, %rd11;
	setp.lt.u64 	%p25, %rd12, 2048;
	@%p25 bra 	$L__BB42_34;
	add.s64 	%rd27, %rd11, %rd5;
	shl.b64 	%rd28, %rd27, 2;
	add.s64 	%rd29, %rd1, %rd28;
	ld.global.u32 	%r475, [%rd29];
	ld.global.u32 	%r474, [%rd29+512];
	ld.global.u32 	%r473, [%rd29+1024];
	ld.global.u32 	%r472, [%rd29+1536];
	ld.global.u32 	%r471, [%rd29+2048];
	ld.global.u32 	%r470, [%rd29+2560];
	ld.global.u32 	%r469, [%rd29+3072];
	ld.global.u32 	%r468, [%rd29+3584];
	ld.global.u32 	%r467, [%rd29+4096];
	ld.global.u32 	%r466, [%rd29+4608];
	ld.global.u32 	%r465, [%rd29+5120];
	ld.global.u32 	%r464, [%rd29+5632];
	ld.global.u32 	%r463, [%rd29+6144];
	ld.global.u32 	%r462, [%rd29+6656];
	ld.global.u32 	%r461, [%rd29+7168];
	ld.global.u32 	%r460, [%rd29+7680];
	bra.uni 	$L__BB42_66;
$L__BB42_34:
	cvt.u32.u64 	%r218, %rd5;
	cvt.u32.u64 	%r55, %rd12;
	setp.ge.s32 	%p26, %r218, %r55;
	add.s64 	%rd25, %rd11, %rd5;
	shl.b64 	%rd26, %rd25, 2;
	add.s64 	%rd13, %rd1, %rd26;
	mov.b32 	%r475, 2147483647;
	@%p26 bra 	$L__BB42_36;
	ld.global.u32 	%r475, [%rd13];
$L__BB42_36:
	setp.ge.s32 	%p27, %r8, %r55;
	mov.b32 	%r474, 2147483647;
	@%p27 bra 	$L__BB42_38;
	ld.global.u32 	%r474, [%rd13+512];
$L__BB42_38:
	setp.ge.s32 	%p28, %r9, %r55;
	mov.b32 	%r473, 2147483647;
	@%p28 bra 	$L__BB42_40;
	ld.global.u32 	%r473, [%rd13+1024];
$L__BB42_40:
	setp.ge.s32 	%p29, %r10, %r55;
	mov.b32 	%r472, 2147483647;
	@%p29 bra 	$L__BB42_42;
	ld.global.u32 	%r472, [%rd13+1536];
$L__BB42_42:
	setp.ge.s32 	%p30, %r11, %r55;
	mov.b32 	%r471, 2147483647;
	@%p30 bra 	$L__BB42_44;
	ld.global.u32 	%r471, [%rd13+2048];
$L__BB42_44:
	setp.ge.s32 	%p31, %r12, %r55;
	mov.b32 	%r470, 2147483647;
	@%p31 bra 	$L__BB42_46;
	ld.global.u32 	%r470, [%rd13+2560];
$L__BB42_46:
	setp.ge.s32 	%p32, %r13, %r55;
	mov.b32 	%r469, 2147483647;
	@%p32 bra 	$L__BB42_48;
	ld.global.u32 	%r469, [%rd13+3072];
$L__BB42_48:
	mov.u32 	%r226, %tid.x;
	add.s32 	%r227, %r226, 896;
	setp.ge.s32 	%p33, %r227, %r55;
	mov.b32 	%r468, 2147483647;
	@%p33 bra 	$L__BB42_50;
	ld.global.u32 	%r468, [%rd13+3584];
$L__BB42_50:
	setp.ge.s32 	%p34, %r14, %r55;
	mov.b32 	%r467, 2147483647;
	@%p34 bra 	$L__BB42_52;
	ld.global.u32 	%r467, [%rd13+4096];
$L__BB42_52:
	add.s32 	%r231, %r226, 1152;
	setp.ge.s32 	%p35, %r231, %r55;
	mov.b32 	%r466, 2147483647;
	@%p35 bra 	$L__BB42_54;
	ld.global.u32 	%r466, [%rd13+4608];
$L__BB42_54:
	add.s32 	%r234, %r226, 1280;
	setp.ge.s32 	%p36, %r234, %r55;
	mov.b32 	%r465, 2147483647;
	@%p36 bra 	$L__BB42_56;
	ld.global.u32 	%r465, [%rd13+5120];
$L__BB42_56:
	add.s32 	%r237, %r226, 1408;
	setp.ge.s32 	%p37, %r237, %r55;
	mov.b32 	%r464, 2147483647;
	@%p37 bra 	$L__BB42_58;
	ld.global.u32 	%r464, [%rd13+5632];
$L__BB42_58:
	add.s32 	%r240, %r226, 1536;
	setp.ge.s32 	%p38, %r240, %r55;
	mov.b32 	%r463, 2147483647;
	@%p38 bra 	$L__BB42_60;
	ld.global.u32 	%r463, [%rd13+6144];
$L__BB42_60:
	add.s32 	%r243, %r226, 1664;
	setp.ge.s32 	%p39, %r243, %r55;
	mov.b32 	%r462, 2147483647;
	@%p39 bra 	$L__BB42_62;
	ld.global.u32 	%r462, [%rd13+6656];
$L__BB42_62:
	add.s32 	%r246, %r226, 1792;
	setp.ge.s32 	%p40, %r246, %r55;
	mov.b32 	%r461, 2147483647;
	@%p40 bra 	$L__BB42_64;
	ld.global.u32 	%r461, [%rd13+7168];
$L__BB42_64:
	setp.ge.s32 	%p41, %r15, %r55;
	mov.b32 	%r460, 2147483647;
	@%p41 bra 	$L__BB42_66;
	ld.global.u32 	%r460, [%rd13+7680];
$L__BB42_66:
	setp.le.s32 	%p42, %r175, %r174;
	@%p42 bra 	$L__BB42_69;
	xor.b32  	%r103, %r460, -2147483648;
	xor.b32  	%r104, %r461, -2147483648;
	xor.b32  	%r105, %r462, -2147483648;
	xor.b32  	%r106, %r463, -2147483648;
	xor.b32  	%r107, %r464, -2147483648;
	xor.b32  	%r108, %r465, -2147483648;
	xor.b32  	%r109, %r466, -2147483648;
	xor.b32  	%r110, %r467, -2147483648;
	xor.b32  	%r111, %r468, -2147483648;
	xor.b32  	%r112, %r469, -2147483648;
	xor.b32  	%r113, %r470, -2147483648;
	xor.b32  	%r114, %r471, -2147483648;
	xor.b32  	%r115, %r472, -2147483648;
	xor.b32  	%r116, %r473, -2147483648;
	xor.b32  	%r117, %r474, -2147483648;
	xor.b32  	%r118, %r475, -2147483648;
	mov.b32 	%r476, 0;
	mov.u32 	%r477, %r174;
$L__BB42_68:
	sub.s32 	%r249, %r175, %r477;
	shl.b32 	%r250, %r476, 10;
	mov.u32 	%r251, _ZZN3cub18CUB_300001_SM_10006detail10radix_sort30DeviceRadixSortHistogramKernelINS1_5radix10policy_hubIiiyE10Policy1000ELNS0_9SortOrderE0EiyNS1_21identity_decomposer_tEEEvPT2_PKT1_SA_iiT3_E12temp_storage;
	add.s32 	%r252, %r251, %r250;
	min.s32 	%r253, %r249, 8;
	mov.b32 	%r254, -1;
	shl.b32 	%r255, %r254, %r253;
	not.b32 	%r256, %r255;
	shr.u32 	%r257, %r118, %r477;
	and.b32  	%r258, %r257, %r256;
	shl.b32 	%r259, %r258, 2;
	add.s32 	%r260, %r252, %r259;
	atom.shared.add.u32 	%r261, [%r260], 1;
	shr.u32 	%r262, %r117, %r477;
	and.b32  	%r263, %r262, %r256;
	shl.b32 	%r264, %r263, 2;
	add.s32 	%r265, %r252, %r264;
	atom.shared.add.u32 	%r266, [%r265], 1;
	shr.u32 	%r267, %r116, %r477;
	and.b32  	%r268, %r267, %r256;
	shl.b32 	%r269, %r268, 2;
	add.s32 	%r270, %r252, %r269;
	atom.shared.add.u32 	%r271, [%r270], 1;
	shr.u32 	%r272, %r115, %r477;
	and.b32  	%r273, %r272, %r256;
	shl.b32 	%r274, %r273, 2;
	add.s32 	%r275, %r252, %r274;
	atom.shared.add.u32 	%r276, [%r275], 1;
	shr.u32 	%r277, %r114, %r477;
	and.b32  	%r278, %r277, %r256;
	shl.b32 	%r279, %r278, 2;
	add.s32 	%r280, %r252, %r279;
	atom.shared.add.u32 	%r281, [%r280], 1;
	shr.u32 	%r282, %r113, %r477;
	and.b32  	%r283, %r282, %r256;
	shl.b32 	%r284, %r283, 2;
	add.s32 	%r285, %r252, %r284;
	atom.shared.add.u32 	%r286, [%r285], 1;
	shr.u32 	%r287, %r112, %r477;
	and.b32  	%r288, %r287, %r256;
	shl.b32 	%r289, %r288, 2;
	add.s32 	%r290, %r252, %r289;
	atom.shared.add.u32 	%r291, [%r290], 1;
	shr.u32 	%r292, %r111, %r477;
	and.b32  	%r293, %r292, %r256;
	shl.b32 	%r294, %r293, 2;
	add.s32 	%r295, %r252, %r294;
	atom.shared.add.u32 	%r296, [%r295], 1;
	shr.u32 	%r297, %r110, %r477;
	and.b32  	%r298, %r297, %r256;
	shl.b32 	%r299, %r298, 2;
	add.s32 	%r300, %r252, %r299;
	atom.shared.add.u32 	%r301, [%r300], 1;
	shr.u32 	%r302, %r109, %r477;
	and.b32  	%r303, %r302, %r256;
	shl.b32 	%r304, %r303, 2;
	add.s32 	%r305, %r252, %r304;
	atom.shared.add.u32 	%r306, [%r305], 1;
	shr.u32 	%r307, %r108, %r477;
	and.b32  	%r308, %r307, %r256;
	shl.b32 	%r309, %r308, 2;
	add.s32 	%r310, %r252, %r309;
	atom.shared.add.u32 	%r311, [%r310], 1;
	shr.u32 	%r312, %r107, %r477;
	and.b32  	%r313, %r312, %r256;
	shl.b32 	%r314, %r313, 2;
	add.s32 	%r315, %r252, %r314;
	atom.shared.add.u32 	%r316, [%r315], 1;
	shr.u32 	%r317, %r106, %r477;
	and.b32  	%r318, %r317, %r256;
	shl.b32 	%r319, %r318, 2;
	add.s32 	%r320, %r252, %r319;
	atom.shared.add.u32 	%r321, [%r320], 1;
	shr.u32 	%r322, %r105, %r477;
	and.b32  	%r323, %r322, %r256;
	shl.b32 	%r324, %r323, 2;
	add.s32 	%r325, %r252, %r324;
	atom.shared.add.u32 	%r326, [%r325], 1;
	shr.u32 	%r327, %r104, %r477;
	and.b32  	%r328, %r327, %r256;
	shl.b32 	%r329, %r328, 2;
	add.s32 	%r330, %r252, %r329;
	atom.shared.add.u32 	%r331, [%r330], 1;
	shr.u32 	%r332, %r103, %r477;
	and.b32  	%r333, %r332, %r256;
	shl.b32 	%r334, %r333, 2;
	add.s32 	%r335, %r252, %r334;
	atom.shared.add.u32 	%r336, [%r335], 1;
	add.s32 	%r477, %r477, 8;
	add.s32 	%r476, %r476, 1;
	setp.lt.s32 	%p43, %r477, %r175;
	@%p43 bra 	$L__BB42_68;
$L__BB42_69:
	add.s64 	%rd136, %rd136, %rd4;
	setp.lt.u64 	%p44, %rd136, %rd9;
	@%p44 bra 	$L__BB42_32;
$L__BB42_70:
	bar.sync 	0;
	@%p1 bra 	$L__BB42_152;
	setp.lt.u32 	%p45, %r1, 7;
	mov.b32 	%r480, 0;
	@%p45 bra 	$L__BB42_90;
	mov.b32 	%r478, 0;
$L__BB42_73:
	.pragma "nounroll";
	shl.b32 	%r339, %r478, 10;
	add.s32 	%r124, %r6, %r339;
	ld.shared.u32 	%r125, [%r124];
	setp.eq.s32 	%p46, %r125, 0;
	@%p46 bra 	$L__BB42_75;
	cvt.u32.u64 	%r340, %rd5;
	shl.b32 	%r341, %r478, 8;
	add.s32 	%r342, %r341, %r340;
	mul.wide.u32 	%rd30, %r342, 8;
	add.s64 	%rd31, %rd2, %rd30;
	cvt.u64.u32 	%rd32, %r125;
	atom.global.add.u64 	%rd33, [%rd31], %rd32;
$L__BB42_75:
	ld.shared.u32 	%r126, [%r124+1024];
	setp.eq.s32 	%p47, %r126, 0;
	@%p47 bra 	$L__BB42_77;
	cvt.u32.u64 	%r343, %rd5;
	shl.b32 	%r344, %r478, 8;
	add.s32 	%r345, %r344, %r343;
	add.s32 	%r346, %r345, 256;
	mul.wide.u32 	%rd34, %r346, 8;
	add.s64 	%rd35, %rd2, %rd34;
	cvt.u64.u32 	%rd36, %r126;
	atom.global.add.u64 	%rd37, [%rd35], %rd36;
$L__BB42_77:
	ld.shared.u32 	%r127, [%r124+2048];
	setp.eq.s32 	%p48, %r127, 0;
	@%p48 bra 	$L__BB42_79;
	cvt.u32.u64 	%r347, %rd5;
	shl.b32 	%r348, %r478, 8;
	add.s32 	%r349, %r348, %r347;
	add.s32 	%r350, %r349, 512;
	mul.wide.u32 	%rd38, %r350, 8;
	add.s64 	%rd39, %rd2, %rd38;
	cvt.u64.u32 	%rd40, %r127;
	atom.global.add.u64 	%rd41, [%rd39], %rd40;
$L__BB42_79:
	ld.shared.u32 	%r128, [%r124+3072];
	setp.eq.s32 	%p49, %r128, 0;
	@%p49 bra 	$L__BB42_81;
	cvt.u32.u64 	%r351, %rd5;
	shl.b32 	%r352, %r478, 8;
	add.s32 	%r353, %r352, %r351;
	add.s32 	%r354, %r353, 768;
	mul.wide.u32 	%rd42, %r354, 8;
	add.s64 	%rd43, %rd2, %rd42;
	cvt.u64.u32 	%rd44, %r128;
	atom.global.add.u64 	%rd45, [%rd43], %rd44;
$L__BB42_81:
	ld.shared.u32 	%r129, [%r124+4096];
	setp.eq.s32 	%p50, %r129, 0;
	@%p50 bra 	$L__BB42_83;
	cvt.u32.u64 	%r355, %rd5;
	shl.b32 	%r356, %r478, 8;
	add.s32 	%r357, %r356, %r355;
	add.s32 	%r358, %r357, 1024;
	mul.wide.u32 	%rd46, %r358, 8;
	add.s64 	%rd47, %rd2, %rd46;
	cvt.u64.u32 	%rd48, %r129;
	atom.global.add.u64 	%rd49, [%rd47], %rd48;
$L__BB42_83:
	ld.shared.u32 	%r130, [%r124+5120];
	setp.eq.s32 	%p51, %r130, 0;
	@%p51 bra 	$L__BB42_85;
	cvt.u32.u64 	%r359, %rd5;
	shl.b32 	%r360, %r478, 8;
	add.s32 	%r361, %r360, %r359;
	add.s32 	%r362, %r361, 1280;
	mul.wide.u32 	%rd50, %r362, 8;
	add.s64 	%rd51, %rd2, %rd50;
	cvt.u64.u32 	%rd52, %r130;
	atom.global.add.u64 	%rd53, [%rd51], %rd52;
$L__BB42_85:
	ld.shared.u32 	%r131, [%r124+6144];
	setp.eq.s32 	%p52, %r131, 0;
	@%p52 bra 	$L__BB42_87;
	cvt.u32.u64 	%r363, %rd5;
	shl.b32 	%r364, %r478, 8;
	add.s32 	%r365, %r364, %r363;
	add.s32 	%r366, %r365, 1536;
	mul.wide.u32 	%rd54, %r366, 8;
	add.s64 	%rd55, %rd2, %rd54;
	cvt.u64.u32 	%rd56, %r131;
	atom.global.add.u64 	%rd57, [%rd55], %rd56;
$L__BB42_87:
	ld.shared.u32 	%r132, [%r124+7168];
	setp.eq.s32 	%p53, %r132, 0;
	@%p53 bra 	$L__BB42_89;
	cvt.u32.u64 	%r367, %rd5;
	shl.b32 	%r368, %r478, 8;
	add.s32 	%r369, %r368, %r367;
	add.s32 	%r370, %r369, 1792;
	mul.wide.u32 	%rd58, %r370, 8;
	add.s64 	%rd59, %rd2, %rd58;
	cvt.u64.u32 	%rd60, %r132;
	atom.global.add.u64 	%rd61, [%rd59], %rd60;
$L__BB42_89:
	add.s32 	%r478, %r478, 8;
	setp.ne.s32 	%p54, %r478, %r16;
	mov.u32 	%r480, %r16;
	@%p54 bra 	$L__BB42_73;
$L__BB42_90:
	add.s32 	%r135, %r5, -1;
	setp.eq.s32 	%p55, %r3, 0;
	@%p55 bra 	$L__BB42_111;
	setp.lt.u32 	%p56, %r4, 3;
	@%p56 bra 	$L__BB42_101;
	shl.b32 	%r371, %r480, 10;
	add.s32 	%r136, %r6, %r371;
	ld.shared.u32 	%r137, [%r136];
	setp.eq.s32 	%p57, %r137, 0;
	@%p57 bra 	$L__BB42_94;
	cvt.u32.u64 	%r372, %rd5;
	shl.b32 	%r373, %r480, 8;
	add.s32 	%r374, %r373, %r372;
	mul.wide.u32 	%rd62, %r374, 8;
	add.s64 	%rd63, %rd2, %rd62;
	cvt.u64.u32 	%rd64, %r137;
	atom.global.add.u64 	%rd65, [%rd63], %rd64;
$L__BB42_94:
	ld.shared.u32 	%r138, [%r136+1024];
	setp.eq.s32 	%p58, %r138, 0;
	@%p58 bra 	$L__BB42_96;
	cvt.u32.u64 	%r375, %rd5;
	shl.b32 	%r376, %r480, 8;
	add.s32 	%r377, %r376, %r375;
	add.s32 	%r378, %r377, 256;
	mul.wide.u32 	%rd66, %r378, 8;
	add.s64 	%rd67, %rd2, %rd66;
	cvt.u64.u32 	%rd68, %r138;
	atom.global.add.u64 	%rd69, [%rd67], %rd68;
$L__BB42_96:
	ld.shared.u32 	%r139, [%r136+2048];
	setp.eq.s32 	%p59, %r139, 0;
	@%p59 bra 	$L__BB42_98;
	cvt.u32.u64 	%r379, %rd5;
	shl.b32 	%r380, %r480, 8;
	add.s32 	%r381, %r380, %r379;
	add.s32 	%r382, %r381, 512;
	mul.wide.u32 	%rd70, %r382, 8;
	add.s64 	%rd71, %rd2, %rd70;
	cvt.u64.u32 	%rd72, %r139;
	atom.global.add.u64 	%rd73, [%rd71], %rd72;
$L__BB42_98:
	ld.shared.u32 	%r140, [%r136+3072];
	setp.eq.s32 	%p60, %r140, 0;
	@%p60 bra 	$L__BB42_100;
	cvt.u32.u64 	%r383, %rd5;
	shl.b32 	%r384, %r480, 8;
	add.s32 	%r385, %r384, %r383;
	add.s32 	%r386, %r385, 768;
	mul.wide.u32 	%rd74, %r386, 8;
	add.s64 	%rd75, %rd2, %rd74;
	cvt.u64.u32 	%rd76, %r140;
	atom.global.add.u64 	%rd77, [%rd75], %rd76;
$L__BB42_100:
	add.s32 	%r480, %r480, 4;
$L__BB42_101:
	setp.eq.s32 	%p61, %r5, 0;
	@%p61 bra 	$L__BB42_111;
	setp.eq.s32 	%p62, %r135, 0;
	@%p62 bra 	$L__BB42_108;
	shl.b32 	%r387, %r480, 10;
	add.s32 	%r143, %r6, %r387;
	ld.shared.u32 	%r144, [%r143];
	setp.eq.s32 	%p63, %r144, 0;
	@%p63 bra 	$L__BB42_105;
	cvt.u32.u64 	%r388, %rd5;
	shl.b32 	%r389, %r480, 8;
	add.s32 	%r390, %r389, %r388;
	mul.wide.u32 	%rd78, %r390, 8;
	add.s64 	%rd79, %rd2, %rd78;
	cvt.u64.u32 	%rd80, %r144;
	atom.global.add.u64 	%rd81, [%rd79], %rd80;
$L__BB42_105:
	ld.shared.u32 	%r145, [%r143+1024];
	setp.eq.s32 	%p64, %r145, 0;
	@%p64 bra 	$L__BB42_107;
	cvt.u32.u64 	%r391, %rd5;
	shl.b32 	%r392, %r480, 8;
	add.s32 	%r393, %r392, %r391;
	add.s32 	%r394, %r393, 256;
	mul.wide.u32 	%rd82, %r394, 8;
	add.s64 	%rd83, %rd2, %rd82;
	cvt.u64.u32 	%rd84, %r145;
	atom.global.add.u64 	%rd85, [%rd83], %rd84;
$L__BB42_107:
	add.s32 	%r480, %r480, 2;
$L__BB42_108:
	setp.eq.s32 	%p65, %r17, 0;
	@%p65 bra 	$L__BB42_111;
	shl.b32 	%r395, %r480, 10;
	add.s32 	%r396, %r6, %r395;
	ld.shared.u32 	%r148, [%r396];
	setp.eq.s32 	%p66, %r148, 0;
	@%p66 bra 	$L__BB42_111;
	cvt.u32.u64 	%r397, %rd5;
	shl.b32 	%r398, %r480, 8;
	add.s32 	%r399, %r398, %r397;
	mul.wide.u32 	%rd86, %r399, 8;
	add.s64 	%rd87, %rd2, %rd86;
	cvt.u64.u32 	%rd88, %r148;
	atom.global.add.u64 	%rd89, [%rd87], %rd88;
$L__BB42_111:
	cvt.u32.u64 	%r400, %rd5;
	setp.gt.u32 	%p67, %r400, 127;
	@%p67 bra 	$L__BB42_152;
	setp.lt.u32 	%p68, %r1, 7;
	mov.b32 	%r484, 0;
	@%p68 bra 	$L__BB42_131;
	mov.b32 	%r482, 0;
$L__BB42_114:
	.pragma "nounroll";
	shl.b32 	%r404, %r482, 10;
	add.s32 	%r150, %r6, %r404;
	ld.shared.u32 	%r151, [%r150+512];
	setp.eq.s32 	%p69, %r151, 0;
	shl.b32 	%r405, %r482, 8;
	add.s32 	%r406, %r405, %r400;
	mul.wide.u32 	%rd90, %r406, 8;
	add.s64 	%rd15, %rd2, %rd90;
	@%p69 bra 	$L__BB42_116;
	cvt.u64.u32 	%rd91, %r151;
	atom.global.add.u64 	%rd92, [%rd15+1024], %rd91;
$L__BB42_116:
	ld.shared.u32 	%r152, [%r150+1536];
	setp.eq.s32 	%p70, %r152, 0;
	@%p70 bra 	$L__BB42_118;
	cvt.u64.u32 	%rd93, %r152;
	atom.global.add.u64 	%rd94, [%rd15+3072], %rd93;
$L__BB42_118:
	ld.shared.u32 	%r153, [%r150+2560];
	setp.eq.s32 	%p71, %r153, 0;
	@%p71 bra 	$L__BB42_120;
	cvt.u64.u32 	%rd95, %r153;
	atom.global.add.u64 	%rd96, [%rd15+5120], %rd95;
$L__BB42_120:
	ld.shared.u32 	%r154, [%r150+3584];
	setp.eq.s32 	%p72, %r154, 0;
	@%p72 bra 	$L__BB42_122;
	cvt.u64.u32 	%rd97, %r154;
	atom.global.add.u64 	%rd98, [%rd15+7168], %rd97;
$L__BB42_122:
	ld.shared.u32 	%r155, [%r150+4608];
	setp.eq.s32 	%p73, %r155, 0;
	@%p73 bra 	$L__BB42_124;
	cvt.u64.u32 	%rd99, %r155;
	atom.global.add.u64 	%rd100, [%rd15+9216], %rd99;
$L__BB42_124:
	ld.shared.u32 	%r156, [%r150+5632];
	setp.eq.s32 	%p74, %r156, 0;
	@%p74 bra 	$L__BB42_126;
	cvt.u64.u32 	%rd101, %r156;
	atom.global.add.u64 	%rd102, [%rd15+11264], %rd101;
$L__BB42_126:
	ld.shared.u32 	%r157, [%r150+6656];
	setp.eq.s32 	%p75, %r157, 0;
	@%p75 bra 	$L__BB42_128;
	cvt.u64.u32 	%rd103, %r157;
	atom.global.add.u64 	%rd104, [%rd15+13312], %rd103;
$L__BB42_128:
	ld.shared.u32 	%r158, [%r150+7680];
	setp.eq.s32 	%p76, %r158, 0;
	@%p76 bra 	$L__BB42_130;
	cvt.u64.u32 	%rd105, %r158;
	atom.global.add.u64 	%rd106, [%rd15+15360], %rd105;
$L__BB42_130:
	add.s32 	%r482, %r482, 8;
	setp.ne.s32 	%p77, %r482, %r16;
	mov.u32 	%r484, %r16;
	@%p77 bra 	$L__BB42_114;
$L__BB42_131:
	setp.eq.s32 	%p78, %r3, 0;
	@%p78 bra 	$L__BB42_152;
	setp.lt.u32 	%p79, %r4, 3;
	@%p79 bra 	$L__BB42_142;
	shl.b32 	%r407, %r484, 10;
	add.s32 	%r161, %r6, %r407;
	ld.shared.u32 	%r162, [%r161+512];
	setp.eq.s32 	%p80, %r162, 0;
	@%p80 bra 	$L__BB42_135;
	shl.b32 	%r409, %r484, 8;
	add.s32 	%r410, %r409, %r400;
	mul.wide.u32 	%rd107, %r410, 8;
	add.s64 	%rd108, %rd2, %rd107;
	cvt.u64.u32 	%rd109, %r162;
	atom.global.add.u64 	%rd110, [%rd108+1024], %rd109;
$L__BB42_135:
	ld.shared.u32 	%r163, [%r161+1536];
	setp.eq.s32 	%p81, %r163, 0;
	@%p81 bra 	$L__BB42_137;
	shl.b32 	%r412, %r484, 8;
	add.s32 	%r413, %r412, %r400;
	add.s32 	%r414, %r413, 256;
	mul.wide.u32 	%rd111, %r414, 8;
	add.s64 	%rd112, %rd2, %rd111;
	cvt.u64.u32 	%rd113, %r163;
	atom.global.add.u64 	%rd114, [%rd112+1024], %rd113;
$L__BB42_137:
	ld.shared.u32 	%r164, [%r161+2560];
	setp.eq.s32 	%p82, %r164, 0;
	@%p82 bra 	$L__BB42_139;
	shl.b32 	%r416, %r484, 8;
	add.s32 	%r417, %r416, %r400;
	add.s32 	%r418, %r417, 512;
	mul.wide.u32 	%rd115, %r418, 8;
	add.s64 	%rd116, %rd2, %rd115;
	cvt.u64.u32 	%rd117, %r164;
	atom.global.add.u64 	%rd118, [%rd116+1024], %rd117;
$L__BB42_139:
	ld.shared.u32 	%r165, [%r161+3584];
	setp.eq.s32 	%p83, %r165, 0;
	@%p83 bra 	$L__BB42_141;
	shl.b32 	%r420, %r484, 8;
	add.s32 	%r421, %r420, %r400;
	add.s32 	%r422, %r421, 768;
	mul.wide.u32 	%rd119, %r422, 8;
	add.s64 	%rd120, %rd2, %rd119;
	cvt.u64.u32 	%rd121, %r165;
	atom.global.add.u64 	%rd122, [%rd120+1024], %rd121;
$L__BB42_141:
	add.s32 	%r484, %r484, 4;
$L__BB42_142:
	setp.eq.s32 	%p84, %r5, 0;
	@%p84 bra 	$L__BB42_152;
	setp.eq.s32 	%p85, %r135, 0;
	@%p85 bra 	$L__BB42_149;
	shl.b32 	%r423, %r484, 10;
	add.s32 	%r168, %r6, %r423;
	ld.shared.u32 	%r169, [%r168+512];
	setp.eq.s32 	%p86, %r169, 0;
	@%p86 bra 	$L__BB42_146;
	shl.b32 	%r425, %r484, 8;
	add.s32 	%r426, %r425, %r400;
	mul.wide.u32 	%rd123, %r426, 8;
	add.s64 	%rd124, %rd2, %rd123;
	cvt.u64.u32 	%rd125, %r169;
	atom.global.add.u64 	%rd126, [%rd124+1024], %rd125;
$L__BB42_146:
	ld.shared.u32 	%r170, [%r168+1536];
	setp.eq.s32 	%p87, %r170, 0;
	@%p87 bra 	$L__BB42_148;
	shl.b32 	%r428, %r484, 8;
	add.s32 	%r429, %r428, %r400;
	add.s32 	%r430, %r429, 256;
	mul.wide.u32 	%rd127, %r430, 8;
	add.s64 	%rd128, %rd2, %rd127;
	cvt.u64.u32 	%rd129, %r170;
	atom.global.add.u64 	%rd130, [%rd128+1024], %rd129;
$L__BB42_148:
	add.s32 	%r484, %r484, 2;
$L__BB42_149:
	setp.eq.s32 	%p88, %r17, 0;
	@%p88 bra 	$L__BB42_152;
	shl.b32 	%r431, %r484, 10;
	add.s32 	%r432, %r6, %r431;
	ld.shared.u32 	%r173, [%r432+512];
	setp.eq.s32 	%p89, %r173, 0;
	@%p89 bra 	$L__BB42_152;
	shl.b32 	%r434, %r484, 8;
	add.s32 	%r435, %r434, %r400;
	mul.wide.u32 	%rd131, %r435, 8;
	add.s64 	%rd132, %rd2, %rd131;
	cvt.u64.u32 	%rd133, %r173;
	atom.global.add.u64 	%rd134, [%rd132+1024], %rd133;
$L__BB42_152:
	bar.sync 	0;
	add.s64 	%rd135, %rd135, 1;
	setp.ne.s64 	%p90, %rd135, %rd6;
	@%p90 bra 	$L__BB42_2;
$L__BB42_153:
	ret;

}
	// .globl	_ZN3cub18CUB_300001_SM_10006detail10radix_sort33DeviceRadixSortExclusiveSumKernelINS1_5radix10policy_hubIiiyE10Policy1000EyEEvPT0_
.visible .entry _ZN3cub18CUB_300001_SM_10006detail10radix_sort33DeviceRadixSortExclusiveSumKernelINS1_5radix10policy_hubIiiyE10Policy1000EyEEvPT0_(
	.param .u64 .ptr .align 1 _ZN3cub18CUB_300001_SM_10006detail10radix_sort33DeviceRadixSortExclusiveSumKernelINS1_5radix10policy_hubIiiyE10Policy1000EyEEvPT0__param_0
)
{
	.reg .pred 	%p<4>;
	.reg .b32 	%r<28>;
	.reg .b64 	%rd<54>;
	// demoted variable
	.shared .align 16 .b8 _ZZN3cub18CUB_300001_SM_10006detail10radix_sort33DeviceRadixSortExclusiveSumKernelINS1_5radix10policy_hubIiiyE10Policy1000EyEEvPT0_E12temp_storage[2336];
	ld.param.u64 	%rd5, [_ZN3cub18CUB_300001_SM_10006detail10radix_sort33DeviceRadixSortExclusiveSumKernelINS1_5radix10policy_hubIiiyE10Policy1000EyEEvPT0__param_0];
	cvta.to.global.u64 	%rd6, %rd5;
	mov.u32 	%r3, %ctaid.x;
	shl.b32 	%r4, %r3, 8;
	mov.u32 	%r1, %tid.x;
	setp.gt.u32 	%p1, %r1, 255;
	add.s32 	%r5, %r4, %r1;
	mul.wide.s32 	%rd7, %r5, 8;
	add.s64 	%rd1, %rd6, %rd7;
	@%p1 bra 	$L__BB43_2;
	ld.global.u64 	%rd53, [%rd1];
$L__BB43_2:
	shr.u32 	%r6, %r1, 3;
	add.s32 	%r7, %r6, %r1;
	shl.b32 	%r8, %r7, 3;
	mov.u32 	%r9, _ZZN3cub18CUB_300001_SM_10006detail10radix_sort33DeviceRadixSortExclusiveSumKernelINS1_5radix10policy_hubIiiyE10Policy1000EyEEvPT0_E12temp_storage;
	add.s32 	%r10, %r9, %r8;
	add.s32 	%r2, %r10, 16;
	st.shared.u64 	[%r10+16], %rd53;
	bar.sync 	0;
	setp.gt.u32 	%p2, %r1, 31;
	@%p2 bra 	$L__BB43_4;
	mad.lo.s32 	%r27, %r1, 72, %r9;
	ld.shared.u64 	%rd23, [%r27+16];
	ld.shared.u64 	%rd24, [%r27+24];
	ld.shared.u64 	%rd25, [%r27+32];
	ld.shared.u64 	%rd26, [%r27+40];
	ld.shared.u64 	%rd27, [%r27+48];
	ld.shared.u64 	%rd28, [%r27+56];
	ld.shared.u64 	%rd29, [%r27+64];
	ld.shared.u64 	%rd30, [%r27+72];
	add.s64 	%rd31, %rd24, %rd23;
	add.s64 	%rd32, %rd31, %rd25;
	add.s64 	%rd33, %rd32, %rd26;
	add.s64 	%rd34, %rd33, %rd27;
	add.s64 	%rd35, %rd34, %rd28;
	add.s64 	%rd36, %rd35, %rd29;
	add.s64 	%rd10, %rd36, %rd30;
	mov.b32 	%r11, 1;
	mov.b32 	%r24, 0;
	mov.b32 	%r25, -1;
	// begin inline asm
	{  .reg .u64 r0;  .reg .u32 lo;  .reg .u32 hi;  .reg .pred p;  mov.b64 {lo, hi}, %rd10;  shfl.sync.up.b32 lo|p, lo, %r11, %r24, %r25;  shfl.sync.up.b32 hi|p, hi, %r11, %r24, %r25;  mov.b64 r0, {lo, hi};  @p add.u64 r0, r0, %rd10;  mov.u64 %rd8, r0;}
	// end inline asm
	mov.b32 	%r14, 2;
	// begin inline asm
	{  .reg .u64 r0;  .reg .u32 lo;  .reg .u32 hi;  .reg .pred p;  mov.b64 {lo, hi}, %rd8;  shfl.sync.up.b32 lo|p, lo, %r14, %r24, %r25;  shfl.sync.up.b32 hi|p, hi, %r14, %r24, %r25;  mov.b64 r0, {lo, hi};  @p add.u64 r0, r0, %rd8;  mov.u64 %rd11, r0;}
	// end inline asm
	mov.b32 	%r17, 4;
	// begin inline asm
	{  .reg .u64 r0;  .reg .u32 lo;  .reg .u32 hi;  .reg .pred p;  mov.b64 {lo, hi}, %rd11;  shfl.sync.up.b32 lo|p, lo, %r17, %r24, %r25;  shfl.sync.up.b32 hi|p, hi, %r17, %r24, %r25;  mov.b64 r0, {lo, hi};  @p add.u64 r0, r0, %rd11;  mov.u64 %rd14, r0;}
	// end inline asm
	mov.b32 	%r20, 8;
	// begin inline asm
	{  .reg .u64 r0;  .reg .u32 lo;  .reg .u32 hi;  .reg .pred p;  mov.b64 {lo, hi}, %rd14;  shfl.sync.up.b32 lo|p, lo, %r20, %r24, %r25;  shfl.sync.up.b32 hi|p, hi, %r20, %r24, %r25;  mov.b64 r0, {lo, hi};  @p add.u64 r0, r0, %rd14;  mov.u64 %rd17, r0;}
	// end inline asm
	mov.b32 	%r23, 16;
	// begin inline asm
	{  .reg .u64 r0;  .reg .u32 lo;  .reg .u32 hi;  .reg .pred p;  mov.b64 {lo, hi}, %rd17;  shfl.sync.up.b32 lo|p, lo, %r23, %r24, %r25;  shfl.sync.up.b32 hi|p, hi, %r23, %r24, %r25;  mov.b64 r0, {lo, hi};  @p add.u64 r0, r0, %rd17;  mov.u64 %rd20, r0;}
	// end inline asm
	sub.s64 	%rd37, %rd20, %rd10;
	ld.shared.u64 	%rd38, [%r27+16];
	ld.shared.u64 	%rd39, [%r27+24];
	ld.shared.u64 	%rd40, [%r27+32];
	ld.shared.u64 	%rd41, [%r27+40];
	ld.shared.u64 	%rd42, [%r27+48];
	ld.shared.u64 	%rd43, [%r27+56];
	ld.shared.u64 	%rd44, [%r27+64];
	add.s64 	%rd45, %rd38, %rd37;
	add.s64 	%rd46, %rd39, %rd45;
	add.s64 	%rd47, %rd40, %rd46;
	add.s64 	%rd48, %rd41, %rd47;
	add.s64 	%rd49, %rd42, %rd48;
	add.s64 	%rd50, %rd43, %rd49;
	add.s64 	%rd51, %rd44, %rd50;
	st.shared.u64 	[%r27+16], %rd37;
	st.shared.u64 	[%r27+24], %rd45;
	st.shared.u64 	[%r27+32], %rd46;
	st.shared.u64 	[%r27+40], %rd47;
	st.shared.u64 	[%r27+48], %rd48;
	st.shared.u64 	[%r27+56], %rd49;
	st.shared.u64 	[%r27+64], %rd50;
	st.shared.u64 	[%r27+72], %rd51;
$L__BB43_4:
	setp.gt.u32 	%p3, %r1, 255;
	bar.sync 	0;
	@%p3 bra 	$L__BB43_6;
	ld.shared.u64 	%rd52, [%r2];
	st.global.u64 	[%rd1], %rd52;
$L__BB43_6:
	ret;

}
	// .globl	_ZN3cub18CUB_300001_SM_10006detail10radix_sort29DeviceRadixSortOnesweepKernelINS1_5radix10policy_hubIiiyE10Policy1000ELNS0_9SortOrderE0EiiyiiNS1_21identity_decomposer_tEEEvPT5_SB_PT3_PKSC_PT1_PKSG_PT2_PKSK_T4_iiT6_
.visible .entry _ZN3cub18CUB_300001_SM_10006detail10radix_sort29DeviceRadixSortOnesweepKernelINS1_5radix10policy_hubIiiyE10Policy1000ELNS0_9SortOrderE0EiiyiiNS1_21identity_decomposer_tEEEvPT5_SB_PT3_PKSC_PT1_PKSG_PT2_PKSK_T4_iiT6_(
	.param .u64 .ptr .align 1 _ZN3cub18CUB_300001_SM_10006detail10radix_sort29DeviceRadixSortOnesweepKernelINS1_5radix10policy_hubIiiyE10Policy1000ELNS0_9SortOrderE0EiiyiiNS1_21identity_decomposer_tEEEvPT5_SB_PT3_PKSC_PT1_PKSG_PT2_PKSK_T4_iiT6__param_0,
	.param .u64 .ptr .align 1 _ZN3cub18CUB_300001_SM_10006detail10radix_sort29DeviceRadixSortOnesweepKernelINS1_5radix10policy_hubIiiyE10Policy1000ELNS0_9SortOrderE0EiiyiiNS1_21identity_decomposer_tEEEvPT5_SB_PT3_PKSC_PT1_PKSG_PT2_PKSK_T4_iiT6__param_1,
	.param .u64 .ptr .align 1 _ZN3cub18CUB_300001_SM_10006detail10radix_sort29DeviceRadixSortOnesweepKernelINS1_5radix10policy_hubIiiyE10Policy1000ELNS0_9SortOrderE0EiiyiiNS1_21identity_decomposer_tEEEvPT5_SB_PT3_PKSC_PT1_PKSG_PT2_PKSK_T4_iiT6__param_2,
	.param .u64 .ptr .align 1 _ZN3cub18CUB_300001_SM_10006detail10radix_sort29DeviceRadixSortOnesweepKernelINS1_5radix10policy_hubIiiyE10Policy1000ELNS0_9SortOrderE0EiiyiiNS1_21identity_decomposer_tEEEvPT5_SB_PT3_PKSC_PT1_PKSG_PT2_PKSK_T4_iiT6__param_3,
	.param .u64 .ptr .align 1 _ZN3cub18CUB_300001_SM_10006detail10radix_sort29DeviceRadixSortOnesweepKernelINS1_5radix10policy_hubIiiyE10Policy1000ELNS0_9SortOrderE0EiiyiiNS1_21identity_decomposer_tEEEvPT5_SB_PT3_PKSC_PT1_PKSG_PT2_PKSK_T4_iiT6__param_4,
	.param .u64 .ptr .align 1 _ZN3cub18CUB_300001_SM_10006detail10radix_sort29DeviceRadixSortOnesweepKernelINS1_5radix10policy_hubIiiyE10Policy1000ELNS0_9SortOrderE0EiiyiiNS1_21identity_decomposer_tEEEvPT5_SB_PT3_PKSC_PT1_PKSG_PT2_PKSK_T4_iiT6__param_5,
	.param .u64 .ptr .align 1 _ZN3cub18CUB_300001_SM_10006detail10radix_sort29DeviceRadixSortOnesweepKernelINS1_5radix10policy_hubIiiyE10Policy1000ELNS0_9SortOrderE0EiiyiiNS1_21identity_decomposer_tEEEvPT5_SB_PT3_PKSC_PT1_PKSG_PT2_PKSK_T4_iiT6__param_6,
	.param .u64 .ptr .align 1 _ZN3cub18CUB_300001_SM_10006detail10radix_sort29DeviceRadixSortOnesweepKernelINS1_5radix10policy_hubIiiyE10Policy1000ELNS0_9SortOrderE0EiiyiiNS1_21identity_decomposer_tEEEvPT5_SB_PT3_PKSC_PT1_PKSG_PT2_PKSK_T4_iiT6__param_7,
	.param .u32 _ZN3cub18CUB_300001_SM_10006detail10radix_sort29DeviceRadixSortOnesweepKernelINS1_5radix10policy_hubIiiyE10Policy1000ELNS0_9SortOrderE0EiiyiiNS1_21identity_decomposer_tEEEvPT5_SB_PT3_PKSC_PT1_PKSG_PT2_PKSK_T4_iiT6__param_8,
	.param .u32 _ZN3cub18CUB_300001_SM_10006detail10radix_sort29DeviceRadixSortOnesweepKernelINS1_5radix10policy_hubIiiyE10Policy1000ELNS0_9SortOrderE0EiiyiiNS1_21identity_decomposer_tEEEvPT5_SB_PT3_PKSC_PT1_PKSG_PT2_PKSK_T4_iiT6__param_9,
	.param .u32 _ZN3cub18CUB_300001_SM_10006detail10radix_sort29DeviceRadixSortOnesweepKernelINS1_5radix10policy_hubIiiyE10Policy1000ELNS0_9SortOrderE0EiiyiiNS1_21identity_decomposer_tEEEvPT5_SB_PT3_PKSC_PT1_PKSG_PT2_PKSK_T4_iiT6__param_10,
	.param .align 1 .b8 _ZN3cub18CUB_300001_SM_10006detail10radix_sort29DeviceRadixSortOnesweepKernelINS1_5radix10policy_hubIiiyE10Policy1000ELNS0_9SortOrderE0EiiyiiNS1_21identity_decomposer_tEEEvPT5_SB_PT3_PKSC_PT1_PKSG_PT2_PKSK_T4_iiT6__param_11[1]
)
.maxntid 384
{
	.reg .pred 	%p<205>;
	.reg .b32 	%r<2283>;
	.reg .b64 	%rd<457>;
	// demoted variable
	.shared .align 16 .b8 _ZZN3cub18CUB_300001_SM_10006detail10radix_sort29DeviceRadixSortOnesweepKernelINS1_5radix10policy_hubIiiyE10Policy1000ELNS0_9SortOrderE0EiiyiiNS1_21identity_decomposer_tEEEvPT5_SB_PT3_PKSC_PT1_PKSG_PT2_PKSK_T4_iiT6_E1s[28160];
	ld.param.u64 	%rd43, [_ZN3cub18CUB_300001_SM_10006detail10radix_sort29DeviceRadixSortOnesweepKernelINS1_5radix10policy_hubIiiyE10Policy1000ELNS0_9SortOrderE0EiiyiiNS1_21identity_decomposer_tEEEvPT5_SB_PT3_PKSC_PT1_PKSG_PT2_PKSK_T4_iiT6__param_0];
	ld.param.u64 	%rd44, [_ZN3cub18CUB_300001_SM_10006detail10radix_sort29DeviceRadixSortOnesweepKernelINS1_5radix10policy_hubIiiyE10Policy1000ELNS0_9SortOrderE0EiiyiiNS1_21identity_decomposer_tEEEvPT5_SB_PT3_PKSC_PT1_PKSG_PT2_PKSK_T4_iiT6__param_1];
	ld.param.u64 	%rd47, [_ZN3cub18CUB_300001_SM_10006detail10radix_sort29DeviceRadixSortOnesweepKernelINS1_5radix10policy_hubIiiyE10Policy1000ELNS0_9SortOrderE0EiiyiiNS1_21identity_decomposer_tEEEvPT5_SB_PT3_PKSC_PT1_PKSG_PT2_PKSK_T4_iiT6__param_4];
	ld.param.u64 	%rd50, [_ZN3cub18CUB_300001_SM_10006detail10radix_sort29DeviceRadixSortOnesweepKernelINS1_5radix10policy_hubIiiyE10Policy1000ELNS0_9SortOrderE0EiiyiiNS1_21identity_decomposer_tEEEvPT5_SB_PT3_PKSC_PT1_PKSG_PT2_PKSK_T4_iiT6__param_5];
	cvta.to.global.u64 	%rd1, %rd47;
	cvta.to.global.u64 	%rd2, %rd43;
	cvta.to.global.u64 	%rd3, %rd50;
	mov.u32 	%r1, %tid.x;
	// begin inline asm
	mov.u32 %r443, %laneid;
	// end inline asm
	setp.ne.s32 	%p1, %r1, 0;
	@%p1 bra 	$L__BB44_2;
	cvta.to.global.u64 	%rd51, %rd44;
	atom.global.add.u32 	%r444, [%rd51], 1;
	st.shared.u32 	[_ZZN3cub18CUB_300001_SM_10006detail10radix_sort29DeviceRadixSortOnesweepKernelINS1_5radix10policy_hubIiiyE10Policy1000ELNS0_9SortOrderE0EiiyiiNS1_21identity_decomposer_tEEEvPT5_SB_PT3_PKSC_PT1_PKSG_PT2_PKSK_T4_iiT6_E1s+26112], %r444;
$L__BB44_2:
	ld.param.u32 	%r2078, [_ZN3cub18CUB_300001_SM_10006detail10radix_sort29DeviceRadixSortOnesweepKernelINS1_5radix10policy_hubIiiyE10Policy1000ELNS0_9SortOrderE0EiiyiiNS1_21identity_decomposer_tEEEvPT5_SB_PT3_PKSC_PT1_PKSG_PT2_PKSK_T4_iiT6__param_8];
	bar.sync 	0;
	ld.shared.u32 	%r3, [_ZZN3cub18CUB_300001_SM_10006detail10radix_sort29DeviceRadixSortOnesweepKernelINS1_5radix10policy_hubIiiyE10Policy1000ELNS0_9SortOrderE0EiiyiiNS1_21identity_decomposer_tEEEvPT5_SB_PT3_PKSC_PT1_PKSG_PT2_PKSK_T4_iiT6_E1s+26112];
	mul.lo.s32 	%r445, %r3, 6528;
	add.s32 	%r4, %r445, 6528;
	setp.gt.s32 	%p2, %r4, %r2078;
	cvt.s64.s32 	%rd4, %r445;
	@%p2 bra 	$L__BB44_4;
	and.b32  	%r446, %r1, 31;
	and.b32  	%r447, %r1, 992;
	mul.lo.s32 	%r448, %r447, 17;
	or.b32  	%r449, %r448, %r446;
	cvt.u64.u32 	%rd52, %r449;
	add.s64 	%rd53, %rd52, %rd4;
	shl.b64 	%rd54, %rd53, 2;
	add.s64 	%rd55, %rd3, %rd54;
	ld.global.u32 	%r2165, [%rd55];
	ld.global.u32 	%r2164, [%rd55+128];
	ld.global.u32 	%r2163, [%rd55+256];
	ld.global.u32 	%r2162, [%rd55+384];
	ld.global.u32 	%r2161, [%rd55+512];
	ld.global.u32 	%r2160, [%rd55+640];
	ld.global.u32 	%r2159, [%rd55+768];
	ld.global.u32 	%r2158, [%rd55+896];
	ld.global.u32 	%r2157, [%rd55+1024];
	ld.global.u32 	%r2156, [%rd55+1152];
	ld.global.u32 	%r2155, [%rd55+1280];
	ld.global.u32 	%r2154, [%rd55+1408];
	ld.global.u32 	%r2153, [%rd55+1536];
	ld.global.u32 	%r2152, [%rd55+1664];
	ld.global.u32 	%r2151, [%rd55+1792];
	ld.global.u32 	%r2150, [%rd55+1920];
	ld.global.u32 	%r2149, [%rd55+2048];
	bra.uni 	$L__BB44_38;
$L__BB44_4:
	ld.param.u32 	%r2079, [_ZN3cub18CUB_300001_SM_10006detail10radix_sort29DeviceRadixSortOnesweepKernelINS1_5radix10policy_hubIiiyE10Policy1000ELNS0_9SortOrderE0EiiyiiNS1_21identity_decomposer_tEEEvPT5_SB_PT3_PKSC_PT1_PKSG_PT2_PKSK_T4_iiT6__param_8];
	cvt.u32.u64 	%r451, %rd4;
	sub.s32 	%r22, %r2079, %r451;
	and.b32  	%r452, %r1, 31;
	and.b32  	%r453, %r1, 992;
	mul.lo.s32 	%r454, %r453, 17;
	or.b32  	%r23, %r454, %r452;
	setp.ge.s32 	%p3, %r23, %r22;
	cvt.u64.u32 	%rd56, %r23;
	add.s64 	%rd57, %rd56, %rd4;
	shl.b64 	%rd58, %rd57, 2;
	add.s64 	%rd5, %rd3, %rd58;
	mov.b32 	%r2165, 2147483647;
	@%p3 bra 	$L__BB44_6;
	ld.global.u32 	%r2165, [%rd5];
$L__BB44_6:
	add.s32 	%r456, %r23, 32;
	setp.ge.s32 	%p4, %r456, %r22;
	mov.b32 	%r2164, 2147483647;
	@%p4 bra 	$L__BB44_8;
	ld.global.u32 	%r2164, [%rd5+128];
$L__BB44_8:
	add.s32 	%r458, %r23, 64;
	setp.ge.s32 	%p5, %r458, %r22;
	mov.b32 	%r2163, 2147483647;
	@%p5 bra 	$L__BB44_10;
	ld.global.u32 	%r2163, [%rd5+256];
$L__BB44_10:
	add.s32 	%r460, %r23, 96;
	setp.ge.s32 	%p6, %r460, %r22;
	mov.b32 	%r2162, 2147483647;
	@%p6 bra 	$L__BB44_12;
	ld.global.u32 	%r2162, [%rd5+384];
$L__BB44_12:
	add.s32 	%r462, %r23, 128;
	setp.ge.s32 	%p7, %r462, %r22;
	mov.b32 	%r2161, 2147483647;
	@%p7 bra 	$L__BB44_14;
	ld.global.u32 	%r2161, [%rd5+512];
$L__BB44_14:
	add.s32 	%r464, %r23, 160;
	setp.ge.s32 	%p8, %r464, %r22;
	mov.b32 	%r2160, 2147483647;
	@%p8 bra 	$L__BB44_16;
	ld.global.u32 	%r2160, [%rd5+640];
$L__BB44_16:
	add.s32 	%r466, %r23, 192;
	setp.ge.s32 	%p9, %r466, %r22;
	mov.b32 	%r2159, 2147483647;
	@%p9 bra 	$L__BB44_18;
	ld.global.u32 	%r2159, [%rd5+768];
$L__BB44_18:
	add.s32 	%r468, %r23, 224;
	setp.ge.s32 	%p10, %r468, %r22;
	mov.b32 	%r2158, 2147483647;
	@%p10 bra 	$L__BB44_20;
	ld.global.u32 	%r2158, [%rd5+896];
$L__BB44_20:
	add.s32 	%r470, %r23, 256;
	setp.ge.s32 	%p11, %r470, %r22;
	mov.b32 	%r2157, 2147483647;
	@%p11 bra 	$L__BB44_22;
	ld.global.u32 	%r2157, [%rd5+1024];
$L__BB44_22:
	add.s32 	%r472, %r23, 288;
	setp.ge.s32 	%p12, %r472, %r22;
	mov.b32 	%r2156, 2147483647;
	@%p12 bra 	$L__BB44_24;
	ld.global.u32 	%r2156, [%rd5+1152];
$L__BB44_24:
	add.s32 	%r474, %r23, 320;
	setp.ge.s32 	%p13, %r474, %r22;
	mov.b32 	%r2155, 2147483647;
	@%p13 bra 	$L__BB44_26;
	ld.global.u32 	%r2155, [%rd5+1280];
$L__BB44_26:
	add.s32 	%r476, %r23, 352;
	setp.ge.s32 	%p14, %r476, %r22;
	mov.b32 	%r2154, 2147483647;
	@%p14 bra 	$L__BB44_28;
	ld.global.u32 	%r2154, [%rd5+1408];
$L__BB44_28:
	add.s32 	%r478, %r23, 384;
	setp.ge.s32 	%p15, %r478, %r22;
	mov.b32 	%r2153, 2147483647;
	@%p15 bra 	$L__BB44_30;
	ld.global.u32 	%r2153, [%rd5+1536];
$L__BB44_30:
	add.s32 	%r480, %r23, 416;
	setp.ge.s32 	%p16, %r480, %r22;
	mov.b32 	%r2152, 2147483647;
	@%p16 bra 	$L__BB44_32;
	ld.global.u32 	%r2152, [%rd5+1664];
$L__BB44_32:
	add.s32 	%r482, %r23, 448;
	setp.ge.s32 	%p17, %r482, %r22;
	mov.b32 	%r2151, 2147483647;
	@%p17 bra 	$L__BB44_34;
	ld.global.u32 	%r2151, [%rd5+1792];
$L__BB44_34:
	add.s32 	%r484, %r23, 480;
	setp.ge.s32 	%p18, %r484, %r22;
	mov.b32 	%r2150, 2147483647;
	@%p18 bra 	$L__BB44_36;
	ld.global.u32 	%r2150, [%rd5+1920];
$L__BB44_36:
	add.s32 	%r486, %r23, 512;
	setp.ge.s32 	%p19, %r486, %r22;
	mov.b32 	%r2149, 2147483647;
	@%p19 bra 	$L__BB44_38;
	ld.global.u32 	%r2149, [%rd5+2048];
$L__BB44_38:
	ld.param.u32 	%r2131, [_ZN3cub18CUB_300001_SM_10006detail10radix_sort29DeviceRadixSortOnesweepKernelINS1_5radix10policy_hubIiiyE10Policy1000ELNS0_9SortOrderE0EiiyiiNS1_21identity_decomposer_tEEEvPT5_SB_PT3_PKSC_PT1_PKSG_PT2_PKSK_T4_iiT6__param_10];
	mov.b32 	%r487, -1;
	shl.b32 	%r488, %r487, %r2131;
	not.b32 	%r74, %r488;
	shr.u32 	%r75, %r1, 5;
	shl.b32 	%r489, %r75, 10;
	mov.u32 	%r490, _ZZN3cub18CUB_300001_SM_10006detail10radix_sort29DeviceRadixSortOnesweepKernelINS1_5radix10policy_hubIiiyE10Policy1000ELNS0_9SortOrderE0EiiyiiNS1_21identity_decomposer_tEEEvPT5_SB_PT3_PKSC_PT1_PKSG_PT2_PKSK_T4_iiT6_E1s;
	add.s32 	%r76, %r490, %r489;
	setp.gt.s32 	%p20, %r443, 255;
	@%p20 bra 	$L__BB44_51;
	max.s32 	%r491, %r443, 224;
	sub.s32 	%r492, %r491, %r443;
	add.s32 	%r493, %r492, 31;
	shr.u32 	%r494, %r493, 5;
	add.s32 	%r77, %r494, 1;
	and.b32  	%r78, %r77, 15;
	setp.lt.u32 	%p21, %r493, 480;
	mov.u32 	%r2169, %r443;
	@%p21 bra 	$L__BB44_42;
	and.b32  	%r495, %r77, 268435440;
	neg.s32 	%r2167, %r495;
	shl.b32 	%r497, %r443, 2;
	add.s32 	%r498, %r489, %r497;
	add.s32 	%r500, %r498, %r490;
	add.s32 	%r2166, %r500, 1024;
	mov.u32 	%r2169, %r443;
$L__BB44_41:
	.pragma "nounroll";
	mov.b32 	%r501, 0;
	st.shared.u32 	[%r2166+-1024], %r501;
	st.shared.u32 	[%r2166+-896], %r501;
	st.shared.u32 	[%r2166+-768], %r501;
	st.shared.u32 	[%r2166+-640], %r501;
	st.shared.u32 	[%r2166+-512], %r501;
	st.shared.u32 	[%r2166+-384], %r501;
	st.shared.u32 	[%r2166+-256], %r501;
	st.shared.u32 	[%r2166+-128], %r501;
	st.shared.u32 	[%r2166], %r501;
	st.shared.u32 	[%r2166+128], %r501;
	st.shared.u32 	[%r2166+256], %r501;
	st.shared.u32 	[%r2166+384], %r501;
	st.shared.u32 	[%r2166+512], %r501;
	st.shared.u32 	[%r2166+640], %r501;
	st.shared.u32 	[%r2166+768], %r501;
	st.shared.u32 	[%r2166+896], %r501;
	add.s32 	%r2169, %r2169, 512;
	add.s32 	%r2167, %r2167, 16;
	add.s32 	%r2166, %r2166, 2048;
	setp.ne.s32 	%p22, %r2167, 0;
	@%p22 bra 	$L__BB44_41;
$L__BB44_42:
	setp.eq.s32 	%p23, %r78, 0;
	@%p23 bra 	$L__BB44_51;
	and.b32  	%r88, %r77, 7;
	setp.lt.u32 	%p24, %r78, 8;
	@%p24 bra 	$L__BB44_45;
	shl.b32 	%r502, %r2169, 2;
	add.s32 	%r503, %r76, %r502;
	mov.b32 	%r504, 0;
	st.shared.u32 	[%r503], %r504;
	st.shared.u32 	[%r503+128], %r504;
	st.shared.u32 	[%r503+256], %r504;
	st.shared.u32 	[%r503+384], %r504;
	st.shared.u32 	[%r503+512], %r504;
	st.shared.u32 	[%r503+640], %r504;
	st.shared.u32 	[%r503+768], %r504;
	st.shared.u32 	[%r503+896], %r504;
	add.s32 	%r2169, %r2169, 256;
$L__BB44_45:
	setp.eq.s32 	%p25, %r88, 0;
	@%p25 bra 	$L__BB44_51;
	and.b32  	%r91, %r77, 3;
	setp.lt.u32 	%p26, %r88, 4;
	@%p26 bra 	$L__BB44_48;
	shl.b32 	%r505, %r2169, 2;
	add.s32 	%r506, %r76, %r505;
	mov.b32 	%r507, 0;
	st.shared.u32 	[%r506], %r507;
	st.shared.u32 	[%r506+128], %r507;
	st.shared.u32 	[%r506+256], %r507;
	st.shared.u32 	[%r506+384], %r507;
	add.s32 	%r2169, %r2169, 128;
$L__BB44_48:
	setp.eq.s32 	%p27, %r91, 0;
	@%p27 bra 	$L__BB44_51;
	shl.b32 	%r509, %r2169, 2;
	add.s32 	%r510, %r489, %r509;
	add.s32 	%r2173, %r490, %r510;
	neg.s32 	%r2172, %r91;
$L__BB44_50:
	.pragma "nounroll";
	mov.b32 	%r512, 0;
	st.shared.u32 	[%r2173], %r512;
	add.s32 	%r2173, %r2173, 128;
	add.s32 	%r2172, %r2172, 1;
	setp.ne.s32 	%p28, %r2172, 0;
	@%p28 bra 	$L__BB44_50;
$L__BB44_51:
	ld.param.u32 	%r2094, [_ZN3cub18CUB_300001_SM_10006detail10radix_sort29DeviceRadixSortOnesweepKernelINS1_5radix10policy_hubIiiyE10Policy1000ELNS0_9SortOrderE0EiiyiiNS1_21identity_decomposer_tEEEvPT5_SB_PT3_PKSC_PT1_PKSG_PT2_PKSK_T4_iiT6__param_9];
	bar.warp.sync 	-1;
	xor.b32  	%r514, %r2165, -2147483648;
	shr.u32 	%r515, %r514, %r2094;
	and.b32  	%r100, %r515, %r74;
	shl.b32 	%r516, %r100, 2;
	add.s32 	%r517, %r76, %r516;
	atom.shared.add.u32 	%r518, [%r517], 1;
	xor.b32  	%r2227, %r2164, -2147483648;
	shr.u32 	%r520, %r2227, %r2094;
	and.b32  	%r521, %r520, %r74;
	shl.b32 	%r522, %r521, 2;
	add.s32 	%r523, %r76, %r522;
	atom.shared.add.u32 	%r524, [%r523], 1;
	xor.b32  	%r2226, %r2163, -2147483648;
	shr.u32 	%r526, %r2226, %r2094;
	and.b32  	%r527, %r526, %r74;
	shl.b32 	%r528, %r527, 2;
	add.s32 	%r529, %r76, %r528;
	atom.shared.add.u32 	%r530, [%r529], 1;
	xor.b32  	%r2225, %r2162, -2147483648;
	shr.u32 	%r532, %r2225, %r2094;
	and.b32  	%r533, %r532, %r74;
	shl.b32 	%r534, %r533, 2;
	add.s32 	%r535, %r76, %r534;
	atom.shared.add.u32 	%r536, [%r535], 1;
	xor.b32  	%r537, %r2161, -2147483648;
	shr.u32 	%r538, %r537, %r2094;
	and.b32  	%r539, %r538, %r74;
	shl.b32 	%r540, %r539, 2;
	add.s32 	%r541, %r76, %r540;
	atom.shared.add.u32 	%r542, [%r541], 1;
	xor.b32  	%r543, %r2160, -2147483648;
	shr.u32 	%r544, %r543, %r2094;
	and.b32  	%r545, %r544, %r74;
	shl.b32 	%r546, %r545, 2;
	add.s32 	%r547, %r76, %r546;
	atom.shared.add.u32 	%r548, [%r547], 1;
	xor.b32  	%r549, %r2159, -2147483648;
	shr.u32 	%r550, %r549, %r2094;
	and.b32  	%r551, %r550, %r74;
	shl.b32 	%r552, %r551, 2;
	add.s32 	%r553, %r76, %r552;
	atom.shared.add.u32 	%r554, [%r553], 1;
	xor.b32  	%r555, %r2158, -2147483648;
	shr.u32 	%r556, %r555, %r2094;
	and.b32  	%r557, %r556, %r74;
	shl.b32 	%r558, %r557, 2;
	add.s32 	%r559, %r76, %r558;
	atom.shared.add.u32 	%r560, [%r559], 1;
	xor.b32  	%r561, %r2157, -2147483648;
	shr.u32 	%r562, %r561, %r2094;
	and.b32  	%r563, %r562, %r74;
	shl.b32 	%r564, %r563, 2;
	add.s32 	%r565, %r76, %r564;
	atom.shared.add.u32 	%r566, [%r565], 1;
	xor.b32  	%r567, %r2156, -2147483648;
	shr.u32 	%r568, %r567, %r2094;
	and.b32  	%r569, %r568, %r74;
	shl.b32 	%r570, %r569, 2;
	add.s32 	%r571, %r76, %r570;
	atom.shared.add.u32 	%r572, [%r571], 1;
	xor.b32  	%r573, %r2155, -2147483648;
	shr.u32 	%r574, %r573, %r2094;
	and.b32  	%r575, %r574, %r74;
	shl.b32 	%r576, %r575, 2;
	add.s32 	%r577, %r76, %r576;
	atom.shared.add.u32 	%r578, [%r577], 1;
	xor.b32  	%r579, %r2154, -2147483648;
	shr.u32 	%r580, %r579, %r2094;
	and.b32  	%r581, %r580, %r74;
	shl.b32 	%r582, %r581, 2;
	add.s32 	%r583, %r76, %r582;
	atom.shared.add.u32 	%r584, [%r583], 1;
	xor.b32  	%r585, %r2153, -2147483648;
	shr.u32 	%r586, %r585, %r2094;
	and.b32  	%r587, %r586, %r74;
	shl.b32 	%r588, %r587, 2;
	add.s32 	%r589, %r76, %r588;
	atom.shared.add.u32 	%r590, [%r589], 1;
	xor.b32  	%r591, %r2152, -2147483648;
	shr.u32 	%r592, %r591, %r2094;
	and.b32  	%r593, %r592, %r74;
	shl.b32 	%r594, %r593, 2;
	add.s32 	%r595, %r76, %r594;
	atom.shared.add.u32 	%r596, [%r595], 1;
	xor.b32  	%r597, %r2151, -2147483648;
	shr.u32 	%r598, %r597, %r2094;
	and.b32  	%r599, %r598, %r74;
	shl.b32 	%r600, %r599, 2;
	add.s32 	%r601, %r76, %r600;
	atom.shared.add.u32 	%r602, [%r601], 1;
	xor.b32  	%r603, %r2150, -2147483648;
	shr.u32 	%r604, %r603, %r2094;
	and.b32  	%r605, %r604, %r74;
	shl.b32 	%r606, %r605, 2;
	add.s32 	%r607, %r76, %r606;
	atom.shared.add.u32 	%r608, [%r607], 1;
	xor.b32  	%r2212, %r2149, -2147483648;
	shr.u32 	%r610, %r2212, %r2094;
	and.b32  	%r611, %r610, %r74;
	shl.b32 	%r612, %r611, 2;
	add.s32 	%r613, %r76, %r612;
	atom.shared.add.u32 	%r614, [%r613], 1;
	bar.sync 	0;
	setp.gt.u32 	%p29, %r1, 255;
	shl.b32 	%r615, %r1, 2;
	add.s32 	%r101, %r490, %r615;
	mov.b32 	%r2174, 0;
	@%p29 bra 	$L__BB44_53;
	ld.shared.u32 	%r617, [%r101];
	mov.b32 	%r618, 0;
	st.shared.u32 	[%r101], %r618;
	ld.shared.u32 	%r619, [%r101+1024];
	st.shared.u32 	[%r101+1024], %r617;
	add.s32 	%r620, %r619, %r617;
	ld.shared.u32 	%r621, [%r101+2048];
	st.shared.u32 	[%r101+2048], %r620;
	add.s32 	%r622, %r621, %r620;
	ld.shared.u32 	%r623, [%r101+3072];
	st.shared.u32 	[%r101+3072], %r622;
	add.s32 	%r624, %r623, %r622;
	ld.shared.u32 	%r625, [%r101+4096];
	st.shared.u32 	[%r101+4096], %r624;
	add.s32 	%r626, %r625, %r624;
	ld.shared.u32 	%r627, [%r101+5120];
	st.shared.u32 	[%r101+5120], %r626;
	add.s32 	%r628, %r627, %r626;
	ld.shared.u32 	%r629, [%r101+6144];
	st.shared.u32 	[%r101+6144], %r628;
	add.s32 	%r630, %r629, %r628;
	ld.shared.u32 	%r631, [%r101+7168];
	st.shared.u32 	[%r101+7168], %r630;
	add.s32 	%r632, %r631, %r630;
	ld.shared.u32 	%r633, [%r101+8192];
	st.shared.u32 	[%r101+8192], %r632;
	add.s32 	%r634, %r633, %r632;
	ld.shared.u32 	%r635, [%r101+9216];
	st.shared.u32 	[%r101+9216], %r634;
	add.s32 	%r636, %r635, %r634;
	ld.shared.u32 	%r637, [%r101+10240];
	st.shared.u32 	[%r101+10240], %r636;
	add.s32 	%r638, %r637, %r636;
	ld.shared.u32 	%r639, [%r101+11264];
	st.shared.u32 	[%r101+11264], %r638;
	add.s32 	%r2174, %r639, %r638;
$L__BB44_53:
	setp.gt.u32 	%p30, %r1, 255;
	shl.b32 	%r640, %r3, 8;
	add.s32 	%r641, %r640, %r1;
	mul.wide.s32 	%rd59, %r641, 4;
	add.s64 	%rd6, %rd2, %rd59;
	@%p30 bra 	$L__BB44_55;
	or.b32  	%r642, %r2174, 1073741824;
	st.volatile.global.u32 	[%rd6], %r642;
$L__BB44_55:
	ld.param.u64 	%rd442, [_ZN3cub18CUB_300001_SM_10006detail10radix_sort29DeviceRadixSortOnesweepKernelINS1_5radix10policy_hubIiiyE10Policy1000ELNS0_9SortOrderE0EiiyiiNS1_21identity_decomposer_tEEEvPT5_SB_PT3_PKSC_PT1_PKSG_PT2_PKSK_T4_iiT6__param_7];
	xor.b32  	%r2223, %r2160, -2147483648;
	xor.b32  	%r2224, %r2161, -2147483648;
	xor.b32  	%r2222, %r2159, -2147483648;
	xor.b32  	%r2221, %r2158, -2147483648;
	xor.b32  	%r2228, %r2165, -2147483648;
	xor.b32  	%r2218, %r2155, -2147483648;
	xor.b32  	%r2220, %r2157, -2147483648;
	xor.b32  	%r2217, %r2154, -2147483648;
	xor.b32  	%r2219, %r2156, -2147483648;
	xor.b32  	%r2215, %r2152, -2147483648;
	xor.b32  	%r2216, %r2153, -2147483648;
	xor.b32  	%r2213, %r2150, -2147483648;
	xor.b32  	%r2214, %r2151, -2147483648;
	setp.lt.u32 	%p31, %r1, 256;
	setp.eq.s32 	%p32, %r2174, 6528;
	and.pred  	%p33, %p31, %p32;
	selp.u32 	%r643, 1, 0, %p33;
	{ 
	.reg .pred 	%p1; 
	.reg .pred 	%p2; 
	setp.ne.u32 	%p1, %r643, 0; 
	bar.red.or.pred 	%p2, 0, %p1; 
	selp.u32 	%r644, 1, 0, %p2; 
	}
	setp.eq.s32 	%p34, %r644, 0;
	and.b32  	%r645, %r1, 992;
	and.b32  	%r646, %r1, 31;
	mul.lo.s32 	%r647, %r645, 17;
	or.b32  	%r648, %r647, %r646;
	cvt.u64.u32 	%rd7, %r648;
	mul.lo.s32 	%r649, %r3, 6528;
	cvt.s64.s32 	%rd60, %r649;
	add.s64 	%rd61, %rd7, %rd60;
	cvta.to.global.u64 	%rd62, %rd442;
	shl.b64 	%rd63, %rd61, 2;
	add.s64 	%rd8, %rd62, %rd63;
	cvt.u64.u32 	%rd9, %r1;
	@%p34 bra 	$L__BB44_175;
	setp.gt.u32 	%p35, %r1, 255;
	shl.b32 	%r650, %r1, 3;
	mov.u32 	%r651, _ZZN3cub18CUB_300001_SM_10006detail10radix_sort29DeviceRadixSortOnesweepKernelINS1_5radix10policy_hubIiiyE10Policy1000ELNS0_9SortOrderE0EiiyiiNS1_21identity_decomposer_tEEEvPT5_SB_PT3_PKSC_PT1_PKSG_PT2_PKSK_T4_iiT6_E1s;
	add.s32 	%r652, %r651, %r650;
	add.s32 	%r121, %r652, 26112;
	@%p35 bra 	$L__BB44_64;
	ld.param.u64 	%rd436, [_ZN3cub18CUB_300001_SM_10006detail10radix_sort29DeviceRadixSortOnesweepKernelINS1_5radix10policy_hubIiiyE10Policy1000ELNS0_9SortOrderE0EiiyiiNS1_21identity_decomposer_tEEEvPT5_SB_PT3_PKSC_PT1_PKSG_PT2_PKSK_T4_iiT6__param_3];
	cvta.to.global.u64 	%rd64, %rd436;
	shl.b64 	%rd65, %rd9, 3;
	add.s64 	%rd66, %rd64, %rd65;
	ld.global.u64 	%rd67, [%rd66];
	setp.gt.u32 	%p36, %r1, %r100;
	selp.b64 	%rd68, 6528, 0, %p36;
	sub.s64 	%rd455, %rd67, %rd68;
	st.shared.u64 	[%r121], %rd455;
	setp.lt.s32 	%p37, %r3, 1;
	mov.u32 	%r2178, %r2174;
	@%p37 bra 	$L__BB44_63;
	mov.b32 	%r2176, -1;
	mov.u32 	%r2175, %r3;
	mov.u32 	%r2178, %r2174;
$L__BB44_59:
	ld.param.u64 	%rd429, [_ZN3cub18CUB_300001_SM_10006detail10radix_sort29DeviceRadixSortOnesweepKernelINS1_5radix10policy_hubIiiyE10Policy1000ELNS0_9SortOrderE0EiiyiiNS1_21identity_decomposer_tEEEvPT5_SB_PT3_PKSC_PT1_PKSG_PT2_PKSK_T4_iiT6__param_0];
	add.s32 	%r125, %r2175, -1;
	shl.b32 	%r654, %r125, 8;
	add.s32 	%r655, %r654, %r1;
	cvta.to.global.u64 	%rd69, %rd429;
	mul.wide.s32 	%rd70, %r655, 4;
	add.s64 	%rd11, %rd69, %rd70;
$L__BB44_60:
	membar.cta;
	ld.volatile.global.u32 	%r126, [%rd11];
	setp.eq.s32 	%p38, %r126, 0;
	@%p38 bra 	$L__BB44_60;
	and.b32  	%r656, %r126, 1073741823;
	add.s32 	%r2178, %r656, %r2178;
	setp.gt.s32 	%p39, %r126, -1;
	vote.sync.ballot.b32 	%r2176, %p39, %r2176;
	setp.gt.u32 	%p41, %r2175, 1;
	and.pred  	%p42, %p39, %p41;
	mov.u32 	%r2175, %r125;
	@%p42 bra 	$L__BB44_59;
	ld.shared.u64 	%rd455, [%r121];
$L__BB44_63:
	or.b32  	%r657, %r2178, -2147483648;
	st.volatile.global.u32 	[%rd6], %r657;
	sub.s32 	%r658, %r2178, %r2174;
	cvt.s64.s32 	%rd71, %r658;
	add.s64 	%rd72, %rd455, %rd71;
	st.shared.u64 	[%r121], %rd72;
$L__BB44_64:
	ld.param.u32 	%r2080, [_ZN3cub18CUB_300001_SM_10006detail10radix_sort29DeviceRadixSortOnesweepKernelINS1_5radix10policy_hubIiiyE10Policy1000ELNS0_9SortOrderE0EiiyiiNS1_21identity_decomposer_tEEEvPT5_SB_PT3_PKSC_PT1_PKSG_PT2_PKSK_T4_iiT6__param_8];
	ld.param.u64 	%rd432, [_ZN3cub18CUB_300001_SM_10006detail10radix_sort29DeviceRadixSortOnesweepKernelINS1_5radix10policy_hubIiiyE10Policy1000ELNS0_9SortOrderE0EiiyiiNS1_21identity_decomposer_tEEEvPT5_SB_PT3_PKSC_PT1_PKSG_PT2_PKSK_T4_iiT6__param_2];
	setp.gt.u32 	%p43, %r1, 255;
	setp.lt.s32 	%p44, %r4, %r2080;
	setp.eq.s64 	%p45, %rd432, 0;
	or.pred  	%p46, %p45, %p44;
	or.pred  	%p47, %p43, %p46;
	@%p47 bra 	$L__BB44_66;
	ld.param.u64 	%rd433, [_ZN3cub18CUB_300001_SM_10006detail10radix_sort29DeviceRadixSortOnesweepKernelINS1_5radix10policy_hubIiiyE10Policy1000ELNS0_9SortOrderE0EiiyiiNS1_21identity_decomposer_tEEEvPT5_SB_PT3_PKSC_PT1_PKSG_PT2_PKSK_T4_iiT6__param_2];
	ld.shared.u64 	%rd73, [%r121];
	setp.gt.u32 	%p48, %r1, %r100;
	selp.b64 	%rd74, 6528, 0, %p48;
	cvt.s64.s32 	%rd75, %r2174;
	add.s64 	%rd76, %rd74, %rd75;
	add.s64 	%rd77, %rd76, %rd73;
	cvta.to.global.u64 	%rd78, %rd433;
	shl.b64 	%rd79, %rd9, 3;
	add.s64 	%rd80, %rd78, %rd79;
	st.global.u64 	[%rd80], %rd77;
$L__BB44_66:
	ld.param.u32 	%r2081, [_ZN3cub18CUB_300001_SM_10006detail10radix_sort29DeviceRadixSortOnesweepKernelINS1_5radix10policy_hubIiiyE10Policy1000ELNS0_9SortOrderE0EiiyiiNS1_21identity_decomposer_tEEEvPT5_SB_PT3_PKSC_PT1_PKSG_PT2_PKSK_T4_iiT6__param_8];
	setp.gt.s32 	%p49, %r4, %r2081;
	bar.sync 	0;
	shl.b32 	%r659, %r100, 3;
	add.s32 	%r661, %r651, %r659;
	ld.shared.u64 	%rd14, [%r661+26112];
	@%p49 bra 	$L__BB44_68;
	add.s64 	%rd81, %rd14, %rd7;
	shl.b64 	%rd82, %rd81, 2;
	add.s64 	%rd83, %rd1, %rd82;
	st.global.u32 	[%rd83], %r2165;
	st.global.u32 	[%rd83+128], %r2164;
	st.global.u32 	[%rd83+256], %r2163;
	st.global.u32 	[%rd83+384], %r2162;
	st.global.u32 	[%rd83+512], %r2161;
	st.global.u32 	[%rd83+640], %r2160;
	st.global.u32 	[%rd83+768], %r2159;
	st.global.u32 	[%rd83+896], %r2158;
	st.global.u32 	[%rd83+1024], %r2157;
	st.global.u32 	[%rd83+1152], %r2156;
	st.global.u32 	[%rd83+1280], %r2155;
	st.global.u32 	[%rd83+1408], %r2154;
	st.global.u32 	[%rd83+1536], %r2153;
	st.global.u32 	[%rd83+1664], %r2152;
	st.global.u32 	[%rd83+1792], %r2151;
	st.global.u32 	[%rd83+1920], %r2150;
	st.global.u32 	[%rd83+2048], %r2149;
	bra.uni 	$L__BB44_102;
$L__BB44_68:
	ld.param.u32 	%r2082, [_ZN3cub18CUB_300001_SM_10006detail10radix_sort29DeviceRadixSortOnesweepKernelINS1_5radix10policy_hubIiiyE10Policy1000ELNS0_9SortOrderE0EiiyiiNS1_21identity_decomposer_tEEEvPT5_SB_PT3_PKSC_PT1_PKSG_PT2_PKSK_T4_iiT6__param_8];
	cvt.u32.u64 	%r662, %rd7;
	mad.lo.s32 	%r130, %r3, -6528, %r2082;
	setp.ge.s32 	%p50, %r662, %r130;
	add.s64 	%rd84, %rd14, %rd7;
	shl.b64 	%rd85, %rd84, 2;
	add.s64 	%rd15, %rd1, %rd85;
	@%p50 bra 	$L__BB44_70;
	st.global.u32 	[%rd15], %r2165;
$L__BB44_70:
	add.s32 	%r664, %r662, 32;
	setp.ge.s32 	%p51, %r664, %r130;
	@%p51 bra 	$L__BB44_72;
	st.global.u32 	[%rd15+128], %r2164;
$L__BB44_72:
	add.s32 	%r666, %r662, 64;
	setp.ge.s32 	%p52, %r666, %r130;
	@%p52 bra 	$L__BB44_74;
	st.global.u32 	[%rd15+256], %r2163;
$L__BB44_74:
	add.s32 	%r668, %r662, 96;
	setp.ge.s32 	%p53, %r668, %r130;
	@%p53 bra 	$L__BB44_76;
	st.global.u32 	[%rd15+384], %r2162;
$L__BB44_76:
	add.s32 	%r670, %r662, 128;
	setp.ge.s32 	%p54, %r670, %r130;
	@%p54 bra 	$L__BB44_78;
	st.global.u32 	[%rd15+512], %r2161;
$L__BB44_78:
	add.s32 	%r672, %r662, 160;
	setp.ge.s32 	%p55, %r672, %r130;
	@%p55 bra 	$L__BB44_80;
	st.global.u32 	[%rd15+640], %r2160;
$L__BB44_80:
	add.s32 	%r674, %r662, 192;
	setp.ge.s32 	%p56, %r674, %r130;
	@%p56 bra 	$L__BB44_82;
	st.global.u32 	[%rd15+768], %r2159;
$L__BB44_82:
	add.s32 	%r676, %r662, 224;
	setp.ge.s32 	%p57, %r676, %r130;
	@%p57 bra 	$L__BB44_84;
	st.global.u32 	[%rd15+896], %r2158;
$L__BB44_84:
	add.s32 	%r678, %r662, 256;
	setp.ge.s32 	%p58, %r678, %r130;
	@%p58 bra 	$L__BB44_86;
	st.global.u32 	[%rd15+1024], %r2157;
$L__BB44_86:
	add.s32 	%r680, %r662, 288;
	setp.ge.s32 	%p59, %r680, %r130;
	@%p59 bra 	$L__BB44_88;
	st.global.u32 	[%rd15+1152], %r2156;
$L__BB44_88:
	add.s32 	%r682, %r662, 320;
	setp.ge.s32 	%p60, %r682, %r130;
	@%p60 bra 	$L__BB44_90;
	st.global.u32 	[%rd15+1280], %r2155;
$L__BB44_90:
	add.s32 	%r684, %r662, 352;
	setp.ge.s32 	%p61, %r684, %r130;
	@%p61 bra 	$L__BB44_92;
	st.global.u32 	[%rd15+1408], %r2154;
$L__BB44_92:
	add.s32 	%r686, %r662, 384;
	setp.ge.s32 	%p62, %r686, %r130;
	@%p62 bra 	$L__BB44_94;
	st.global.u32 	[%rd15+1536], %r2153;
$L__BB44_94:
	add.s32 	%r688, %r662, 416;
	setp.ge.s32 	%p63, %r688, %r130;
	@%p63 bra 	$L__BB44_96;
	st.global.u32 	[%rd15+1664], %r2152;
$L__BB44_96:
	add.s32 	%r690, %r662, 448;
	setp.ge.s32 	%p64, %r690, %r130;
	@%p64 bra 	$L__BB44_98;
	st.global.u32 	[%rd15+1792], %r2151;
$L__BB44_98:
	add.s32 	%r692, %r662, 480;
	setp.ge.s32 	%p65, %r692, %r130;
	@%p65 bra 	$L__BB44_100;
	st.global.u32 	[%rd15+1920], %r2150;
$L__BB44_100:
	add.s32 	%r694, %r662, 512;
	setp.ge.s32 	%p66, %r694, %r130;
	@%p66 bra 	$L__BB44_102;
	st.global.u32 	[%rd15+2048], %r2149;
$L__BB44_102:
	ld.param.u32 	%r2083, [_ZN3cub18CUB_300001_SM_10006detail10radix_sort29DeviceRadixSortOnesweepKernelINS1_5radix10policy_hubIiiyE10Policy1000ELNS0_9SortOrderE0EiiyiiNS1_21identity_decomposer_tEEEvPT5_SB_PT3_PKSC_PT1_PKSG_PT2_PKSK_T4_iiT6__param_8];
	setp.gt.s32 	%p67, %r4, %r2083;
	@%p67 bra 	$L__BB44_104;
	ld.global.u32 	%r2211, [%rd8];
	ld.global.u32 	%r2210, [%rd8+128];
	ld.global.u32 	%r2209, [%rd8+256];
	ld.global.u32 	%r2208, [%rd8+384];
	ld.global.u32 	%r2207, [%rd8+512];
	ld.global.u32 	%r2206, [%rd8+640];
	ld.global.u32 	%r2205, [%rd8+768];
	ld.global.u32 	%r2204, [%rd8+896];
	ld.global.u32 	%r2203, [%rd8+1024];
	ld.global.u32 	%r2202, [%rd8+1152];
	ld.global.u32 	%r2201, [%rd8+1280];
	ld.global.u32 	%r2200, [%rd8+1408];
	ld.global.u32 	%r2199, [%rd8+1536];
	ld.global.u32 	%r2198, [%rd8+1664];
	ld.global.u32 	%r2197, [%rd8+1792];
	ld.global.u32 	%r2196, [%rd8+1920];
	ld.global.u32 	%r2195, [%rd8+2048];
	bra.uni 	$L__BB44_138;
$L__BB44_104:
	ld.param.u32 	%r2084, [_ZN3cub18CUB_300001_SM_10006detail10radix_sort29DeviceRadixSortOnesweepKernelINS1_5radix10policy_hubIiiyE10Policy1000ELNS0_9SortOrderE0EiiyiiNS1_21identity_decomposer_tEEEvPT5_SB_PT3_PKSC_PT1_PKSG_PT2_PKSK_T4_iiT6__param_8];
	cvt.u32.u64 	%r696, %rd7;
	sub.s32 	%r148, %r2084, %r649;
	setp.ge.s32 	%p68, %r696, %r148;
	@%p68 bra 	$L__BB44_106;
	ld.global.u32 	%r2211, [%rd8];
$L__BB44_106:
	add.s32 	%r700, %r696, 32;
	setp.ge.s32 	%p69, %r700, %r148;
	@%p69 bra 	$L__BB44_108;
	ld.global.u32 	%r2210, [%rd8+128];
$L__BB44_108:
	add.s32 	%r703, %r696, 64;
	setp.ge.s32 	%p70, %r703, %r148;
	@%p70 bra 	$L__BB44_110;
	ld.global.u32 	%r2209, [%rd8+256];
$L__BB44_110:
	add.s32 	%r706, %r696, 96;
	setp.ge.s32 	%p71, %r706, %r148;
	@%p71 bra 	$L__BB44_112;
	ld.global.u32 	%r2208, [%rd8+384];
$L__BB44_112:
	add.s32 	%r709, %r696, 128;
	setp.ge.s32 	%p72, %r709, %r148;
	@%p72 bra 	$L__BB44_114;
	ld.global.u32 	%r2207, [%rd8+512];
$L__BB44_114:
	add.s32 	%r712, %r696, 160;
	setp.ge.s32 	%p73, %r712, %r148;
	@%p73 bra 	$L__BB44_116;
	ld.global.u32 	%r2206, [%rd8+640];
$L__BB44_116:
	add.s32 	%r715, %r696, 192;
	setp.ge.s32 	%p74, %r715, %r148;
	@%p74 bra 	$L__BB44_118;
	ld.global.u32 	%r2205, [%rd8+768];
$L__BB44_118:
	add.s32 	%r718, %r696, 224;
	setp.ge.s32 	%p75, %r718, %r148;
	@%p75 bra 	$L__BB44_120;
	ld.global.u32 	%r2204, [%rd8+896];
$L__BB44_120:
	add.s32 	%r721, %r696, 256;
	setp.ge.s32 	%p76, %r721, %r148;
	@%p76 bra 	$L__BB44_122;
	ld.global.u32 	%r2203, [%rd8+1024];
$L__BB44_122:
	add.s32 	%r724, %r696, 288;
	setp.ge.s32 	%p77, %r724, %r148;
	@%p77 bra 	$L__BB44_124;
	ld.global.u32 	%r2202, [%rd8+1152];
$L__BB44_124:
	add.s32 	%r727, %r696, 320;
	setp.ge.s32 	%p78, %r727, %r148;
	@%p78 bra 	$L__BB44_126;
	ld.global.u32 	%r2201, [%rd8+1280];
$L__BB44_126:
	add.s32 	%r730, %r696, 352;
	setp.ge.s32 	%p79, %r730, %r148;
	@%p79 bra 	$L__BB44_128;
	ld.global.u32 	%r2200, [%rd8+1408];
$L__BB44_128:
	add.s32 	%r733, %r696, 384;
	setp.ge.s32 	%p80, %r733, %r148;
	@%p80 bra 	$L__BB44_130;
	ld.global.u32 	%r2199, [%rd8+1536];
$L__BB44_130:
	add.s32 	%r736, %r696, 416;
	setp.ge.s32 	%p81, %r736, %r148;
	@%p81 bra 	$L__BB44_132;
	ld.global.u32 	%r2198, [%rd8+1664];
$L__BB44_132:
	add.s32 	%r739, %r696, 448;
	setp.ge.s32 	%p82, %r739, %r148;
	@%p82 bra 	$L__BB44_134;
	ld.global.u32 	%r2197, [%rd8+1792];
$L__BB44_134:
	add.s32 	%r742, %r696, 480;
	setp.ge.s32 	%p83, %r742, %r148;
	@%p83 bra 	$L__BB44_136;
	ld.global.u32 	%r2196, [%rd8+1920];
$L__BB44_136:
	add.s32 	%r745, %r696, 512;
	setp.ge.s32 	%p84, %r745, %r148;
	@%p84 bra 	$L__BB44_138;
	ld.global.u32 	%r2195, [%rd8+2048];
$L__BB44_138:
	ld.param.u32 	%r2085, [_ZN3cub18CUB_300001_SM_10006detail10radix_sort29DeviceRadixSortOnesweepKernelINS1_5radix10policy_hubIiiyE10Policy1000ELNS0_9SortOrderE0EiiyiiNS1_21identity_decomposer_tEEEvPT5_SB_PT3_PKSC_PT1_PKSG_PT2_PKSK_T4_iiT6__param_8];
	mad.lo.s32 	%r746, %r3, 6528, 6528;
	setp.gt.s32 	%p85, %r746, %r2085;
	@%p85 bra 	$L__BB44_140;
	ld.param.u64 	%rd439, [_ZN3cub18CUB_300001_SM_10006detail10radix_sort29DeviceRadixSortOnesweepKernelINS1_5radix10policy_hubIiiyE10Policy1000ELNS0_9SortOrderE0EiiyiiNS1_21identity_decomposer_tEEEvPT5_SB_PT3_PKSC_PT1_PKSG_PT2_PKSK_T4_iiT6__param_6];
	add.s64 	%rd86, %rd14, %rd7;
	cvta.to.global.u64 	%rd87, %rd439;
	shl.b64 	%rd88, %rd86, 2;
	add.s64 	%rd89, %rd87, %rd88;
	st.global.u32 	[%rd89], %r2211;
	st.global.u32 	[%rd89+128], %r2210;
	st.global.u32 	[%rd89+256], %r2209;
	st.global.u32 	[%rd89+384], %r2208;
	st.global.u32 	[%rd89+512], %r2207;
	st.global.u32 	[%rd89+640], %r2206;
	st.global.u32 	[%rd89+768], %r2205;
	st.global.u32 	[%rd89+896], %r2204;
	st.global.u32 	[%rd89+1024], %r2203;
	st.global.u32 	[%rd89+1152], %r2202;
	st.global.u32 	[%rd89+1280], %r2201;
	st.global.u32 	[%rd89+1408], %r2200;
	st.global.u32 	[%rd89+1536], %r2199;
	st.global.u32 	[%rd89+1664], %r2198;
	st.global.u32 	[%rd89+1792], %r2197;
	st.global.u32 	[%rd89+1920], %r2196;
	st.global.u32 	[%rd89+2048], %r2195;
	bra.uni 	$L__BB44_174;
$L__BB44_140:
	ld.param.u32 	%r2086, [_ZN3cub18CUB_300001_SM_10006detail10radix_sort29DeviceRadixSortOnesweepKernelINS1_5radix10policy_hubIiiyE10Policy1000ELNS0_9SortOrderE0EiiyiiNS1_21identity_decomposer_tEEEvPT5_SB_PT3_PKSC_PT1_PKSG_PT2_PKSK_T4_iiT6__param_8];
	ld.param.u64 	%rd440, [_ZN3cub18CUB_300001_SM_10006detail10radix_sort29DeviceRadixSortOnesweepKernelINS1_5radix10policy_hubIiiyE10Policy1000ELNS0_9SortOrderE0EiiyiiNS1_21identity_decomposer_tEEEvPT5_SB_PT3_PKSC_PT1_PKSG_PT2_PKSK_T4_iiT6__param_6];
	cvt.u32.u64 	%r747, %rd7;
	mad.lo.s32 	%r199, %r3, -6528, %r2086;
	setp.ge.s32 	%p86, %r747, %r199;
	add.s64 	%rd90, %rd14, %rd7;
	cvta.to.global.u64 	%rd91, %rd440;
	shl.b64 	%rd92, %rd90, 2;
	add.s64 	%rd16, %rd91, %rd92;
	@%p86 bra 	$L__BB44_142;
	st.global.u32 	[%rd16], %r2211;
$L__BB44_142:
	add.s32 	%r749, %r747, 32;
	setp.ge.s32 	%p87, %r749, %r199;
	@%p87 bra 	$L__BB44_144;
	st.global.u32 	[%rd16+128], %r2210;
$L__BB44_144:
	add.s32 	%r751, %r747, 64;
	setp.ge.s32 	%p88, %r751, %r199;
	@%p88 bra 	$L__BB44_146;
	st.global.u32 	[%rd16+256], %r2209;
$L__BB44_146:
	add.s32 	%r753, %r747, 96;
	setp.ge.s32 	%p89, %r753, %r199;
	@%p89 bra 	$L__BB44_148;
	st.global.u32 	[%rd16+384], %r2208;
$L__BB44_148:
	add.s32 	%r755, %r747, 128;
	setp.ge.s32 	%p90, %r755, %r199;
	@%p90 bra 	$L__BB44_150;
	st.global.u32 	[%rd16+512], %r2207;
$L__BB44_150:
	add.s32 	%r757, %r747, 160;
	setp.ge.s32 	%p91, %r757, %r199;
	@%p91 bra 	$L__BB44_152;
	st.global.u32 	[%rd16+640], %r2206;
$L__BB44_152:
	add.s32 	%r759, %r747, 192;
	setp.ge.s32 	%p92, %r759, %r199;
	@%p92 bra 	$L__BB44_154;
	st.global.u32 	[%rd16+768], %r2205;
$L__BB44_154:
	add.s32 	%r761, %r747, 224;
	setp.ge.s32 	%p93, %r761, %r199;
	@%p93 bra 	$L__BB44_156;
	st.global.u32 	[%rd16+896], %r2204;
$L__BB44_156:
	add.s32 	%r763, %r747, 256;
	setp.ge.s32 	%p94, %r763, %r199;
	@%p94 bra 	$L__BB44_158;
	st.global.u32 	[%rd16+1024], %r2203;
$L__BB44_158:
	add.s32 	%r765, %r747, 288;
	setp.ge.s32 	%p95, %r765, %r199;
	@%p95 bra 	$L__BB44_160;
	st.global.u32 	[%rd16+1152], %r2202;
$L__BB44_160:
	add.s32 	%r767, %r747, 320;
	setp.ge.s32 	%p96, %r767, %r199;
	@%p96 bra 	$L__BB44_162;
	st.global.u32 	[%rd16+1280], %r2201;
$L__BB44_162:
	add.s32 	%r769, %r747, 352;
	setp.ge.s32 	%p97, %r769, %r199;
	@%p97 bra 	$L__BB44_164;
	st.global.u32 	[%rd16+1408], %r2200;
$L__BB44_164:
	add.s32 	%r771, %r747, 384;
	setp.ge.s32 	%p98, %r771, %r199;
	@%p98 bra 	$L__BB44_166;
	st.global.u32 	[%rd16+1536], %r2199;
$L__BB44_166:
	add.s32 	%r773, %r747, 416;
	setp.ge.s32 	%p99, %r773, %r199;
	@%p99 bra 	$L__BB44_168;
	st.global.u32 	[%rd16+1664], %r2198;
$L__BB44_168:
	add.s32 	%r775, %r747, 448;
	setp.ge.s32 	%p100, %r775, %r199;
	@%p100 bra 	$L__BB44_170;
	st.global.u32 	[%rd16+1792], %r2197;
$L__BB44_170:
	add.s32 	%r777, %r747, 480;
	setp.ge.s32 	%p101, %r777, %r199;
	@%p101 bra 	$L__BB44_172;
	st.global.u32 	[%rd16+1920], %r2196;
$L__BB44_172:
	add.s32 	%r779, %r747, 512;
	setp.ge.s32 	%p102, %r779, %r199;
	@%p102 bra 	$L__BB44_174;
	st.global.u32 	[%rd16+2048], %r2195;
$L__BB44_174:
	// begin inline asm
	exit;
	// end inline asm
	mov.u32 	%r2212, %r2149;
	mov.u32 	%r2213, %r2150;
	mov.u32 	%r2214, %r2151;
	mov.u32 	%r2215, %r2152;
	mov.u32 	%r2216, %r2153;
	mov.u32 	%r2217, %r2154;
	mov.u32 	%r2218, %r2155;
	mov.u32 	%r2219, %r2156;
	mov.u32 	%r2220, %r2157;
	mov.u32 	%r2221, %r2158;
	mov.u32 	%r2222, %r2159;
	mov.u32 	%r2223, %r2160;
	mov.u32 	%r2224, %r2161;
	mov.u32 	%r2225, %r2162;
	mov.u32 	%r2226, %r2163;
	mov.u32 	%r2227, %r2164;
	mov.u32 	%r2228, %r2165;
$L__BB44_175:
	mul.hi.u32 	%r780, %r1, 357913942;
	add.s32 	%r781, %r780, %r1;
	shl.b32 	%r782, %r781, 2;
	mov.u32 	%r783, _ZZN3cub18CUB_300001_SM_10006detail10radix_sort29DeviceRadixSortOnesweepKernelINS1_5radix10policy_hubIiiyE10Policy1000ELNS0_9SortOrderE0EiiyiiNS1_21identity_decomposer_tEEEvPT5_SB_PT3_PKSC_PT1_PKSG_PT2_PKSK_T4_iiT6_E1s;
	add.s32 	%r784, %r783, %r782;
	add.s32 	%r217, %r784, 13328;
	st.shared.u32 	[%r784+13328], %r2174;
	bar.sync 	0;
	setp.gt.u32 	%p103, %r1, 31;
	@%p103 bra 	$L__BB44_177;
	mad.lo.s32 	%r816, %r1, 52, %r783;
	ld.shared.u32 	%r817, [%r816+13328];
	ld.shared.u32 	%r818, [%r816+13332];
	ld.shared.u32 	%r819, [%r816+13336];
	ld.shared.u32 	%r820, [%r816+13340];
	ld.shared.u32 	%r821, [%r816+13344];
	ld.shared.u32 	%r822, [%r816+13348];
	ld.shared.u32 	%r823, [%r816+13352];
	ld.shared.u32 	%r824, [%r816+13356];
	ld.shared.u32 	%r825, [%r816+13360];
	ld.shared.u32 	%r826, [%r816+13364];
	ld.shared.u32 	%r827, [%r816+13368];
	ld.shared.u32 	%r828, [%r816+13372];
	add.s32 	%r829, %r818, %r817;
	add.s32 	%r830, %r829, %r819;
	add.s32 	%r831, %r830, %r820;
	add.s32 	%r832, %r831, %r821;
	add.s32 	%r833, %r832, %r822;
	add.s32 	%r834, %r833, %r823;
	add.s32 	%r835, %r834, %r824;
	add.s32 	%r836, %r835, %r825;
	add.s32 	%r837, %r836, %r826;
	add.s32 	%r838, %r837, %r827;
	add.s32 	%r789, %r838, %r828;
	mov.b32 	%r787, 1;
	mov.b32 	%r812, 0;
	mov.b32 	%r814, -1;
	// begin inline asm
	{  .reg .s32 r0;  .reg .pred p;  shfl.sync.up.b32 r0|p, %r789, %r787, %r812, %r814;  @p add.s32 r0, r0, %r789;  mov.s32 %r785, r0;}
	// end inline asm
	mov.b32 	%r793, 2;
	// begin inline asm
	{  .reg .s32 r0;  .reg .pred p;  shfl.sync.up.b32 r0|p, %r785, %r793, %r812, %r814;  @p add.s32 r0, r0, %r785;  mov.s32 %r791, r0;}
	// end inline asm
	mov.b32 	%r799, 4;
	// begin inline asm
	{  .reg .s32 r0;  .reg .pred p;  shfl.sync.up.b32 r0|p, %r791, %r799, %r812, %r814;  @p add.s32 r0, r0, %r791;  mov.s32 %r797, r0;}
	// end inline asm
	mov.b32 	%r805, 8;
	// begin inline asm
	{  .reg .s32 r0;  .reg .pred p;  shfl.sync.up.b32 r0|p, %r797, %r805, %r812, %r814;  @p add.s32 r0, r0, %r797;  mov.s32 %r803, r0;}
	// end inline asm
	mov.b32 	%r811, 16;
	// begin inline asm
	{  .reg .s32 r0;  .reg .pred p;  shfl.sync.up.b32 r0|p, %r803, %r811, %r812, %r814;  @p add.s32 r0, r0, %r803;  mov.s32 %r809, r0;}
	// end inline asm
	sub.s32 	%r839, %r809, %r789;
	add.s32 	%r840, %r817, %r839;
	add.s32 	%r841, %r818, %r840;
	add.s32 	%r842, %r819, %r841;
	add.s32 	%r843, %r820, %r842;
	add.s32 	%r844, %r821, %r843;
	add.s32 	%r845, %r822, %r844;
	add.s32 	%r846, %r823, %r845;
	add.s32 	%r847, %r824, %r846;
	add.s32 	%r848, %r825, %r847;
	add.s32 	%r849, %r826, %r848;
	add.s32 	%r850, %r827, %r849;
	st.shared.u32 	[%r816+13328], %r839;
	st.shared.u32 	[%r816+13332], %r840;
	st.shared.u32 	[%r816+13336], %r841;
	st.shared.u32 	[%r816+13340], %r842;
	st.shared.u32 	[%r816+13344], %r843;
	st.shared.u32 	[%r816+13348], %r844;
	st.shared.u32 	[%r816+13352], %r845;
	st.shared.u32 	[%r816+13356], %r846;
	st.shared.u32 	[%r816+13360], %r847;
	st.shared.u32 	[%r816+13364], %r848;
	st.shared.u32 	[%r816+13368], %r849;
	st.shared.u32 	[%r816+13372], %r850;
$L__BB44_177:
	setp.gt.u32 	%p104, %r1, 255;
	bar.sync 	0;
	ld.shared.u32 	%r218, [%r217];
	@%p104 bra 	$L__BB44_179;
	shl.b32 	%r851, %r1, 2;
	add.s32 	%r853, %r783, %r851;
	ld.shared.u32 	%r854, [%r853];
	add.s32 	%r855, %r854, %r218;
	st.shared.u32 	[%r853], %r855;
	ld.shared.u32 	%r856, [%r853+1024];
	add.s32 	%r857, %r856, %r218;
	st.shared.u32 	[%r853+1024], %r857;
	ld.shared.u32 	%r858, [%r853+2048];
	add.s32 	%r859, %r858, %r218;
	st.shared.u32 	[%r853+2048], %r859;
	ld.shared.u32 	%r860, [%r853+3072];
	add.s32 	%r861, %r860, %r218;
	st.shared.u32 	[%r853+3072], %r861;
	ld.shared.u32 	%r862, [%r853+4096];
	add.s32 	%r863, %r862, %r218;
	st.shared.u32 	[%r853+4096], %r863;
	ld.shared.u32 	%r864, [%r853+5120];
	add.s32 	%r865, %r864, %r218;
	st.shared.u32 	[%r853+5120], %r865;
	ld.shared.u32 	%r866, [%r853+6144];
	add.s32 	%r867, %r866, %r218;
	st.shared.u32 	[%r853+6144], %r867;
	ld.shared.u32 	%r868, [%r853+7168];
	add.s32 	%r869, %r868, %r218;
	st.shared.u32 	[%r853+7168], %r869;
	ld.shared.u32 	%r870, [%r853+8192];
	add.s32 	%r871, %r870, %r218;
	st.shared.u32 	[%r853+8192], %r871;
	ld.shared.u32 	%r872, [%r853+9216];
	add.s32 	%r873, %r872, %r218;
	st.shared.u32 	[%r853+9216], %r873;
	ld.shared.u32 	%r874, [%r853+10240];
	add.s32 	%r875, %r874, %r218;
	st.shared.u32 	[%r853+10240], %r875;
	ld.shared.u32 	%r876, [%r853+11264];
	add.s32 	%r877, %r876, %r218;
	st.shared.u32 	[%r853+11264], %r877;
$L__BB44_179:
	ld.param.u32 	%r2132, [_ZN3cub18CUB_300001_SM_10006detail10radix_sort29DeviceRadixSortOnesweepKernelINS1_5radix10policy_hubIiiyE10Policy1000ELNS0_9SortOrderE0EiiyiiNS1_21identity_decomposer_tEEEvPT5_SB_PT3_PKSC_PT1_PKSG_PT2_PKSK_T4_iiT6__param_10];
	ld.param.u32 	%r2095, [_ZN3cub18CUB_300001_SM_10006detail10radix_sort29DeviceRadixSortOnesweepKernelINS1_5radix10policy_hubIiiyE10Policy1000ELNS0_9SortOrderE0EiiyiiNS1_21identity_decomposer_tEEEvPT5_SB_PT3_PKSC_PT1_PKSG_PT2_PKSK_T4_iiT6__param_9];
	shl.b32 	%r904, %r1, 5;
	and.b32  	%r905, %r904, 31744;
	add.s32 	%r219, %r783, %r905;
	bar.sync 	0;
	// begin inline asm
	mov.u32 %r878, %lanemask_le;
	// end inline asm
	shr.u32 	%r907, %r2228, %r2095;
	mov.b32 	%r908, -1;
	shl.b32 	%r909, %r908, %r2132;
	not.b32 	%r221, %r909;
	and.b32  	%r901, %r907, %r221;
	mov.b32 	%r881, 1;
	// begin inline asm
	{
    .reg .pred p;
    and.b32 %r879, %r901, %r881;    setp.ne.u32 p, %r879, 0;
    vote.ballot.sync.b32 %r879, p, 0xffffffff;
    @!p not.b32 %r879, %r879;
}

	// end inline asm
	mov.b32 	%r884, 2;
	// begin inline asm
	{
    .reg .pred p;
    and.b32 %r882, %r901, %r884;    setp.ne.u32 p, %r882, 0;
    vote.ballot.sync.b32 %r882, p, 0xffffffff;
    @!p not.b32 %r882, %r882;
}

	// end inline asm
	and.b32  	%r910, %r882, %r879;
	mov.b32 	%r887, 4;
	// begin inline asm
	{
    .reg .pred p;
    and.b32 %r885, %r901, %r887;    setp.ne.u32 p, %r885, 0;
    vote.ballot.sync.b32 %r885, p, 0xffffffff;
    @!p not.b32 %r885, %r885;
}

	// end inline asm
	and.b32  	%r911, %r885, %r910;
	mov.b32 	%r890, 8;
	// begin inline asm
	{
    .reg .pred p;
    and.b32 %r888, %r901, %r890;    setp.ne.u32 p, %r888, 0;
    vote.ballot.sync.b32 %r888, p, 0xffffffff;
    @!p not.b32 %r888, %r888;
}

	// end inline asm
	and.b32  	%r912, %r888, %r911;
	mov.b32 	%r893, 16;
	// begin inline asm
	{
    .reg .pred p;
    and.b32 %r891, %r901, %r893;    setp.ne.u32 p, %r891, 0;
    vote.ballot.sync.b32 %r891, p, 0xffffffff;
    @!p not.b32 %r891, %r891;
}

	// end inline asm
	and.b32  	%r913, %r891, %r912;
	mov.b32 	%r896, 32;
	// begin inline asm
	{
    .reg .pred p;
    and.b32 %r894, %r901, %r896;    setp.ne.u32 p, %r894, 0;
    vote.ballot.sync.b32 %r894, p, 0xffffffff;
    @!p not.b32 %r894, %r894;
}

	// end inline asm
	and.b32  	%r914, %r894, %r913;
	mov.b32 	%r899, 64;
	// begin inline asm
	{
    .reg .pred p;
    and.b32 %r897, %r901, %r899;    setp.ne.u32 p, %r897, 0;
    vote.ballot.sync.b32 %r897, p, 0xffffffff;
    @!p not.b32 %r897, %r897;
}

	// end inline asm
	and.b32  	%r915, %r897, %r914;
	mov.b32 	%r902, 128;
	// begin inline asm
	{
    .reg .pred p;
    and.b32 %r900, %r901, %r902;    setp.ne.u32 p, %r900, 0;
    vote.ballot.sync.b32 %r900, p, 0xffffffff;
    @!p not.b32 %r900, %r900;
}

	// end inline asm
	and.b32  	%r916, %r900, %r915;
	clz.b32 	%r917, %r916;
	sub.s32 	%r223, 31, %r917;
	and.b32  	%r918, %r878, %r916;
	popc.b32 	%r224, %r918;
	setp.ne.s32 	%p105, %r443, %r223;
	mov.b32 	%r2229, 0;
	@%p105 bra 	$L__BB44_181;
	shl.b32 	%r919, %r901, 2;
	add.s32 	%r920, %r219, %r919;
	atom.shared.add.u32 	%r2229, [%r920], %r224;
$L__BB44_181:
	ld.param.u32 	%r2096, [_ZN3cub18CUB_300001_SM_10006detail10radix_sort29DeviceRadixSortOnesweepKernelINS1_5radix10policy_hubIiiyE10Policy1000ELNS0_9SortOrderE0EiiyiiNS1_21identity_decomposer_tEEEvPT5_SB_PT3_PKSC_PT1_PKSG_PT2_PKSK_T4_iiT6__param_9];
	shfl.sync.idx.b32	%r946|%p106, %r2229, %r223, 31, -1;
	add.s32 	%r227, %r224, %r946;
	shr.u32 	%r947, %r2227, %r2096;
	and.b32  	%r943, %r947, %r221;
	mov.b32 	%r923, 1;
	// begin inline asm
	{
    .reg .pred p;
    and.b32 %r921, %r943, %r923;    setp.ne.u32 p, %r921, 0;
    vote.ballot.sync.b32 %r921, p, 0xffffffff;
    @!p not.b32 %r921, %r921;
}

	// end inline asm
	mov.b32 	%r926, 2;
	// begin inline asm
	{
    .reg .pred p;
    and.b32 %r924, %r943, %r926;    setp.ne.u32 p, %r924, 0;
    vote.ballot.sync.b32 %r924, p, 0xffffffff;
    @!p not.b32 %r924, %r924;
}

	// end inline asm
	and.b32  	%r948, %r924, %r921;
	mov.b32 	%r929, 4;
	// begin inline asm
	{
    .reg .pred p;
    and.b32 %r927, %r943, %r929;    setp.ne.u32 p, %r927, 0;
    vote.ballot.sync.b32 %r927, p, 0xffffffff;
    @!p not.b32 %r927, %r927;
}

	// end inline asm
	and.b32  	%r949, %r927, %r948;
	mov.b32 	%r932, 8;
	// begin inline asm
	{
    .reg .pred p;
    and.b32 %r930, %r943, %r932;    setp.ne.u32 p, %r930, 0;
    vote.ballot.sync.b32 %r930, p, 0xffffffff;
    @!p not.b32 %r930, %r930;
}

	// end inline asm
	and.b32  	%r950, %r930, %r949;
	mov.b32 	%r935, 16;
	// begin inline asm
	{
    .reg .pred p;
    and.b32 %r933, %r943, %r935;    setp.ne.u32 p, %r933, 0;
    vote.ballot.sync.b32 %r933, p, 0xffffffff;
    @!p not.b32 %r933, %r933;
}

	// end inline asm
	and.b32  	%r951, %r933, %r950;
	mov.b32 	%r938, 32;
	// begin inline asm
	{
    .reg .pred p;
    and.b32 %r936, %r943, %r938;    setp.ne.u32 p, %r936, 0;
    vote.ballot.sync.b32 %r936, p, 0xffffffff;
    @!p not.b32 %r936, %r936;
}

	// end inline asm
	and.b32  	%r952, %r936, %r951;
	mov.b32 	%r941, 64;
	// begin inline asm
	{
    .reg .pred p;
    and.b32 %r939, %r943, %r941;    setp.ne.u32 p, %r939, 0;
    vote.ballot.sync.b32 %r939, p, 0xffffffff;
    @!p not.b32 %r939, %r939;
}

	// end inline asm
	and.b32  	%r953, %r939, %r952;
	mov.b32 	%r944, 128;
	// begin inline asm
	{
    .reg .pred p;
    and.b32 %r942, %r943, %r944;    setp.ne.u32 p, %r942, 0;
    vote.ballot.sync.b32 %r942, p, 0xffffffff;
    @!p not.b32 %r942, %r942;
}

	// end inline asm
	and.b32  	%r954, %r942, %r953;
	clz.b32 	%r955, %r954;
	sub.s32 	%r229, 31, %r955;
	and.b32  	%r956, %r878, %r954;
	popc.b32 	%r230, %r956;
	setp.ne.s32 	%p107, %r443, %r229;
	mov.b32 	%r2230, 0;
	@%p107 bra 	$L__BB44_183;
	shl.b32 	%r957, %r943, 2;
	add.s32 	%r958, %r219, %r957;
	atom.shared.add.u32 	%r2230, [%r958], %r230;
$L__BB44_183:
	ld.param.u32 	%r2097, [_ZN3cub18CUB_300001_SM_10006detail10radix_sort29DeviceRadixSortOnesweepKernelINS1_5radix10policy_hubIiiyE10Policy1000ELNS0_9SortOrderE0EiiyiiNS1_21identity_decomposer_tEEEvPT5_SB_PT3_PKSC_PT1_PKSG_PT2_PKSK_T4_iiT6__param_9];
	shfl.sync.idx.b32	%r984|%p108, %r2230, %r229, 31, -1;
	add.s32 	%r233, %r230, %r984;
	shr.u32 	%r985, %r2226, %r2097;
	and.b32  	%r981, %r985, %r221;
	mov.b32 	%r961, 1;
	// begin inline asm
	{
    .reg .pred p;
    and.b32 %r959, %r981, %r961;    setp.ne.u32 p, %r959, 0;
    vote.ballot.sync.b32 %r959, p, 0xffffffff;
    @!p not.b32 %r959, %r959;
}

	// end inline asm
	mov.b32 	%r964, 2;
	// begin inline asm
	{
    .reg .pred p;
    and.b32 %r962, %r981, %r964;    setp.ne.u32 p, %r962, 0;
    vote.ballot.sync.b32 %r962, p, 0xffffffff;
    @!p not.b32 %r962, %r962;
}

	// end inline asm
	and.b32  	%r986, %r962, %r959;
	mov.b32 	%r967, 4;
	// begin inline asm
	{
    .reg .pred p;
    and.b32 %r965, %r981, %r967;    setp.ne.u32 p, %r965, 0;
    vote.ballot.sync.b32 %r965, p, 0xffffffff;
    @!p not.b32 %r965, %r965;
}

	// end inline asm
	and.b32  	%r987, %r965, %r986;
	mov.b32 	%r970, 8;
	// begin inline asm
	{
    .reg .pred p;
    and.b32 %r968, %r981, %r970;    setp.ne.u32 p, %r968, 0;
    vote.ballot.sync.b32 %r968, p, 0xffffffff;
    @!p not.b32 %r968, %r968;
}

	// end inline asm
	and.b32  	%r988, %r968, %r987;
	mov.b32 	%r973, 16;
	// begin inline asm
	{
    .reg .pred p;
    and.b32 %r971, %r981, %r973;    setp.ne.u32 p, %r971, 0;
    vote.ballot.sync.b32 %r971, p, 0xffffffff;
    @!p not.b32 %r971, %r971;
}

	// end inline asm
	and.b32  	%r989, %r971, %r988;
	mov.b32 	%r976, 32;
	// begin inline asm
	{
    .reg .pred p;
    and.b32 %r974, %r981, %r976;    setp.ne.u32 p, %r974, 0;
    vote.ballot.sync.b32 %r974, p, 0xffffffff;
    @!p not.b32 %r974, %r974;
}

	// end inline asm
	and.b32  	%r990, %r974, %r989;
	mov.b32 	%r979, 64;
	// begin inline asm
	{
    .reg .pred p;
    and.b32 %r977, %r981, %r979;    setp.ne.u32 p, %r977, 0;
    vote.ballot.sync.b32 %r977, p, 0xffffffff;
    @!p not.b32 %r977, %r977;
}

	// end inline asm
	and.b32  	%r991, %r977, %r990;
	mov.b32 	%r982, 128;
	// begin inline asm
	{
    .reg .pred p;
    and.b32 %r980, %r981, %r982;    setp.ne.u32 p, %r980, 0;
    vote.ballot.sync.b32 %r980, p, 0xffffffff;
    @!p not.b32 %r980, %r980;
}

	// end inline asm
	and.b32  	%r992, %r980, %r991;
	clz.b32 	%r993, %r992;
	sub.s32 	%r235, 31, %r993;
	and.b32  	%r994, %r878, %r992;
	popc.b32 	%r236, %r994;
	setp.ne.s32 	%p109, %r443, %r235;
	mov.b32 	%r2231, 0;
	@%p109 bra 	$L__BB44_185;
	shl.b32 	%r995, %r981, 2;
	add.s32 	%r996, %r219, %r995;
	atom.shared.add.u32 	%r2231, [%r996], %r236;
$L__BB44_185:
	ld.param.u32 	%r2098, [_ZN3cub18CUB_300001_SM_10006detail10radix_sort29DeviceRadixSortOnesweepKernelINS1_5radix10policy_hubIiiyE10Policy1000ELNS0_9SortOrderE0EiiyiiNS1_21identity_decomposer_tEEEvPT5_SB_PT3_PKSC_PT1_PKSG_PT2_PKSK_T4_iiT6__param_9];
	shfl.sync.idx.b32	%r1022|%p110, %r2231, %r235, 31, -1;
	add.s32 	%r239, %r236, %r1022;
	shr.u32 	%r1023, %r2225, %r2098;
	and.b32  	%r1019, %r1023, %r221;
	mov.b32 	%r999, 1;
	// begin inline asm
	{
    .reg .pred p;
    and.b32 %r997, %r1019, %r999;    setp.ne.u32 p, %r997, 0;
    vote.ballot.sync.b32 %r997, p, 0xffffffff;
    @!p not.b32 %r997, %r997;
}

	// end inline asm
	mov.b32 	%r1002, 2;
	// begin inline asm
	{
    .reg .pred p;
    and.b32 %r1000, %r1019, %r1002;    setp.ne.u32 p, %r1000, 0;
    vote.ballot.sync.b32 %r1000, p, 0xffffffff;
    @!p not.b32 %r1000, %r1000;
}

	// end inline asm
	and.b32  	%r1024, %r1000, %r997;
	mov.b32 	%r1005, 4;
	// begin inline asm
	{
    .reg .pred p;
    and.b32 %r1003, %r1019, %r1005;    setp.ne.u32 p, %r1003, 0;
    vote.ballot.sync.b32 %r1003, p, 0xffffffff;
    @!p not.b32 %r1003, %r1003;
}

	// end inline asm
	and.b32  	%r1025, %r1003, %r1024;
	mov.b32 	%r1008, 8;
	// begin inline asm
	{
    .reg .pred p;
    and.b32 %r1006, %r1019, %r1008;    setp.ne.u32 p, %r1006, 0;
    vote.ballot.sync.b32 %r1006, p, 0xffffffff;
    @!p not.b32 %r1006, %r1006;
}

	// end inline asm
	and.b32  	%r1026, %r1006, %r1025;
	mov.b32 	%r1011, 16;
	// begin inline asm
	{
    .reg .pred p;
    and.b32 %r1009, %r1019, %r1011;    setp.ne.u32 p, %r1009, 0;
    vote.ballot.sync.b32 %r1009, p, 0xffffffff;
    @!p not.b32 %r1009, %r1009;
}

	// end inline asm
	and.b32  	%r1027, %r1009, %r1026;
	mov.b32 	%r1014, 32;
	// begin inline asm
	{
    .reg .pred p;
    and.b32 %r1012, %r1019, %r1014;    setp.ne.u32 p, %r1012, 0;
    vote.ballot.sync.b32 %r1012, p, 0xffffffff;
    @!p not.b32 %r1012, %r1012;
}

	// end inline asm
	and.b32  	%r1028, %r1012, %r1027;
	mov.b32 	%r1017, 64;
	// begin inline asm
	{
    .reg .pred p;
    and.b32 %r1015, %r1019, %r1017;    setp.ne.u32 p, %r1015, 0;
    vote.ballot.sync.b32 %r1015, p, 0xffffffff;
    @!p not.b32 %r1015, %r1015;
}

	// end inline asm
	and.b32  	%r1029, %r1015, %r1028;
	mov.b32 	%r1020, 128;
	// begin inline asm
	{
    .reg .pred p;
    and.b32 %r1018, %r1019, %r1020;    setp.ne.u32 p, %r1018, 0;
    vote.ballot.sync.b32 %r1018, p, 0xffffffff;
    @!p not.b32 %r1018, %r1018;
}

	// end inline asm
	and.b32  	%r1030, %r1018, %r1029;
	clz.b32 	%r1031, %r1030;
	sub.s32 	%r241, 31, %r1031;
	and.b32  	%r1032, %r878, %r1030;
	popc.b32 	%r242, %r1032;
	setp.ne.s32 	%p111, %r443, %r241;
	mov.b32 	%r2232, 0;
	@%p111 bra 	$L__BB44_187;
	shl.b32 	%r1033, %r1019, 2;
	add.s32 	%r1034, %r219, %r1033;
	atom.shared.add.u32 	%r2232, [%r1034], %r242;
$L__BB44_187:
	ld.param.u32 	%r2099, [_ZN3cub18CUB_300001_SM_10006detail10radix_sort29DeviceRadixSortOnesweepKernelINS1_5radix10policy_hubIiiyE10Policy1000ELNS0_9SortOrderE0EiiyiiNS1_21identity_decomposer_tEEEvPT5_SB_PT3_PKSC_PT1_PKSG_PT2_PKSK_T4_iiT6__param_9];
	shfl.sync.idx.b32	%r1060|%p112, %r2232, %r241, 31, -1;
	add.s32 	%r245, %r242, %r1060;
	shr.u32 	%r1061, %r2224, %r2099;
	and.b32  	%r1057, %r1061, %r221;
	mov.b32 	%r1037, 1;
	// begin inline asm
	{
    .reg .pred p;
    and.b32 %r1035, %r1057, %r1037;    setp.ne.u32 p, %r1035, 0;
    vote.ballot.sync.b32 %r1035, p, 0xffffffff;
    @!p not.b32 %r1035, %r1035;
}

	// end inline asm
	mov.b32 	%r1040, 2;
	// begin inline asm
	{
    .reg .pred p;
    and.b32 %r1038, %r1057, %r1040;    setp.ne.u32 p, %r1038, 0;
    vote.ballot.sync.b32 %r1038, p, 0xffffffff;
    @!p not.b32 %r1038, %r1038;
}

	// end inline asm
	and.b32  	%r1062, %r1038, %r1035;
	mov.b32 	%r1043, 4;
	// begin inline asm
	{
    .reg .pred p;
    and.b32 %r1041, %r1057, %r1043;    setp.ne.u32 p, %r1041, 0;
    vote.ballot.sync.b32 %r1041, p, 0xffffffff;
    @!p not.b32 %r1041, %r1041;
}

	// end inline asm
	and.b32  	%r1063, %r1041, %r1062;
	mov.b32 	%r1046, 8;
	// begin inline asm
	{
    .reg .pred p;
    and.b32 %r1044, %r1057, %r1046;    setp.ne.u32 p, %r1044, 0;
    vote.ballot.sync.b32 %r1044, p, 0xffffffff;
    @!p not.b32 %r1044, %r1044;
}

	// end inline asm
	and.b32  	%r1064, %r1044, %r1063;
	mov.b32 	%r1049, 16;
	// begin inline asm
	{
    .reg .pred p;
    and.b32 %r1047, %r1057, %r1049;    setp.ne.u32 p, %r1047, 0;
    vote.ballot.sync.b32 %r1047, p, 0xffffffff;
    @!p not.b32 %r1047, %r1047;
}

	// end inline asm
	and.b32  	%r1065, %r1047, %r1064;
	mov.b32 	%r1052, 32;
	// begin inline asm
	{
    .reg .pred p;
    and.b32 %r1050, %r1057, %r1052;    setp.ne.u32 p, %r1050, 0;
    vote.ballot.sync.b32 %r1050, p, 0xffffffff;
    @!p not.b32 %r1050, %r1050;
}

	// end inline asm
	and.b32  	%r1066, %r1050, %r1065;
	mov.b32 	%r1055, 64;
	// begin inline asm
	{
    .reg .pred p;
    and.b32 %r1053, %r1057, %r1055;    setp.ne.u32 p, %r1053, 0;
    vote.ballot.sync.b32 %r1053, p, 0xffffffff;
    @!p not.b32 %r1053, %r1053;
}

	// end inline asm
	and.b32  	%r1067, %r1053, %r1066;
	mov.b32 	%r1058, 128;
	// begin inline asm
	{
    .reg .pred p;
    and.b32 %r1056, %r1057, %r1058;    setp.ne.u32 p, %r1056, 0;
    vote.ballot.sync.b32 %r1056, p, 0xffffffff;
    @!p not.b32 %r1056, %r1056;
}

	// end inline asm
	and.b32  	%r1068, %r1056, %r1067;
	clz.b32 	%r1069, %r1068;
	sub.s32 	%r247, 31, %r1069;
	and.b32  	%r1070, %r878, %r1068;
	popc.b32 	%r248, %r1070;
	setp.ne.s32 	%p113, %r443, %r247;
	mov.b32 	%r2233, 0;
	@%p113 bra 	$L__BB44_189;
	shl.b32 	%r1071, %r1057, 2;
	add.s32 	%r1072, %r219, %r1071;
	atom.shared.add.u32 	%r2233, [%r1072], %r248;
$L__BB44_189:
	ld.param.u32 	%r2100, [_ZN3cub18CUB_300001_SM_10006detail10radix_sort29DeviceRadixSortOnesweepKernelINS1_5radix10policy_hubIiiyE10Policy1000ELNS0_9SortOrderE0EiiyiiNS1_21identity_decomposer_tEEEvPT5_SB_PT3_PKSC_PT1_PKSG_PT2_PKSK_T4_iiT6__param_9];
	shfl.sync.idx.b32	%r1098|%p114, %r2233, %r247, 31, -1;
	add.s32 	%r251, %r248, %r1098;
	shr.u32 	%r1099, %r2223, %r2100;
	and.b32  	%r1095, %r1099, %r221;
	mov.b32 	%r1075, 1;
	// begin inline asm
	{
    .reg .pred p;
    and.b32 %r1073, %r1095, %r1075;    setp.ne.u32 p, %r1073, 0;
    vote.ballot.sync.b32 %r1073, p, 0xffffffff;
    @!p not.b32 %r1073, %r1073;
}

	// end inline asm
	mov.b32 	%r1078, 2;
	// begin inline asm
	{
    .reg .pred p;
    and.b32 %r1076, %r1095, %r1078;    setp.ne.u32 p, %r1076, 0;
    vote.ballot.sync.b32 %r1076, p, 0xffffffff;
    @!p not.b32 %r1076, %r1076;
}

	// end inline asm
	and.b32  	%r1100, %r1076, %r1073;
	mov.b32 	%r1081, 4;
	// begin inline asm
	{
    .reg .pred p;
    and.b32 %r1079, %r1095, %r1081;    setp.ne.u32 p, %r1079, 0;
    vote.ballot.sync.b32 %r1079, p, 0xffffffff;
    @!p not.b32 %r1079, %r1079;
}

	// end inline asm
	and.b32  	%r1101, %r1079, %r1100;
	mov.b32 	%r1084, 8;
	// begin inline asm
	{
    .reg .pred p;
    and.b32 %r1082, %r1095, %r1084;    setp.ne.u32 p, %r1082, 0;
    vote.ballot.sync.b32 %r1082, p, 0xffffffff;
    @!p not.b32 %r1082, %r1082;
}

	// end inline asm
	and.b32  	%r1102, %r1082, %r1101;
	mov.b32 	%r1087, 16;
	// begin inline asm
	{
    .reg .pred p;
    and.b32 %r1085, %r1095, %r1087;    setp.ne.u32 p, %r1085, 0;
    vote.ballot.sync.b32 %r1085, p, 0xffffffff;
    @!p not.b32 %r1085, %r1085;
}

	// end inline asm
	and.b32  	%r1103, %r1085, %r1102;
	mov.b32 	%r1090, 32;
	// begin inline asm
	{
    .reg .pred p;
    and.b32 %r1088, %r1095, %r1090;    setp.ne.u32 p, %r1088, 0;
    vote.ballot.sync.b32 %r1088, p, 0xffffffff;
    @!p not.b32 %r1088, %r1088;
}

	// end inline asm
	and.b32  	%r1104, %r1088, %r1103;
	mov.b32 	%r1093, 64;
	// begin inline asm
	{
    .reg .pred p;
    and.b32 %r1091, %r1095, %r1093;    setp.ne.u32 p, %r1091, 0;
    vote.ballot.sync.b32 %r1091, p, 0xffffffff;
    @!p not.b32 %r1091, %r1091;
}

	// end inline asm
	and.b32  	%r1105, %r1091, %r1104;
	mov.b32 	%r1096, 128;
	// begin inline asm
	{
    .reg .pred p;
    and.b32 %r1094, %r1095, %r1096;    setp.ne.u32 p, %r1094, 0;
    vote.ballot.sync.b32 %r1094, p, 0xffffffff;
    @!p not.b32 %r1094, %r1094;
}

	// end inline asm
	and.b32  	%r1106, %r1094, %r1105;
	clz.b32 	%r1107, %r1106;
	sub.s32 	%r253, 31, %r1107;
	and.b32  	%r1108, %r878, %r1106;
	popc.b32 	%r254, %r1108;
	setp.ne.s32 	%p115, %r443, %r253;
	mov.b32 	%r2234, 0;
	@%p115 bra 	$L__BB44_191;
	shl.b32 	%r1109, %r1095, 2;
	add.s32 	%r1110, %r219, %r1109;
	atom.shared.add.u32 	%r2234, [%r1110], %r254;
$L__BB44_191:
	ld.param.u32 	%r2101, [_ZN3cub18CUB_300001_SM_10006detail10radix_sort29DeviceRadixSortOnesweepKernelINS1_5radix10policy_hubIiiyE10Policy1000ELNS0_9SortOrderE0EiiyiiNS1_21identity_decomposer_tEEEvPT5_SB_PT3_PKSC_PT1_PKSG_PT2_PKSK_T4_iiT6__param_9];
	shfl.sync.idx.b32	%r1136|%p116, %r2234, %r253, 31, -1;
	add.s32 	%r257, %r254, %r1136;
	shr.u32 	%r1137, %r2222, %r2101;
	and.b32  	%r1133, %r1137, %r221;
	mov.b32 	%r1113, 1;
	// begin inline asm
	{
    .reg .pred p;
    and.b32 %r1111, %r1133, %r1113;    setp.ne.u32 p, %r1111, 0;
    vote.ballot.sync.b32 %r1111, p, 0xffffffff;
    @!p not.b32 %r1111, %r1111;
}

	// end inline asm
	mov.b32 	%r1116, 2;
	// begin inline asm
	{
    .reg .pred p;
    and.b32 %r1114, %r1133, %r1116;    setp.ne.u32 p, %r1114, 0;
    vote.ballot.sync.b32 %r1114, p, 0xffffffff;
    @!p not.b32 %r1114, %r1114;
}

	// end inline asm
	and.b32  	%r1138, %r1114, %r1111;
	mov.b32 	%r1119, 4;
	// begin inline asm
	{
    .reg .pred p;
    and.b32 %r1117, %r1133, %r1119;    setp.ne.u32 p, %r1117, 0;
    vote.ballot.sync.b32 %r1117, p, 0xffffffff;
    @!p not.b32 %r1117, %r1117;
}

	// end inline asm
	and.b32  	%r1139, %r1117, %r1138;
	mov.b32 	%r1122, 8;
	// begin inline asm
	{
    .reg .pred p;
    and.b32 %r1120, %r1133, %r1122;    setp.ne.u32 p, %r1120, 0;
    vote.ballot.sync.b32 %r1120, p, 0xffffffff;
    @!p not.b32 %r1120, %r1120;
}

	// end inline asm
	and.b32  	%r1140, %r1120, %r1139;
	mov.b32 	%r1125, 16;
	// begin inline asm
	{
    .reg .pred p;
    and.b32 %r1123, %r1133, %r1125;    setp.ne.u32 p, %r1123, 0;
    vote.ballot.sync.b32 %r1123, p, 0xffffffff;
    @!p not.b32 %r1123, %r1123;
}

	// end inline asm
	and.b32  	%r1141, %r1123, %r1140;
	mov.b32 	%r1128, 32;
	// begin inline asm
	{
    .reg .pred p;
    and.b32 %r1126, %r1133, %r1128;    setp.ne.u32 p, %r1126, 0;
    vote.ballot.sync.b32 %r1126, p, 0xffffffff;
    @!p not.b32 %r1126, %r1126;
}

	// end inline asm
	and.b32  	%r1142, %r1126, %r1141;
	mov.b32 	%r1131, 64;
	// begin inline asm
	{
    .reg .pred p;
    and.b32 %r1129, %r1133, %r1131;    setp.ne.u32 p, %r1129, 0;
    vote.ballot.sync.b32 %r1129, p, 0xffffffff;
    @!p not.b32 %r1129, %r1129;
}

	// end inline asm
	and.b32  	%r1143, %r1129, %r1142;
	mov.b32 	%r1134, 128;
	// begin inline asm
	{
    .reg .pred p;
    and.b32 %r1132, %r1133, %r1134;    setp.ne.u32 p, %r1132, 0;
    vote.ballot.sync.b32 %r1132, p, 0xffffffff;
    @!p not.b32 %r1132, %r1132;
}

	// end inline asm
	and.b32  	%r1144, %r1132, %r1143;
	clz.b32 	%r1145, %r1144;
	sub.s32 	%r259, 31, %r1145;
	and.b32  	%r1146, %r878, %r1144;
	popc.b32 	%r260, %r1146;
	setp.ne.s32 	%p117, %r443, %r259;
	mov.b32 	%r2235, 0;
	@%p117 bra 	$L__BB44_193;
	shl.b32 	%r1147, %r1133, 2;
	add.s32 	%r1148, %r219, %r1147;
	atom.shared.add.u32 	%r2235, [%r1148], %r260;
$L__BB44_193:
	ld.param.u32 	%r2102, [_ZN3cub18CUB_300001_SM_10006detail10radix_sort29DeviceRadixSortOnesweepKernelINS1_5radix10policy_hubIiiyE10Policy1000ELNS0_9SortOrderE0EiiyiiNS1_21identity_decomposer_tEEEvPT5_SB_PT3_PKSC_PT1_PKSG_PT2_PKSK_T4_iiT6__param_9];
	shfl.sync.idx.b32	%r1174|%p118, %r2235, %r259, 31, -1;
	add.s32 	%r263, %r260, %r1174;
	shr.u32 	%r1175, %r2221, %r2102;
	and.b32  	%r1171, %r1175, %r221;
	mov.b32 	%r1151, 1;
	// begin inline asm
	{
    .reg .pred p;
    and.b32 %r1149, %r1171, %r1151;    setp.ne.u32 p, %r1149, 0;
    vote.ballot.sync.b32 %r1149, p, 0xffffffff;
    @!p not.b32 %r1149, %r1149;
}

	// end inline asm
	mov.b32 	%r1154, 2;
	// begin inline asm
	{
    .reg .pred p;
    and.b32 %r1152, %r1171, %r1154;    setp.ne.u32 p, %r1152, 0;
    vote.ballot.sync.b32 %r1152, p, 0xffffffff;
    @!p not.b32 %r1152, %r1152;
}

	// end inline asm
	and.b32  	%r1176, %r1152, %r1149;
	mov.b32 	%r1157, 4;
	// begin inline asm
	{
    .reg .pred p;
    and.b32 %r1155, %r1171, %r1157;    setp.ne.u32 p, %r1155, 0;
    vote.ballot.sync.b32 %r1155, p, 0xffffffff;
    @!p not.b32 %r1155, %r1155;
}

	// end inline asm
	and.b32  	%r1177, %r1155, %r1176;
	mov.b32 	%r1160, 8;
	// begin inline asm
	{
    .reg .pred p;
    and.b32 %r1158, %r1171, %r1160;    setp.ne.u32 p, %r1158, 0;
    vote.ballot.sync.b32 %r1158, p, 0xffffffff;
    @!p not.b32 %r1158, %r1158;
}

	// end inline asm
	and.b32  	%r1178, %r1158, %r1177;
	mov.b32 	%r1163, 16;
	// begin inline asm
	{
    .reg .pred p;
    and.b32 %r1161, %r1171, %r1163;    setp.ne.u32 p, %r1161, 0;
    vote.ballot.sync.b32 %r1161, p, 0xffffffff;
    @!p not.b32 %r1161, %r1161;
}

	// end inline asm
	and.b32  	%r1179, %r1161, %r1178;
	mov.b32 	%r1166, 32;
	// begin inline asm
	{
    .reg .pred p;
    and.b32 %r1164, %r1171, %r1166;    setp.ne.u32 p, %r1164, 0;
    vote.ballot.sync.b32 %r1164, p, 0xffffffff;
    @!p not.b32 %r1164, %r1164;
}

	// end inline asm
	and.b32  	%r1180, %r1164, %r1179;
	mov.b32 	%r1169, 64;
	// begin inline asm
	{
    .reg .pred p;
    and.b32 %r1167, %r1171, %r1169;    setp.ne.u32 p, %r1167, 0;
    vote.ballot.sync.b32 %r1167, p, 0xffffffff;
    @!p not.b32 %r1167, %r1167;
}

	// end inline asm
	and.b32  	%r1181, %r1167, %r1180;
	mov.b32 	%r1172, 128;
	// begin inline asm
	{
    .reg .pred p;
    and.b32 %r1170, %r1171, %r1172;    setp.ne.u32 p, %r1170, 0;
    vote.ballot.sync.b32 %r1170, p, 0xffffffff;
    @!p not.b32 %r1170, %r1170;
}

	// end inline asm
	and.b32  	%r1182, %r1170, %r1181;
	clz.b32 	%r1183, %r1182;
	sub.s32 	%r265, 31, %r1183;
	and.b32  	%r1184, %r878, %r1182;
	popc.b32 	%r266, %r1184;
	setp.ne.s32 	%p119, %r443, %r265;
	mov.b32 	%r2236, 0;
	@%p119 bra 	$L__BB44_195;
	shl.b32 	%r1185, %r1171, 2;
	add.s32 	%r1186, %r219, %r1185;
	atom.shared.add.u32 	%r2236, [%r1186], %r266;
$L__BB44_195:
	ld.param.u32 	%r2103, [_ZN3cub18CUB_300001_SM_10006detail10radix_sort29DeviceRadixSortOnesweepKernelINS1_5radix10policy_hubIiiyE10Policy1000ELNS0_9SortOrderE0EiiyiiNS1_21identity_decomposer_tEEEvPT5_SB_PT3_PKSC_PT1_PKSG_PT2_PKSK_T4_iiT6__param_9];
	shfl.sync.idx.b32	%r1212|%p120, %r2236, %r265, 31, -1;
	add.s32 	%r269, %r266, %r1212;
	shr.u32 	%r1213, %r2220, %r2103;
	and.b32  	%r1209, %r1213, %r221;
	mov.b32 	%r1189, 1;
	// begin inline asm
	{
    .reg .pred p;
    and.b32 %r1187, %r1209, %r1189;    setp.ne.u32 p, %r1187, 0;
    vote.ballot.sync.b32 %r1187, p, 0xffffffff;
    @!p not.b32 %r1187, %r1187;
}

	// end inline asm
	mov.b32 	%r1192, 2;
	// begin inline asm
	{
    .reg .pred p;
    and.b32 %r1190, %r1209, %r1192;    setp.ne.u32 p, %r1190, 0;
    vote.ballot.sync.b32 %r1190, p, 0xffffffff;
    @!p not.b32 %r1190, %r1190;
}

	// end inline asm
	and.b32  	%r1214, %r1190, %r1187;
	mov.b32 	%r1195, 4;
	// begin inline asm
	{
    .reg .pred p;
    and.b32 %r1193, %r1209, %r1195;    setp.ne.u32 p, %r1193, 0;
    vote.ballot.sync.b32 %r1193, p, 0xffffffff;
    @!p not.b32 %r1193, %r1193;
}

	// end inline asm
	and.b32  	%r1215, %r1193, %r1214;
	mov.b32 	%r1198, 8;
	// begin inline asm
	{
    .reg .pred p;
    and.b32 %r1196, %r1209, %r1198;    setp.ne.u32 p, %r1196, 0;
    vote.ballot.sync.b32 %r1196, p, 0xffffffff;
    @!p not.b32 %r1196, %r1196;
}

	// end inline asm
	and.b32  	%r1216, %r1196, %r1215;
	mov.b32 	%r1201, 16;
	// begin inline asm
	{
    .reg .pred p;
    and.b32 %r1199, %r1209, %r1201;    setp.ne.u32 p, %r1199, 0;
    vote.ballot.sync.b32 %r1199, p, 0xffffffff;
    @!p not.b32 %r1199, %r1199;
}

	// end inline asm
	and.b32  	%r1217, %r1199, %r1216;
	mov.b32 	%r1204, 32;
	// begin inline asm
	{
    .reg .pred p;
    and.b32 %r1202, %r1209, %r1204;    setp.ne.u32 p, %r1202, 0;
    vote.ballot.sync.b32 %r1202, p, 0xffffffff;
    @!p not.b32 %r1202, %r1202;
}

	// end inline asm
	and.b32  	%r1218, %r1202, %r1217;
	mov.b32 	%r1207, 64;
	// begin inline asm
	{
    .reg .pred p;
    and.b32 %r1205, %r1209, %r1207;    setp.ne.u32 p, %r1205, 0;
    vote.ballot.sync.b32 %r1205, p, 0xffffffff;
    @!p not.b32 %r1205, %r1205;
}

	// end inline asm
	and.b32  	%r1219, %r1205, %r1218;
	mov.b32 	%r1210, 128;
	// begin inline asm
	{
    .reg .pred p;
    and.b32 %r1208, %r1209, %r1210;    setp.ne.u32 p, %r1208, 0;
    vote.ballot.sync.b32 %r1208, p, 0xffffffff;
    @!p not.b32 %r1208, %r1208;
}

	// end inline asm
	and.b32  	%r1220, %r1208, %r1219;
	clz.b32 	%r1221, %r1220;
	sub.s32 	%r271, 31, %r1221;
	and.b32  	%r1222, %r878, %r1220;
	popc.b32 	%r272, %r1222;
	setp.ne.s32 	%p121, %r443, %r271;
	mov.b32 	%r2237, 0;
	@%p121 bra 	$L__BB44_197;
	shl.b32 	%r1223, %r1209, 2;
	add.s32 	%r1224, %r219, %r1223;
	atom.shared.add.u32 	%r2237, [%r1224], %r272;
$L__BB44_197:
	ld.param.u32 	%r2104, [_ZN3cub18CUB_300001_SM_10006detail10radix_sort29DeviceRadixSortOnesweepKernelINS1_5radix10policy_hubIiiyE10Policy1000ELNS0_9SortOrderE0EiiyiiNS1_21identity_decomposer_tEEEvPT5_SB_PT3_PKSC_PT1_PKSG_PT2_PKSK_T4_iiT6__param_9];
	shfl.sync.idx.b32	%r1250|%p122, %r2237, %r271, 31, -1;
	add.s32 	%r275, %r272, %r1250;
	shr.u32 	%r1251, %r2219, %r2104;
	and.b32  	%r1247, %r1251, %r221;
	mov.b32 	%r1227, 1;
	// begin inline asm
	{
    .reg .pred p;
    and.b32 %r1225, %r1247, %r1227;    setp.ne.u32 p, %r1225, 0;
    vote.ballot.sync.b32 %r1225, p, 0xffffffff;
    @!p not.b32 %r1225, %r1225;
}

	// end inline asm
	mov.b32 	%r1230, 2;
	// begin inline asm
	{
    .reg .pred p;
    and.b32 %r1228, %r1247, %r1230;    setp.ne.u32 p, %r1228, 0;
    vote.ballot.sync.b32 %r1228, p, 0xffffffff;
    @!p not.b32 %r1228, %r1228;
}

	// end inline asm
	and.b32  	%r1252, %r1228, %r1225;
	mov.b32 	%r1233, 4;
	// begin inline asm
	{
    .reg .pred p;
    and.b32 %r1231, %r1247, %r1233;    setp.ne.u32 p, %r1231, 0;
    vote.ballot.sync.b32 %r1231, p, 0xffffffff;
    @!p not.b32 %r1231, %r1231;
}

	// end inline asm
	and.b32  	%r1253, %r1231, %r1252;
	mov.b32 	%r1236, 8;
	// begin inline asm
	{
    .reg .pred p;
    and.b32 %r1234, %r1247, %r1236;    setp.ne.u32 p, %r1234, 0;
    vote.ballot.sync.b32 %r1234, p, 0xffffffff;
    @!p not.b32 %r1234, %r1234;
}

	// end inline asm
	and.b32  	%r1254, %r1234, %r1253;
	mov.b32 	%r1239, 16;
	// begin inline asm
	{
    .reg .pred p;
    and.b32 %r1237, %r1247, %r1239;    setp.ne.u32 p, %r1237, 0;
    vote.ballot.sync.b32 %r1237, p, 0xffffffff;
    @!p not.b32 %r1237, %r1237;
}

	// end inline asm
	and.b32  	%r1255, %r1237, %r1254;
	mov.b32 	%r1242, 32;
	// begin inline asm
	{
    .reg .pred p;
    and.b32 %r1240, %r1247, %r1242;    setp.ne.u32 p, %r1240, 0;
    vote.ballot.sync.b32 %r1240, p, 0xffffffff;
    @!p not.b32 %r1240, %r1240;
}

	// end inline asm
	and.b32  	%r1256, %r1240, %r1255;
	mov.b32 	%r1245, 64;
	// begin inline asm
	{
    .reg .pred p;
    and.b32 %r1243, %r1247, %r1245;    setp.ne.u32 p, %r1243, 0;
    vote.ballot.sync.b32 %r1243, p, 0xffffffff;
    @!p not.b32 %r1243, %r1243;
}

	// end inline asm
	and.b32  	%r1257, %r1243, %r1256;
	mov.b32 	%r1248, 128;
	// begin inline asm
	{
    .reg .pred p;
    and.b32 %r1246, %r1247, %r1248;    setp.ne.u32 p, %r1246, 0;
    vote.ballot.sync.b32 %r1246, p, 0xffffffff;
    @!p not.b32 %r1246, %r1246;
}

	// end inline asm
	and.b32  	%r1258, %r1246, %r1257;
	clz.b32 	%r1259, %r1258;
	sub.s32 	%r277, 31, %r1259;
	and.b32  	%r1260, %r878, %r1258;
	popc.b32 	%r278, %r1260;
	setp.ne.s32 	%p123, %r443, %r277;
	mov.b32 	%r2238, 0;
	@%p123 bra 	$L__BB44_199;
	shl.b32 	%r1265, %r1247, 2;
	add.s32 	%r1266, %r219, %r1265;
	atom.shared.add.u32 	%r2238, [%r1266], %r278;
$L__BB44_199:
	ld.param.u32 	%r2105, [_ZN3cub18CUB_300001_SM_10006detail10radix_sort29DeviceRadixSortOnesweepKernelINS1_5radix10policy_hubIiiyE10Policy1000ELNS0_9SortOrderE0EiiyiiNS1_21identity_decomposer_tEEEvPT5_SB_PT3_PKSC_PT1_PKSG_PT2_PKSK_T4_iiT6__param_9];
	shfl.sync.idx.b32	%r1292|%p124, %r2238, %r277, 31, -1;
	add.s32 	%r281, %r278, %r1292;
	shr.u32 	%r1293, %r2218, %r2105;
	and.b32  	%r1289, %r1293, %r221;
	mov.b32 	%r1269, 1;
	// begin inline asm
	{
    .reg .pred p;
    and.b32 %r1267, %r1289, %r1269;    setp.ne.u32 p, %r1267, 0;
    vote.ballot.sync.b32 %r1267, p, 0xffffffff;
    @!p not.b32 %r1267, %r1267;
}

	// end inline asm
	mov.b32 	%r1272, 2;
	// begin inline asm
	{
    .reg .pred p;
    and.b32 %r1270, %r1289, %r1272;    setp.ne.u32 p, %r1270, 0;
    vote.ballot.sync.b32 %r1270, p, 0xffffffff;
    @!p not.b32 %r1270, %r1270;
}

	// end inline asm
	and.b32  	%r1294, %r1270, %r1267;
	mov.b32 	%r1275, 4;
	// begin inline asm
	{
    .reg .pred p;
    and.b32 %r1273, %r1289, %r1275;    setp.ne.u32 p, %r1273, 0;
    vote.ballot.sync.b32 %r1273, p, 0xffffffff;
    @!p not.b32 %r1273, %r1273;
}

	// end inline asm
	and.b32  	%r1295, %r1273, %r1294;
	mov.b32 	%r1278, 8;
	// begin inline asm
	{
    .reg .pred p;
    and.b32 %r1276, %r1289, %r1278;    setp.ne.u32 p, %r1276, 0;
    vote.ballot.sync.b32 %r1276, p, 0xffffffff;
    @!p not.b32 %r1276, %r1276;
}

	// end inline asm
	and.b32  	%r1296, %r1276, %r1295;
	mov.b32 	%r1281, 16;
	// begin inline asm
	{
    .reg .pred p;
    and.b32 %r1279, %r1289, %r1281;    setp.ne.u32 p, %r1279, 0;
    vote.ballot.sync.b32 %r1279, p, 0xffffffff;
    @!p not.b32 %r1279, %r1279;
}

	// end inline asm
	and.b32  	%r1297, %r1279, %r1296;
	mov.b32 	%r1284, 32;
	// begin inline asm
	{
    .reg .pred p;
    and.b32 %r1282, %r1289, %r1284;    setp.ne.u32 p, %r1282, 0;
    vote.ballot.sync.b32 %r1282, p, 0xffffffff;
    @!p not.b32 %r1282, %r1282;
}

	// end inline asm
	and.b32  	%r1298, %r1282, %r1297;
	mov.b32 	%r1287, 64;
	// begin inline asm
	{
    .reg .pred p;
    and.b32 %r1285, %r1289, %r1287;    setp.ne.u32 p, %r1285, 0;
    vote.ballot.sync.b32 %r1285, p, 0xffffffff;
    @!p not.b32 %r1285, %r1285;
}

	// end inline asm
	and.b32  	%r1299, %r1285, %r1298;
	mov.b32 	%r1290, 128;
	// begin inline asm
	{
    .reg .pred p;
    and.b32 %r1288, %r1289, %r1290;    setp.ne.u32 p, %r1288, 0;
    vote.ballot.sync.b32 %r1288, p, 0xffffffff;
    @!p not.b32 %r1288, %r1288;
}

	// end inline asm
	and.b32  	%r1300, %r1288, %r1299;
	clz.b32 	%r1301, %r1300;
	sub.s32 	%r283, 31, %r1301;
	and.b32  	%r1302, %r878, %r1300;
	popc.b32 	%r284, %r1302;
	setp.ne.s32 	%p125, %r443, %r283;
	mov.b32 	%r2239, 0;
	@%p125 bra 	$L__BB44_201;
	shl.b32 	%r1307, %r1289, 2;
	add.s32 	%r1308, %r219, %r1307;
	atom.shared.add.u32 	%r2239, [%r1308], %r284;
$L__BB44_201:
	ld.param.u32 	%r2106, [_ZN3cub18CUB_300001_SM_10006detail10radix_sort29DeviceRadixSortOnesweepKernelINS1_5radix10policy_hubIiiyE10Policy1000ELNS0_9SortOrderE0EiiyiiNS1_21identity_decomposer_tEEEvPT5_SB_PT3_PKSC_PT1_PKSG_PT2_PKSK_T4_iiT6__param_9];
	shfl.sync.idx.b32	%r1334|%p126, %r2239, %r283, 31, -1;
	add.s32 	%r287, %r284, %r1334;
	shr.u32 	%r1335, %r2217, %r2106;
	and.b32  	%r1331, %r1335, %r221;
	mov.b32 	%r1311, 1;
	// begin inline asm
	{
    .reg .pred p;
    and.b32 %r1309, %r1331, %r1311;    setp.ne.u32 p, %r1309, 0;
    vote.ballot.sync.b32 %r1309, p, 0xffffffff;
    @!p not.b32 %r1309, %r1309;
}

	// end inline asm
	mov.b32 	%r1314, 2;
	// begin inline asm
	{
    .reg .pred p;
    and.b32 %r1312, %r1331, %r1314;    setp.ne.u32 p, %r1312, 0;
    vote.ballot.sync.b32 %r1312, p, 0xffffffff;
    @!p not.b32 %r1312, %r1312;
}

	// end inline asm
	and.b32  	%r1336, %r1312, %r1309;
	mov.b32 	%r1317, 4;
	// begin inline asm
	{
    .reg .pred p;
    and.b32 %r1315, %r1331, %r1317;    setp.ne.u32 p, %r1315, 0;
    vote.ballot.sync.b32 %r1315, p, 0xffffffff;
    @!p not.b32 %r1315, %r1315;
}

	// end inline asm
	and.b32  	%r1337, %r1315, %r1336;
	mov.b32 	%r1320, 8;
	// begin inline asm
	{
    .reg .pred p;
    and.b32 %r1318, %r1331, %r1320;    setp.ne.u32 p, %r1318, 0;
    vote.ballot.sync.b32 %r1318, p, 0xffffffff;
    @!p not.b32 %r1318, %r1318;
}

	// end inline asm
	and.b32  	%r1338, %r1318, %r1337;
	mov.b32 	%r1323, 16;
	// begin inline asm
	{
    .reg .pred p;
    and.b32 %r1321, %r1331, %r1323;    setp.ne.u32 p, %r1321, 0;
    vote.ballot.sync.b32 %r1321, p, 0xffffffff;
    @!p not.b32 %r1321, %r1321;
}

	// end inline asm
	and.b32  	%r1339, %r1321, %r1338;
	mov.b32 	%r1326, 32;
	// begin inline asm
	{
    .reg .pred p;
    and.b32 %r1324, %r1331, %r1326;    setp.ne.u32 p, %r1324, 0;
    vote.ballot.sync.b32 %r1324, p, 0xffffffff;
    @!p not.b32 %r1324, %r1324;
}

	// end inline asm
	and.b32  	%r1340, %r1324, %r1339;
	mov.b32 	%r1329, 64;
	// begin inline asm
	{
    .reg .pred p;
    and.b32 %r1327, %r1331, %r1329;    setp.ne.u32 p, %r1327, 0;
    vote.ballot.sync.b32 %r1327, p, 0xffffffff;
    @!p not.b32 %r1327, %r1327;
}

	// end inline asm
	and.b32  	%r1341, %r1327, %r1340;
	mov.b32 	%r1332, 128;
	// begin inline asm
	{
    .reg .pred p;
    and.b32 %r1330, %r1331, %r1332;    setp.ne.u32 p, %r1330, 0;
    vote.ballot.sync.b32 %r1330, p, 0xffffffff;
    @!p not.b32 %r1330, %r1330;
}

	// end inline asm
	and.b32  	%r1342, %r1330, %r1341;
	clz.b32 	%r1343, %r1342;
	sub.s32 	%r289, 31, %r1343;
	and.b32  	%r1344, %r878, %r1342;
	popc.b32 	%r290, %r1344;
	setp.ne.s32 	%p127, %r443, %r289;
	mov.b32 	%r2240, 0;
	@%p127 bra 	$L__BB44_203;
	shl.b32 	%r1349, %r1331, 2;
	add.s32 	%r1350, %r219, %r1349;
	atom.shared.add.u32 	%r2240, [%r1350], %r290;
$L__BB44_203:
	ld.param.u32 	%r2107, [_ZN3cub18CUB_300001_SM_10006detail10radix_sort29DeviceRadixSortOnesweepKernelINS1_5radix10policy_hubIiiyE10Policy1000ELNS0_9SortOrderE0EiiyiiNS1_21identity_decomposer_tEEEvPT5_SB_PT3_PKSC_PT1_PKSG_PT2_PKSK_T4_iiT6__param_9];
	shfl.sync.idx.b32	%r1376|%p128, %r2240, %r289, 31, -1;
	add.s32 	%r293, %r290, %r1376;
	shr.u32 	%r1377, %r2216, %r2107;
	and.b32  	%r1373, %r1377, %r221;
	mov.b32 	%r1353, 1;
	// begin inline asm
	{
    .reg .pred p;
    and.b32 %r1351, %r1373, %r1353;    setp.ne.u32 p, %r1351, 0;
    vote.ballot.sync.b32 %r1351, p, 0xffffffff;
    @!p not.b32 %r1351, %r1351;
}

	// end inline asm
	mov.b32 	%r1356, 2;
	// begin inline asm
	{
    .reg .pred p;
    and.b32 %r1354, %r1373, %r1356;    setp.ne.u32 p, %r1354, 0;
    vote.ballot.sync.b32 %r1354, p, 0xffffffff;
    @!p not.b32 %r1354, %r1354;
}

	// end inline asm
	and.b32  	%r1378, %r1354, %r1351;
	mov.b32 	%r1359, 4;
	// begin inline asm
	{
    .reg .pred p;
    and.b32 %r1357, %r1373, %r1359;    setp.ne.u32 p, %r1357, 0;
    vote.ballot.sync.b32 %r1357, p, 0xffffffff;
    @!p not.b32 %r1357, %r1357;
}

	// end inline asm
	and.b32  	%r1379, %r1357, %r1378;
	mov.b32 	%r1362, 8;
	// begin inline asm
	{
    .reg .pred p;
    and.b32 %r1360, %r1373, %r1362;    setp.ne.u32 p, %r1360, 0;
    vote.ballot.sync.b32 %r1360, p, 0xffffffff;
    @!p not.b32 %r1360, %r1360;
}

	// end inline asm
	and.b32  	%r1380, %r1360, %r1379;
	mov.b32 	%r1365, 16;
	// begin inline asm
	{
    .reg .pred p;
    and.b32 %r1363, %r1373, %r1365;    setp.ne.u32 p, %r1363, 0;
    vote.ballot.sync.b32 %r1363, p, 0xffffffff;
    @!p not.b32 %r1363, %r1363;
}

	// end inline asm
	and.b32  	%r1381, %r1363, %r1380;
	mov.b32 	%r1368, 32;
	// begin inline asm
	{
    .reg .pred p;
    and.b32 %r1366, %r1373, %r1368;    setp.ne.u32 p, %r1366, 0;
    vote.ballot.sync.b32 %r1366, p, 0xffffffff;
    @!p not.b32 %r1366, %r1366;
}

	// end inline asm
	and.b32  	%r1382, %r1366, %r1381;
	mov.b32 	%r1371, 64;
	// begin inline asm
	{
    .reg .pred p;
    and.b32 %r1369, %r1373, %r1371;    setp.ne.u32 p, %r1369, 0;
    vote.ballot.sync.b32 %r1369, p, 0xffffffff;
    @!p not.b32 %r1369, %r1369;
}

	// end inline asm
	and.b32  	%r1383, %r1369, %r1382;
	mov.b32 	%r1374, 128;
	// begin inline asm
	{
    .reg .pred p;
    and.b32 %r1372, %r1373, %r1374;    setp.ne.u32 p, %r1372, 0;
    vote.ballot.sync.b32 %r1372, p, 0xffffffff;
    @!p not.b32 %r1372, %r1372;
}

	// end inline asm
	and.b32  	%r1384, %r1372, %r1383;
	clz.b32 	%r1385, %r1384;
	sub.s32 	%r295, 31, %r1385;
	and.b32  	%r1386, %r878, %r1384;
	popc.b32 	%r296, %r1386;
	setp.ne.s32 	%p129, %r443, %r295;
	mov.b32 	%r2241, 0;
	@%p129 bra 	$L__BB44_205;
	shl.b32 	%r1391, %r1373, 2;
	add.s32 	%r1392, %r219, %r1391;
	atom.shared.add.u32 	%r2241, [%r1392], %r296;
$L__BB44_205:
	ld.param.u32 	%r2108, [_ZN3cub18CUB_300001_SM_10006detail10radix_sort29DeviceRadixSortOnesweepKernelINS1_5radix10policy_hubIiiyE10Policy1000ELNS0_9SortOrderE0EiiyiiNS1_21identity_decomposer_tEEEvPT5_SB_PT3_PKSC_PT1_PKSG_PT2_PKSK_T4_iiT6__param_9];
	shfl.sync.idx.b32	%r1418|%p130, %r2241, %r295, 31, -1;
	add.s32 	%r299, %r296, %r1418;
	shr.u32 	%r1419, %r2215, %r2108;
	and.b32  	%r1415, %r1419, %r221;
	mov.b32 	%r1395, 1;
	// begin inline asm
	{
    .reg .pred p;
    and.b32 %r1393, %r1415, %r1395;    setp.ne.u32 p, %r1393, 0;
    vote.ballot.sync.b32 %r1393, p, 0xffffffff;
    @!p not.b32 %r1393, %r1393;
}

	// end inline asm
	mov.b32 	%r1398, 2;
	// begin inline asm
	{
    .reg .pred p;
    and.b32 %r1396, %r1415, %r1398;    setp.ne.u32 p, %r1396, 0;
    vote.ballot.sync.b32 %r1396, p, 0xffffffff;
    @!p not.b32 %r1396, %r1396;
}

	// end inline asm
	and.b32  	%r1420, %r1396, %r1393;
	mov.b32 	%r1401, 4;
	// begin inline asm
	{
    .reg .pred p;
    and.b32 %r1399, %r1415, %r1401;    setp.ne.u32 p, %r1399, 0;
    vote.ballot.sync.b32 %r1399, p, 0xffffffff;
    @!p not.b32 %r1399, %r1399;
}

	// end inline asm
	and.b32  	%r1421, %r1399, %r1420;
	mov.b32 	%r1404, 8;
	// begin inline asm
	{
    .reg .pred p;
    and.b32 %r1402, %r1415, %r1404;    setp.ne.u32 p, %r1402, 0;
    vote.ballot.sync.b32 %r1402, p, 0xffffffff;
    @!p not.b32 %r1402, %r1402;
}

	// end inline asm
	and.b32  	%r1422, %r1402, %r1421;
	mov.b32 	%r1407, 16;
	// begin inline asm
	{
    .reg .pred p;
    and.b32 %r1405, %r1415, %r1407;    setp.ne.u32 p, %r1405, 0;
    vote.ballot.sync.b32 %r1405, p, 0xffffffff;
    @!p not.b32 %r1405, %r1405;
}

	// end inline asm
	and.b32  	%r1423, %r1405, %r1422;
	mov.b32 	%r1410, 32;
	// begin inline asm
	{
    .reg .pred p;
    and.b32 %r1408, %r1415, %r1410;    setp.ne.u32 p, %r1408, 0;
    vote.ballot.sync.b32 %r1408, p, 0xffffffff;
    @!p not.b32 %r1408, %r1408;
}

	// end inline asm
	and.b32  	%r1424, %r1408, %r1423;
	mov.b32 	%r1413, 64;
	// begin inline asm
	{
    .reg .pred p;
    and.b32 %r1411, %r1415, %r1413;    setp.ne.u32 p, %r1411, 0;
    vote.ballot.sync.b32 %r1411, p, 0xffffffff;
    @!p not.b32 %r1411, %r1411;
}

	// end inline asm
	and.b32  	%r1425, %r1411, %r1424;
	mov.b32 	%r1416, 128;
	// begin inline asm
	{
    .reg .pred p;
    and.b32 %r1414, %r1415, %r1416;    setp.ne.u32 p, %r1414, 0;
    vote.ballot.sync.b32 %r1414, p, 0xffffffff;
    @!p not.b32 %r1414, %r1414;
}

	// end inline asm
	and.b32  	%r1426, %r1414, %r1425;
	clz.b32 	%r1427, %r1426;
	sub.s32 	%r301, 31, %r1427;
	and.b32  	%r1428, %r878, %r1426;
	popc.b32 	%r302, %r1428;
	setp.ne.s32 	%p131, %r443, %r301;
	mov.b32 	%r2242, 0;
	@%p131 bra 	$L__BB44_207;
	shl.b32 	%r1433, %r1415, 2;
	add.s32 	%r1434, %r219, %r1433;
	atom.shared.add.u32 	%r2242, [%r1434], %r302;
$L__BB44_207:
	ld.param.u32 	%r2109, [_ZN3cub18CUB_300001_SM_10006detail10radix_sort29DeviceRadixSortOnesweepKernelINS1_5radix10policy_hubIiiyE10Policy1000ELNS0_9SortOrderE0EiiyiiNS1_21identity_decomposer_tEEEvPT5_SB_PT3_PKSC_PT1_PKSG_PT2_PKSK_T4_iiT6__param_9];
	shfl.sync.idx.b32	%r1460|%p132, %r2242, %r301, 31, -1;
	add.s32 	%r305, %r302, %r1460;
	shr.u32 	%r1461, %r2214, %r2109;
	and.b32  	%r1457, %r1461, %r221;
	mov.b32 	%r1437, 1;
	// begin inline asm
	{
    .reg .pred p;
    and.b32 %r1435, %r1457, %r1437;    setp.ne.u32 p, %r1435, 0;
    vote.ballot.sync.b32 %r1435, p, 0xffffffff;
    @!p not.b32 %r1435, %r1435;
}

	// end inline asm
	mov.b32 	%r1440, 2;
	// begin inline asm
	{
    .reg .pred p;
    and.b32 %r1438, %r1457, %r1440;    setp.ne.u32 p, %r1438, 0;
    vote.ballot.sync.b32 %r1438, p, 0xffffffff;
    @!p not.b32 %r1438, %r1438;
}

	// end inline asm
	and.b32  	%r1462, %r1438, %r1435;
	mov.b32 	%r1443, 4;
	// begin inline asm
	{
    .reg .pred p;
    and.b32 %r1441, %r1457, %r1443;    setp.ne.u32 p, %r1441, 0;
    vote.ballot.sync.b32 %r1441, p, 0xffffffff;
    @!p not.b32 %r1441, %r1441;
}

	// end inline asm
	and.b32  	%r1463, %r1441, %r1462;
	mov.b32 	%r1446, 8;
	// begin inline asm
	{
    .reg .pred p;
    and.b32 %r1444, %r1457, %r1446;    setp.ne.u32 p, %r1444, 0;
    vote.ballot.sync.b32 %r1444, p, 0xffffffff;
    @!p not.b32 %r1444, %r1444;
}

	// end inline asm
	and.b32  	%r1464, %r1444, %r1463;
	mov.b32 	%r1449, 16;
	// begin inline asm
	{
    .reg .pred p;
    and.b32 %r1447, %r1457, %r1449;    setp.ne.u32 p, %r1447, 0;
    vote.ballot.sync.b32 %r1447, p, 0xffffffff;
    @!p not.b32 %r1447, %r1447;
}

	// end inline asm
	and.b32  	%r1465, %r1447, %r1464;
	mov.b32 	%r1452, 32;
	// begin inline asm
	{
    .reg .pred p;
    and.b32 %r1450, %r1457, %r1452;    setp.ne.u32 p, %r1450, 0;
    vote.ballot.sync.b32 %r1450, p, 0xffffffff;
    @!p not.b32 %r1450, %r1450;
}

	// end inline asm
	and.b32  	%r1466, %r1450, %r1465;
	mov.b32 	%r1455, 64;
	// begin inline asm
	{
    .reg .pred p;
    and.b32 %r1453, %r1457, %r1455;    setp.ne.u32 p, %r1453, 0;
    vote.ballot.sync.b32 %r1453, p, 0xffffffff;
    @!p not.b32 %r1453, %r1453;
}

	// end inline asm
	and.b32  	%r1467, %r1453, %r1466;
	mov.b32 	%r1458, 128;
	// begin inline asm
	{
    .reg .pred p;
    and.b32 %r1456, %r1457, %r1458;    setp.ne.u32 p, %r1456, 0;
    vote.ballot.sync.b32 %r1456, p, 0xffffffff;
    @!p not.b32 %r1456, %r1456;
}

	// end inline asm
	and.b32  	%r1468, %r1456, %r1467;
	clz.b32 	%r1469, %r1468;
	sub.s32 	%r307, 31, %r1469;
	and.b32  	%r1470, %r878, %r1468;
	popc.b32 	%r308, %r1470;
	setp.ne.s32 	%p133, %r443, %r307;
	mov.b32 	%r2243, 0;
	@%p133 bra 	$L__BB44_209;
	shl.b32 	%r1475, %r1457, 2;
	add.s32 	%r1476, %r219, %r1475;
	atom.shared.add.u32 	%r2243, [%r1476], %r308;
$L__BB44_209:
	ld.param.u32 	%r2110, [_ZN3cub18CUB_300001_SM_10006detail10radix_sort29DeviceRadixSortOnesweepKernelINS1_5radix10policy_hubIiiyE10Policy1000ELNS0_9SortOrderE0EiiyiiNS1_21identity_decomposer_tEEEvPT5_SB_PT3_PKSC_PT1_PKSG_PT2_PKSK_T4_iiT6__param_9];
	shfl.sync.idx.b32	%r1502|%p134, %r2243, %r307, 31, -1;
	add.s32 	%r311, %r308, %r1502;
	shr.u32 	%r1503, %r2213, %r2110;
	and.b32  	%r1499, %r1503, %r221;
	mov.b32 	%r1479, 1;
	// begin inline asm
	{
    .reg .pred p;
    and.b32 %r1477, %r1499, %r1479;    setp.ne.u32 p, %r1477, 0;
    vote.ballot.sync.b32 %r1477, p, 0xffffffff;
    @!p not.b32 %r1477, %r1477;
}

	// end inline asm
	mov.b32 	%r1482, 2;
	// begin inline asm
	{
    .reg .pred p;
    and.b32 %r1480, %r1499, %r1482;    setp.ne.u32 p, %r1480, 0;
    vote.ballot.sync.b32 %r1480, p, 0xffffffff;
    @!p not.b32 %r1480, %r1480;
}

	// end inline asm
	and.b32  	%r1504, %r1480, %r1477;
	mov.b32 	%r1485, 4;
	// begin inline asm
	{
    .reg .pred p;
    and.b32 %r1483, %r1499, %r1485;    setp.ne.u32 p, %r1483, 0;
    vote.ballot.sync.b32 %r1483, p, 0xffffffff;
    @!p not.b32 %r1483, %r1483;
}

	// end inline asm
	and.b32  	%r1505, %r1483, %r1504;
	mov.b32 	%r1488, 8;
	// begin inline asm
	{
    .reg .pred p;
    and.b32 %r1486, %r1499, %r1488;    setp.ne.u32 p, %r1486, 0;
    vote.ballot.sync.b32 %r1486, p, 0xffffffff;
    @!p not.b32 %r1486, %r1486;
}

	// end inline asm
	and.b32  	%r1506, %r1486, %r1505;
	mov.b32 	%r1491, 16;
	// begin inline asm
	{
    .reg .pred p;
    and.b32 %r1489, %r1499, %r1491;    setp.ne.u32 p, %r1489, 0;
    vote.ballot.sync.b32 %r1489, p, 0xffffffff;
    @!p not.b32 %r1489, %r1489;
}

	// end inline asm
	and.b32  	%r1507, %r1489, %r1506;
	mov.b32 	%r1494, 32;
	// begin inline asm
	{
    .reg .pred p;
    and.b32 %r1492, %r1499, %r1494;    setp.ne.u32 p, %r1492, 0;
    vote.ballot.sync.b32 %r1492, p, 0xffffffff;
    @!p not.b32 %r1492, %r1492;
}

	// end inline asm
	and.b32  	%r1508, %r1492, %r1507;
	mov.b32 	%r1497, 64;
	// begin inline asm
	{
    .reg .pred p;
    and.b32 %r1495, %r1499, %r1497;    setp.ne.u32 p, %r1495, 0;
    vote.ballot.sync.b32 %r1495, p, 0xffffffff;
    @!p not.b32 %r1495, %r1495;
}

	// end inline asm
	and.b32  	%r1509, %r1495, %r1508;
	mov.b32 	%r1500, 128;
	// begin inline asm
	{
    .reg .pred p;
    and.b32 %r1498, %r1499, %r1500;    setp.ne.u32 p, %r1498, 0;
    vote.ballot.sync.b32 %r1498, p, 0xffffffff;
    @!p not.b32 %r1498, %r1498;
}

	// end inline asm
	and.b32  	%r1510, %r1498, %r1509;
	clz.b32 	%r1511, %r1510;
	sub.s32 	%r313, 31, %r1511;
	and.b32  	%r1512, %r878, %r1510;
	popc.b32 	%r314, %r1512;
	setp.ne.s32 	%p135, %r443, %r313;
	mov.b32 	%r2244, 0;
	@%p135 bra 	$L__BB44_211;
	shl.b32 	%r1517, %r1499, 2;
	add.s32 	%r1518, %r219, %r1517;
	atom.shared.add.u32 	%r2244, [%r1518], %r314;
$L__BB44_211:
	ld.param.u32 	%r2111, [_ZN3cub18CUB_300001_SM_10006detail10radix_sort29DeviceRadixSortOnesweepKernelINS1_5radix10policy_hubIiiyE10Policy1000ELNS0_9SortOrderE0EiiyiiNS1_21identity_decomposer_tEEEvPT5_SB_PT3_PKSC_PT1_PKSG_PT2_PKSK_T4_iiT6__param_9];
	shfl.sync.idx.b32	%r1544|%p136, %r2244, %r313, 31, -1;
	add.s32 	%r317, %r314, %r1544;
	shr.u32 	%r1545, %r2212, %r2111;
	and.b32  	%r1541, %r1545, %r221;
	mov.b32 	%r1521, 1;
	// begin inline asm
	{
    .reg .pred p;
    and.b32 %r1519, %r1541, %r1521;    setp.ne.u32 p, %r1519, 0;
    vote.ballot.sync.b32 %r1519, p, 0xffffffff;
    @!p not.b32 %r1519, %r1519;
}

	// end inline asm
	mov.b32 	%r1524, 2;
	// begin inline asm
	{
    .reg .pred p;
    and.b32 %r1522, %r1541, %r1524;    setp.ne.u32 p, %r1522, 0;
    vote.ballot.sync.b32 %r1522, p, 0xffffffff;
    @!p not.b32 %r1522, %r1522;
}

	// end inline asm
	and.b32  	%r1546, %r1522, %r1519;
	mov.b32 	%r1527, 4;
	// begin inline asm
	{
    .reg .pred p;
    and.b32 %r1525, %r1541, %r1527;    setp.ne.u32 p, %r1525, 0;
    vote.ballot.sync.b32 %r1525, p, 0xffffffff;
    @!p not.b32 %r1525, %r1525;
}

	// end inline asm
	and.b32  	%r1547, %r1525, %r1546;
	mov.b32 	%r1530, 8;
	// begin inline asm
	{
    .reg .pred p;
    and.b32 %r1528, %r1541, %r1530;    setp.ne.u32 p, %r1528, 0;
    vote.ballot.sync.b32 %r1528, p, 0xffffffff;
    @!p not.b32 %r1528, %r1528;
}

	// end inline asm
	and.b32  	%r1548, %r1528, %r1547;
	mov.b32 	%r1533, 16;
	// begin inline asm
	{
    .reg .pred p;
    and.b32 %r1531, %r1541, %r1533;    setp.ne.u32 p, %r1531, 0;
    vote.ballot.sync.b32 %r1531, p, 0xffffffff;
    @!p not.b32 %r1531, %r1531;
}

	// end inline asm
	and.b32  	%r1549, %r1531, %r1548;
	mov.b32 	%r1536, 32;
	// begin inline asm
	{
    .reg .pred p;
    and.b32 %r1534, %r1541, %r1536;    setp.ne.u32 p, %r1534, 0;
    vote.ballot.sync.b32 %r1534, p, 0xffffffff;
    @!p not.b32 %r1534, %r1534;
}

	// end inline asm
	and.b32  	%r1550, %r1534, %r1549;
	mov.b32 	%r1539, 64;
	// begin inline asm
	{
    .reg .pred p;
    and.b32 %r1537, %r1541, %r1539;    setp.ne.u32 p, %r1537, 0;
    vote.ballot.sync.b32 %r1537, p, 0xffffffff;
    @!p not.b32 %r1537, %r1537;
}

	// end inline asm
	and.b32  	%r1551, %r1537, %r1550;
	mov.b32 	%r1542, 128;
	// begin inline asm
	{
    .reg .pred p;
    and.b32 %r1540, %r1541, %r1542;    setp.ne.u32 p, %r1540, 0;
    vote.ballot.sync.b32 %r1540, p, 0xffffffff;
    @!p not.b32 %r1540, %r1540;
}

	// end inline asm
	and.b32  	%r1552, %r1540, %r1551;
	clz.b32 	%r1553, %r1552;
	sub.s32 	%r319, 31, %r1553;
	and.b32  	%r1554, %r878, %r1552;
	popc.b32 	%r320, %r1554;
	setp.ne.s32 	%p137, %r443, %r319;
	mov.b32 	%r2245, 0;
	@%p137 bra 	$L__BB44_213;
	shl.b32 	%r1559, %r1541, 2;
	add.s32 	%r1560, %r219, %r1559;
	atom.shared.add.u32 	%r2245, [%r1560], %r320;
$L__BB44_213:
	setp.gt.u32 	%p138, %r1, 255;
	shfl.sync.idx.b32	%r1561|%p139, %r2245, %r319, 31, -1;
	add.s32 	%r1562, %r320, %r1561;
	bar.sync 	0;
	shl.b32 	%r1563, %r227, 2;
	add.s32 	%r323, %r783, %r1563;
	st.shared.u32 	[%r323+-4], %r2228;
	shl.b32 	%r1565, %r233, 2;
	add.s32 	%r324, %r783, %r1565;
	st.shared.u32 	[%r324+-4], %r2227;
	shl.b32 	%r1566, %r239, 2;
	add.s32 	%r325, %r783, %r1566;
	st.shared.u32 	[%r325+-4], %r2226;
	shl.b32 	%r1567, %r245, 2;
	add.s32 	%r326, %r783, %r1567;
	st.shared.u32 	[%r326+-4], %r2225;
	shl.b32 	%r1568, %r251, 2;
	add.s32 	%r327, %r783, %r1568;
	st.shared.u32 	[%r327+-4], %r2224;
	shl.b32 	%r1569, %r257, 2;
	add.s32 	%r328, %r783, %r1569;
	st.shared.u32 	[%r328+-4], %r2223;
	shl.b32 	%r1570, %r263, 2;
	add.s32 	%r329, %r783, %r1570;
	st.shared.u32 	[%r329+-4], %r2222;
	shl.b32 	%r1571, %r269, 2;
	add.s32 	%r330, %r783, %r1571;
	st.shared.u32 	[%r330+-4], %r2221;
	shl.b32 	%r1572, %r275, 2;
	add.s32 	%r331, %r783, %r1572;
	st.shared.u32 	[%r331+-4], %r2220;
	shl.b32 	%r1573, %r281, 2;
	add.s32 	%r332, %r783, %r1573;
	st.shared.u32 	[%r332+-4], %r2219;
	shl.b32 	%r1574, %r287, 2;
	add.s32 	%r333, %r783, %r1574;
	st.shared.u32 	[%r333+-4], %r2218;
	shl.b32 	%r1575, %r293, 2;
	add.s32 	%r334, %r783, %r1575;
	st.shared.u32 	[%r334+-4], %r2217;
	shl.b32 	%r1576, %r299, 2;
	add.s32 	%r335, %r783, %r1576;
	st.shared.u32 	[%r335+-4], %r2216;
	shl.b32 	%r1577, %r305, 2;
	add.s32 	%r336, %r783, %r1577;
	st.shared.u32 	[%r336+-4], %r2215;
	shl.b32 	%r1578, %r311, 2;
	add.s32 	%r337, %r783, %r1578;
	st.shared.u32 	[%r337+-4], %r2214;
	shl.b32 	%r1579, %r317, 2;
	add.s32 	%r338, %r783, %r1579;
	st.shared.u32 	[%r338+-4], %r2213;
	shl.b32 	%r1580, %r1562, 2;
	add.s32 	%r339, %r783, %r1580;
	st.shared.u32 	[%r339+-4], %r2212;
	shl.b32 	%r1581, %r1, 3;
	add.s32 	%r1582, %r783, %r1581;
	add.s32 	%r340, %r1582, 26112;
	@%p138 bra 	$L__BB44_221;
	ld.param.u64 	%rd437, [_ZN3cub18CUB_300001_SM_10006detail10radix_sort29DeviceRadixSortOnesweepKernelINS1_5radix10policy_hubIiiyE10Policy1000ELNS0_9SortOrderE0EiiyiiNS1_21identity_decomposer_tEEEvPT5_SB_PT3_PKSC_PT1_PKSG_PT2_PKSK_T4_iiT6__param_3];
	cvta.to.global.u64 	%rd93, %rd437;
	shl.b64 	%rd94, %rd9, 3;
	add.s64 	%rd95, %rd93, %rd94;
	ld.global.u64 	%rd96, [%rd95];
	cvt.s64.s32 	%rd97, %r218;
	sub.s64 	%rd456, %rd96, %rd97;
	st.shared.u64 	[%r340], %rd456;
	setp.lt.s32 	%p140, %r3, 1;
	mov.u32 	%r2249, %r2174;
	@%p140 bra 	$L__BB44_220;
	mov.b32 	%r2247, -1;
	mov.u32 	%r2246, %r3;
	mov.u32 	%r2249, %r2174;
$L__BB44_216:
	ld.param.u64 	%rd430, [_ZN3cub18CUB_300001_SM_10006detail10radix_sort29DeviceRadixSortOnesweepKernelINS1_5radix10policy_hubIiiyE10Policy1000ELNS0_9SortOrderE0EiiyiiNS1_21identity_decomposer_tEEEvPT5_SB_PT3_PKSC_PT1_PKSG_PT2_PKSK_T4_iiT6__param_0];
	add.s32 	%r344, %r2246, -1;
	shl.b32 	%r1584, %r344, 8;
	add.s32 	%r1585, %r1584, %r1;
	cvta.to.global.u64 	%rd98, %rd430;
	mul.wide.s32 	%rd99, %r1585, 4;
	add.s64 	%rd19, %rd98, %rd99;
$L__BB44_217:
	membar.cta;
	ld.volatile.global.u32 	%r345, [%rd19];
	setp.eq.s32 	%p141, %r345, 0;
	@%p141 bra 	$L__BB44_217;
	and.b32  	%r1586, %r345, 1073741823;
	add.s32 	%r2249, %r1586, %r2249;
	setp.gt.s32 	%p142, %r345, -1;
	vote.sync.ballot.b32 	%r2247, %p142, %r2247;
	setp.gt.u32 	%p144, %r2246, 1;
	and.pred  	%p145, %p142, %p144;
	mov.u32 	%r2246, %r344;
	@%p145 bra 	$L__BB44_216;
	ld.shared.u64 	%rd456, [%r340];
$L__BB44_220:
	ld.param.u64 	%rd431, [_ZN3cub18CUB_300001_SM_10006detail10radix_sort29DeviceRadixSortOnesweepKernelINS1_5radix10policy_hubIiiyE10Policy1000ELNS0_9SortOrderE0EiiyiiNS1_21identity_decomposer_tEEEvPT5_SB_PT3_PKSC_PT1_PKSG_PT2_PKSK_T4_iiT6__param_0];
	or.b32  	%r1587, %r2249, -2147483648;
	cvta.to.global.u64 	%rd100, %rd431;
	shl.b32 	%r1588, %r3, 8;
	add.s32 	%r1589, %r1588, %r1;
	mul.wide.s32 	%rd101, %r1589, 4;
	add.s64 	%rd102, %rd100, %rd101;
	st.volatile.global.u32 	[%rd102], %r1587;
	sub.s32 	%r1590, %r2249, %r2174;
	cvt.s64.s32 	%rd103, %r1590;
	add.s64 	%rd104, %rd456, %rd103;
	st.shared.u64 	[%r340], %rd104;
$L__BB44_221:
	ld.param.u32 	%r2087, [_ZN3cub18CUB_300001_SM_10006detail10radix_sort29DeviceRadixSortOnesweepKernelINS1_5radix10policy_hubIiiyE10Policy1000ELNS0_9SortOrderE0EiiyiiNS1_21identity_decomposer_tEEEvPT5_SB_PT3_PKSC_PT1_PKSG_PT2_PKSK_T4_iiT6__param_8];
	ld.param.u64 	%rd434, [_ZN3cub18CUB_300001_SM_10006detail10radix_sort29DeviceRadixSortOnesweepKernelINS1_5radix10policy_hubIiiyE10Policy1000ELNS0_9SortOrderE0EiiyiiNS1_21identity_decomposer_tEEEvPT5_SB_PT3_PKSC_PT1_PKSG_PT2_PKSK_T4_iiT6__param_2];
	setp.gt.u32 	%p146, %r1, 255;
	mad.lo.s32 	%r349, %r3, 6528, 6528;
	setp.lt.s32 	%p147, %r349, %r2087;
	setp.eq.s64 	%p148, %rd434, 0;
	or.pred  	%p149, %p148, %p147;
	or.pred  	%p150, %p146, %p149;
	@%p150 bra 	$L__BB44_223;
	ld.param.u64 	%rd435, [_ZN3cub18CUB_300001_SM_10006detail10radix_sort29DeviceRadixSortOnesweepKernelINS1_5radix10policy_hubIiiyE10Policy1000ELNS0_9SortOrderE0EiiyiiNS1_21identity_decomposer_tEEEvPT5_SB_PT3_PKSC_PT1_PKSG_PT2_PKSK_T4_iiT6__param_2];
	ld.shared.u64 	%rd105, [%r340];
	cvt.s64.s32 	%rd106, %r2174;
	cvt.s64.s32 	%rd107, %r218;
	add.s64 	%rd108, %rd107, %rd106;
	add.s64 	%rd109, %rd108, %rd105;
	cvta.to.global.u64 	%rd110, %rd435;
	shl.b64 	%rd111, %rd9, 3;
	add.s64 	%rd112, %rd110, %rd111;
	st.global.u64 	[%rd112], %rd109;
$L__BB44_223:
	ld.param.u32 	%r2088, [_ZN3cub18CUB_300001_SM_10006detail10radix_sort29DeviceRadixSortOnesweepKernelINS1_5radix10policy_hubIiiyE10Policy1000ELNS0_9SortOrderE0EiiyiiNS1_21identity_decomposer_tEEEvPT5_SB_PT3_PKSC_PT1_PKSG_PT2_PKSK_T4_iiT6__param_8];
	ld.param.u64 	%rd438, [_ZN3cub18CUB_300001_SM_10006detail10radix_sort29DeviceRadixSortOnesweepKernelINS1_5radix10policy_hubIiiyE10Policy1000ELNS0_9SortOrderE0EiiyiiNS1_21identity_decomposer_tEEEvPT5_SB_PT3_PKSC_PT1_PKSG_PT2_PKSK_T4_iiT6__param_4];
	cvta.to.global.u64 	%rd22, %rd438;
	shl.b32 	%r1591, %r1, 2;
	add.s32 	%r350, %r783, %r1591;
	setp.gt.s32 	%p151, %r349, %r2088;
	bar.sync 	0;
	@%p151 bra 	$L__BB44_225;
	ld.param.u32 	%r2112, [_ZN3cub18CUB_300001_SM_10006detail10radix_sort29DeviceRadixSortOnesweepKernelINS1_5radix10policy_hubIiiyE10Policy1000ELNS0_9SortOrderE0EiiyiiNS1_21identity_decomposer_tEEEvPT5_SB_PT3_PKSC_PT1_PKSG_PT2_PKSK_T4_iiT6__param_9];
	ld.shared.u32 	%r1593, [%r350];
	shr.u32 	%r1594, %r1593, %r2112;
	and.b32  	%r1595, %r1594, %r221;
	shl.b32 	%r1596, %r1595, 3;
	add.s32 	%r1598, %r783, 26112;
	add.s32 	%r1599, %r1598, %r1596;
	ld.shared.u64 	%rd113, [%r1599];
	add.s64 	%rd114, %rd113, %rd9;
	xor.b32  	%r1600, %r1593, -2147483648;
	shl.b64 	%rd115, %rd114, 2;
	add.s64 	%rd116, %rd22, %rd115;
	st.global.u32 	[%rd116], %r1600;
	bar.warp.sync 	-1;
	ld.shared.u32 	%r1601, [%r350+1536];
	shr.u32 	%r1602, %r1601, %r2112;
	and.b32  	%r1603, %r1602, %r221;
	shl.b32 	%r1604, %r1603, 3;
	add.s32 	%r1605, %r1598, %r1604;
	ld.shared.u64 	%rd117, [%r1605];
	add.s64 	%rd118, %rd117, %rd9;
	xor.b32  	%r1606, %r1601, -2147483648;
	shl.b64 	%rd119, %rd118, 2;
	add.s64 	%rd120, %rd22, %rd119;
	st.global.u32 	[%rd120+1536], %r1606;
	bar.warp.sync 	-1;
	ld.shared.u32 	%r1607, [%r350+3072];
	shr.u32 	%r1608, %r1607, %r2112;
	and.b32  	%r1609, %r1608, %r221;
	shl.b32 	%r1610, %r1609, 3;
	add.s32 	%r1611, %r1598, %r1610;
	ld.shared.u64 	%rd121, [%r1611];
	add.s64 	%rd122, %rd121, %rd9;
	xor.b32  	%r1612, %r1607, -2147483648;
	shl.b64 	%rd123, %rd122, 2;
	add.s64 	%rd124, %rd22, %rd123;
	st.global.u32 	[%rd124+3072], %r1612;
	bar.warp.sync 	-1;
	ld.shared.u32 	%r1613, [%r350+4608];
	shr.u32 	%r1614, %r1613, %r2112;
	and.b32  	%r1615, %r1614, %r221;
	shl.b32 	%r1616, %r1615, 3;
	add.s32 	%r1617, %r1598, %r1616;
	ld.shared.u64 	%rd125, [%r1617];
	add.s64 	%rd126, %rd125, %rd9;
	xor.b32  	%r1618, %r1613, -2147483648;
	shl.b64 	%rd127, %rd126, 2;
	add.s64 	%rd128, %rd22, %rd127;
	st.global.u32 	[%rd128+4608], %r1618;
	bar.warp.sync 	-1;
	ld.shared.u32 	%r1619, [%r350+6144];
	shr.u32 	%r1620, %r1619, %r2112;
	and.b32  	%r1621, %r1620, %r221;
	shl.b32 	%r1622, %r1621, 3;
	add.s32 	%r1623, %r1598, %r1622;
	ld.shared.u64 	%rd129, [%r1623];
	add.s64 	%rd130, %rd129, %rd9;
	xor.b32  	%r1624, %r1619, -2147483648;
	shl.b64 	%rd131, %rd130, 2;
	add.s64 	%rd132, %rd22, %rd131;
	st.global.u32 	[%rd132+6144], %r1624;
	bar.warp.sync 	-1;
	ld.shared.u32 	%r1625, [%r350+7680];
	shr.u32 	%r1626, %r1625, %r2112;
	and.b32  	%r1627, %r1626, %r221;
	shl.b32 	%r1628, %r1627, 3;
	add.s32 	%r1629, %r1598, %r1628;
	ld.shared.u64 	%rd133, [%r1629];
	add.s64 	%rd134, %rd133, %rd9;
	xor.b32  	%r1630, %r1625, -2147483648;
	shl.b64 	%rd135, %rd134, 2;
	add.s64 	%rd136, %rd22, %rd135;
	st.global.u32 	[%rd136+7680], %r1630;
	bar.warp.sync 	-1;
	ld.shared.u32 	%r1631, [%r350+9216];
	shr.u32 	%r1632, %r1631, %r2112;
	and.b32  	%r1633, %r1632, %r221;
	shl.b32 	%r1634, %r1633, 3;
	add.s32 	%r1635, %r1598, %r1634;
	ld.shared.u64 	%rd137, [%r1635];
	add.s64 	%rd138, %rd137, %rd9;
	xor.b32  	%r1636, %r1631, -2147483648;
	shl.b64 	%rd139, %rd138, 2;
	add.s64 	%rd140, %rd22, %rd139;
	st.global.u32 	[%rd140+9216], %r1636;
	bar.warp.sync 	-1;
	ld.shared.u32 	%r1637, [%r350+10752];
	shr.u32 	%r1638, %r1637, %r2112;
	and.b32  	%r1639, %r1638, %r221;
	shl.b32 	%r1640, %r1639, 3;
	add.s32 	%r1641, %r1598, %r1640;
	ld.shared.u64 	%rd141, [%r1641];
	add.s64 	%rd142, %rd141, %rd9;
	xor.b32  	%r1642, %r1637, -2147483648;
	shl.b64 	%rd143, %rd142, 2;
	add.s64 	%rd144, %rd22, %rd143;
	st.global.u32 	[%rd144+10752], %r1642;
	bar.warp.sync 	-1;
	ld.shared.u32 	%r1643, [%r350+12288];
	shr.u32 	%r1644, %r1643, %r2112;
	and.b32  	%r1645, %r1644, %r221;
	shl.b32 	%r1646, %r1645, 3;
	add.s32 	%r1647, %r1598, %r1646;
	ld.shared.u64 	%rd145, [%r1647];
	add.s64 	%rd146, %rd145, %rd9;
	xor.b32  	%r1648, %r1643, -2147483648;
	shl.b64 	%rd147, %rd146, 2;
	add.s64 	%rd148, %rd22, %rd147;
	st.global.u32 	[%rd148+12288], %r1648;
	bar.warp.sync 	-1;
	ld.shared.u32 	%r1649, [%r350+13824];
	shr.u32 	%r1650, %r1649, %r2112;
	and.b32  	%r1651, %r1650, %r221;
	shl.b32 	%r1652, %r1651, 3;
	add.s32 	%r1653, %r1598, %r1652;
	ld.shared.u64 	%rd149, [%r1653];
	add.s64 	%rd150, %rd149, %rd9;
	xor.b32  	%r1654, %r1649, -2147483648;
	shl.b64 	%rd151, %rd150, 2;
	add.s64 	%rd152, %rd22, %rd151;
	st.global.u32 	[%rd152+13824], %r1654;
	bar.warp.sync 	-1;
	ld.shared.u32 	%r1655, [%r350+15360];
	shr.u32 	%r1656, %r1655, %r2112;
	and.b32  	%r1657, %r1656, %r221;
	shl.b32 	%r1658, %r1657, 3;
	add.s32 	%r1659, %r1598, %r1658;
	ld.shared.u64 	%rd153, [%r1659];
	add.s64 	%rd154, %rd153, %rd9;
	xor.b32  	%r1660, %r1655, -2147483648;
	shl.b64 	%rd155, %rd154, 2;
	add.s64 	%rd156, %rd22, %rd155;
	st.global.u32 	[%rd156+15360], %r1660;
	bar.warp.sync 	-1;
	ld.shared.u32 	%r1661, [%r350+16896];
	shr.u32 	%r1662, %r1661, %r2112;
	and.b32  	%r1663, %r1662, %r221;
	shl.b32 	%r1664, %r1663, 3;
	add.s32 	%r1665, %r1598, %r1664;
	ld.shared.u64 	%rd157, [%r1665];
	add.s64 	%rd158, %rd157, %rd9;
	xor.b32  	%r1666, %r1661, -2147483648;
	shl.b64 	%rd159, %rd158, 2;
	add.s64 	%rd160, %rd22, %rd159;
	st.global.u32 	[%rd160+16896], %r1666;
	bar.warp.sync 	-1;
	ld.shared.u32 	%r1667, [%r350+18432];
	shr.u32 	%r1668, %r1667, %r2112;
	and.b32  	%r1669, %r1668, %r221;
	shl.b32 	%r1670, %r1669, 3;
	add.s32 	%r1671, %r1598, %r1670;
	ld.shared.u64 	%rd161, [%r1671];
	add.s64 	%rd162, %rd161, %rd9;
	xor.b32  	%r1672, %r1667, -2147483648;
	shl.b64 	%rd163, %rd162, 2;
	add.s64 	%rd164, %rd22, %rd163;
	st.global.u32 	[%rd164+18432], %r1672;
	bar.warp.sync 	-1;
	ld.shared.u32 	%r1673, [%r350+19968];
	shr.u32 	%r1674, %r1673, %r2112;
	and.b32  	%r1675, %r1674, %r221;
	shl.b32 	%r1676, %r1675, 3;
	add.s32 	%r1677, %r1598, %r1676;
	ld.shared.u64 	%rd165, [%r1677];
	add.s64 	%rd166, %rd165, %rd9;
	xor.b32  	%r1678, %r1673, -2147483648;
	shl.b64 	%rd167, %rd166, 2;
	add.s64 	%rd168, %rd22, %rd167;
	st.global.u32 	[%rd168+19968], %r1678;
	bar.warp.sync 	-1;
	ld.shared.u32 	%r1679, [%r350+21504];
	shr.u32 	%r1680, %r1679, %r2112;
	and.b32  	%r1681, %r1680, %r221;
	shl.b32 	%r1682, %r1681, 3;
	add.s32 	%r1683, %r1598, %r1682;
	ld.shared.u64 	%rd169, [%r1683];
	add.s64 	%rd170, %rd169, %rd9;
	xor.b32  	%r1684, %r1679, -2147483648;
	shl.b64 	%rd171, %rd170, 2;
	add.s64 	%rd172, %rd22, %rd171;
	st.global.u32 	[%rd172+21504], %r1684;
	bar.warp.sync 	-1;
	ld.shared.u32 	%r1685, [%r350+23040];
	shr.u32 	%r1686, %r1685, %r2112;
	and.b32  	%r1687, %r1686, %r221;
	shl.b32 	%r1688, %r1687, 3;
	add.s32 	%r1689, %r1598, %r1688;
	ld.shared.u64 	%rd173, [%r1689];
	add.s64 	%rd174, %rd173, %rd9;
	xor.b32  	%r1690, %r1685, -2147483648;
	shl.b64 	%rd175, %rd174, 2;
	add.s64 	%rd176, %rd22, %rd175;
	st.global.u32 	[%rd176+23040], %r1690;
	bar.warp.sync 	-1;
	ld.shared.u32 	%r1691, [%r350+24576];
	shr.u32 	%r1692, %r1691, %r2112;
	and.b32  	%r1693, %r1692, %r221;
	shl.b32 	%r1694, %r1693, 3;
	add.s32 	%r1695, %r1598, %r1694;
	ld.shared.u64 	%rd177, [%r1695];
	add.s64 	%rd178, %rd177, %rd9;
	xor.b32  	%r1696, %r1691, -2147483648;
	shl.b64 	%rd179, %rd178, 2;
	add.s64 	%rd180, %rd22, %rd179;
	st.global.u32 	[%rd180+24576], %r1696;
	bar.warp.sync 	-1;
	bra.uni 	$L__BB44_260;
$L__BB44_225:
	ld.param.u32 	%r2089, [_ZN3cub18CUB_300001_SM_10006detail10radix_sort29DeviceRadixSortOnesweepKernelINS1_5radix10policy_hubIiiyE10Policy1000ELNS0_9SortOrderE0EiiyiiNS1_21identity_decomposer_tEEEvPT5_SB_PT3_PKSC_PT1_PKSG_PT2_PKSK_T4_iiT6__param_8];
	mad.lo.s32 	%r351, %r3, -6528, %r2089;
	setp.ge.s32 	%p152, %r1, %r351;
	@%p152 bra 	$L__BB44_227;
	ld.param.u32 	%r2113, [_ZN3cub18CUB_300001_SM_10006detail10radix_sort29DeviceRadixSortOnesweepKernelINS1_5radix10policy_hubIiiyE10Policy1000ELNS0_9SortOrderE0EiiyiiNS1_21identity_decomposer_tEEEvPT5_SB_PT3_PKSC_PT1_PKSG_PT2_PKSK_T4_iiT6__param_9];
	ld.shared.u32 	%r1697, [%r350];
	shr.u32 	%r1698, %r1697, %r2113;
	and.b32  	%r1699, %r1698, %r221;
	shl.b32 	%r1700, %r1699, 3;
	add.s32 	%r1702, %r783, %r1700;
	ld.shared.u64 	%rd181, [%r1702+26112];
	xor.b32  	%r1703, %r1697, -2147483648;
	add.s64 	%rd182, %rd181, %rd9;
	shl.b64 	%rd183, %rd182, 2;
	add.s64 	%rd184, %rd22, %rd183;
	st.global.u32 	[%rd184], %r1703;
$L__BB44_227:
	bar.warp.sync 	-1;
	add.s32 	%r1704, %r1, 384;
	setp.ge.s32 	%p153, %r1704, %r351;
	@%p153 bra 	$L__BB44_229;
	ld.param.u32 	%r2114, [_ZN3cub18CUB_300001_SM_10006detail10radix_sort29DeviceRadixSortOnesweepKernelINS1_5radix10policy_hubIiiyE10Policy1000ELNS0_9SortOrderE0EiiyiiNS1_21identity_decomposer_tEEEvPT5_SB_PT3_PKSC_PT1_PKSG_PT2_PKSK_T4_iiT6__param_9];
	ld.shared.u32 	%r1705, [%r350+1536];
	shr.u32 	%r1706, %r1705, %r2114;
	and.b32  	%r1707, %r1706, %r221;
	shl.b32 	%r1708, %r1707, 3;
	add.s32 	%r1710, %r783, %r1708;
	ld.shared.u64 	%rd185, [%r1710+26112];
	xor.b32  	%r1711, %r1705, -2147483648;
	add.s64 	%rd186, %rd185, %rd9;
	shl.b64 	%rd187, %rd186, 2;
	add.s64 	%rd188, %rd22, %rd187;
	st.global.u32 	[%rd188+1536], %r1711;
$L__BB44_229:
	bar.warp.sync 	-1;
	add.s32 	%r1712, %r1, 768;
	setp.ge.s32 	%p154, %r1712, %r351;
	@%p154 bra 	$L__BB44_231;
	ld.param.u32 	%r2115, [_ZN3cub18CUB_300001_SM_10006detail10radix_sort29DeviceRadixSortOnesweepKernelINS1_5radix10policy_hubIiiyE10Policy1000ELNS0_9SortOrderE0EiiyiiNS1_21identity_decomposer_tEEEvPT5_SB_PT3_PKSC_PT1_PKSG_PT2_PKSK_T4_iiT6__param_9];
	ld.shared.u32 	%r1713, [%r350+3072];
	shr.u32 	%r1714, %r1713, %r2115;
	and.b32  	%r1715, %r1714, %r221;
	shl.b32 	%r1716, %r1715, 3;
	add.s32 	%r1718, %r783, %r1716;
	ld.shared.u64 	%rd189, [%r1718+26112];
	xor.b32  	%r1719, %r1713, -2147483648;
	add.s64 	%rd190, %rd189, %rd9;
	shl.b64 	%rd191, %rd190, 2;
	add.s64 	%rd192, %rd22, %rd191;
	st.global.u32 	[%rd192+3072], %r1719;
$L__BB44_231:
	bar.warp.sync 	-1;
	add.s32 	%r1720, %r1, 1152;
	setp.ge.s32 	%p155, %r1720, %r351;
	@%p155 bra 	$L__BB44_233;
	ld.param.u32 	%r2116, [_ZN3cub18CUB_300001_SM_10006detail10radix_sort29DeviceRadixSortOnesweepKernelINS1_5radix10policy_hubIiiyE10Policy1000ELNS0_9SortOrderE0EiiyiiNS1_21identity_decomposer_tEEEvPT5_SB_PT3_PKSC_PT1_PKSG_PT2_PKSK_T4_iiT6__param_9];
	ld.shared.u32 	%r1721, [%r350+4608];
	shr.u32 	%r1722, %r1721, %r2116;
	and.b32  	%r1723, %r1722, %r221;
	shl.b32 	%r1724, %r1723, 3;
	add.s32 	%r1726, %r783, %r1724;
	ld.shared.u64 	%rd193, [%r1726+26112];
	xor.b32  	%r1727, %r1721, -2147483648;
	add.s64 	%rd194, %rd193, %rd9;
	shl.b64 	%rd195, %rd194, 2;
	add.s64 	%rd196, %rd22, %rd195;
	st.global.u32 	[%rd196+4608], %r1727;
$L__BB44_233:
	bar.warp.sync 	-1;
	add.s32 	%r1728, %r1, 1536;
	setp.ge.s32 	%p156, %r1728, %r351;
	@%p156 bra 	$L__BB44_235;
	ld.param.u32 	%r2117, [_ZN3cub18CUB_300001_SM_10006detail10radix_sort29DeviceRadixSortOnesweepKernelINS1_5radix10policy_hubIiiyE10Policy1000ELNS0_9SortOrderE0EiiyiiNS1_21identity_decomposer_tEEEvPT5_SB_PT3_PKSC_PT1_PKSG_PT2_PKSK_T4_iiT6__param_9];
	ld.shared.u32 	%r1729, [%r350+6144];
	shr.u32 	%r1730, %r1729, %r2117;
	and.b32  	%r1731, %r1730, %r221;
	shl.b32 	%r1732, %r1731, 3;
	add.s32 	%r1734, %r783, %r1732;
	ld.shared.u64 	%rd197, [%r1734+26112];
	xor.b32  	%r1735, %r1729, -2147483648;
	add.s64 	%rd198, %rd197, %rd9;
	shl.b64 	%rd199, %rd198, 2;
	add.s64 	%rd200, %rd22, %rd199;
	st.global.u32 	[%rd200+6144], %r1735;
$L__BB44_235:
	bar.warp.sync 	-1;
	add.s32 	%r1736, %r1, 1920;
	setp.ge.s32 	%p157, %r1736, %r351;
	@%p157 bra 	$L__BB44_237;
	ld.param.u32 	%r2118, [_ZN3cub18CUB_300001_SM_10006detail10radix_sort29DeviceRadixSortOnesweepKernelINS1_5radix10policy_hubIiiyE10Policy1000ELNS0_9SortOrderE0EiiyiiNS1_21identity_decomposer_tEEEvPT5_SB_PT3_PKSC_PT1_PKSG_PT2_PKSK_T4_iiT6__param_9];
	ld.shared.u32 	%r1737, [%r350+7680];
	shr.u32 	%r1738, %r1737, %r2118;
	and.b32  	%r1739, %r1738, %r221;
	shl.b32 	%r1740, %r1739, 3;
	add.s32 	%r1742, %r783, %r1740;
	ld.shared.u64 	%rd201, [%r1742+26112];
	xor.b32  	%r1743, %r1737, -2147483648;
	add.s64 	%rd202, %rd201, %rd9;
	shl.b64 	%rd203, %rd202, 2;
	add.s64 	%rd204, %rd22, %rd203;
	st.global.u32 	[%rd204+7680], %r1743;
$L__BB44_237:
	bar.warp.sync 	-1;
	add.s32 	%r1744, %r1, 2304;
	setp.ge.s32 	%p158, %r1744, %r351;
	@%p158 bra 	$L__BB44_239;
	ld.param.u32 	%r2119, [_ZN3cub18CUB_300001_SM_10006detail10radix_sort29DeviceRadixSortOnesweepKernelINS1_5radix10policy_hubIiiyE10Policy1000ELNS0_9SortOrderE0EiiyiiNS1_21identity_decomposer_tEEEvPT5_SB_PT3_PKSC_PT1_PKSG_PT2_PKSK_T4_iiT6__param_9];
	ld.shared.u32 	%r1745, [%r350+9216];
	shr.u32 	%r1746, %r1745, %r2119;
	and.b32  	%r1747, %r1746, %r221;
	shl.b32 	%r1748, %r1747, 3;
	add.s32 	%r1750, %r783, %r1748;
	ld.shared.u64 	%rd205, [%r1750+26112];
	xor.b32  	%r1751, %r1745, -2147483648;
	add.s64 	%rd206, %rd205, %rd9;
	shl.b64 	%rd207, %rd206, 2;
	add.s64 	%rd208, %rd22, %rd207;
	st.global.u32 	[%rd208+9216], %r1751;
$L__BB44_239:
	bar.warp.sync 	-1;
	add.s32 	%r1752, %r1, 2688;
	setp.ge.s32 	%p159, %r1752, %r351;
	@%p159 bra 	$L__BB44_241;
	ld.param.u32 	%r2120, [_ZN3cub18CUB_300001_SM_10006detail10radix_sort29DeviceRadixSortOnesweepKernelINS1_5radix10policy_hubIiiyE10Policy1000ELNS0_9SortOrderE0EiiyiiNS1_21identity_decomposer_tEEEvPT5_SB_PT3_PKSC_PT1_PKSG_PT2_PKSK_T4_iiT6__param_9];
	ld.shared.u32 	%r1753, [%r350+10752];
	shr.u32 	%r1754, %r1753, %r2120;
	and.b32  	%r1755, %r1754, %r221;
	shl.b32 	%r1756, %r1755, 3;
	add.s32 	%r1758, %r783, %r1756;
	ld.shared.u64 	%rd209, [%r1758+26112];
	xor.b32  	%r1759, %r1753, -2147483648;
	add.s64 	%rd210, %rd209, %rd9;
	shl.b64 	%rd211, %rd210, 2;
	add.s64 	%rd212, %rd22, %rd211;
	st.global.u32 	[%rd212+10752], %r1759;
$L__BB44_241:
	bar.warp.sync 	-1;
	or.b32  	%r1760, %r1, 3072;
	setp.ge.s32 	%p160, %r1760, %r351;
	@%p160 bra 	$L__BB44_243;
	ld.param.u32 	%r2121, [_ZN3cub18CUB_300001_SM_10006detail10radix_sort29DeviceRadixSortOnesweepKernelINS1_5radix10policy_hubIiiyE10Policy1000ELNS0_9SortOrderE0EiiyiiNS1_21identity_decomposer_tEEEvPT5_SB_PT3_PKSC_PT1_PKSG_PT2_PKSK_T4_iiT6__param_9];
	ld.shared.u32 	%r1761, [%r350+12288];
	shr.u32 	%r1762, %r1761, %r2121;
	and.b32  	%r1763, %r1762, %r221;
	shl.b32 	%r1764, %r1763, 3;
	add.s32 	%r1766, %r783, %r1764;
	ld.shared.u64 	%rd213, [%r1766+26112];
	xor.b32  	%r1767, %r1761, -2147483648;
	add.s64 	%rd214, %rd213, %rd9;
	shl.b64 	%rd215, %rd214, 2;
	add.s64 	%rd216, %rd22, %rd215;
	st.global.u32 	[%rd216+12288], %r1767;
$L__BB44_243:
	bar.warp.sync 	-1;
	add.s32 	%r1768, %r1, 3456;
	setp.ge.s32 	%p161, %r1768, %r351;
	@%p161 bra 	$L__BB44_245;
	ld.param.u32 	%r2122, [_ZN3cub18CUB_300001_SM_10006detail10radix_sort29DeviceRadixSortOnesweepKernelINS1_5radix10policy_hubIiiyE10Policy1000ELNS0_9SortOrderE0EiiyiiNS1_21identity_decomposer_tEEEvPT5_SB_PT3_PKSC_PT1_PKSG_PT2_PKSK_T4_iiT6__param_9];
	ld.shared.u32 	%r1769, [%r350+13824];
	shr.u32 	%r1770, %r1769, %r2122;
	and.b32  	%r1771, %r1770, %r221;
	shl.b32 	%r1772, %r1771, 3;
	add.s32 	%r1774, %r783, %r1772;
	ld.shared.u64 	%rd217, [%r1774+26112];
	xor.b32  	%r1775, %r1769, -2147483648;
	add.s64 	%rd218, %rd217, %rd9;
	shl.b64 	%rd219, %rd218, 2;
	add.s64 	%rd220, %rd22, %rd219;
	st.global.u32 	[%rd220+13824], %r1775;
$L__BB44_245:
	bar.warp.sync 	-1;
	add.s32 	%r1776, %r1, 3840;
	setp.ge.s32 	%p162, %r1776, %r351;
	@%p162 bra 	$L__BB44_247;
	ld.param.u32 	%r2123, [_ZN3cub18CUB_300001_SM_10006detail10radix_sort29DeviceRadixSortOnesweepKernelINS1_5radix10policy_hubIiiyE10Policy1000ELNS0_9SortOrderE0EiiyiiNS1_21identity_decomposer_tEEEvPT5_SB_PT3_PKSC_PT1_PKSG_PT2_PKSK_T4_iiT6__param_9];
	ld.shared.u32 	%r1777, [%r350+15360];
	shr.u32 	%r1778, %r1777, %r2123;
	and.b32  	%r1779, %r1778, %r221;
	shl.b32 	%r1780, %r1779, 3;
	add.s32 	%r1782, %r783, %r1780;
	ld.shared.u64 	%rd221, [%r1782+26112];
	xor.b32  	%r1783, %r1777, -2147483648;
	add.s64 	%rd222, %rd221, %rd9;
	shl.b64 	%rd223, %rd222, 2;
	add.s64 	%rd224, %rd22, %rd223;
	st.global.u32 	[%rd224+15360], %r1783;
$L__BB44_247:
	bar.warp.sync 	-1;
	add.s32 	%r1784, %r1, 4224;
	setp.ge.s32 	%p163, %r1784, %r351;
	@%p163 bra 	$L__BB44_249;
	ld.param.u32 	%r2124, [_ZN3cub18CUB_300001_SM_10006detail10radix_sort29DeviceRadixSortOnesweepKernelINS1_5radix10policy_hubIiiyE10Policy1000ELNS0_9SortOrderE0EiiyiiNS1_21identity_decomposer_tEEEvPT5_SB_PT3_PKSC_PT1_PKSG_PT2_PKSK_T4_iiT6__param_9];
	ld.shared.u32 	%r1785, [%r350+16896];
	shr.u32 	%r1786, %r1785, %r2124;
	and.b32  	%r1787, %r1786, %r221;
	shl.b32 	%r1788, %r1787, 3;
	add.s32 	%r1790, %r783, %r1788;
	ld.shared.u64 	%rd225, [%r1790+26112];
	xor.b32  	%r1791, %r1785, -2147483648;
	add.s64 	%rd226, %rd225, %rd9;
	shl.b64 	%rd227, %rd226, 2;
	add.s64 	%rd228, %rd22, %rd227;
	st.global.u32 	[%rd228+16896], %r1791;
$L__BB44_249:
	bar.warp.sync 	-1;
	add.s32 	%r1792, %r1, 4608;
	setp.ge.s32 	%p164, %r1792, %r351;
	@%p164 bra 	$L__BB44_251;
	ld.param.u32 	%r2125, [_ZN3cub18CUB_300001_SM_10006detail10radix_sort29DeviceRadixSortOnesweepKernelINS1_5radix10policy_hubIiiyE10Policy1000ELNS0_9SortOrderE0EiiyiiNS1_21identity_decomposer_tEEEvPT5_SB_PT3_PKSC_PT1_PKSG_PT2_PKSK_T4_iiT6__param_9];
	ld.shared.u32 	%r1793, [%r350+18432];
	shr.u32 	%r1794, %r1793, %r2125;
	and.b32  	%r1795, %r1794, %r221;
	shl.b32 	%r1796, %r1795, 3;
	add.s32 	%r1798, %r783, %r1796;
	ld.shared.u64 	%rd229, [%r1798+26112];
	xor.b32  	%r1799, %r1793, -2147483648;
	add.s64 	%rd230, %rd229, %rd9;
	shl.b64 	%rd231, %rd230, 2;
	add.s64 	%rd232, %rd22, %rd231;
	st.global.u32 	[%rd232+18432], %r1799;
$L__BB44_251:
	bar.warp.sync 	-1;
	add.s32 	%r1800, %r1, 4992;
	setp.ge.s32 	%p165, %r1800, %r351;
	@%p165 bra 	$L__BB44_253;
	ld.param.u32 	%r2126, [_ZN3cub18CUB_300001_SM_10006detail10radix_sort29DeviceRadixSortOnesweepKernelINS1_5radix10policy_hubIiiyE10Policy1000ELNS0_9SortOrderE0EiiyiiNS1_21identity_decomposer_tEEEvPT5_SB_PT3_PKSC_PT1_PKSG_PT2_PKSK_T4_iiT6__param_9];
	ld.shared.u32 	%r1801, [%r350+19968];
	shr.u32 	%r1802, %r1801, %r2126;
	and.b32  	%r1803, %r1802, %r221;
	shl.b32 	%r1804, %r1803, 3;
	add.s32 	%r1806, %r783, %r1804;
	ld.shared.u64 	%rd233, [%r1806+26112];
	xor.b32  	%r1807, %r1801, -2147483648;
	add.s64 	%rd234, %rd233, %rd9;
	shl.b64 	%rd235, %rd234, 2;
	add.s64 	%rd236, %rd22, %rd235;
	st.global.u32 	[%rd236+19968], %r1807;
$L__BB44_253:
	bar.warp.sync 	-1;
	add.s32 	%r1808, %r1, 5376;
	setp.ge.s32 	%p166, %r1808, %r351;
	@%p166 bra 	$L__BB44_255;
	ld.param.u32 	%r2127, [_ZN3cub18CUB_300001_SM_10006detail10radix_sort29DeviceRadixSortOnesweepKernelINS1_5radix10policy_hubIiiyE10Policy1000ELNS0_9SortOrderE0EiiyiiNS1_21identity_decomposer_tEEEvPT5_SB_PT3_PKSC_PT1_PKSG_PT2_PKSK_T4_iiT6__param_9];
	ld.shared.u32 	%r1809, [%r350+21504];
	shr.u32 	%r1810, %r1809, %r2127;
	and.b32  	%r1811, %r1810, %r221;
	shl.b32 	%r1812, %r1811, 3;
	add.s32 	%r1814, %r783, %r1812;
	ld.shared.u64 	%rd237, [%r1814+26112];
	xor.b32  	%r1815, %r1809, -2147483648;
	add.s64 	%rd238, %rd237, %rd9;
	shl.b64 	%rd239, %rd238, 2;
	add.s64 	%rd240, %rd22, %rd239;
	st.global.u32 	[%rd240+21504], %r1815;
$L__BB44_255:
	bar.warp.sync 	-1;
	add.s32 	%r1816, %r1, 5760;
	setp.ge.s32 	%p167, %r1816, %r351;
	@%p167 bra 	$L__BB44_257;
	ld.param.u32 	%r2128, [_ZN3cub18CUB_300001_SM_10006detail10radix_sort29DeviceRadixSortOnesweepKernelINS1_5radix10policy_hubIiiyE10Policy1000ELNS0_9SortOrderE0EiiyiiNS1_21identity_decomposer_tEEEvPT5_SB_PT3_PKSC_PT1_PKSG_PT2_PKSK_T4_iiT6__param_9];
	ld.shared.u32 	%r1817, [%r350+23040];
	shr.u32 	%r1818, %r1817, %r2128;
	and.b32  	%r1819, %r1818, %r221;
	shl.b32 	%r1820, %r1819, 3;
	add.s32 	%r1822, %r783, %r1820;
	ld.shared.u64 	%rd241, [%r1822+26112];
	xor.b32  	%r1823, %r1817, -2147483648;
	add.s64 	%rd242, %rd241, %rd9;
	shl.b64 	%rd243, %rd242, 2;
	add.s64 	%rd244, %rd22, %rd243;
	st.global.u32 	[%rd244+23040], %r1823;
$L__BB44_257:
	bar.warp.sync 	-1;
	or.b32  	%r1824, %r1, 6144;
	setp.ge.s32 	%p168, %r1824, %r351;
	@%p168 bra 	$L__BB44_259;
	ld.param.u32 	%r2129, [_ZN3cub18CUB_300001_SM_10006detail10radix_sort29DeviceRadixSortOnesweepKernelINS1_5radix10policy_hubIiiyE10Policy1000ELNS0_9SortOrderE0EiiyiiNS1_21identity_decomposer_tEEEvPT5_SB_PT3_PKSC_PT1_PKSG_PT2_PKSK_T4_iiT6__param_9];
	ld.shared.u32 	%r1825, [%r350+24576];
	shr.u32 	%r1826, %r1825, %r2129;
	and.b32  	%r1827, %r1826, %r221;
	shl.b32 	%r1828, %r1827, 3;
	add.s32 	%r1830, %r783, %r1828;
	ld.shared.u64 	%rd245, [%r1830+26112];
	xor.b32  	%r1831, %r1825, -2147483648;
	add.s64 	%rd246, %rd245, %rd9;
	shl.b64 	%rd247, %rd246, 2;
	add.s64 	%rd248, %rd22, %rd247;
	st.global.u32 	[%rd248+24576], %r1831;
$L__BB44_259:
	bar.warp.sync 	-1;
$L__BB44_260:
	ld.param.u32 	%r2130, [_ZN3cub18CUB_300001_SM_10006detail10radix_sort29DeviceRadixSortOnesweepKernelINS1_5radix10policy_hubIiiyE10Policy1000ELNS0_9SortOrderE0EiiyiiNS1_21identity_decomposer_tEEEvPT5_SB_PT3_PKSC_PT1_PKSG_PT2_PKSK_T4_iiT6__param_9];
	ld.param.u32 	%r2090, [_ZN3cub18CUB_300001_SM_10006detail10radix_sort29DeviceRadixSortOnesweepKernelINS1_5radix10policy_hubIiiyE10Policy1000ELNS0_9SortOrderE0EiiyiiNS1_21identity_decomposer_tEEEvPT5_SB_PT3_PKSC_PT1_PKSG_PT2_PKSK_T4_iiT6__param_8];
	setp.gt.s32 	%p169, %r349, %r2090;
	ld.shared.u32 	%r1832, [%r350];
	shr.u32 	%r1833, %r1832, %r2130;
	and.b32  	%r352, %r1833, %r221;
	ld.shared.u32 	%r1834, [%r350+1536];
	shr.u32 	%r1835, %r1834, %r2130;
	and.b32  	%r353, %r1835, %r221;
	ld.shared.u32 	%r1836, [%r350+3072];
	shr.u32 	%r1837, %r1836, %r2130;
	and.b32  	%r354, %r1837, %r221;
	ld.shared.u32 	%r1838, [%r350+4608];
	shr.u32 	%r1839, %r1838, %r2130;
	and.b32  	%r355, %r1839, %r221;
	ld.shared.u32 	%r1840, [%r350+6144];
	shr.u32 	%r1841, %r1840, %r2130;
	and.b32  	%r356, %r1841, %r221;
	ld.shared.u32 	%r1842, [%r350+7680];
	shr.u32 	%r1843, %r1842, %r2130;
	and.b32  	%r357, %r1843, %r221;
	ld.shared.u32 	%r1844, [%r350+9216];
	shr.u32 	%r1845, %r1844, %r2130;
	and.b32  	%r358, %r1845, %r221;
	ld.shared.u32 	%r1846, [%r350+10752];
	shr.u32 	%r1847, %r1846, %r2130;
	and.b32  	%r359, %r1847, %r221;
	ld.shared.u32 	%r1848, [%r350+12288];
	shr.u32 	%r1849, %r1848, %r2130;
	and.b32  	%r360, %r1849, %r221;
	ld.shared.u32 	%r1850, [%r350+13824];
	shr.u32 	%r1851, %r1850, %r2130;
	and.b32  	%r361, %r1851, %r221;
	ld.shared.u32 	%r1852, [%r350+15360];
	shr.u32 	%r1853, %r1852, %r2130;
	and.b32  	%r362, %r1853, %r221;
	ld.shared.u32 	%r1854, [%r350+16896];
	shr.u32 	%r1855, %r1854, %r2130;
	and.b32  	%r363, %r1855, %r221;
	ld.shared.u32 	%r1856, [%r350+18432];
	shr.u32 	%r1857, %r1856, %r2130;
	and.b32  	%r364, %r1857, %r221;
	ld.shared.u32 	%r1858, [%r350+19968];
	shr.u32 	%r1859, %r1858, %r2130;
	and.b32  	%r365, %r1859, %r221;
	ld.shared.u32 	%r1860, [%r350+21504];
	shr.u32 	%r1861, %r1860, %r2130;
	and.b32  	%r366, %r1861, %r221;
	ld.shared.u32 	%r1862, [%r350+23040];
	shr.u32 	%r1863, %r1862, %r2130;
	and.b32  	%r367, %r1863, %r221;
	ld.shared.u32 	%r1864, [%r350+24576];
	shr.u32 	%r1865, %r1864, %r2130;
	and.b32  	%r368, %r1865, %r221;
	@%p169 bra 	$L__BB44_262;
	ld.param.u64 	%rd443, [_ZN3cub18CUB_300001_SM_10006detail10radix_sort29DeviceRadixSortOnesweepKernelINS1_5radix10policy_hubIiiyE10Policy1000ELNS0_9SortOrderE0EiiyiiNS1_21identity_decomposer_tEEEvPT5_SB_PT3_PKSC_PT1_PKSG_PT2_PKSK_T4_iiT6__param_7];
	cvta.to.global.u64 	%rd249, %rd443;
	and.b32  	%r1869, %r1, 31;
	or.b32  	%r1870, %r647, %r1869;
	cvt.u64.u32 	%rd250, %r1870;
	mul.lo.s32 	%r1871, %r3, 6528;
	cvt.s64.s32 	%rd251, %r1871;
	add.s64 	%rd252, %rd250, %rd251;
	shl.b64 	%rd253, %rd252, 2;
	add.s64 	%rd254, %rd249, %rd253;
	ld.global.u32 	%r2266, [%rd254];
	ld.global.u32 	%r2267, [%rd254+128];
	ld.global.u32 	%r2268, [%rd254+256];
	ld.global.u32 	%r2269, [%rd254+384];
	ld.global.u32 	%r2270, [%rd254+512];
	ld.global.u32 	%r2271, [%rd254+640];
	ld.global.u32 	%r2272, [%rd254+768];
	ld.global.u32 	%r2273, [%rd254+896];
	ld.global.u32 	%r2274, [%rd254+1024];
	ld.global.u32 	%r2275, [%rd254+1152];
	ld.global.u32 	%r2276, [%rd254+1280];
	ld.global.u32 	%r2277, [%rd254+1408];
	ld.global.u32 	%r2278, [%rd254+1536];
	ld.global.u32 	%r2279, [%rd254+1664];
	ld.global.u32 	%r2280, [%rd254+1792];
	ld.global.u32 	%r2281, [%rd254+1920];
	ld.global.u32 	%r2282, [%rd254+2048];
	bra.uni 	$L__BB44_296;
$L__BB44_262:
	ld.param.u32 	%r2091, [_ZN3cub18CUB_300001_SM_10006detail10radix_sort29DeviceRadixSortOnesweepKernelINS1_5radix10policy_hubIiiyE10Policy1000ELNS0_9SortOrderE0EiiyiiNS1_21identity_decomposer_tEEEvPT5_SB_PT3_PKSC_PT1_PKSG_PT2_PKSK_T4_iiT6__param_8];
	ld.param.u64 	%rd444, [_ZN3cub18CUB_300001_SM_10006detail10radix_sort29DeviceRadixSortOnesweepKernelINS1_5radix10policy_hubIiiyE10Policy1000ELNS0_9SortOrderE0EiiyiiNS1_21identity_decomposer_tEEEvPT5_SB_PT3_PKSC_PT1_PKSG_PT2_PKSK_T4_iiT6__param_7];
	cvta.to.global.u64 	%rd255, %rd444;
	add.s64 	%rd23, %rd255, %rd63;
	cvt.u32.u64 	%r1874, %rd7;
	sub.s32 	%r386, %r2091, %r649;
	setp.ge.s32 	%p170, %r1874, %r386;
	@%p170 bra 	$L__BB44_264;
	ld.global.u32 	%r2266, [%rd23];
$L__BB44_264:
	add.s32 	%r1877, %r1874, 32;
	setp.ge.s32 	%p171, %r1877, %r386;
	@%p171 bra 	$L__BB44_266;
	ld.global.u32 	%r2267, [%rd23+128];
$L__BB44_266:
	add.s32 	%r1880, %r1874, 64;
	setp.ge.s32 	%p172, %r1880, %r386;
	@%p172 bra 	$L__BB44_268;
	ld.global.u32 	%r2268, [%rd23+256];
$L__BB44_268:
	add.s32 	%r1883, %r1874, 96;
	setp.ge.s32 	%p173, %r1883, %r386;
	@%p173 bra 	$L__BB44_270;
	ld.global.u32 	%r2269, [%rd23+384];
$L__BB44_270:
	add.s32 	%r1886, %r1874, 128;
	setp.ge.s32 	%p174, %r1886, %r386;
	@%p174 bra 	$L__BB44_272;
	ld.global.u32 	%r2270, [%rd23+512];
$L__BB44_272:
	add.s32 	%r1889, %r1874, 160;
	setp.ge.s32 	%p175, %r1889, %r386;
	@%p175 bra 	$L__BB44_274;
	ld.global.u32 	%r2271, [%rd23+640];
$L__BB44_274:
	add.s32 	%r1892, %r1874, 192;
	setp.ge.s32 	%p176, %r1892, %r386;
	@%p176 bra 	$L__BB44_276;
	ld.global.u32 	%r2272, [%rd23+768];
$L__BB44_276:
	add.s32 	%r1895, %r1874, 224;
	setp.ge.s32 	%p177, %r1895, %r386;
	@%p177 bra 	$L__BB44_278;
	ld.param.u64 	%rd445, [_ZN3cub18CUB_300001_SM_10006detail10radix_sort29DeviceRadixSortOnesweepKernelINS1_5radix10policy_hubIiiyE10Policy1000ELNS0_9SortOrderE0EiiyiiNS1_21identity_decomposer_tEEEvPT5_SB_PT3_PKSC_PT1_PKSG_PT2_PKSK_T4_iiT6__param_7];
	cvta.to.global.u64 	%rd259, %rd445;
	cvt.s64.s32 	%rd260, %r649;
	add.s64 	%rd261, %rd7, %rd260;
	shl.b64 	%rd262, %rd261, 2;
	add.s64 	%rd263, %rd259, %rd262;
	ld.global.u32 	%r2273, [%rd263+896];
$L__BB44_278:
	add.s32 	%r1899, %r1874, 256;
	setp.ge.s32 	%p178, %r1899, %r386;
	@%p178 bra 	$L__BB44_280;
	ld.param.u64 	%rd446, [_ZN3cub18CUB_300001_SM_10006detail10radix_sort29DeviceRadixSortOnesweepKernelINS1_5radix10policy_hubIiiyE10Policy1000ELNS0_9SortOrderE0EiiyiiNS1_21identity_decomposer_tEEEvPT5_SB_PT3_PKSC_PT1_PKSG_PT2_PKSK_T4_iiT6__param_7];
	cvta.to.global.u64 	%rd264, %rd446;
	cvt.s64.s32 	%rd265, %r649;
	add.s64 	%rd266, %rd7, %rd265;
	shl.b64 	%rd267, %rd266, 2;
	add.s64 	%rd268, %rd264, %rd267;
	ld.global.u32 	%r2274, [%rd268+1024];
$L__BB44_280:
	add.s32 	%r1903, %r1874, 288;
	setp.ge.s32 	%p179, %r1903, %r386;
	@%p179 bra 	$L__BB44_282;
	ld.param.u64 	%rd447, [_ZN3cub18CUB_300001_SM_10006detail10radix_sort29DeviceRadixSortOnesweepKernelINS1_5radix10policy_hubIiiyE10Policy1000ELNS0_9SortOrderE0EiiyiiNS1_21identity_decomposer_tEEEvPT5_SB_PT3_PKSC_PT1_PKSG_PT2_PKSK_T4_iiT6__param_7];
	cvta.to.global.u64 	%rd269, %rd447;
	cvt.s64.s32 	%rd270, %r649;
	add.s64 	%rd271, %rd7, %rd270;
	shl.b64 	%rd272, %rd271, 2;
	add.s64 	%rd273, %rd269, %rd272;
	ld.global.u32 	%r2275, [%rd273+1152];
$L__BB44_282:
	add.s32 	%r1907, %r1874, 320;
	setp.ge.s32 	%p180, %r1907, %r386;
	@%p180 bra 	$L__BB44_284;
	ld.param.u64 	%rd448, [_ZN3cub18CUB_300001_SM_10006detail10radix_sort29DeviceRadixSortOnesweepKernelINS1_5radix10policy_hubIiiyE10Policy1000ELNS0_9SortOrderE0EiiyiiNS1_21identity_decomposer_tEEEvPT5_SB_PT3_PKSC_PT1_PKSG_PT2_PKSK_T4_iiT6__param_7];
	cvta.to.global.u64 	%rd274, %rd448;
	cvt.s64.s32 	%rd275, %r649;
	add.s64 	%rd276, %rd7, %rd275;
	shl.b64 	%rd277, %rd276, 2;
	add.s64 	%rd278, %rd274, %rd277;
	ld.global.u32 	%r2276, [%rd278+1280];
$L__BB44_284:
	add.s32 	%r1911, %r1874, 352;
	setp.ge.s32 	%p181, %r1911, %r386;
	@%p181 bra 	$L__BB44_286;
	ld.param.u64 	%rd449, [_ZN3cub18CUB_300001_SM_10006detail10radix_sort29DeviceRadixSortOnesweepKernelINS1_5radix10policy_hubIiiyE10Policy1000ELNS0_9SortOrderE0EiiyiiNS1_21identity_decomposer_tEEEvPT5_SB_PT3_PKSC_PT1_PKSG_PT2_PKSK_T4_iiT6__param_7];
	cvta.to.global.u64 	%rd279, %rd449;
	mul.lo.s32 	%r1912, %r3, 6528;
	cvt.s64.s32 	%rd280, %r1912;
	add.s64 	%rd281, %rd7, %rd280;
	shl.b64 	%rd282, %rd281, 2;
	add.s64 	%rd283, %rd279, %rd282;
	ld.global.u32 	%r2277, [%rd283+1408];
$L__BB44_286:
	add.s32 	%r1915, %r1874, 384;
	setp.ge.s32 	%p182, %r1915, %r386;
	@%p182 bra 	$L__BB44_288;
	ld.param.u64 	%rd450, [_ZN3cub18CUB_300001_SM_10006detail10radix_sort29DeviceRadixSortOnesweepKernelINS1_5radix10policy_hubIiiyE10Policy1000ELNS0_9SortOrderE0EiiyiiNS1_21identity_decomposer_tEEEvPT5_SB_PT3_PKSC_PT1_PKSG_PT2_PKSK_T4_iiT6__param_7];
	cvta.to.global.u64 	%rd284, %rd450;
	mul.lo.s32 	%r1916, %r3, 6528;
	cvt.s64.s32 	%rd285, %r1916;
	add.s64 	%rd286, %rd7, %rd285;
	shl.b64 	%rd287, %rd286, 2;
	add.s64 	%rd288, %rd284, %rd287;
	ld.global.u32 	%r2278, [%rd288+1536];
$L__BB44_288:
	cvt.u32.u64 	%r1918, %rd7;
	add.s32 	%r1919, %r1918, 416;
	setp.ge.s32 	%p183, %r1919, %r386;
	@%p183 bra 	$L__BB44_290;
	ld.param.u64 	%rd451, [_ZN3cub18CUB_300001_SM_10006detail10radix_sort29DeviceRadixSortOnesweepKernelINS1_5radix10policy_hubIiiyE10Policy1000ELNS0_9SortOrderE0EiiyiiNS1_21identity_decomposer_tEEEvPT5_SB_PT3_PKSC_PT1_PKSG_PT2_PKSK_T4_iiT6__param_7];
	cvta.to.global.u64 	%rd289, %rd451;
	mul.lo.s32 	%r1920, %r3, 6528;
	cvt.s64.s32 	%rd290, %r1920;
	add.s64 	%rd291, %rd7, %rd290;
	shl.b64 	%rd292, %rd291, 2;
	add.s64 	%rd293, %rd289, %rd292;
	ld.global.u32 	%r2279, [%rd293+1664];
$L__BB44_290:
	cvt.u32.u64 	%r1922, %rd7;
	add.s32 	%r1923, %r1922, 448;
	setp.ge.s32 	%p184, %r1923, %r386;
	@%p184 bra 	$L__BB44_292;
	ld.param.u64 	%rd452, [_ZN3cub18CUB_300001_SM_10006detail10radix_sort29DeviceRadixSortOnesweepKernelINS1_5radix10policy_hubIiiyE10Policy1000ELNS0_9SortOrderE0EiiyiiNS1_21identity_decomposer_tEEEvPT5_SB_PT3_PKSC_PT1_PKSG_PT2_PKSK_T4_iiT6__param_7];
	cvta.to.global.u64 	%rd294, %rd452;
	mul.lo.s32 	%r1924, %r3, 6528;
	cvt.s64.s32 	%rd295, %r1924;
	add.s64 	%rd296, %rd7, %rd295;
	shl.b64 	%rd297, %rd296, 2;
	add.s64 	%rd298, %rd294, %rd297;
	ld.global.u32 	%r2280, [%rd298+1792];
$L__BB44_292:
	cvt.u32.u64 	%r1926, %rd7;
	add.s32 	%r1927, %r1926, 480;
	setp.ge.s32 	%p185, %r1927, %r386;
	@%p185 bra 	$L__BB44_294;
	ld.param.u64 	%rd453, [_ZN3cub18CUB_300001_SM_10006detail10radix_sort29DeviceRadixSortOnesweepKernelINS1_5radix10policy_hubIiiyE10Policy1000ELNS0_9SortOrderE0EiiyiiNS1_21identity_decomposer_tEEEvPT5_SB_PT3_PKSC_PT1_PKSG_PT2_PKSK_T4_iiT6__param_7];
	cvta.to.global.u64 	%rd299, %rd453;
	mul.lo.s32 	%r1928, %r3, 6528;
	cvt.s64.s32 	%rd300, %r1928;
	add.s64 	%rd301, %rd7, %rd300;
	shl.b64 	%rd302, %rd301, 2;
	add.s64 	%rd303, %rd299, %rd302;
	ld.global.u32 	%r2281, [%rd303+1920];
$L__BB44_294:
	cvt.u32.u64 	%r1930, %rd7;
	add.s32 	%r1931, %r1930, 512;
	setp.ge.s32 	%p186, %r1931, %r386;
	@%p186 bra 	$L__BB44_296;
	ld.param.u64 	%rd454, [_ZN3cub18CUB_300001_SM_10006detail10radix_sort29DeviceRadixSortOnesweepKernelINS1_5radix10policy_hubIiiyE10Policy1000ELNS0_9SortOrderE0EiiyiiNS1_21identity_decomposer_tEEEvPT5_SB_PT3_PKSC_PT1_PKSG_PT2_PKSK_T4_iiT6__param_7];
	cvta.to.global.u64 	%rd304, %rd454;
	mov.u32 	%r1932, %tid.x;
	and.b32  	%r1933, %r1932, 992;
	mul.lo.s32 	%r1934, %r1933, 17;
	and.b32  	%r1935, %r1932, 31;
	or.b32  	%r1936, %r1934, %r1935;
	cvt.u64.u32 	%rd305, %r1936;
	mul.lo.s32 	%r1937, %r3, 6528;
	cvt.s64.s32 	%rd306, %r1937;
	add.s64 	%rd307, %rd305, %rd306;
	shl.b64 	%rd308, %rd307, 2;
	add.s64 	%rd309, %rd304, %rd308;
	ld.global.u32 	%r2282, [%rd309+2048];
$L__BB44_296:
	ld.param.u32 	%r2092, [_ZN3cub18CUB_300001_SM_10006detail10radix_sort29DeviceRadixSortOnesweepKernelINS1_5radix10policy_hubIiiyE10Policy1000ELNS0_9SortOrderE0EiiyiiNS1_21identity_decomposer_tEEEvPT5_SB_PT3_PKSC_PT1_PKSG_PT2_PKSK_T4_iiT6__param_8];
	ld.param.u64 	%rd441, [_ZN3cub18CUB_300001_SM_10006detail10radix_sort29DeviceRadixSortOnesweepKernelINS1_5radix10policy_hubIiiyE10Policy1000ELNS0_9SortOrderE0EiiyiiNS1_21identity_decomposer_tEEEvPT5_SB_PT3_PKSC_PT1_PKSG_PT2_PKSK_T4_iiT6__param_6];
	cvta.to.global.u64 	%rd24, %rd441;
	mov.u32 	%r437, %tid.x;
	cvt.u64.u32 	%rd25, %r437;
	shl.b32 	%r1938, %r437, 2;
	mov.u32 	%r1939, _ZZN3cub18CUB_300001_SM_10006detail10radix_sort29DeviceRadixSortOnesweepKernelINS1_5radix10policy_hubIiiyE10Policy1000ELNS0_9SortOrderE0EiiyiiNS1_21identity_decomposer_tEEEvPT5_SB_PT3_PKSC_PT1_PKSG_PT2_PKSK_T4_iiT6_E1s;
	add.s32 	%r438, %r1939, %r1938;
	mad.lo.s32 	%r1940, %r3, 6528, 6528;
	setp.gt.s32 	%p187, %r1940, %r2092;
	bar.sync 	0;
	st.shared.u32 	[%r323+-4], %r2266;
	st.shared.u32 	[%r324+-4], %r2267;
	st.shared.u32 	[%r325+-4], %r2268;
	st.shared.u32 	[%r326+-4], %r2269;
	st.shared.u32 	[%r327+-4], %r2270;
	st.shared.u32 	[%r328+-4], %r2271;
	st.shared.u32 	[%r329+-4], %r2272;
	st.shared.u32 	[%r330+-4], %r2273;
	st.shared.u32 	[%r331+-4], %r2274;
	st.shared.u32 	[%r332+-4], %r2275;
	st.shared.u32 	[%r333+-4], %r2276;
	st.shared.u32 	[%r334+-4], %r2277;
	st.shared.u32 	[%r335+-4], %r2278;
	st.shared.u32 	[%r336+-4], %r2279;
	st.shared.u32 	[%r337+-4], %r2280;
	st.shared.u32 	[%r338+-4], %r2281;
	st.shared.u32 	[%r339+-4], %r2282;
	bar.sync 	0;
	@%p187 bra 	$L__BB44_298;
	ld.shared.u32 	%r1941, [%r438];
	shl.b32 	%r1942, %r352, 3;
	add.s32 	%r1944, %r1939, 26112;
	add.s32 	%r1945, %r1944, %r1942;
	ld.shared.u64 	%rd310, [%r1945];
	add.s64 	%rd311, %rd310, %rd25;
	shl.b64 	%rd312, %rd311, 2;
	add.s64 	%rd313, %rd24, %rd312;
	st.global.u32 	[%rd313], %r1941;
	bar.warp.sync 	-1;
	ld.shared.u32 	%r1946, [%r438+1536];
	shl.b32 	%r1947, %r353, 3;
	add.s32 	%r1948, %r1944, %r1947;
	ld.shared.u64 	%rd314, [%r1948];
	add.s64 	%rd315, %rd314, %rd25;
	shl.b64 	%rd316, %rd315, 2;
	add.s64 	%rd317, %rd24, %rd316;
	st.global.u32 	[%rd317+1536], %r1946;
	bar.warp.sync 	-1;
	ld.shared.u32 	%r1949, [%r438+3072];
	shl.b32 	%r1950, %r354, 3;
	add.s32 	%r1951, %r1944, %r1950;
	ld.shared.u64 	%rd318, [%r1951];
	add.s64 	%rd319, %rd318, %rd25;
	shl.b64 	%rd320, %rd319, 2;
	add.s64 	%rd321, %rd24, %rd320;
	st.global.u32 	[%rd321+3072], %r1949;
	bar.warp.sync 	-1;
	ld.shared.u32 	%r1952, [%r438+4608];
	shl.b32 	%r1953, %r355, 3;
	add.s32 	%r1954, %r1944, %r1953;
	ld.shared.u64 	%rd322, [%r1954];
	add.s64 	%rd323, %rd322, %rd25;
	shl.b64 	%rd324, %rd323, 2;
	add.s64 	%rd325, %rd24, %rd324;
	st.global.u32 	[%rd325+4608], %r1952;
	bar.warp.sync 	-1;
	ld.shared.u32 	%r1955, [%r438+6144];
	shl.b32 	%r1956, %r356, 3;
	add.s32 	%r1957, %r1944, %r1956;
	ld.shared.u64 	%rd326, [%r1957];
	add.s64 	%rd327, %rd326, %rd25;
	shl.b64 	%rd328, %rd327, 2;
	add.s64 	%rd329, %rd24, %rd328;
	st.global.u32 	[%rd329+6144], %r1955;
	bar.warp.sync 	-1;
	ld.shared.u32 	%r1958, [%r438+7680];
	shl.b32 	%r1959, %r357, 3;
	add.s32 	%r1960, %r1944, %r1959;
	ld.shared.u64 	%rd330, [%r1960];
	add.s64 	%rd331, %rd330, %rd25;
	shl.b64 	%rd332, %rd331, 2;
	add.s64 	%rd333, %rd24, %rd332;
	st.global.u32 	[%rd333+7680], %r1958;
	bar.warp.sync 	-1;
	ld.shared.u32 	%r1961, [%r438+9216];
	shl.b32 	%r1962, %r358, 3;
	add.s32 	%r1963, %r1944, %r1962;
	ld.shared.u64 	%rd334, [%r1963];
	add.s64 	%rd335, %rd334, %rd25;
	shl.b64 	%rd336, %rd335, 2;
	add.s64 	%rd337, %rd24, %rd336;
	st.global.u32 	[%rd337+9216], %r1961;
	bar.warp.sync 	-1;
	ld.shared.u32 	%r1964, [%r438+10752];
	shl.b32 	%r1965, %r359, 3;
	add.s32 	%r1966, %r1944, %r1965;
	ld.shared.u64 	%rd338, [%r1966];
	add.s64 	%rd339, %rd338, %rd25;
	shl.b64 	%rd340, %rd339, 2;
	add.s64 	%rd341, %rd24, %rd340;
	st.global.u32 	[%rd341+10752], %r1964;
	bar.warp.sync 	-1;
	ld.shared.u32 	%r1967, [%r438+12288];
	shl.b32 	%r1968, %r360, 3;
	add.s32 	%r1969, %r1944, %r1968;
	ld.shared.u64 	%rd342, [%r1969];
	add.s64 	%rd343, %rd342, %rd25;
	shl.b64 	%rd344, %rd343, 2;
	add.s64 	%rd345, %rd24, %rd344;
	st.global.u32 	[%rd345+12288], %r1967;
	bar.warp.sync 	-1;
	ld.shared.u32 	%r1970, [%r438+13824];
	shl.b32 	%r1971, %r361, 3;
	add.s32 	%r1972, %r1944, %r1971;
	ld.shared.u64 	%rd346, [%r1972];
	add.s64 	%rd347, %rd346, %rd25;
	shl.b64 	%rd348, %rd347, 2;
	add.s64 	%rd349, %rd24, %rd348;
	st.global.u32 	[%rd349+13824], %r1970;
	bar.warp.sync 	-1;
	ld.shared.u32 	%r1973, [%r438+15360];
	shl.b32 	%r1974, %r362, 3;
	add.s32 	%r1975, %r1944, %r1974;
	ld.shared.u64 	%rd350, [%r1975];
	add.s64 	%rd351, %rd350, %rd25;
	shl.b64 	%rd352, %rd351, 2;
	add.s64 	%rd353, %rd24, %rd352;
	st.global.u32 	[%rd353+15360], %r1973;
	bar.warp.sync 	-1;
	ld.shared.u32 	%r1976, [%r438+16896];
	shl.b32 	%r1977, %r363, 3;
	add.s32 	%r1978, %r1944, %r1977;
	ld.shared.u64 	%rd354, [%r1978];
	add.s64 	%rd355, %rd354, %rd25;
	shl.b64 	%rd356, %rd355, 2;
	add.s64 	%rd357, %rd24, %rd356;
	st.global.u32 	[%rd357+16896], %r1976;
	bar.warp.sync 	-1;
	ld.shared.u32 	%r1979, [%r438+18432];
	shl.b32 	%r1980, %r364, 3;
	add.s32 	%r1981, %r1944, %r1980;
	ld.shared.u64 	%rd358, [%r1981];
	add.s64 	%rd359, %rd358, %rd25;
	shl.b64 	%rd360, %rd359, 2;
	add.s64 	%rd361, %rd24, %rd360;
	st.global.u32 	[%rd361+18432], %r1979;
	bar.warp.sync 	-1;
	ld.shared.u32 	%r1982, [%r438+19968];
	shl.b32 	%r1983, %r365, 3;
	add.s32 	%r1984, %r1944, %r1983;
	ld.shared.u64 	%rd362, [%r1984];
	add.s64 	%rd363, %rd362, %rd25;
	shl.b64 	%rd364, %rd363, 2;
	add.s64 	%rd365, %rd24, %rd364;
	st.global.u32 	[%rd365+19968], %r1982;
	bar.warp.sync 	-1;
	ld.shared.u32 	%r1985, [%r438+21504];
	shl.b32 	%r1986, %r366, 3;
	add.s32 	%r1987, %r1944, %r1986;
	ld.shared.u64 	%rd366, [%r1987];
	add.s64 	%rd367, %rd366, %rd25;
	shl.b64 	%rd368, %rd367, 2;
	add.s64 	%rd369, %rd24, %rd368;
	st.global.u32 	[%rd369+21504], %r1985;
	bar.warp.sync 	-1;
	ld.shared.u32 	%r1988, [%r438+23040];
	shl.b32 	%r1989, %r367, 3;
	add.s32 	%r1990, %r1944, %r1989;
	ld.shared.u64 	%rd370, [%r1990];
	add.s64 	%rd371, %rd370, %rd25;
	shl.b64 	%rd372, %rd371, 2;
	add.s64 	%rd373, %rd24, %rd372;
	st.global.u32 	[%rd373+23040], %r1988;
	bar.warp.sync 	-1;
	ld.shared.u32 	%r1991, [%r438+24576];
	shl.b32 	%r1992, %r368, 3;
	add.s32 	%r1993, %r1944, %r1992;
	ld.shared.u64 	%rd374, [%r1993];
	add.s64 	%rd375, %rd374, %rd25;
	shl.b64 	%rd376, %rd375, 2;
	add.s64 	%rd377, %rd24, %rd376;
	st.global.u32 	[%rd377+24576], %r1991;
	bar.warp.sync 	-1;
	bra.uni 	$L__BB44_333;
$L__BB44_298:
	ld.param.u32 	%r2093, [_ZN3cub18CUB_300001_SM_10006detail10radix_sort29DeviceRadixSortOnesweepKernelINS1_5radix10policy_hubIiiyE10Policy1000ELNS0_9SortOrderE0EiiyiiNS1_21identity_decomposer_tEEEvPT5_SB_PT3_PKSC_PT1_PKSG_PT2_PKSK_T4_iiT6__param_8];
	mad.lo.s32 	%r439, %r3, -6528, %r2093;
	shl.b32 	%r1994, %r352, 3;
	add.s32 	%r1996, %r1939, %r1994;
	ld.shared.u64 	%rd26, [%r1996+26112];
	setp.ge.s32 	%p188, %r437, %r439;
	@%p188 bra 	$L__BB44_300;
	ld.shared.u32 	%r1997, [%r438];
	add.s64 	%rd378, %rd26, %rd25;
	shl.b64 	%rd379, %rd378, 2;
	add.s64 	%rd380, %rd24, %rd379;
	st.global.u32 	[%rd380], %r1997;
$L__BB44_300:
	bar.warp.sync 	-1;
	shl.b32 	%r1998, %r353, 3;
	add.s32 	%r2000, %r1939, %r1998;
	ld.shared.u64 	%rd27, [%r2000+26112];
	add.s32 	%r2001, %r437, 384;
	setp.ge.s32 	%p189, %r2001, %r439;
	@%p189 bra 	$L__BB44_302;
	ld.shared.u32 	%r2002, [%r438+1536];
	add.s64 	%rd381, %rd27, %rd25;
	shl.b64 	%rd382, %rd381, 2;
	add.s64 	%rd383, %rd24, %rd382;
	st.global.u32 	[%rd383+1536], %r2002;
$L__BB44_302:
	bar.warp.sync 	-1;
	shl.b32 	%r2003, %r354, 3;
	add.s32 	%r2005, %r1939, %r2003;
	ld.shared.u64 	%rd28, [%r2005+26112];
	add.s32 	%r2006, %r437, 768;
	setp.ge.s32 	%p190, %r2006, %r439;
	@%p190 bra 	$L__BB44_304;
	ld.shared.u32 	%r2007, [%r438+3072];
	add.s64 	%rd384, %rd28, %rd25;
	shl.b64 	%rd385, %rd384, 2;
	add.s64 	%rd386, %rd24, %rd385;
	st.global.u32 	[%rd386+3072], %r2007;
$L__BB44_304:
	bar.warp.sync 	-1;
	shl.b32 	%r2008, %r355, 3;
	add.s32 	%r2010, %r1939, %r2008;
	ld.shared.u64 	%rd29, [%r2010+26112];
	add.s32 	%r2011, %r437, 1152;
	setp.ge.s32 	%p191, %r2011, %r439;
	@%p191 bra 	$L__BB44_306;
	ld.shared.u32 	%r2012, [%r438+4608];
	add.s64 	%rd387, %rd29, %rd25;
	shl.b64 	%rd388, %rd387, 2;
	add.s64 	%rd389, %rd24, %rd388;
	st.global.u32 	[%rd389+4608], %r2012;
$L__BB44_306:
	bar.warp.sync 	-1;
	shl.b32 	%r2013, %r356, 3;
	add.s32 	%r2015, %r1939, %r2013;
	ld.shared.u64 	%rd30, [%r2015+26112];
	add.s32 	%r2016, %r437, 1536;
	setp.ge.s32 	%p192, %r2016, %r439;
	@%p192 bra 	$L__BB44_308;
	ld.shared.u32 	%r2017, [%r438+6144];
	add.s64 	%rd390, %rd30, %rd25;
	shl.b64 	%rd391, %rd390, 2;
	add.s64 	%rd392, %rd24, %rd391;
	st.global.u32 	[%rd392+6144], %r2017;
$L__BB44_308:
	bar.warp.sync 	-1;
	shl.b32 	%r2018, %r357, 3;
	add.s32 	%r2020, %r1939, %r2018;
	ld.shared.u64 	%rd31, [%r2020+26112];
	add.s32 	%r2021, %r437, 1920;
	setp.ge.s32 	%p193, %r2021, %r439;
	@%p193 bra 	$L__BB44_310;
	ld.shared.u32 	%r2022, [%r438+7680];
	add.s64 	%rd393, %rd31, %rd25;
	shl.b64 	%rd394, %rd393, 2;
	add.s64 	%rd395, %rd24, %rd394;
	st.global.u32 	[%rd395+7680], %r2022;
$L__BB44_310:
	bar.warp.sync 	-1;
	shl.b32 	%r2023, %r358, 3;
	add.s32 	%r2025, %r1939, %r2023;
	ld.shared.u64 	%rd32, [%r2025+26112];
	add.s32 	%r2026, %r437, 2304;
	setp.ge.s32 	%p194, %r2026, %r439;
	@%p194 bra 	$L__BB44_312;
	ld.shared.u32 	%r2027, [%r438+9216];
	add.s64 	%rd396, %rd32, %rd25;
	shl.b64 	%rd397, %rd396, 2;
	add.s64 	%rd398, %rd24, %rd397;
	st.global.u32 	[%rd398+9216], %r2027;
$L__BB44_312:
	bar.warp.sync 	-1;
	shl.b32 	%r2028, %r359, 3;
	add.s32 	%r2030, %r1939, %r2028;
	ld.shared.u64 	%rd33, [%r2030+26112];
	add.s32 	%r2031, %r437, 2688;
	setp.ge.s32 	%p195, %r2031, %r439;
	@%p195 bra 	$L__BB44_314;
	ld.shared.u32 	%r2032, [%r438+10752];
	add.s64 	%rd399, %rd33, %rd25;
	shl.b64 	%rd400, %rd399, 2;
	add.s64 	%rd401, %rd24, %rd400;
	st.global.u32 	[%rd401+10752], %r2032;
$L__BB44_314:
	bar.warp.sync 	-1;
	shl.b32 	%r2033, %r360, 3;
	add.s32 	%r2035, %r1939, %r2033;
	ld.shared.u64 	%rd34, [%r2035+26112];
	or.b32  	%r2036, %r437, 3072;
	setp.ge.s32 	%p196, %r2036, %r439;
	@%p196 bra 	$L__BB44_316;
	ld.shared.u32 	%r2037, [%r438+12288];
	add.s64 	%rd402, %rd34, %rd25;
	shl.b64 	%rd403, %rd402, 2;
	add.s64 	%rd404, %rd24, %rd403;
	st.global.u32 	[%rd404+12288], %r2037;
$L__BB44_316:
	bar.warp.sync 	-1;
	shl.b32 	%r2038, %r361, 3;
	add.s32 	%r2040, %r1939, %r2038;
	ld.shared.u64 	%rd35, [%r2040+26112];
	add.s32 	%r2041, %r437, 3456;
	setp.ge.s32 	%p197, %r2041, %r439;
	@%p197 bra 	$L__BB44_318;
	ld.shared.u32 	%r2042, [%r438+13824];
	add.s64 	%rd405, %rd35, %rd25;
	shl.b64 	%rd406, %rd405, 2;
	add.s64 	%rd407, %rd24, %rd406;
	st.global.u32 	[%rd407+13824], %r2042;
$L__BB44_318:
	bar.warp.sync 	-1;
	shl.b32 	%r2043, %r362, 3;
	add.s32 	%r2045, %r1939, %r2043;
	ld.shared.u64 	%rd36, [%r2045+26112];
	add.s32 	%r2046, %r437, 3840;
	setp.ge.s32 	%p198, %r2046, %r439;
	@%p198 bra 	$L__BB44_320;
	ld.shared.u32 	%r2047, [%r438+15360];
	add.s64 	%rd408, %rd36, %rd25;
	shl.b64 	%rd409, %rd408, 2;
	add.s64 	%rd410, %rd24, %rd409;
	st.global.u32 	[%rd410+15360], %r2047;
$L__BB44_320:
	bar.warp.sync 	-1;
	shl.b32 	%r2048, %r363, 3;
	add.s32 	%r2050, %r1939, %r2048;
	ld.shared.u64 	%rd37, [%r2050+26112];
	add.s32 	%r2051, %r437, 4224;
	setp.ge.s32 	%p199, %r2051, %r439;
	@%p199 bra 	$L__BB44_322;
	ld.shared.u32 	%r2052, [%r438+16896];
	add.s64 	%rd411, %rd37, %rd25;
	shl.b64 	%rd412, %rd411, 2;
	add.s64 	%rd413, %rd24, %rd412;
	st.global.u32 	[%rd413+16896], %r2052;
$L__BB44_322:
	bar.warp.sync 	-1;
	shl.b32 	%r2053, %r364, 3;
	add.s32 	%r2055, %r1939, %r2053;
	ld.shared.u64 	%rd38, [%r2055+26112];
	add.s32 	%r2056, %r437, 4608;
	setp.ge.s32 	%p200, %r2056, %r439;
	@%p200 bra 	$L__BB44_324;
	ld.shared.u32 	%r2057, [%r438+18432];
	add.s64 	%rd414, %rd38, %rd25;
	shl.b64 	%rd415, %rd414, 2;
	add.s64 	%rd416, %rd24, %rd415;
	st.global.u32 	[%rd416+18432], %r2057;
$L__BB44_324:
	bar.warp.sync 	-1;
	shl.b32 	%r2058, %r365, 3;
	add.s32 	%r2060, %r1939, %r2058;
	ld.shared.u64 	%rd39, [%r2060+26112];
	add.s32 	%r2061, %r437, 4992;
	setp.ge.s32 	%p201, %r2061, %r439;
	@%p201 bra 	$L__BB44_326;
	ld.shared.u32 	%r2062, [%r438+19968];
	add.s64 	%rd417, %rd39, %rd25;
	shl.b64 	%rd418, %rd417, 2;
	add.s64 	%rd419, %rd24, %rd418;
	st.global.u32 	[%rd419+19968], %r2062;
$L__BB44_326:
	bar.warp.sync 	-1;
	shl.b32 	%r2063, %r366, 3;
	add.s32 	%r2065, %r1939, %r2063;
	ld.shared.u64 	%rd40, [%r2065+26112];
	add.s32 	%r2066, %r437, 5376;
	setp.ge.s32 	%p202, %r2066, %r439;
	@%p202 bra 	$L__BB44_328;
	ld.shared.u32 	%r2067, [%r438+21504];
	add.s64 	%rd420, %rd40, %rd25;
	shl.b64 	%rd421, %rd420, 2;
	add.s64 	%rd422, %rd24, %rd421;
	st.global.u32 	[%rd422+21504], %r2067;
$L__BB44_328:
	bar.warp.sync 	-1;
	shl.b32 	%r2068, %r367, 3;
	add.s32 	%r2070, %r1939, %r2068;
	ld.shared.u64 	%rd41, [%r2070+26112];
	add.s32 	%r2071, %r437, 5760;
	setp.ge.s32 	%p203, %r2071, %r439;
	@%p203 bra 	$L__BB44_330;
	ld.shared.u32 	%r2072, [%r438+23040];
	add.s64 	%rd423, %rd41, %rd25;
	shl.b64 	%rd424, %rd423, 2;
	add.s64 	%rd425, %rd24, %rd424;
	st.global.u32 	[%rd425+23040], %r2072;
$L__BB44_330:
	bar.warp.sync 	-1;
	shl.b32 	%r2073, %r368, 3;
	add.s32 	%r2075, %r1939, %r2073;
	ld.shared.u64 	%rd426, [%r2075+26112];
	add.s64 	%rd42, %rd426, %rd25;
	or.b32  	%r2076, %r437, 6144;
	setp.ge.s32 	%p204, %r2076, %r439;
	@%p204 bra 	$L__BB44_332;
	ld.shared.u32 	%r2077, [%r438+24576];
	shl.b64 	%rd427, %rd42, 2;
	add.s64 	%rd428, %rd24, %rd427;
	st.global.u32 	[%rd428+24576], %r2077;
$L__BB44_332:
	bar.warp.sync 	-1;
$L__BB44_333:
	ret;

}


// ===== COMPILED SASS (sm_100) =====

	.target	sm_100

	.elftype	@"ET_EXEC"


//--------------------- .note.nv.tkinfo           --------------------------
	.section	.note.nv.tkinfo,"",@"SHT_NOTE"
	.sectionflags	@"SHF_NOTE_NV_TKINFO"
	.tkinfo
        /*0018*/ 	.word	0x00000002
        /*0030*/ 	.string	""
        /*0030*/ 	.string	"ptxas"
        /*0030*/ 	.string	"Cuda compilation tools, release 13.0, V13.0.88"
        /*0030*/ 	.string	"Build cuda_13.0.r13.0/compiler.36424714_0"
        /*0030*/ 	.string	"-arch sm_100 -m 64 "



//--------------------- .note.nv.cuinfo           --------------------------
	.section	.note.nv.cuinfo,"",@"SHT_NOTE"
	.sectionflags	@"SHF_NOTE_NV_CUINFO"
        /*0018*/ 	.short	0x0002
        /*001a*/ 	.short	0x0064
        /*001c*/ 	.short	0x0082
	.zero		2


//--------------------- .nv.info                  --------------------------
	.section	.nv.info,"",@"SHT_CUDA_INFO"
	.align	4


	//----- nvinfo : EIATTR_REGCOUNT
	.align		4
        /*0000*/ 	.byte	0x04, 0x2f
        /*0002*/ 	.short	(.L_46 - .L_45)
	.align		4
.L_45:
        /*0004*/ 	.word	index@(_Z22luby_mis_coloring_iterPiS_iS_S_S_i)
        /*0008*/ 	.word	0x0000001a


	//----- nvinfo : EIATTR_FRAME_SIZE
	.align		4
.L_46:
        /*000c*/ 	.byte	0x04, 0x11
        /*000e*/ 	.short	(.L_48 - .L_47)
	.align		4
.L_47:
        /*0010*/ 	.word	index@(_Z22luby_mis_coloring_iterPiS_iS_S_S_i)
        /*0014*/ 	.word	0x00000000


	//----- nvinfo : EIATTR_REGCOUNT
	.align		4
.L_48:
        /*0018*/ 	.byte	0x04, 0x2f
        /*001a*/ 	.short	(.L_50 - .L_49)
	.align		4
.L_49:
        /*001c*/ 	.word	index@(_Z14apply_coloringPiS_iS_S_S_i)
        /*0020*/ 	.word	0x00000014


	//----- nvinfo : EIATTR_FRAME_SIZE
	.align		4
.L_50:
        /*0024*/ 	.byte	0x04, 0x11
        /*0026*/ 	.short	(.L_52 - .L_51)
	.align		4
.L_51:
        /*0028*/ 	.word	index@(_Z14apply_coloringPiS_iS_S_S_i)
        /*002c*/ 	.word	0x00000000


	//----- nvinfo : EIATTR_REGCOUNT
	.align		4
.L_52:
        /*0030*/ 	.byte	0x04, 0x2f
        /*0032*/ 	.short	(.L_54 - .L_53)
	.align		4
.L_53:
        /*0034*/ 	.word	index@(_Z15verify_coloringPiS_iS_S_S_S_)
        /*0038*/ 	.word	0x00000010


	//----- nvinfo : EIATTR_FRAME_SIZE
	.align		4
.L_54:
        /*003c*/ 	.byte	0x04, 0x11
        /*003e*/ 	.short	(.L_56 - .L_55)
	.align		4
.L_55:
        /*0040*/ 	.word	index@(_Z15verify_coloringPiS_iS_S_S_S_)
        /*0044*/ 	.word	0x00000000


	//----- nvinfo : EIATTR_REGCOUNT
	.align		4
.L_56:
        /*0048*/ 	.byte	0x04, 0x2f
        /*004a*/ 	.short	(.L_58 - .L_57)
	.align		4
.L_57:
        /*004c*/ 	.word	index@(_Z20compute_active_edgesPiS_iS_S_)
        /*0050*/ 	.word	0x00000020


	//----- nvinfo : EIATTR_FRAME_SIZE
	.align		4
.L_58:
        /*0054*/ 	.byte	0x04, 0x11
        /*0056*/ 	.short	(.L_60 - .L_59)
	.align		4
.L_59:
        /*0058*/ 	.word	index@(_Z20compute_active_edgesPiS_iS_S_)
        /*005c*/ 	.word	0x00000000


	//----- nvinfo : EIATTR_REGCOUNT
	.align		4
.L_60:
        /*0060*/ 	.byte	0x04, 0x2f
        /*0062*/ 	.short	(.L_62 - .L_61)
	.align		4
.L_61:
        /*0064*/ 	.word	index@(_Z22smallest_last_orderingPiS_iiiS_S_ifS_)
        /*0068*/ 	.word	0x00000014


	//----- nvinfo : EIATTR_FRAME_SIZE
	.align		4
.L_62:
        /*006c*/ 	.byte	0x04, 0x11
        /*006e*/ 	.short	(.L_64 - .L_63)
	.align		4
.L_63:
        /*0070*/ 	.word	index@(_Z22smallest_last_orderingPiS_iiiS_S_ifS_)
        /*0074*/ 	.word	0x00000000


	//----- nvinfo : EIATTR_REGCOUNT
	.align		4
.L_64:
        /*0078*/ 	.byte	0x04, 0x2f
        /*007a*/ 	.short	(.L_66 - .L_65)
	.align		4
.L_65:
        /*007c*/ 	.word	index@(_Z14update_degreesPiS_iiS_S_)
        /*0080*/ 	.word	0x00000020


	//----- nvinfo : EIATTR_FRAME_SIZE
	.align		4
.L_66:
        /*0084*/ 	.byte	0x04, 0x11
        /*0086*/ 	.short	(.L_68 - .L_67)
	.align		4
.L_67:
        /*0088*/ 	.word	index@(_Z14update_degreesPiS_iiS_S_)
        /*008c*/ 	.word	0x00000000


	//----- nvinfo : EIATTR_REGCOUNT
	.align		4
.L_68:
        /*0090*/ 	.byte	0x04, 0x2f
        /*0092*/ 	.short	(.L_70 - .L_69)
	.align		4
.L_69:
        /*0094*/ 	.word	index@(_Z21scatter_edges_by_permPiS_iS_S_S_S_S_)
        /*0098*/ 	.word	0x0000001a


	//----- nvinfo : EIATTR_FRAME_SIZE
	.align		4
.L_70:
        /*009c*/ 	.byte	0x04, 0x11
        /*009e*/ 	.short	(.L_72 - .L_71)
	.align		4
.L_71:
        /*00a0*/ 	.word	index@(_Z21scatter_edges_by_permPiS_iS_S_S_S_S_)
        /*00a4*/ 	.word	0x00000000


	//----- nvinfo : EIATTR_REGCOUNT
	.align		4
.L_72:
        /*00a8*/ 	.byte	0x04, 0x2f
        /*00aa*/ 	.short	(.L_74 - .L_73)
	.align		4
.L_73:
        /*00ac*/ 	.word	index@(_Z22color_partition_greedyPiS_iiS_i)
        /*00b0*/ 	.word	0x00000020


	//----- nvinfo : EIATTR_FRAME_SIZE
	.align		4
.L_74:
        /*00b4*/ 	.byte	0x04, 0x11
        /*00b6*/ 	.short	(.L_76 - .L_75)
	.align		4
.L_75:
        /*00b8*/ 	.word	index@(_Z22color_partition_greedyPiS_iiS_i)
        /*00bc*/ 	.word	0x00000000


	//----- nvinfo : EIATTR_REGCOUNT
	.align		4
.L_76:
        /*00c0*/ 	.byte	0x04, 0x2f
        /*00c2*/ 	.short	(.L_78 - .L_77)
	.align		4
.L_77:
        /*00c4*/ 	.word	index@(_Z34detect_conflicts_mark_lower_degreePiS_iS_S_S_)
        /*00c8*/ 	.word	0x0000001c


	//----- nvinfo : EIATTR_FRAME_SIZE
	.align		4
.L_78:
        /*00cc*/ 	.byte	0x04, 0x11
        /*00ce*/ 	.short	(.L_80 - .L_79)
	.align		4
.L_79:
        /*00d0*/ 	.word	index@(_Z34detect_conflicts_mark_lower_degreePiS_iS_S_S_)
        /*00d4*/ 	.word	0x00000000


	//----- nvinfo : EIATTR_REGCOUNT
	.align		4
.L_80:
        /*00d8*/ 	.byte	0x04, 0x2f
        /*00da*/ 	.short	(.L_82 - .L_81)
	.align		4
.L_81:
        /*00dc*/ 	.word	index@(_Z23recolor_marked_verticesPiS_iS_S_i)
        /*00e0*/ 	.word	0x00000020


	//----- nvinfo : EIATTR_FRAME_SIZE
	.align		4
.L_82:
        /*00e4*/ 	.byte	0x04, 0x11
        /*00e6*/ 	.short	(.L_84 - .L_83)
	.align		4
.L_83:
        /*00e8*/ 	.word	index@(_Z23recolor_marked_verticesPiS_iS_S_i)
        /*00ec*/ 	.word	0x00000000


	//----- nvinfo : EIATTR_REGCOUNT
	.align		4
.L_84:
        /*00f0*/ 	.byte	0x04, 0x2f
        /*00f2*/ 	.short	(.L_86 - .L_85)
	.align		4
.L_85:
        /*00f4*/ 	.word	index@(_Z14unmap_coloringPiS_S_i)
        /*00f8*/ 	.word	0x0000001e


	//----- nvinfo : EIATTR_FRAME_SIZE
	.align		4
.L_86:
        /*00fc*/ 	.byte	0x04, 0x11
        /*00fe*/ 	.short	(.L_88 - .L_87)
	.align		4
.L_87:
        /*0100*/ 	.word	index@(_Z14unmap_coloringPiS_S_i)
        /*0104*/ 	.word	0x00000000


	//----- nvinfo : EIATTR_REGCOUNT
	.align		4
.L_88:
        /*0108*/ 	.byte	0x04, 0x2f
        /*010a*/ 	.short	(.L_90 - .L_89)
	.align		4
.L_89:
        /*010c*/ 	.word	index@(_Z23compute_active_verticesPiiS_)
        /*0110*/ 	.word	0x00000020


	//----- nvinfo : EIATTR_FRAME_SIZE
	.align		4
.L_90:
        /*0114*/ 	.byte	0x04, 0x11
        /*0116*/ 	.short	(.L_92 - .L_91)
	.align		4
.L_91:
        /*0118*/ 	.word	index@(_Z23compute_active_verticesPiiS_)
        /*011c*/ 	.word	0x00000000


	//----- nvinfo : EIATTR_REGCOUNT
	.align		4
.L_92:
        /*0120*/ 	.byte	0x04, 0x2f
        /*0122*/ 	.short	(.L_94 - .L_93)
	.align		4
.L_93:
        /*0124*/ 	.word	index@(_ZN3cub18CUB_300001_SM_10006detail11EmptyKernelIvEEvv)
        /*0128*/ 	.word	0x00000004


	//----- nvinfo : EIATTR_FRAME_SIZE
	.align		4
.L_94:
        /*012c*/ 	.byte	0x04, 0x11
        /*012e*/ 	.short	(.L_96 - .L_95)
	.align		4
.L_95:
        /*0130*/ 	.word	index@(_ZN3cub18CUB_300001_SM_10006detail11EmptyKernelIvEEvv)
        /*0134*/ 	.word	0x00000000


	//----- nvinfo : EIATTR_REGCOUNT
	.align		4
.L_96:
        /*0138*/ 	.byte	0x04, 0x2f
        /*013a*/ 	.short	(.L_98 - .L_97)
	.align		4
.L_97:
        /*013c*/ 	.word	index@(_ZN3cub18CUB_300001_SM_10006detail8for_each13static_kernelINS2_12policy_hub_t12policy_500_tElN6thrust24THRUST_300001_SM_1000_NS8cuda_cub10__tabulate7functorINS7_10device_ptrIiEENS7_6system6detail7generic6detail22compute_sequence_valueIivEElEEEEvT0_T1_)
        /*0140*/ 	.word	0x0000000a


	//----- nvinfo : EIATTR_FRAME_SIZE
	.align		4
.L_98:
        /*0144*/ 	.byte	0x04, 0x11
        /*0146*/ 	.short	(.L_100 - .L_99)
	.align		4
.L_99:
        /*0148*/ 	.word	index@(_ZN3cub18CUB_300001_SM_10006detail8for_each13static_kernelINS2_12policy_hub_t12policy_500_tElN6thrust24THRUST_300001_SM_1000_NS8cuda_cub10__tabulate7functorINS7_10device_ptrIiEENS7_6system6detail7generic6detail22compute_sequence_valueIivEElEEEEvT0_T1_)
        /*014c*/ 	.word	0x00000000


	//----- nvinfo : EIATTR_REGCOUNT
	.align		4
.L_100:
        /*0150*/ 	.byte	0x04, 0x2f
        /*0152*/ 	.short	(.L_102 - .L_101)
	.align		4
.L_101:
        /*0154*/ 	.word	index@(_ZN3cub18CUB_300001_SM_10006detail9transform16transform_kernelINS2_10policy_hubILb1EN4cuda3std3__45tupleIJN6thrust24THRUST_300001_SM_1000_NS17counting_iteratorIiNSA_11use_defaultESC_SC_EEEEEE10policy1000EiNS7_10__identityENSA_20permutation_iteratorINSA_10device_ptrIiEESK_EEJSD_EEEvT0_iT1_T2_DpNS2_10kernel_argIT3_EE)
        /*0158*/ 	.word	0x00000020


	//----- nvinfo : EIATTR_FRAME_SIZE
	.align		4
.L_102:
        /*015c*/ 	.byte	0x04, 0x11
        /*015e*/ 	.short	(.L_104 - .L_103)
	.align		4
.L_103:
        /*0160*/ 	.word	index@(_ZN3cub18CUB_300001_SM_10006detail9transform16transform_kernelINS2_10policy_hubILb1EN4cuda3std3__45tupleIJN6thrust24THRUST_300001_SM_1000_NS17counting_iteratorIiNSA_11use_defaultESC_SC_EEEEEE10policy1000EiNS7_10__identityENSA_20permutation_iteratorINSA_10device_ptrIiEESK_EEJSD_EEEvT0_iT1_T2_DpNS2_10kernel_argIT3_EE)
        /*0164*/ 	.word	0x00000000


	//----- nvinfo : EIATTR_REGCOUNT
	.align		4
.L_104:
        /*0168*/ 	.byte	0x04, 0x2f
        /*016a*/ 	.short	(.L_106 - .L_105)
	.align		4
.L_105:
        /*016c*/ 	.word	index@(_ZN3cub18CUB_300001_SM_10006detail9transform16transform_kernelINS2_10policy_hubILb1EN4cuda3std3__45tupleIJN6thrust24THRUST_300001_SM_1000_NS17counting_iteratorIiNSA_11use_defaultESC_SC_EEEEEE10policy1000ElNS7_10__identityENSA_20permutation_iteratorINSA_10device_ptrIiEESK_EEJSD_EEEvT0_iT1_T2_DpNS2_10kernel_argIT3_EE)
        /*0170*/ 	.word	0x00000020


	//----- nvinfo : EIATTR_FRAME_SIZE
	.align		4
.L_106:
        /*0174*/ 	.byte	0x04, 0x11
        /*0176*/ 	.short	(.L_108 - .L_107)
	.align		4
.L_107:
        /*0178*/ 	.word	index@(_ZN3cub18CUB_300001_SM_10006detail9transform16transform_kernelINS2_10policy_hubILb1EN4cuda3std3__45tupleIJN6thrust24THRUST_300001_SM_1000_NS17counting_iteratorIiNSA_11use_defaultESC_SC_EEEEEE10policy1000ElNS7_10__identityENSA_20permutation_iteratorINSA_10device_ptrIiEESK_EEJSD_EEEvT0_iT1_T2_DpNS2_10kernel_argIT3_EE)
        /*017c*/ 	.word	0x00000000


	//----- nvinfo : EIATTR_REGCOUNT
	.align		4
.L_108:
        /*0180*/ 	.byte	0x04, 0x2f
        /*0182*/ 	.short	(.L_110 - .L_109)
	.align		4
.L_109:
        /*0184*/ 	.word	index@(_ZN3cub18CUB_300001_SM_10006detail9transform16transform_kernelINS2_10policy_hubILb0EN4cuda3std3__45tupleIJN6thrust24THRUST_300001_SM_1000_NS20permutation_iteratorINSA_10device_ptrIiEESD_EESE_EEEE10policy1000EiNS7_5minusIiEESD_JSE_SE_EEEvT0_iT1_T2_DpNS2_10kernel_argIT3_EE)
        /*0188*/ 	.word	0x00000020


	//----- nvinfo : EIATTR_FRAME_SIZE
	.align		4
.L_110:
        /*018c*/ 	.byte	0x04, 0x11
        /*018e*/ 	.short	(.L_112 - .L_111)
	.align		4
.L_111:
        /*0190*/ 	.word	index@(_ZN3cub18CUB_300001_SM_10006detail9transform16transform_kernelINS2_10policy_hubILb0EN4cuda3std3__45tupleIJN6thrust24THRUST_300001_SM_1000_NS20permutation_iteratorINSA_10device_ptrIiEESD_EESE_EEEE10policy1000EiNS7_5minusIiEESD_JSE_SE_EEEvT0_iT1_T2_DpNS2_10kernel_argIT3_EE)
        /*0194*/ 	.word	0x00000000


	//----- nvinfo : EIATTR_REGCOUNT
	.align		4
.L_112:
        /*0198*/ 	.byte	0x04, 0x2f
        /*019a*/ 	.short	(.L_114 - .L_113)
	.align		4
.L_113:
        /*019c*/ 	.word	index@(_ZN3cub18CUB_300001_SM_10006detail9transform16transform_kernelINS2_10policy_hubILb0EN4cuda3std3__45tupleIJN6thrust24THRUST_300001_SM_1000_NS20permutation_iteratorINSA_10device_ptrIiEESD_EESE_EEEE10policy1000ElNS7_5minusIiEESD_JSE_SE_EEEvT0_iT1_T2_DpNS2_10kernel_argIT3_EE)
        /*01a0*/ 	.word	0x00000020


	//----- nvinfo : EIATTR_FRAME_SIZE
	.align		4
.L_114:
        /*01a4*/ 	.byte	0x04, 0x11
        /*01a6*/ 	.short	(.L_116 - .L_115)
	.align		4
.L_115:
        /*01a8*/ 	.word	index@(_ZN3cub18CUB_300001_SM_10006detail9transform16transform_kernelINS2_10policy_hubILb0EN4cuda3std3__45tupleIJN6thrust24THRUST_300001_SM_1000_NS20permutation_iteratorINSA_10device_ptrIiEESD_EESE_EEEE10policy1000ElNS7_5minusIiEESD_JSE_SE_EEEvT0_iT1_T2_DpNS2_10kernel_argIT3_EE)
        /*01ac*/ 	.word	0x00000000


	//----- nvinfo : EIATTR_REGCOUNT
	.align		4
.L_116:
        /*01b0*/ 	.byte	0x04, 0x2f
        /*01b2*/ 	.short	(.L_118 - .L_117)
	.align		4
.L_117:
        /*01b4*/ 	.word	index@(_ZN3cub18CUB_300001_SM_10006detail9transform16transform_kernelINS2_10policy_hubILb0EN4cuda3std3__45tupleIJN6thrust24THRUST_300001_SM_1000_NS10device_ptrIiEESC_EEEE10policy1000EiNS7_5minusIiEESC_JPiSI_EEEvT0_iT1_T2_DpNS2_10kernel_argIT3_EE)
        /*01b8*/ 	.word	0x00000020


	//----- nvinfo : EIATTR_FRAME_SIZE
	.align		4
.L_118:
        /*01bc*/ 	.byte	0x04, 0x11
        /*01be*/ 	.short	(.L_120 - .L_119)
	.align		4
.L_119:
        /*01c0*/ 	.word	index@($__internal_1_$__cuda_sm20_div_u64)
        /*01c4*/ 	.word	0x00000000


	//----- nvinfo : EIATTR_FRAME_SIZE
	.align		4
.L_120:
        /*01c8*/ 	.byte	0x04, 0x11
        /*01ca*/ 	.short	(.L_122 - .L_121)
	.align		4
.L_121:
        /*01cc*/ 	.word	index@(_ZN3cub18CUB_300001_SM_10006detail9transform16transform_kernelINS2_10policy_hubILb0EN4cuda3std3__45tupleIJN6thrust24THRUST_300001_SM_1000_NS10device_ptrIiEESC_EEEE10policy1000EiNS7_5minusIiEESC_JPiSI_EEEvT0_iT1_T2_DpNS2_10kernel_argIT3_EE)
        /*01d0*/ 	.word	0x00000000


	//----- nvinfo : EIATTR_REGCOUNT
	.align		4
.L_122:
        /*01d4*/ 	.byte	0x04, 0x2f
        /*01d6*/ 	.short	(.L_124 - .L_123)
	.align		4
.L_123:
        /*01d8*/ 	.word	index@(_ZN3cub18CUB_300001_SM_10006detail9transform16transform_kernelINS2_10policy_hubILb0EN4cuda3std3__45tupleIJN6thrust24THRUST_300001_SM_1000_NS10device_ptrIiEESC_EEEE10policy1000ElNS7_5minusIiEESC_JPiSI_EEEvT0_iT1_T2_DpNS2_10kernel_argIT3_EE)
        /*01dc*/ 	.word	0x00000020


	//----- nvinfo : EIATTR_FRAME_SIZE
	.align		4
.L_124:
        /*01e0*/ 	.byte	0x04, 0x11
        /*01e2*/ 	.short	(.L_126 - .L_125)
	.align		4
.L_125:
        /*01e4*/ 	.word	index@($__internal_0_$__cuda_sm20_div_u64)
        /*01e8*/ 	.word	0x00000000


	//----- nvinfo : EIATTR_FRAME_SIZE
	.align		4
.L_126:
        /*01ec*/ 	.byte	0x04, 0x11
        /*01ee*/ 	.short	(.L_128 - .L_127)
	.align		4
.L_127:
        /*01f0*/ 	.word	index@(_ZN3cub18CUB_300001_SM_10006detail9transform16transform_kernelINS2_10policy_hubILb0EN4cuda3std3__45tupleIJN6thrust24THRUST_300001_SM_1000_NS10device_ptrIiEESC_EEEE10policy1000ElNS7_5minusIiEESC_JPiSI_EEEvT0_iT1_T2_DpNS2_10kernel_argIT3_EE)
        /*01f4*/ 	.word	0x00000000


	//----- nvinfo : EIATTR_REGCOUNT
	.align		4
.L_128:
        /*01f8*/ 	.byte	0x04, 0x2f
        /*01fa*/ 	.short	(.L_130 - .L_129)
	.align		4
.L_129:
        /*01fc*/ 	.word	index@(_ZN3cub18CUB_300001_SM_10006detail6reduce28DeviceReduceSingleTileKernelINS2_10policy_hubIljN4cuda3std3__44plusIlEEE10Policy1000EN6thrust24THRUST_300001_SM_1000_NS18transform_iteratorI9is_activeNSD_10device_ptrIiEEllEEPljS9_llNS7_10__identityEEEvT0_T1_T2_T3_T4_T6_)
        /*0200*/ 	.word	0x00000028


	//----- nvinfo : EIATTR_FRAME_SIZE
	.align		4
.L_130:
        /*0204*/ 	.byte	0x04, 0x11
        /*0206*/ 	.short	(.L_132 - .L_131)
	.align		4
.L_131:
        /*0208*/ 	.word	index@(_ZN3cub18CUB_300001_SM_10006detail6reduce28DeviceReduceSingleTileKernelINS2_10policy_hubIljN4cuda3std3__44plusIlEEE10Policy1000EN6thrust24THRUST_300001_SM_1000_NS18transform_iteratorI9is_activeNSD_10device_ptrIiEEllEEPljS9_llNS7_10__identityEEEvT0_T1_T2_T3_T4_T6_)
        /*020c*/ 	.word	0x00000000


	//----- nvinfo : EIATTR_REGCOUNT
	.align		4
.L_132:
        /*0210*/ 	.byte	0x04, 0x2f
        /*0212*/ 	.short	(.L_134 - .L_133)
	.align		4
.L_133:
        /*0214*/ 	.word	index@(_ZN3cub18CUB_300001_SM_10006detail6reduce18DeviceReduceKernelINS2_10policy_hubIljN4cuda3std3__44plusIlEEE10Policy1000EN6thrust24THRUST_300001_SM_1000_NS18transform_iteratorI9is_activeNSD_10device_ptrIiEEllEEjS9_lNS7_10__identityEEEvT0_PT3_T1_NS0_13GridEvenShareISN_EET2_T4_)
        /*0218*/ 	.word	0x00000020


	//----- nvinfo : EIATTR_FRAME_SIZE
	.align		4
.L_134:
        /*021c*/ 	.byte	0x04, 0x11
        /*021e*/ 	.short	(.L_136 - .L_135)
	.align		4
.L_135:
        /*0220*/ 	.word	index@(_ZN3cub18CUB_300001_SM_10006detail6reduce18DeviceReduceKernelINS2_10policy_hubIljN4cuda3std3__44plusIlEEE10Policy1000EN6thrust24THRUST_300001_SM_1000_NS18transform_iteratorI9is_activeNSD_10device_ptrIiEEllEEjS9_lNS7_10__identityEEEvT0_PT3_T1_NS0_13GridEvenShareISN_EET2_T4_)
        /*0224*/ 	.word	0x00000000


	//----- nvinfo : EIATTR_REGCOUNT
	.align		4
.L_136:
        /*0228*/ 	.byte	0x04, 0x2f
        /*022a*/ 	.short	(.L_138 - .L_137)
	.align		4
.L_137:
        /*022c*/ 	.word	index@(_ZN3cub18CUB_300001_SM_10006detail6reduce28DeviceReduceSingleTileKernelINS2_10policy_hubIljN4cuda3std3__44plusIlEEE10Policy1000EPlSC_iS9_llNS7_10__identityEEEvT0_T1_T2_T3_T4_T6_)
        /*0230*/ 	.word	0x00000030


	//----- nvinfo : EIATTR_FRAME_SIZE
	.align		4
.L_138:
        /*0234*/ 	.byte	0x04, 0x11
        /*0236*/ 	.short	(.L_140 - .L_139)
	.align		4
.L_139:
        /*0238*/ 	.word	index@(_ZN3cub18CUB_300001_SM_10006detail6reduce28DeviceReduceSingleTileKernelINS2_10policy_hubIljN4cuda3std3__44plusIlEEE10Policy1000EPlSC_iS9_llNS7_10__identityEEEvT0_T1_T2_T3_T4_T6_)
        /*023c*/ 	.word	0x00000000


	//----- nvinfo : EIATTR_REGCOUNT
	.align		4
.L_140:
        /*0240*/ 	.byte	0x04, 0x2f
        /*0242*/ 	.short	(.L_142 - .L_141)
	.align		4
.L_141:
        /*0244*/ 	.word	index@(_ZN3cub18CUB_300001_SM_10006detail6reduce28DeviceReduceSingleTileKernelINS2_10policy_hubIlyN4cuda3std3__44plusIlEEE10Policy1000EN6thrust24THRUST_300001_SM_1000_NS18transform_iteratorI9is_activeNSD_10device_ptrIiEEllEEPlyS9_llNS7_10__identityEEEvT0_T1_T2_T3_T4_T6_)
        /*0248*/ 	.word	0x00000026


	//----- nvinfo : EIATTR_FRAME_SIZE
	.align		4
.L_142:
        /*024c*/ 	.byte	0x04, 0x11
        /*024e*/ 	.short	(.L_144 - .L_143)
	.align		4
.L_143:
        /*0250*/ 	.word	index@(_ZN3cub18CUB_300001_SM_10006detail6reduce28DeviceReduceSingleTileKernelINS2_10policy_hubIlyN4cuda3std3__44plusIlEEE10Policy1000EN6thrust24THRUST_300001_SM_1000_NS18transform_iteratorI9is_activeNSD_10device_ptrIiEEllEEPlyS9_llNS7_10__identityEEEvT0_T1_T2_T3_T4_T6_)
        /*0254*/ 	.word	0x00000000


	//----- nvinfo : EIATTR_REGCOUNT
	.align		4
.L_144:
        /*0258*/ 	.byte	0x04, 0x2f
        /*025a*/ 	.short	(.L_146 - .L_145)
	.align		4
.L_145:
        /*025c*/ 	.word	index@(_ZN3cub18CUB_300001_SM_10006detail6reduce18DeviceReduceKernelINS2_10policy_hubIlyN4cuda3std3__44plusIlEEE10Policy1000EN6thrust24THRUST_300001_SM_1000_NS18transform_iteratorI9is_activeNSD_10device_ptrIiEEllEEyS9_lNS7_10__identityEEEvT0_PT3_T1_NS0_13GridEvenShareISN_EET2_T4_)
        /*0260*/ 	.word	0x0000001f


	//----- nvinfo : EIATTR_FRAME_SIZE
	.align		4
.L_146:
        /*0264*/ 	.byte	0x04, 0x11
        /*0266*/ 	.short	(.L_148 - .L_147)
	.align		4
.L_147:
        /*0268*/ 	.word	index@(_ZN3cub18CUB_300001_SM_10006detail6reduce18DeviceReduceKernelINS2_10policy_hubIlyN4cuda3std3__44plusIlEEE10Policy1000EN6thrust24THRUST_300001_SM_1000_NS18transform_iteratorI9is_activeNSD_10device_ptrIiEEllEEyS9_lNS7_10__identityEEEvT0_PT3_T1_NS0_13GridEvenShareISN_EET2_T4_)
        /*026c*/ 	.word	0x00000000


	//----- nvinfo : EIATTR_REGCOUNT
	.align		4
.L_148:
        /*0270*/ 	.byte	0x04, 0x2f
        /*0272*/ 	.short	(.L_150 - .L_149)
	.align		4
.L_149:
        /*0274*/ 	.word	index@(_ZN3cub18CUB_300001_SM_10006detail6reduce28DeviceReduceSingleTileKernelINS2_10policy_hubIlyN4cuda3std3__44plusIlEEE10Policy1000EPlSC_iS9_llNS7_10__identityEEEvT0_T1_T2_T3_T4_T6_)
        /*0278*/ 	.word	0x00000030


	//----- nvinfo : EIATTR_FRAME_SIZE
	.align		4
.L_150:
        /*027c*/ 	.byte	0x04, 0x11
        /*027e*/ 	.short	(.L_152 - .L_151)
	.align		4
.L_151:
        /*0280*/ 	.word	index@(_ZN3cub18CUB_300001_SM_10006detail6reduce28DeviceReduceSingleTileKernelINS2_10policy_hubIlyN4cuda3std3__44plusIlEEE10Policy1000EPlSC_iS9_llNS7_10__identityEEEvT0_T1_T2_T3_T4_T6_)
        /*0284*/ 	.word	0x00000000


	//----- nvinfo : EIATTR_REGCOUNT
	.align		4
.L_152:
        /*0288*/ 	.byte	0x04, 0x2f
        /*028a*/ 	.short	(.L_154 - .L_153)
	.align		4
.L_153:
        /*028c*/ 	.word	index@(_ZN3cub18CUB_300001_SM_10006detail6reduce28DeviceReduceSingleTileKernelINS2_10policy_hubIijN4cuda3std3__44plusIiEEE10Policy1000EN6thrust24THRUST_300001_SM_1000_NS17counting_iteratorIiNSD_11use_defaultESF_SF_EEPijS9_ii19active_edge_counterEEvT0_T1_T2_T3_T4_T6_)
        /*0290*/ 	.word	0x00000038


	//----- nvinfo : EIATTR_FRAME_SIZE
	.align		4
.L_154:
        /*0294*/ 	.byte	0x04, 0x11
        /*0296*/ 	.short	(.L_156 - .L_155)
	.align		4
.L_155:
        /*0298*/ 	.word	index@(_ZN3cub18CUB_300001_SM_10006detail6reduce28DeviceReduceSingleTileKernelINS2_10policy_hubIijN4cuda3std3__44plusIiEEE10Policy1000EN6thrust24THRUST_300001_SM_1000_NS17counting_iteratorIiNSD_11use_defaultESF_SF_EEPijS9_ii19active_edge_counterEEvT0_T1_T2_T3_T4_T6_)
        /*029c*/ 	.word	0x00000000


	//----- nvinfo : EIATTR_REGCOUNT
	.align		4
.L_156:
        /*02a0*/ 	.byte	0x04, 0x2f
        /*02a2*/ 	.short	(.L_158 - .L_157)
	.align		4
.L_157:
        /*02a4*/ 	.word	index@(_ZN3cub18CUB_300001_SM_10006detail6reduce18DeviceReduceKernelINS2_10policy_hubIijN4cuda3std3__44plusIiEEE10Policy1000EN6thrust24THRUST_300001_SM_1000_NS17counting_iteratorIiNSD_11use_defaultESF_SF_EEjS9_i19active_edge_counterEEvT0_PT3_T1_NS0_13GridEvenShareISL_EET2_T4_)
        /*02a8*/ 	.word	0x00000028


	//----- nvinfo : EIATTR_FRAME_SIZE
	.align		4
.L_158:
        /*02ac*/ 	.byte	0x04, 0x11
        /*02ae*/ 	.short	(.L_160 - .L_159)
	.align		4
.L_159:
        /*02b0*/ 	.word	index@(_ZN3cub18CUB_300001_SM_10006detail6reduce18DeviceReduceKernelINS2_10policy_hubIijN4cuda3std3__44plusIiEEE10Policy1000EN6thrust24THRUST_300001_SM_1000_NS17counting_iteratorIiNSD_11use_defaultESF_SF_EEjS9_i19active_edge_counterEEvT0_PT3_T1_NS0_13GridEvenShareISL_EET2_T4_)
        /*02b4*/ 	.word	0x00000000


	//----- nvinfo : EIATTR_REGCOUNT
	.align		4
.L_160:
        /*02b8*/ 	.byte	0x04, 0x2f
        /*02ba*/ 	.short	(.L_162 - .L_161)
	.align		4
.L_161:
        /*02bc*/ 	.word	index@(_ZN3cub18CUB_300001_SM_10006detail6reduce28DeviceReduceSingleTileKernelINS2_10policy_hubIijN4cuda3std3__44plusIiEEE10Policy1000EPiSC_iS9_iiNS7_10__identityEEEvT0_T1_T2_T3_T4_T6_)
        /*02c0*/ 	.word	0x00000020


	//----- nvinfo : EIATTR_FRAME_SIZE
	.align		4
.L_162:
        /*02c4*/ 	.byte	0x04, 0x11
        /*02c6*/ 	.short	(.L_164 - .L_163)
	.align		4
.L_163:
        /*02c8*/ 	.word	index@(_ZN3cub18CUB_300001_SM_10006detail6reduce28DeviceReduceSingleTileKernelINS2_10policy_hubIijN4cuda3std3__44plusIiEEE10Policy1000EPiSC_iS9_iiNS7_10__identityEEEvT0_T1_T2_T3_T4_T6_)
        /*02cc*/ 	.word	0x00000000


	//----- nvinfo : EIATTR_REGCOUNT
	.align		4
.L_164:
        /*02d0*/ 	.byte	0x04, 0x2f
        /*02d2*/ 	.short	(.L_166 - .L_165)
	.align		4
.L_165:
        /*02d4*/ 	.word	index@(_ZN3cub18CUB_300001_SM_10006detail6reduce28DeviceReduceSingleTileKernelINS2_10policy_hubIiyN4cuda3std3__44plusIiEEE10Policy1000EN6thrust24THRUST_300001_SM_1000_NS17counting_iteratorIiNSD_11use_defaultESF_SF_EEPiyS9_ii19active_edge_counterEEvT0_T1_T2_T3_T4_T6_)
        /*02d8*/ 	.word	0x00000038


	//----- nvinfo : EIATTR_FRAME_SIZE
	.align		4
.L_166:
        /*02dc*/ 	.byte	0x04, 0x11
        /*02de*/ 	.short	(.L_168 - .L_167)
	.align		4
.L_167:
        /*02e0*/ 	.word	index@(_ZN3cub18CUB_300001_SM_10006detail6reduce28DeviceReduceSingleTileKernelINS2_10policy_hubIiyN4cuda3std3__44plusIiEEE10Policy1000EN6thrust24THRUST_300001_SM_1000_NS17counting_iteratorIiNSD_11use_defaultESF_SF_EEPiyS9_ii19active_edge_counterEEvT0_T1_T2_T3_T4_T6_)
        /*02e4*/ 	.word	0x00000000


	//----- nvinfo : EIATTR_REGCOUNT
	.align		4
.L_168:
        /*02e8*/ 	.byte	0x04, 0x2f
        /*02ea*/ 	.short	(.L_170 - .L_169)
	.align		4
.L_169:
        /*02ec*/ 	.word	index@(_ZN3cub18CUB_300001_SM_10006detail6reduce18DeviceReduceKernelINS2_10policy_hubIiyN4cuda3std3__44plusIiEEE10Policy1000EN6thrust24THRUST_300001_SM_1000_NS17counting_iteratorIiNSD_11use_defaultESF_SF_EEyS9_i19active_edge_counterEEvT0_PT3_T1_NS0_13GridEvenShareISL_EET2_T4_)
        /*02f0*/ 	.word	0x00000028


	//----- nvinfo : EIATTR_FRAME_SIZE
	.align		4
.L_170:
        /*02f4*/ 	.byte	0x04, 0x11
        /*02f6*/ 	.short	(.L_172 - .L_171)
	.align		4
.L_171:
        /*02f8*/ 	.word	index@(_ZN3cub18CUB_300001_SM_10006detail6reduce18DeviceReduceKernelINS2_10policy_hubIiyN4cuda3std3__44plusIiEEE10Policy1000EN6thrust24THRUST_300001_SM_1000_NS17counting_iteratorIiNSD_11use_defaultESF_SF_EEyS9_i19active_edge_counterEEvT0_PT3_T1_NS0_13GridEvenShareISL_EET2_T4_)
        /*02fc*/ 	.word	0x00000000


	//----- nvinfo : EIATTR_REGCOUNT
	.align		4
.L_172:
        /*0300*/ 	.byte	0x04, 0x2f
        /*0302*/ 	.short	(.L_174 - .L_173)
	.align		4
.L_173:
        /*0304*/ 	.word	index@(_ZN3cub18CUB_300001_SM_10006detail6reduce28DeviceReduceSingleTileKernelINS2_10policy_hubIiyN4cuda3std3__44plusIiEEE10Policy1000EPiSC_iS9_iiNS7_10__identityEEEvT0_T1_T2_T3_T4_T6_)
        /*0308*/ 	.word	0x00000020


	//----- nvinfo : EIATTR_FRAME_SIZE
	.align		4
.L_174:
        /*030c*/ 	.byte	0x04, 0x11
        /*030e*/ 	.short	(.L_176 - .L_175)
	.align		4
.L_175:
        /*0310*/ 	.word	index@(_ZN3cub18CUB_300001_SM_10006detail6reduce28DeviceReduceSingleTileKernelINS2_10policy_hubIiyN4cuda3std3__44plusIiEEE10Policy1000EPiSC_iS9_iiNS7_10__identityEEEvT0_T1_T2_T3_T4_T6_)
        /*0314*/ 	.word	0x00000000


	//----- nvinfo : EIATTR_REGCOUNT
	.align		4
.L_176:
        /*0318*/ 	.byte	0x04, 0x2f
        /*031a*/ 	.short	(.L_178 - .L_177)
	.align		4
.L_177:
        /*031c*/ 	.word	index@(_ZN3cub18CUB_300001_SM_10006detail6reduce28DeviceReduceSingleTileKernelINS2_10policy_hubIijN4cuda3__47maximumIiEEE10Policy1000EN6thrust24THRUST_300001_SM_1000_NS10device_ptrIiEEPijS8_iiNS5_3std3__410__identityEEEvT0_T1_T2_T3_T4_T6_)
        /*0320*/ 	.word	0x00000020


	//----- nvinfo : EIATTR_FRAME_SIZE
	.align		4
.L_178:
        /*0324*/ 	.byte	0x04, 0x11
        /*0326*/ 	.short	(.L_180 - .L_179)
	.align		4
.L_179:
        /*0328*/ 	.word	index@(_ZN3cub18CUB_300001_SM_10006detail6reduce28DeviceReduceSingleTileKernelINS2_10policy_hubIijN4cuda3__47maximumIiEEE10Policy1000EN6thrust24THRUST_300001_SM_1000_NS10device_ptrIiEEPijS8_iiNS5_3std3__410__identityEEEvT0_T1_T2_T3_T4_T6_)
        /*032c*/ 	.word	0x00000000


	//----- nvinfo : EIATTR_REGCOUNT
	.align		4
.L_180:
        /*0330*/ 	.byte	0x04, 0x2f
        /*0332*/ 	.short	(.L_182 - .L_181)
	.align		4
.L_181:
        /*0334*/ 	.word	index@(_ZN3cub18CUB_300001_SM_10006detail6reduce18DeviceReduceKernelINS2_10policy_hubIijN4cuda3__47maximumIiEEE10Policy1000EN6thrust24THRUST_300001_SM_1000_NS10device_ptrIiEEjS8_iNS5_3std3__410__identityEEEvT0_PT3_T1_NS0_13GridEvenShareISL_EET2_T4_)
        /*0338*/ 	.word	0x00000020


	//----- nvinfo : EIATTR_FRAME_SIZE
	.align		4
.L_182:
        /*033c*/ 	.byte	0x04, 0x11
        /*033e*/ 	.short	(.L_184 - .L_183)
	.align		4
.L_183:
        /*0340*/ 	.word	index@(_ZN3cub18CUB_300001_SM_10006detail6reduce18DeviceReduceKernelINS2_10policy_hubIijN4cuda3__47maximumIiEEE10Policy1000EN6thrust24THRUST_300001_SM_1000_NS10device_ptrIiEEjS8_iNS5_3std3__410__identityEEEvT0_PT3_T1_NS0_13GridEvenShareISL_EET2_T4_)
        /*0344*/ 	.word	0x00000000


	//----- nvinfo : EIATTR_REGCOUNT
	.align		4
.L_184:
        /*0348*/ 	.byte	0x04, 0x2f
        /*034a*/ 	.short	(.L_186 - .L_185)
	.align		4
.L_185:
        /*034c*/ 	.word	index@(_ZN3cub18CUB_300001_SM_10006detail6reduce28DeviceReduceSingleTileKernelINS2_10policy_hubIijN4cuda3__47maximumIiEEE10Policy1000EPiSB_iS8_iiNS5_3std3__410__identityEEEvT0_T1_T2_T3_T4_T6_)
        /*0350*/ 	.word	0x0000001e


	//----- nvinfo : EIATTR_FRAME_SIZE
	.align		4
.L_186:
        /*0354*/ 	.byte	0x04, 0x11
        /*0356*/ 	.short	(.L_188 - .L_187)
	.align		4
.L_187:
        /*0358*/ 	.word	index@(_ZN3cub18CUB_300001_SM_10006detail6reduce28DeviceReduceSingleTileKernelINS2_10policy_hubIijN4cuda3__47maximumIiEEE10Policy1000EPiSB_iS8_iiNS5_3std3__410__identityEEEvT0_T1_T2_T3_T4_T6_)
        /*035c*/ 	.word	0x00000000


	//----- nvinfo : EIATTR_REGCOUNT
	.align		4
.L_188:
        /*0360*/ 	.byte	0x04, 0x2f
        /*0362*/ 	.short	(.L_190 - .L_189)
	.align		4
.L_189:
        /*0364*/ 	.word	index@(_ZN3cub18CUB_300001_SM_10006detail6reduce28DeviceReduceSingleTileKernelINS2_10policy_hubIiyN4cuda3__47maximumIiEEE10Policy1000EN6thrust24THRUST_300001_SM_1000_NS10device_ptrIiEEPiyS8_iiNS5_3std3__410__identityEEEvT0_T1_T2_T3_T4_T6_)
        /*0368*/ 	.word	0x00000020


	//----- nvinfo : EIATTR_FRAME_SIZE
	.align		4
.L_190:
        /*036c*/ 	.byte	0x04, 0x11
        /*036e*/ 	.short	(.L_192 - .L_191)
	.align		4
.L_191:
        /*0370*/ 	.word	index@(_ZN3cub18CUB_300001_SM_10006detail6reduce28DeviceReduceSingleTileKernelINS2_10policy_hubIiyN4cuda3__47maximumIiEEE10Policy1000EN6thrust24THRUST_300001_SM_1000_NS10device_ptrIiEEPiyS8_iiNS5_3std3__410__identityEEEvT0_T1_T2_T3_T4_T6_)
        /*0374*/ 	.word	0x00000000


	//----- nvinfo : EIATTR_REGCOUNT
	.align		4
.L_192:
        /*0378*/ 	.byte	0x04, 0x2f
        /*037a*/ 	.short	(.L_194 - .L_193)
	.align		4
.L_193:
        /*037c*/ 	.word	index@(_ZN3cub18CUB_300001_SM_10006detail6reduce18DeviceReduceKernelINS2_10policy_hubIiyN4cuda3__47maximumIiEEE10Policy1000EN6thrust24THRUST_300001_SM_1000_NS10device_ptrIiEEyS8_iNS5_3std3__410__identityEEEvT0_PT3_T1_NS0_13GridEvenShareISL_EET2_T4_)
        /*0380*/ 	.word	0x0000001e


	//----- nvinfo : EIATTR_FRAME_SIZE
	.align		4
.L_194:
        /*0384*/ 	.byte	0x04, 0x11
        /*0386*/ 	.short	(.L_196 - .L_195)
	.align		4
.L_195:
        /*0388*/ 	.word	index@(_ZN3cub18CUB_300001_SM_10006detail6reduce18DeviceReduceKernelINS2_10policy_hubIiyN4cuda3__47maximumIiEEE10Policy1000EN6thrust24THRUST_300001_SM_1000_NS10device_ptrIiEEyS8_iNS5_3std3__410__identityEEEvT0_PT3_T1_NS0_13GridEvenShareISL_EET2_T4_)
        /*038c*/ 	.word	0x00000000


	//----- nvinfo : EIATTR_REGCOUNT
	.align		4
.L_196:
        /*0390*/ 	.byte	0x04, 0x2f
        /*0392*/ 	.short	(.L_198 - .L_197)
	.align		4
.L_197:
        /*0394*/ 	.word	index@(_ZN3cub18CUB_300001_SM_10006detail6reduce28DeviceReduceSingleTileKernelINS2_10policy_hubIiyN4cuda3__47maximumIiEEE10Policy1000EPiSB_iS8_iiNS5_3std3__410__identityEEEvT0_T1_T2_T3_T4_T6_)
        /*0398*/ 	.word	0x0000001e


	//----- nvinfo : EIATTR_FRAME_SIZE
	.align		4
.L_198:
        /*039c*/ 	.byte	0x04, 0x11
        /*039e*/ 	.short	(.L_200 - .L_199)
	.align		4
.L_199:
        /*03a0*/ 	.word	index@(_ZN3cub18CUB_300001_SM_10006detail6reduce28DeviceReduceSingleTileKernelINS2_10policy_hubIiyN4cuda3__47maximumIiEEE10Policy1000EPiSB_iS8_iiNS5_3std3__410__identityEEEvT0_T1_T2_T3_T4_T6_)
        /*03a4*/ 	.word	0x00000000


	//----- nvinfo : EIATTR_REGCOUNT
	.align		4
.L_200:
        /*03a8*/ 	.byte	0x04, 0x2f
        /*03aa*/ 	.short	(.L_202 - .L_201)
	.align		4
.L_201:
        /*03ac*/ 	.word	index@(_ZN3cub18CUB_300001_SM_10006detail4scan20DeviceScanInitKernelINS0_13ScanTileStateIiLb1EEEEEvT_i)
        /*03b0*/ 	.word	0x00000008


	//----- nvinfo : EIATTR_FRAME_SIZE
	.align		4
.L_202:
        /*03b4*/ 	.byte	0x04, 0x11
        /*03b6*/ 	.short	(.L_204 - .L_203)
	.align		4
.L_203:
        /*03b8*/ 	.word	index@(_ZN3cub18CUB_300001_SM_10006detail4scan20DeviceScanInitKernelINS0_13ScanTileStateIiLb1EEEEEvT_i)
        /*03bc*/ 	.word	0x00000000


	//----- nvinfo : EIATTR_REGCOUNT
	.align		4
.L_204:
        /*03c0*/ 	.byte	0x04, 0x2f
        /*03c2*/ 	.short	(.L_206 - .L_205)
	.align		4
.L_205:
        /*03c4*/ 	.word	index@(_ZN3cub18CUB_300001_SM_10006detail4scan16DeviceScanKernelINS2_10policy_hubIiiijN4cuda3std3__44plusIvEEE10Policy1000EN6thrust24THRUST_300001_SM_1000_NS10device_ptrIiEESF_NS0_13ScanTileStateIiLb1EEES9_NS1_10InputValueIiPiEEjiLb0EiEEvT0_T1_T2_iT3_T4_T5_)
        /*03c8*/ 	.word	0x00000038


	//----- nvinfo : EIATTR_FRAME_SIZE
	.align		4
.L_206:
        /*03cc*/ 	.byte	0x04, 0x11
        /*03ce*/ 	.short	(.L_208 - .L_207)
	.align		4
.L_207:
        /*03d0*/ 	.word	index@(_ZN3cub18CUB_300001_SM_10006detail4scan16DeviceScanKernelINS2_10policy_hubIiiijN4cuda3std3__44plusIvEEE10Policy1000EN6thrust24THRUST_300001_SM_1000_NS10device_ptrIiEESF_NS0_13ScanTileStateIiLb1EEES9_NS1_10InputValueIiPiEEjiLb0EiEEvT0_T1_T2_iT3_T4_T5_)
        /*03d4*/ 	.word	0x00000000


	//----- nvinfo : EIATTR_REGCOUNT
	.align		4
.L_208:
        /*03d8*/ 	.byte	0x04, 0x2f
        /*03da*/ 	.short	(.L_210 - .L_209)
	.align		4
.L_209:
        /*03dc*/ 	.word	index@(_ZN3cub18CUB_300001_SM_10006detail4scan16DeviceScanKernelINS2_10policy_hubIiiimN4cuda3std3__44plusIvEEE10Policy1000EN6thrust24THRUST_300001_SM_1000_NS10device_ptrIiEESF_NS0_13ScanTileStateIiLb1EEES9_NS1_10InputValueIiPiEEmiLb0EiEEvT0_T1_T2_iT3_T4_T5_)
        /*03e0*/ 	.word	0x00000030


	//----- nvinfo : EIATTR_FRAME_SIZE
	.align		4
.L_210:
        /*03e4*/ 	.byte	0x04, 0x11
        /*03e6*/ 	.short	(.L_212 - .L_211)
	.align		4
.L_211:
        /*03e8*/ 	.word	index@(_ZN3cub18CUB_300001_SM_10006detail4scan16DeviceScanKernelINS2_10policy_hubIiiimN4cuda3std3__44plusIvEEE10Policy1000EN6thrust24THRUST_300001_SM_1000_NS10device_ptrIiEESF_NS0_13ScanTileStateIiLb1EEES9_NS1_10InputValueIiPiEEmiLb0EiEEvT0_T1_T2_iT3_T4_T5_)
        /*03ec*/ 	.word	0x00000000


	//----- nvinfo : EIATTR_REGCOUNT
	.align		4
.L_212:
        /*03f0*/ 	.byte	0x04, 0x2f
        /*03f2*/ 	.short	(.L_214 - .L_213)
	.align		4
.L_213:
        /*03f4*/ 	.word	index@(_ZN3cub18CUB_300001_SM_10006detail10radix_sort31DeviceRadixSortSingleTileKernelINS1_5radix10policy_hubIiiyE10Policy1000ELNS0_9SortOrderE0EiiyNS1_21identity_decomposer_tEEEvPKT1_PSA_PKT2_PSE_T3_iiT4_)
        /*03f8*/ 	.word	0x00000099


	//----- nvinfo : EIATTR_FRAME_SIZE
	.align		4
.L_214:
        /*03fc*/ 	.byte	0x04, 0x11
        /*03fe*/ 	.short	(.L_216 - .L_215)
	.align		4
.L_215:
        /*0400*/ 	.word	index@(_ZN3cub18CUB_300001_SM_10006detail10radix_sort31DeviceRadixSortSingleTileKernelINS1_5radix10policy_hubIiiyE10Policy1000ELNS0_9SortOrderE0EiiyNS1_21identity_decomposer_tEEEvPKT1_PSA_PKT2_PSE_T3_iiT4_)
        /*0404*/ 	.word	0x00000000


	//----- nvinfo : EIATTR_REGCOUNT
	.align		4
.L_216:
        /*0408*/ 	.byte	0x04, 0x2f
        /*040a*/ 	.short	(.L_218 - .L_217)
	.align		4
.L_217:
        /*040c*/ 	.word	index@(_ZN3cub18CUB_300001_SM_10006detail10radix_sort30DeviceRadixSortHistogramKernelINS1_5radix10policy_hubIiiyE10Policy1000ELNS0_9SortOrderE0EiyNS1_21identity_decomposer_tEEEvPT2_PKT1_SA_iiT3_)
        /*0410*/ 	.word	0x00000020


	//----- nvinfo : EIATTR_FRAME_SIZE
	.align		4
.L_218:
        /*0414*/ 	.byte	0x04, 0x11
        /*0416*/ 	.short	(.L_220 - .L_219)
	.align		4
.L_219:
        /*0418*/ 	.word	index@(_ZN3cub18CUB_300001_SM_10006detail10radix_sort30DeviceRadixSortHistogramKernelINS1_5radix10policy_hubIiiyE10Policy1000ELNS0_9SortOrderE0EiyNS1_21identity_decomposer_tEEEvPT2_PKT1_SA_iiT3_)
        /*041c*/ 	.word	0x00000000


	//----- nvinfo : EIATTR_REGCOUNT
	.align		4
.L_220:
        /*0420*/ 	.byte	0x04, 0x2f
        /*0422*/ 	.short	(.L_222 - .L_221)
	.align		4
.L_221:
        /*0424*/ 	.word	index@(_ZN3cub18CUB_300001_SM_10006detail10radix_sort33DeviceRadixSortExclusiveSumKernelINS1_5radix10policy_hubIiiyE10Policy1000EyEEvPT0_)
        /*0428*/ 	.word	0x00000020


	//----- nvinfo : EIATTR_FRAME_SIZE
	.align		4
.L_222:
        /*042c*/ 	.byte	0x04, 0x11
        /*042e*/ 	.short	(.L_224 - .L_223)
	.align		4
.L_223:
        /*0430*/ 	.word	index@(_ZN3cub18CUB_300001_SM_10006detail10radix_sort33DeviceRadixSortExclusiveSumKernelINS1_5radix10policy_hubIiiyE10Policy1000EyEEvPT0_)
        /*0434*/ 	.word	0x00000000


	//----- nvinfo : EIATTR_REGCOUNT
	.align		4
.L_224:
        /*0438*/ 	.byte	0x04, 0x2f
        /*043a*/ 	.short	(.L_226 - .L_225)
	.align		4
.L_225:
        /*043c*/ 	.word	index@(_ZN3cub18CUB_300001_SM_10006detail10radix_sort29DeviceRadixSortOnesweepKernelINS1_5radix10policy_hubIiiyE10Policy1000ELNS0_9SortOrderE0EiiyiiNS1_21identity_decomposer_tEEEvPT5_SB_PT3_PKSC_PT1_PKSG_PT2_PKSK_T4_iiT6_)
        /*0440*/ 	.word	0x00000049


	//----- nvinfo : EIATTR_FRAME_SIZE
	.align		4
.L_226:
        /*0444*/ 	.byte	0x04, 0x11
        /*0446*/ 	.short	(.L_228 - .L_227)
	.align		4
.L_227:
        /*0448*/ 	.word	index@(_ZN3cub18CUB_300001_SM_10006detail10radix_sort29DeviceRadixSortOnesweepKernelINS1_5radix10policy_hubIiiyE10Policy1000ELNS0_9SortOrderE0EiiyiiNS1_21identity_decomposer_tEEEvPT5_SB_PT3_PKSC_PT1_PKSG_PT2_PKSK_T4_iiT6_)
        /*044c*/ 	.word	0x00000000


	//----- nvinfo : EIATTR_MIN_STACK_SIZE
	.align		4
.L_228:
        /*0450*/ 	.byte	0x04, 0x12
        /*0452*/ 	.short	(.L_230 - .L_229)
	.align		4
.L_229:
        /*0454*/ 	.word	index@(_ZN3cub18CUB_300001_SM_10006detail10radix_sort29DeviceRadixSortOnesweepKernelINS1_5radix10policy_hubIiiyE10Policy1000ELNS0_9SortOrderE0EiiyiiNS1_21identity_decomposer_tEEEvPT5_SB_PT3_PKSC_PT1_PKSG_PT2_PKSK_T4_iiT6_)
        /*0458*/ 	.word	0x00000000


	//----- nvinfo : EIATTR_MIN_STACK_SIZE
	.align		4
.L_230:
        /*045c*/ 	.byte	0x04, 0x12
        /*045e*/ 	.short	(.L_232 - .L_231)
	.align		4
.L_231:
        /*0460*/ 	.word	index@(_ZN3cub18CUB_300001_SM_10006detail10radix_sort33DeviceRadixSortExclusiveSumKernelINS1_5radix10policy_hubIiiyE10Policy1000EyEEvPT0_)
        /*0464*/ 	.word	0x00000000


	//----- nvinfo : EIATTR_MIN_STACK_SIZE
	.align		4
.L_232:
        /*0468*/ 	.byte	0x04, 0x12
        /*046a*/ 	.short	(.L_234 - .L_233)
	.align		4
.L_233:
        /*046c*/ 	.word	index@(_ZN3cub18CUB_300001_SM_10006detail10radix_sort30DeviceRadixSortHistogramKernelINS1_5radix10policy_hubIiiyE10Policy1000ELNS0_9SortOrderE0EiyNS1_21identity_decomposer_tEEEvPT2_PKT1_SA_iiT3_)
        /*0470*/ 	.word	0x00000000


	//----- nvinfo : EIATTR_MIN_STACK_SIZE
	.align		4
.L_234:
        /*0474*/ 	.byte	0x04, 0x12
        /*0476*/ 	.short	(.L_236 - .L_235)
	.align		4
.L_235:
        /*0478*/ 	.word	index@(_ZN3cub18CUB_300001_SM_10006detail10radix_sort31DeviceRadixSortSingleTileKernelINS1_5radix10policy_hubIiiyE10Policy1000ELNS0_9SortOrderE0EiiyNS1_21identity_decomposer_tEEEvPKT1_PSA_PKT2_PSE_T3_iiT4_)
        /*047c*/ 	.word	0x00000000


	//----- nvinfo : EIATTR_MIN_STACK_SIZE
	.align		4
.L_236:
        /*0480*/ 	.byte	0x04, 0x12
        /*0482*/ 	.short	(.L_238 - .L_237)
	.align		4
.L_237:
        /*0484*/ 	.word	index@(_ZN3cub18CUB_300001_SM_10006detail4scan16DeviceScanKernelINS2_10policy_hubIiiimN4cuda3std3__44plusIvEEE10Policy1000EN6thrust24THRUST_300001_SM_1000_NS10device_ptrIiEESF_NS0_13ScanTileStateIiLb1EEES9_NS1_10InputValueIiPiEEmiLb0EiEEvT0_T1_T2_iT3_T4_T5_)
        /*0488*/ 	.word	0x00000000


	//----- nvinfo : EIATTR_MIN_STACK_SIZE
	.align		4
.L_238:
        /*048c*/ 	.byte	0x04, 0x12
        /*048e*/ 	.short	(.L_240 - .L_239)
	.align		4
.L_239:
        /*0490*/ 	.word	index@(_ZN3cub18CUB_300001_SM_10006detail4scan16DeviceScanKernelINS2_10policy_hubIiiijN4cuda3std3__44plusIvEEE10Policy1000EN6thrust24THRUST_300001_SM_1000_NS10device_ptrIiEESF_NS0_13ScanTileStateIiLb1EEES9_NS1_10InputValueIiPiEEjiLb0EiEEvT0_T1_T2_iT3_T4_T5_)
        /*0494*/ 	.word	0x00000000


	//----- nvinfo : EIATTR_MIN_STACK_SIZE
	.align		4
.L_240:
        /*0498*/ 	.byte	0x04, 0x12
        /*049a*/ 	.short	(.L_242 - .L_241)
	.align		4
.L_241:
        /*049c*/ 	.word	index@(_ZN3cub18CUB_300001_SM_10006detail4scan20DeviceScanInitKernelINS0_13ScanTileStateIiLb1EEEEEvT_i)
        /*04a0*/ 	.word	0x00000000


	//----- nvinfo : EIATTR_MIN_STACK_SIZE
	.align		4
.L_242:
        /*04a4*/ 	.byte	0x04, 0x12
        /*04a6*/ 	.short	(.L_244 - .L_243)
	.align		4
.L_243:
        /*04a8*/ 	.word	index@(_ZN3cub18CUB_300001_SM_10006detail6reduce28DeviceReduceSingleTileKernelINS2_10policy_hubIiyN4cuda3__47maximumIiEEE10Policy1000EPiSB_iS8_iiNS5_3std3__410__identityEEEvT0_T1_T2_T3_T4_T6_)
        /*04ac*/ 	.word	0x00000000


	//----- nvinfo : EIATTR_MIN_STACK_SIZE
	.align		4
.L_244:
        /*04b0*/ 	.byte	0x04, 0x12
        /*04b2*/ 	.short	(.L_246 - .L_245)
	.align		4
.L_245:
        /*04b4*/ 	.word	index@(_ZN3cub18CUB_300001_SM_10006detail6reduce18DeviceReduceKernelINS2_10policy_hubIiyN4cuda3__47maximumIiEEE10Policy1000EN6thrust24THRUST_300001_SM_1000_NS10device_ptrIiEEyS8_iNS5_3std3__410__identityEEEvT0_PT3_T1_NS0_13GridEvenShareISL_EET2_T4_)
        /*04b8*/ 	.word	0x00000000


	//----- nvinfo : EIATTR_MIN_STACK_SIZE
	.align		4
.L_246:
        /*04bc*/ 	.byte	0x04, 0x12
        /*04be*/ 	.short	(.L_248 - .L_247)
	.align		4
.L_247:
        /*04c0*/ 	.word	index@(_ZN3cub18CUB_300001_SM_10006detail6reduce28DeviceReduceSingleTileKernelINS2_10policy_hubIiyN4cuda3__47maximumIiEEE10Policy1000EN6thrust24THRUST_300001_SM_1000_NS10device_ptrIiEEPiyS8_iiNS5_3std3__410__identityEEEvT0_T1_T2_T3_T4_T6_)
        /*04c4*/ 	.word	0x00000000


	//----- nvinfo : EIATTR_MIN_STACK_SIZE
	.align		4
.L_248:
        /*04c8*/ 	.byte	0x04, 0x12
        /*04ca*/ 	.short	(.L_250 - .L_249)
	.align		4
.L_249:
        /*04cc*/ 	.word	index@(_ZN3cub18CUB_300001_SM_10006detail6reduce28DeviceReduceSingleTileKernelINS2_10policy_hubIijN4cuda3__47maximumIiEEE10Policy1000EPiSB_iS8_iiNS5_3std3__410__identityEEEvT0_T1_T2_T3_T4_T6_)
        /*04d0*/ 	.word	0x00000000


	//----- nvinfo : EIATTR_MIN_STACK_SIZE
	.align		4
.L_250:
        /*04d4*/ 	.byte	0x04, 0x12
        /*04d6*/ 	.short	(.L_252 - .L_251)
	.align		4
.L_251:
        /*04d8*/ 	.word	index@(_ZN3cub18CUB_300001_SM_10006detail6reduce18DeviceReduceKernelINS2_10policy_hubIijN4cuda3__47maximumIiEEE10Policy1000EN6thrust24THRUST_300001_SM_1000_NS10device_ptrIiEEjS8_iNS5_3std3__410__identityEEEvT0_PT3_T1_NS0_13GridEvenShareISL_EET2_T4_)
        /*04dc*/ 	.word	0x00000000


	//----- nvinfo : EIATTR_MIN_STACK_SIZE
	.align		4
.L_252:
        /*04e0*/ 	.byte	0x04, 0x12
        /*04e2*/ 	.short	(.L_254 - .L_253)
	.align		4
.L_253:
        /*04e4*/ 	.word	index@(_ZN3cub18CUB_300001_SM_10006detail6reduce28DeviceReduceSingleTileKernelINS2_10policy_hubIijN4cuda3__47maximumIiEEE10Policy1000EN6thrust24THRUST_300001_SM_1000_NS10device_ptrIiEEPijS8_iiNS5_3std3__410__identityEEEvT0_T1_T2_T3_T4_T6_)
        /*04e8*/ 	.word	0x00000000


	//----- nvinfo : EIATTR_MIN_STACK_SIZE
	.align		4
.L_254:
        /*04ec*/ 	.byte	0x04, 0x12
        /*04ee*/ 	.short	(.L_256 - .L_255)
	.align		4
.L_255:
        /*04f0*/ 	.word	index@(_ZN3cub18CUB_300001_SM_10006detail6reduce28DeviceReduceSingleTileKernelINS2_10policy_hubIiyN4cuda3std3__44plusIiEEE10Policy1000EPiSC_iS9_iiNS7_10__identityEEEvT0_T1_T2_T3_T4_T6_)
        /*04f4*/ 	.word	0x00000000


	//----- nvinfo : EIATTR_MIN_STACK_SIZE
	.align		4
.L_256:
        /*04f8*/ 	.byte	0x04, 0x12
        /*04fa*/ 	.short	(.L_258 - .L_257)
	.align		4
.L_257:
        /*04fc*/ 	.word	index@(_ZN3cub18CUB_300001_SM_10006detail6reduce18DeviceReduceKernelINS2_10policy_hubIiyN4cuda3std3__44plusIiEEE10Policy1000EN6thrust24THRUST_300001_SM_1000_NS17counting_iteratorIiNSD_11use_defaultESF_SF_EEyS9_i19active_edge_counterEEvT0_PT3_T1_NS0_13GridEvenShareISL_EET2_T4_)
        /*0500*/ 	.word	0x00000000


	//----- nvinfo : EIATTR_MIN_STACK_SIZE
	.align		4
.L_258:
        /*0504*/ 	.byte	0x04, 0x12
        /*0506*/ 	.short	(.L_260 - .L_259)
	.align		4
.L_259:
        /*0508*/ 	.word	index@(_ZN3cub18CUB_300001_SM_10006detail6reduce28DeviceReduceSingleTileKernelINS2_10policy_hubIiyN4cuda3std3__44plusIiEEE10Policy1000EN6thrust24THRUST_300001_SM_1000_NS17counting_iteratorIiNSD_11use_defaultESF_SF_EEPiyS9_ii19active_edge_counterEEvT0_T1_T2_T3_T4_T6_)
        /*050c*/ 	.word	0x00000000


	//----- nvinfo : EIATTR_MIN_STACK_SIZE
	.align		4
.L_260:
        /*0510*/ 	.byte	0x04, 0x12
        /*0512*/ 	.short	(.L_262 - .L_261)
	.align		4
.L_261:
        /*0514*/ 	.word	index@(_ZN3cub18CUB_300001_SM_10006detail6reduce28DeviceReduceSingleTileKernelINS2_10policy_hubIijN4cuda3std3__44plusIiEEE10Policy1000EPiSC_iS9_iiNS7_10__identityEEEvT0_T1_T2_T3_T4_T6_)
        /*0518*/ 	.word	0x00000000


	//----- nvinfo : EIATTR_MIN_STACK_SIZE
	.align		4
.L_262:
        /*051c*/ 	.byte	0x04, 0x12
        /*051e*/ 	.short	(.L_264 - .L_263)
	.align		4
.L_263:
        /*0520*/ 	.word	index@(_ZN3cub18CUB_300001_SM_10006detail6reduce18DeviceReduceKernelINS2_10policy_hubIijN4cuda3std3__44plusIiEEE10Policy1000EN6thrust24THRUST_300001_SM_1000_NS17counting_iteratorIiNSD_11use_defaultESF_SF_EEjS9_i19active_edge_counterEEvT0_PT3_T1_NS0_13GridEvenShareISL_EET2_T4_)
        /*0524*/ 	.word	0x00000000


	//----- nvinfo : EIATTR_MIN_STACK_SIZE
	.align		4
.L_264:
        /*0528*/ 	.byte	0x04, 0x12
        /*052a*/ 	.short	(.L_266 - .L_265)
	.align		4
.L_265:
        /*052c*/ 	.word	index@(_ZN3cub18CUB_300001_SM_10006detail6reduce28DeviceReduceSingleTileKernelINS2_10policy_hubIijN4cuda3std3__44plusIiEEE10Policy1000EN6thrust24THRUST_300001_SM_1000_NS17counting_iteratorIiNSD_11use_defaultESF_SF_EEPijS9_ii19active_edge_counterEEvT0_T1_T2_T3_T4_T6_)
        /*0530*/ 	.word	0x00000000


	//----- nvinfo : EIATTR_MIN_STACK_SIZE
	.align		4
.L_266:
        /*0534*/ 	.byte	0x04, 0x12
        /*0536*/ 	.short	(.L_268 - .L_267)
	.align		4
.L_267:
        /*0538*/ 	.word	index@(_ZN3cub18CUB_300001_SM_10006detail6reduce28DeviceReduceSingleTileKernelINS2_10policy_hubIlyN4cuda3std3__44plusIlEEE10Policy1000EPlSC_iS9_llNS7_10__identityEEEvT0_T1_T2_T3_T4_T6_)
        /*053c*/ 	.word	0x00000000


	//----- nvinfo : EIATTR_MIN_STACK_SIZE
	.align		4
.L_268:
        /*0540*/ 	.byte	0x04, 0x12
        /*0542*/ 	.short	(.L_270 - .L_269)
	.align		4
.L_269:
        /*0544*/ 	.word	index@(_ZN3cub18CUB_300001_SM_10006detail6reduce18DeviceReduceKernelINS2_10policy_hubIlyN4cuda3std3__44plusIlEEE10Policy1000EN6thrust24THRUST_300001_SM_1000_NS18transform_iteratorI9is_activeNSD_10device_ptrIiEEllEEyS9_lNS7_10__identityEEEvT0_PT3_T1_NS0_13GridEvenShareISN_EET2_T4_)
        /*0548*/ 	.word	0x00000000


	//----- nvinfo : EIATTR_MIN_STACK_SIZE
	.align		4
.L_270:
        /*054c*/ 	.byte	0x04, 0x12
        /*054e*/ 	.short	(.L_272 - .L_271)
	.align		4
.L_271:
        /*0550*/ 	.word	index@(_ZN3cub18CUB_300001_SM_10006detail6reduce28DeviceReduceSingleTileKernelINS2_10policy_hubIlyN4cuda3std3__44plusIlEEE10Policy1000EN6thrust24THRUST_300001_SM_1000_NS18transform_iteratorI9is_activeNSD_10device_ptrIiEEllEEPlyS9_llNS7_10__identityEEEvT0_T1_T2_T3_T4_T6_)
        /*0554*/ 	.word	0x00000000


	//----- nvinfo : EIATTR_MIN_STACK_SIZE
	.align		4
.L_272:
        /*0558*/ 	.byte	0x04, 0x12
        /*055a*/ 	.short	(.L_274 - .L_273)
	.align		4
.L_273:
        /*055c*/ 	.word	index@(_ZN3cub18CUB_300001_SM_10006detail6reduce28DeviceReduceSingleTileKernelINS2_10policy_hubIljN4cuda3std3__44plusIlEEE10Policy1000EPlSC_iS9_llNS7_10__identityEEEvT0_T1_T2_T3_T4_T6_)
        /*0560*/ 	.word	0x00000000


	//----- nvinfo : EIATTR_MIN_STACK_SIZE
	.align		4
.L_274:
        /*0564*/ 	.byte	0x04, 0x12
        /*0566*/ 	.short	(.L_276 - .L_275)
	.align		4
.L_275:
        /*0568*/ 	.word	index@(_ZN3cub18CUB_300001_SM_10006detail6reduce18DeviceReduceKernelINS2_10policy_hubIljN4cuda3std3__44plusIlEEE10Policy1000EN6thrust24THRUST_300001_SM_1000_NS18transform_iteratorI9is_activeNSD_10device_ptrIiEEllEEjS9_lNS7_10__identityEEEvT0_PT3_T1_NS0_13GridEvenShareISN_EET2_T4_)
        /*056c*/ 	.word	0x00000000


	//----- nvinfo : EIATTR_MIN_STACK_SIZE
	.align		4
.L_276:
        /*0570*/ 	.byte	0x04, 0x12
        /*0572*/ 	.short	(.L_278 - .L_277)
	.align		4
.L_277:
        /*0574*/ 	.word	index@(_ZN3cub18CUB_300001_SM_10006detail6reduce28DeviceReduceSingleTileKernelINS2_10policy_hubIljN4cuda3std3__44plusIlEEE10Policy1000EN6thrust24THRUST_300001_SM_1000_NS18transform_iteratorI9is_activeNSD_10device_ptrIiEEllEEPljS9_llNS7_10__identityEEEvT0_T1_T2_T3_T4_T6_)
        /*0578*/ 	.word	0x00000000


	//----- nvinfo : EIATTR_MIN_STACK_SIZE
	.align		4
.L_278:
        /*057c*/ 	.byte	0x04, 0x12
        /*057e*/ 	.short	(.L_280 - .L_279)
	.align		4
.L_279:
        /*0580*/ 	.word	index@(_ZN3cub18CUB_300001_SM_10006detail9transform16transform_kernelINS2_10policy_hubILb0EN4cuda3std3__45tupleIJN6thrust24THRUST_300001_SM_1000_NS10device_ptrIiEESC_EEEE10policy1000ElNS7_5minusIiEESC_JPiSI_EEEvT0_iT1_T2_DpNS2_10kernel_argIT3_EE)
        /*0584*/ 	.word	0x00000000


	//----- nvinfo : EIATTR_MIN_STACK_SIZE
	.align		4
.L_280:
        /*0588*/ 	.byte	0x04, 0x12
        /*058a*/ 	.short	(.L_282 - .L_281)
	.align		4
.L_281:
        /*058c*/ 	.word	index@(_ZN3cub18CUB_300001_SM_10006detail9transform16transform_kernelINS2_10policy_hubILb0EN4cuda3std3__45tupleIJN6thrust24THRUST_300001_SM_1000_NS10device_ptrIiEESC_EEEE10policy1000EiNS7_5minusIiEESC_JPiSI_EEEvT0_iT1_T2_DpNS2_10kernel_argIT3_EE)
        /*0590*/ 	.word	0x00000000


	//----- nvinfo : EIATTR_MIN_STACK_SIZE
	.align		4
.L_282:
        /*0594*/ 	.byte	0x04, 0x12
        /*0596*/ 	.short	(.L_284 - .L_283)
	.align		4
.L_283:
        /*0598*/ 	.word	index@(_ZN3cub18CUB_300001_SM_10006detail9transform16transform_kernelINS2_10policy_hubILb0EN4cuda3std3__45tupleIJN6thrust24THRUST_300001_SM_1000_NS20permutation_iteratorINSA_10device_ptrIiEESD_EESE_EEEE10policy1000ElNS7_5minusIiEESD_JSE_SE_EEEvT0_iT1_T2_DpNS2_10kernel_argIT3_EE)
        /*059c*/ 	.word	0x00000000


	//----- nvinfo : EIATTR_MIN_STACK_SIZE
	.align		4
.L_284:
        /*05a0*/ 	.byte	0x04, 0x12
        /*05a2*/ 	.short	(.L_286 - .L_285)
	.align		4
.L_285:
        /*05a4*/ 	.word	index@(_ZN3cub18CUB_300001_SM_10006detail9transform16transform_kernelINS2_10policy_hubILb0EN4cuda3std3__45tupleIJN6thrust24THRUST_300001_SM_1000_NS20permutation_iteratorINSA_10device_ptrIiEESD_EESE_EEEE10policy1000EiNS7_5minusIiEESD_JSE_SE_EEEvT0_iT1_T2_DpNS2_10kernel_argIT3_EE)
        /*05a8*/ 	.word	0x00000000


	//----- nvinfo : EIATTR_MIN_STACK_SIZE
	.align		4
.L_286:
        /*05ac*/ 	.byte	0x04, 0x12
        /*05ae*/ 	.short	(.L_288 - .L_287)
	.align		4
.L_287:
        /*05b0*/ 	.word	index@(_ZN3cub18CUB_300001_SM_10006detail9transform16transform_kernelINS2_10policy_hubILb1EN4cuda3std3__45tupleIJN6thrust24THRUST_300001_SM_1000_NS17counting_iteratorIiNSA_11use_defaultESC_SC_EEEEEE10policy1000ElNS7_10__identityENSA_20permutation_iteratorINSA_10device_ptrIiEESK_EEJSD_EEEvT0_iT1_T2_DpNS2_10kernel_argIT3_EE)
        /*05b4*/ 	.word	0x00000000


	//----- nvinfo : EIATTR_MIN_STACK_SIZE
	.align		4
.L_288:
        /*05b8*/ 	.byte	0x04, 0x12
        /*05ba*/ 	.short	(.L_290 - .L_289)
	.align		4
.L_289:
        /*05bc*/ 	.word	index@(_ZN3cub18CUB_300001_SM_10006detail9transform16transform_kernelINS2_10policy_hubILb1EN4cuda3std3__45tupleIJN6thrust24THRUST_300001_SM_1000_NS17counting_iteratorIiNSA_11use_defaultESC_SC_EEEEEE10policy1000EiNS7_10__identityENSA_20permutation_iteratorINSA_10device_ptrIiEESK_EEJSD_EEEvT0_iT1_T2_DpNS2_10kernel_argIT3_EE)
        /*05c0*/ 	.word	0x00000000


	//----- nvinfo : EIATTR_MIN_STACK_SIZE
	.align		4
.L_290:
        /*05c4*/ 	.byte	0x04, 0x12
        /*05c6*/ 	.short	(.L_292 - .L_291)
	.align		4
.L_291:
        /*05c8*/ 	.word	index@(_ZN3cub18CUB_300001_SM_10006detail8for_each13static_kernelINS2_12policy_hub_t12policy_500_tElN6thrust24THRUST_300001_SM_1000_NS8cuda_cub10__tabulate7functorINS7_10device_ptrIiEENS7_6system6detail7generic6detail22compute_sequence_valueIivEElEEEEvT0_T1_)
        /*05cc*/ 	.word	0x00000000


	//----- nvinfo : EIATTR_MIN_STACK_SIZE
	.align		4
.L_292:
        /*05d0*/ 	.byte	0x04, 0x12
        /*05d2*/ 	.short	(.L_294 - .L_293)
	.align		4
.L_293:
        /*05d4*/ 	.word	index@(_ZN3cub18CUB_300001_SM_10006detail11EmptyKernelIvEEvv)
        /*05d8*/ 	.word	0x00000000


	//----- nvinfo : EIATTR_MIN_STACK_SIZE
	.align		4
.L_294:
        /*05dc*/ 	.byte	0x04, 0x12
        /*05de*/ 	.short	(.L_296 - .L_295)
	.align		4
.L_295:
        /*05e0*/ 	.word	index@(_Z23compute_active_verticesPiiS_)
        /*05e4*/ 	.word	0x00000000


	//----- nvinfo : EIATTR_MIN_STACK_SIZE
	.align		4
.L_296:
        /*05e8*/ 	.byte	0x04, 0x12
        /*05ea*/ 	.short	(.L_298 - .L_297)
	.align		4
.L_297:
        /*05ec*/ 	.word	index@(_Z14unmap_coloringPiS_S_i)
        /*05f0*/ 	.word	0x00000000


	//----- nvinfo : EIATTR_MIN_STACK_SIZE
	.align		4
.L_298:
        /*05f4*/ 	.byte	0x04, 0x12
        /*05f6*/ 	.short	(.L_300 - .L_299)
	.align		4
.L_299:
        /*05f8*/ 	.word	index@(_Z23recolor_marked_verticesPiS_iS_S_i)
        /*05fc*/ 	.word	0x00000000


	//----- nvinfo : EIATTR_MIN_STACK_SIZE
	.align		4
.L_300:
        /*0600*/ 	.byte	0x04, 0x12
        /*0602*/ 	.short	(.L_302 - .L_301)
	.align		4
.L_301:
        /*0604*/ 	.word	index@(_Z34detect_conflicts_mark_lower_degreePiS_iS_S_S_)
        /*0608*/ 	.word	0x00000000


	//----- nvinfo : EIATTR_MIN_STACK_SIZE
	.align		4
.L_302:
        /*060c*/ 	.byte	0x04, 0x12
        /*060e*/ 	.short	(.L_304 - .L_303)
	.align		4
.L_303:
        /*0610*/ 	.word	index@(_Z22color_partition_greedyPiS_iiS_i)
        /*0614*/ 	.word	0x00000000


	//----- nvinfo : EIATTR_MIN_STACK_SIZE
	.align		4
.L_304:
        /*0618*/ 	.byte	0x04, 0x12
        /*061a*/ 	.short	(.L_306 - .L_305)
	.align		4
.L_305:
        /*061c*/ 	.word	index@(_Z21scatter_edges_by_permPiS_iS_S_S_S_S_)
        /*0620*/ 	.word	0x00000000


	//----- nvinfo : EIATTR_MIN_STACK_SIZE
	.align		4
.L_306:
        /*0624*/ 	.byte	0x04, 0x12
        /*0626*/ 	.short	(.L_308 - .L_307)
	.align		4
.L_307:
        /*0628*/ 	.word	index@(_Z14update_degreesPiS_iiS_S_)
        /*062c*/ 	.word	0x00000000


	//----- nvinfo : EIATTR_MIN_STACK_SIZE
	.align		4
.L_308:
        /*0630*/ 	.byte	0x04, 0x12
        /*0632*/ 	.short	(.L_310 - .L_309)
	.align		4
.L_309:
        /*0634*/ 	.word	index@(_Z22smallest_last_orderingPiS_iiiS_S_ifS_)
        /*0638*/ 	.word	0x00000000


	//----- nvinfo : EIATTR_MIN_STACK_SIZE
	.align		4
.L_310:
        /*063c*/ 	.byte	0x04, 0x12
        /*063e*/ 	.short	(.L_312 - .L_311)
	.align		4
.L_311:
        /*0640*/ 	.word	index@(_Z20compute_active_edgesPiS_iS_S_)
        /*0644*/ 	.word	0x00000000


	//----- nvinfo : EIATTR_MIN_STACK_SIZE
	.align		4
.L_312:
        /*0648*/ 	.byte	0x04, 0x12
        /*064a*/ 	.short	(.L_314 - .L_313)
	.align		4
.L_313:
        /*064c*/ 	.word	index@(_Z15verify_coloringPiS_iS_S_S_S_)
        /*0650*/ 	.word	0x00000000


	//----- nvinfo : EIATTR_MIN_STACK_SIZE
	.align		4
.L_314:
        /*0654*/ 	.byte	0x04, 0x12
        /*0656*/ 	.short	(.L_316 - .L_315)
	.align		4
.L_315:
        /*0658*/ 	.word	index@(_Z14apply_coloringPiS_iS_S_S_i)
        /*065c*/ 	.word	0x00000000


	//----- nvinfo : EIATTR_MIN_STACK_SIZE
	.align		4
.L_316:
        /*0660*/ 	.byte	0x04, 0x12
        /*0662*/ 	.short	(.L_318 - .L_317)
	.align		4
.L_317:
        /*0664*/ 	.word	index@(_Z22luby_mis_coloring_iterPiS_iS_S_S_i)
        /*0668*/ 	.word	0x00000000
.L_318:


//--------------------- .nv.compat                --------------------------
	.section	.nv.compat,"",@"SHT_CUDA_COMPAT_INFO"
	.align	4
        /*0000*/ 	.byte	0x02, 0x09, 0x00, 0x00, 0x02, 0x02, 0x02, 0x00, 0x02, 0x05, 0x05, 0x00, 0x03, 0x07, 0x01, 0x01
        /*0010*/ 	.byte	0x02, 0x03, 0x00, 0x00, 0x02, 0x06, 0x01, 0x00, 0x04, 0x0b, 0x08, 0x00, 0x09, 0x00, 0x00, 0x00
        /*0020*/ 	.byte	0x00, 0x00, 0x00, 0x00


//--------------------- .nv.info._ZN3cub18CUB_300001_SM_10006detail10radix_sort29DeviceRadixSortOnesweepKernelINS1_5radix10policy_hubIiiyE10Policy1000ELNS0_9SortOrderE0EiiyiiNS1_21identity_decomposer_tEEEvPT5_SB_PT3_PKSC_PT1_PKSG_PT2_PKSK_T4_iiT6_ --------------------------
	.section	.nv.info._ZN3cub18CUB_300001_SM_10006detail10radix_sort29DeviceRadixSortOnesweepKernelINS1_5radix10policy_hubIiiyE10Policy1000ELNS0_9SortOrderE0EiiyiiNS1_21identity_decomposer_tEEEvPT5_SB_PT3_PKSC_PT1_PKSG_PT2_PKSK_T4_iiT6_,"",@"SHT_CUDA_INFO"
	.sectionflags	@""
	.align	4


	//----- nvinfo : EIATTR_CUDA_API_VERSION
	.align		4
        /*0000*/ 	.byte	0x04, 0x37
        /*0002*/ 	.short	(.L_320 - .L_319)
.L_319:
        /*0004*/ 	.word	0x00000082


	//----- nvinfo : EIATTR_KPARAM_INFO
	.align		4
.L_320:
        /*0008*/ 	.byte	0x04, 0x17
        /*000a*/ 	.short	(.L_322 - .L_321)
.L_321:
        /*000c*/ 	.word	0x00000000
        /*0010*/ 	.short	0x000b
        /*0012*/ 	.short	0x004c
        /*0014*/ 	.byte	0x00, 0xf0, 0x05, 0x00


	//----- nvinfo : EIATTR_KPARAM_INFO
	.align		4
.L_322:
        /*0018*/ 	.byte	0x04, 0x17
        /*001a*/ 	.short	(.L_324 - .L_323)
.L_323:
        /*001c*/ 	.word	0x00000000
        /*0020*/ 	.short	0x000a
        /*0022*/ 	.short	0x0048
        /*0024*/ 	.byte	0x00, 0xf0, 0x11, 0x00


	//----- nvinfo : EIATTR_KPARAM_INFO
	.align		4
.L_324:
        /*0028*/ 	.byte	0x04, 0x17
        /*002a*/ 	.short	(.L_326 - .L_325)
.L_325:
        /*002c*/ 	.word	0x00000000
        /*0030*/ 	.short	0x0009
        /*0032*/ 	.short	0x0044
        /*0034*/ 	.byte	0x00, 0xf0, 0x11, 0x00


	//----- nvinfo : EIATTR_KPARAM_INFO
	.align		4
.L_326:
        /*0038*/ 	.byte	0x04, 0x17
        /*003a*/ 	.short	(.L_328 - .L_327)
.L_327:
        /*003c*/ 	.word	0x00000000
        /*0040*/ 	.short	0x0008
        /*0042*/ 	.short	0x0040
        /*0044*/ 	.byte	0x00, 0xf0, 0x11, 0x00


	//----- nvinfo : EIATTR_KPARAM_INFO
	.align		4
.L_328:
        /*0048*/ 	.byte	0x04, 0x17
        /*004a*/ 	.short	(.L_330 - .L_329)
.L_329:
        /*004c*/ 	.word	0x00000000
        /*0050*/ 	.short	0x0007
        /*0052*/ 	.short	0x0038
        /*0054*/ 	.byte	0x00, 0xf5, 0x21, 0x00


	//----- nvinfo : EIATTR_KPARAM_INFO
	.align		4
.L_330:
        /*0058*/ 	.byte	0x04, 0x17
        /*005a*/ 	.short	(.L_332 - .L_331)
.L_331:
        /*005c*/ 	.word	0x00000000
        /*0060*/ 	.short	0x0006
        /*0062*/ 	.short	0x0030
        /*0064*/ 	.byte	0x00, 0xf5, 0x21, 0x00


	//----- nvinfo : EIATTR_KPARAM_INFO
	.align		4
.L_332:
        /*0068*/ 	.byte	0x04, 0x17
        /*006a*/ 	.short	(.L_334 - .L_333)
.L_333:
        /*006c*/ 	.word	0x00000000
        /*0070*/ 	.short	0x0005
        /*0072*/ 	.short	0x0028
        /*0074*/ 	.byte	0x00, 0xf5, 0x21, 0x00


	//----- nvinfo : EIATTR_KPARAM_INFO
	.align		4
.L_334:
        /*0078*/ 	.byte	0x04, 0x17
        /*007a*/ 	.short	(.L_336 - .L_335)
.L_335:
        /*007c*/ 	.word	0x00000000
        /*0080*/ 	.short	0x0004
        /*0082*/ 	.short	0x0020
        /*0084*/ 	.byte	0x00, 0xf5, 0x21, 0x00


	//----- nvinfo : EIATTR_KPARAM_INFO
	.align		4
.L_336:
        /*0088*/ 	.byte	0x04, 0x17
        /*008a*/ 	.short	(.L_338 - .L_337)
.L_337:
        /*008c*/ 	.word	0x00000000
        /*0090*/ 	.short	0x0003
        /*0092*/ 	.short	0x0018
        /*0094*/ 	.byte	0x00, 0xf5, 0x21, 0x00


	//----- nvinfo : EIATTR_KPARAM_INFO
	.align		4
.L_338:
        /*0098*/ 	.byte	0x04, 0x17
        /*009a*/ 	.short	(.L_340 - .L_339)
.L_339:
        /*009c*/ 	.word	0x00000000
        /*00a0*/ 	.short	0x0002
        /*00a2*/ 	.short	0x0010
        /*00a4*/ 	.byte	0x00, 0xf5, 0x21, 0x00


	//----- nvinfo : EIATTR_KPARAM_INFO
	.align		4
.L_340:
        /*00a8*/ 	.byte	0x04, 0x17
        /*00aa*/ 	.short	(.L_342 - .L_341)
.L_341:
        /*00ac*/ 	.word	0x00000000
        /*00b0*/ 	.short	0x0001
        /*00b2*/ 	.short	0x0008
        /*00b4*/ 	.byte	0x00, 0xf5, 0x21, 0x00


	//----- nvinfo : EIATTR_KPARAM_INFO
	.align		4
.L_342:
        /*00b8*/ 	.byte	0x04, 0x17
        /*00ba*/ 	.short	(.L_344 - .L_343)
.L_343:
        /*00bc*/ 	.word	0x00000000
        /*00c0*/ 	.short	0x0000
        /*00c2*/ 	.short	0x0000
        /*00c4*/ 	.byte	0x00, 0xf5, 0x21, 0x00


	//----- nvinfo : EIATTR_SPARSE_MMA_MASK
	.align		4
.L_344:
        /*00c8*/ 	.byte	0x03, 0x50
        /*00ca*/ 	.short	0x0000


	//----- nvinfo : EIATTR_MAXREG_COUNT
	.align		4
        /*00cc*/ 	.byte	0x03, 0x1b
        /*00ce*/ 	.short	0x00a8


	//----- nvinfo : EIATTR_NUM_BARRIERS
	.align		4
        /*00d0*/ 	.byte	0x02, 0x4c
        /*00d2*/ 	.byte	0x01
	.zero		1


	//----- nvinfo : EIATTR_MERCURY_ISA_VERSION
	.align		4
        /*00d4*/ 	.byte	0x03, 0x5f
        /*00d6*/ 	.short	0x0101


	//----- nvinfo : EIATTR_COOP_GROUP_MASK_REGIDS
	.align		4
        /*00d8*/ 	.byte	0x04, 0x29
        /*00da*/ 	.short	(.L_346 - .L_345)


	//   ....[0]....
.L_345:
        /*00dc*/ 	.word	0xffffffff


	//   ....[1]....
        /*00e0*/ 	.word	0x05000006


	//   ....[2]....
        /*00e4*/ 	.word	0xffffffff


	//   ....[3]....
        /*00e8*/ 	.word	0xffffffff


	//   ....[4]....
        /*00ec*/ 	.word	0xffffffff


	//   ....[5]....
        /*00f0*/ 	.word	0xffffffff


	//   ....[6]....
        /*00f4*/ 	.word	0xffffffff


	//   ....[7]....
        /*00f8*/ 	.word	0xffffffff


	//   ....[8]....
        /*00fc*/ 	.word	0xffffffff


	//   ....[9]....
        /*0100*/ 	.word	0xffffffff


	//   ....[10]....
        /*0104*/ 	.word	0xffffffff


	//   ....[11]....
        /*0108*/ 	.word	0xffffffff


	//   ....[12]....
        /*010c*/ 	.word	0xffffffff


	//   ....[13]....
        /*0110*/ 	.word	0xffffffff


	//   ....[14]....
        /*0114*/ 	.word	0xffffffff


	//   ....[15]....
        /*0118*/ 	.word	0xffffffff


	//   ....[16]....
        /*011c*/ 	.word	0xffffffff


	//   ....[17]....
        /*0120*/ 	.word	0xffffffff


	//   ....[18]....
        /*0124*/ 	.word	0xffffffff


	//   ....[19]....
        /*0128*/ 	.word	0xffffffff


	//   ....[20]....
        /*012c*/ 	.word	0xffffffff


	//   ....[21]....
        /*0130*/ 	.word	0xffffffff


	//   ....[22]....
        /*0134*/ 	.word	0xffffffff


	//   ....[23]....
        /*0138*/ 	.word	0xffffffff


	//   ....[24]....
        /*013c*/ 	.word	0xffffffff


	//   ....[25]....
        /*0140*/ 	.word	0xffffffff


	//   ....[26]....
        /*0144*/ 	.word	0xffffffff


	//   ....[27]....
        /*0148*/ 	.word	0xffffffff


	//   ....[28]....
        /*014c*/ 	.word	0xffffffff


	//   ....[29]....
        /*0150*/ 	.word	0xffffffff


	//   ....[30]....
        /*0154*/ 	.word	0xffffffff


	//   ....[31]....
        /*0158*/ 	.word	0xffffffff


	//   ....[32]....
        /*015c*/ 	.word	0xffffffff


	//   ....[33]....
        /*0160*/ 	.word	0xffffffff


	//   ....[34]....
        /*0164*/ 	.word	0xffffffff


	//   ....[35]....
        /*0168*/ 	.word	0xffffffff


	//   ....[36]....
        /*016c*/ 	.word	0xffffffff


	//   ....[37]....
        /*0170*/ 	.word	0xffffffff


	//   ....[38]....
        /*0174*/ 	.word	0xffffffff


	//   ....[39]....
        /*0178*/ 	.word	0xffffffff


	//   ....[40]....
        /*017c*/ 	.word	0xffffffff


	//   ....[41]....
        /*0180*/ 	.word	0xffffffff


	//   ....[42]....
        /*0184*/ 	.word	0xffffffff


	//   ....[43]....
        /*0188*/ 	.word	0xffffffff


	//   ....[44]....
        /*018c*/ 	.word	0xffffffff


	//   ....[45]....
        /*0190*/ 	.word	0xffffffff


	//   ....[46]....
        /*0194*/ 	.word	0xffffffff


	//   ....[47]....
        /*0198*/ 	.word	0xffffffff


	//   ....[48]....
        /*019c*/ 	.word	0xffffffff


	//   ....[49]....
        /*01a0*/ 	.word	0xffffffff


	//   ....[50]....
        /*01a4*/ 	.word	0xffffffff


	//   ....[51]....
        /*01a8*/ 	.word	0xffffffff


	//   ....[52]....
        /*01ac*/ 	.word	0xffffffff


	//   ....[53]....
        /*01b0*/ 	.word	0xffffffff


	//   ....[54]....
        /*01b4*/ 	.word	0xffffffff


	//   ....[55]....
        /*01b8*/ 	.word	0xffffffff


	//   ....[56]....
        /*01bc*/ 	.word	0xffffffff


	//   ....[57]....
        /*01c0*/ 	.word	0xffffffff


	//   ....[58]....
        /*01c4*/ 	.word	0xffffffff


	//   ....[59]....
        /*01c8*/ 	.word	0xffffffff


	//   ....[60]....
        /*01cc*/ 	.word	0xffffffff


	//   ....[61]....
        /*01d0*/ 	.word	0xffffffff


	//   ....[62]....
        /*01d4*/ 	.word	0xffffffff


	//   ....[63]....
        /*01d8*/ 	.word	0xffffffff


	//   ....[64]....
        /*01dc*/ 	.word	0xffffffff


	//   ....[65]....
        /*01e0*/ 	.word	0xffffffff


	//   ....[66]....
        /*01e4*/ 	.word	0xffffffff


	//   ....[67]....
        /*01e8*/ 	.word	0xffffffff


	//   ....[68]....
        /*01ec*/ 	.word	0xffffffff


	//   ....[69]....
        /*01f0*/ 	.word	0xffffffff


	//   ....[70]....
        /*01f4*/ 	.word	0xffffffff


	//   ....[71]....
        /*01f8*/ 	.word	0xffffffff


	//   ....[72]....
        /*01fc*/ 	.word	0xffffffff


	//   ....[73]....
        /*0200*/ 	.word	0xffffffff


	//   ....[74]....
        /*0204*/ 	.word	0xffffffff


	//   ....[75]....
        /*0208*/ 	.word	0xffffffff


	//   ....[76]....
        /*020c*/ 	.word	0xffffffff


	//   ....[77]....
        /*0210*/ 	.word	0xffffffff


	//   ....[78]....
        /*0214*/ 	.word	0xffffffff


	//   ....[79]....
        /*0218*/ 	.word	0xffffffff


	//   ....[80]....
        /*021c*/ 	.word	0xffffffff


	//   ....[81]....
        /*0220*/ 	.word	0xffffffff


	//   ....[82]....
        /*0224*/ 	.word	0xffffffff


	//   ....[83]....
        /*0228*/ 	.word	0xffffffff


	//   ....[84]....
        /*022c*/ 	.word	0xffffffff


	//   ....[85]....
        /*0230*/ 	.word	0xffffffff


	//   ....[86]....
        /*0234*/ 	.word	0xffffffff


	//   ....[87]....
        /*0238*/ 	.word	0xffffffff


	//   ....[88]....
        /*023c*/ 	.word	0xffffffff


	//   ....[89]....
        /*0240*/ 	.word	0xffffffff


	//   ....[90]....
        /*0244*/ 	.word	0xffffffff


	//   ....[91]....
        /*0248*/ 	.word	0xffffffff


	//   ....[92]....
        /*024c*/ 	.word	0xffffffff


	//   ....[93]....
        /*0250*/ 	.word	0xffffffff


	//   ....[94]....
        /*0254*/ 	.word	0xffffffff


	//   ....[95]....
        /*0258*/ 	.word	0xffffffff


	//   ....[96]....
        /*025c*/ 	.word	0xffffffff


	//   ....[97]....
        /*0260*/ 	.word	0xffffffff


	//   ....[98]....
        /*0264*/ 	.word	0xffffffff


	//   ....[99]....
        /*0268*/ 	.word	0xffffffff


	//   ....[100]....
        /*026c*/ 	.word	0xffffffff


	//   ....[101]....
        /*0270*/ 	.word	0xffffffff


	//   ....[102]....
        /*0274*/ 	.word	0xffffffff


	//   ....[103]....
        /*0278*/ 	.word	0xffffffff


	//   ....[104]....
        /*027c*/ 	.word	0xffffffff


	//   ....[105]....
        /*0280*/ 	.word	0xffffffff


	//   ....[106]....
        /*0284*/ 	.word	0xffffffff


	//   ....[107]....
        /*0288*/ 	.word	0xffffffff


	//   ....[108]....
        /*028c*/ 	.word	0xffffffff


	//   ....[109]....
        /*0290*/ 	.word	0xffffffff


	//   ....[110]....
        /*0294*/ 	.word	0xffffffff


	//   ....[111]....
        /*0298*/ 	.word	0xffffffff


	//   ....[112]....
        /*029c*/ 	.word	0xffffffff


	//   ....[113]....
        /*02a0*/ 	.word	0xffffffff


	//   ....[114]....
        /*02a4*/ 	.word	0xffffffff


	//   ....[115]....
        /*02a8*/ 	.word	0xffffffff


	//   ....[116]....
        /*02ac*/ 	.word	0xffffffff


	//   ....[117]....
        /*02b0*/ 	.word	0xffffffff


	//   ....[118]....
        /*02b4*/ 	.word	0xffffffff


	//   ....[119]....
        /*02b8*/ 	.word	0xffffffff


	//   ....[120]....
        /*02bc*/ 	.word	0xffffffff


	//   ....[121]....
        /*02c0*/ 	.word	0xffffffff


	//   ....[122]....
        /*02c4*/ 	.word	0xffffffff


	//   ....[123]....
        /*02c8*/ 	.word	0xffffffff


	//   ....[124]....
        /*02cc*/ 	.word	0xffffffff


	//   ....[125]....
        /*02d0*/ 	.word	0xffffffff


	//   ....[126]....
        /*02d4*/ 	.word	0xffffffff


	//   ....[127]....
        /*02d8*/ 	.word	0xffffffff


	//   ....[128]....
        /*02dc*/ 	.word	0xffffffff


	//   ....[129]....
        /*02e0*/ 	.word	0xffffffff


	//   ....[130]....
        /*02e4*/ 	.word	0xffffffff


	//   ....[131]....
        /*02e8*/ 	.word	0xffffffff


	//   ....[132]....
        /*02ec*/ 	.word	0xffffffff


	//   ....[133]....
        /*02f0*/ 	.word	0xffffffff


	//   ....[134]....
        /*02f4*/ 	.word	0xffffffff


	//   ....[135]....
        /*02f8*/ 	.word	0xffffffff


	//   ....[136]....
        /*02fc*/ 	.word	0xffffffff


	//   ....[137]....
        /*0300*/ 	.word	0xffffffff


	//   ....[138]....
        /*0304*/ 	.word	0xffffffff


	//   ....[139]....
        /*0308*/ 	.word	0xffffffff


	//   ....[140]....
        /*030c*/ 	.word	0xffffffff


	//   ....[141]....
        /*0310*/ 	.word	0xffffffff


	//   ....[142]....
        /*0314*/ 	.word	0xffffffff


	//   ....[143]....
        /*0318*/ 	.word	0xffffffff


	//   ....[144]....
        /*031c*/ 	.word	0xffffffff


	//   ....[145]....
        /*0320*/ 	.word	0xffffffff


	//   ....[146]....
        /*0324*/ 	.word	0xffffffff


	//   ....[147]....
        /*0328*/ 	.word	0xffffffff


	//   ....[148]....
        /*032c*/ 	.word	0xffffffff


	//   ....[149]....
        /*0330*/ 	.word	0xffffffff


	//   ....[150]....
        /*0334*/ 	.word	0xffffffff


	//   ....[151]....
        /*0338*/ 	.word	0xffffffff


	//   ....[152]....
        /*033c*/ 	.word	0xffffffff


	//   ....[153]....
        /*0340*/ 	.word	0xffffffff


	//   ....[154]....
        /*0344*/ 	.word	0xffffffff


	//   ....[155]....
        /*0348*/ 	.word	0xffffffff


	//   ....[156]....
        /*034c*/ 	.word	0xffffffff


	//   ....[157]....
        /*0350*/ 	.word	0xffffffff


	//   ....[158]....
        /*0354*/ 	.word	0xffffffff


	//   ....[159]....
        /*0358*/ 	.word	0xffffffff


	//   ....[160]....
        /*035c*/ 	.word	0x05000006


	//   ....[161]....
        /*0360*/ 	.word	0xffffffff


	//   ....[162]....
        /*0364*/ 	.word	0xffffffff


	//   ....[163]....
        /*0368*/ 	.word	0xffffffff


	//   ....[164]....
        /*036c*/ 	.word	0xffffffff


	//   ....[165]....
        /*0370*/ 	.word	0xffffffff


	//   ....[166]....
        /*0374*/ 	.word	0xffffffff


	//   ....[167]....
        /*0378*/ 	.word	0xffffffff


	//   ....[168]....
        /*037c*/ 	.word	0xffffffff


	//   ....[169]....
        /*0380*/ 	.word	0xffffffff


	//   ....[170]....
        /*0384*/ 	.word	0xffffffff


	//   ....[171]....
        /*0388*/ 	.word	0xffffffff


	//   ....[172]....
        /*038c*/ 	.word	0xffffffff


	//   ....[173]....
        /*0390*/ 	.word	0xffffffff


	//   ....[174]....
        /*0394*/ 	.word	0xffffffff


	//   ....[175]....
        /*0398*/ 	.word	0xffffffff


	//   ....[176]....
        /*039c*/ 	.word	0xffffffff


	//   ....[177]....
        /*03a0*/ 	.word	0xffffffff


	//   ....[178]....
        /*03a4*/ 	.word	0xffffffff


	//   ....[179]....
        /*03a8*/ 	.word	0xffffffff


	//   ....[180]....
        /*03ac*/ 	.word	0xffffffff


	//   ....[181]....
        /*03b0*/ 	.word	0xffffffff


	//   ....[182]....
        /*03b4*/ 	.word	0xffffffff


	//   ....[183]....
        /*03b8*/ 	.word	0xffffffff


	//   ....[184]....
        /*03bc*/ 	.word	0xffffffff


	//   ....[185]....
        /*03c0*/ 	.word	0xffffffff


	//   ....[186]....
        /*03c4*/ 	.word	0xffffffff


	//   ....[187]....
        /*03c8*/ 	.word	0xffffffff


	//   ....[188]....
        /*03cc*/ 	.word	0xffffffff


	//   ....[189]....
        /*03d0*/ 	.word	0xffffffff


	//   ....[190]....
        /*03d4*/ 	.word	0xffffffff


	//   ....[191]....
        /*03d8*/ 	.word	0xffffffff


	//   ....[192]....
        /*03dc*/ 	.word	0xffffffff


	//   ....[193]....
        /*03e0*/ 	.word	0xffffffff


	//   ....[194]....
        /*03e4*/ 	.word	0xffffffff


	//   ....[195]....
        /*03e8*/ 	.word	0xffffffff


	//   ....[196]....
        /*03ec*/ 	.word	0xffffffff


	//   ....[197]....
        /*03f0*/ 	.word	0xffffffff


	//   ....[198]....
        /*03f4*/ 	.word	0xffffffff


	//   ....[199]....
        /*03f8*/ 	.word	0xffffffff


	//   ....[200]....
        /*03fc*/ 	.word	0xffffffff


	//   ....[201]....
        /*0400*/ 	.word	0xffffffff


	//   ....[202]....
        /*0404*/ 	.word	0xffffffff


	//   ....[203]....
        /*0408*/ 	.word	0xffffffff


	//   ....[204]....
        /*040c*/ 	.word	0xffffffff


	//   ....[205]....
        /*0410*/ 	.word	0xffffffff


	//   ....[206]....
        /*0414*/ 	.word	0xffffffff


	//   ....[207]....
        /*0418*/ 	.word	0xffffffff


	//   ....[208]....
        /*041c*/ 	.word	0xffffffff


	//   ....[209]....
        /*0420*/ 	.word	0xffffffff


	//   ....[210]....
        /*0424*/ 	.word	0xffffffff


	//   ....[211]....
        /*0428*/ 	.word	0xffffffff


	//   ....[212]....
        /*042c*/ 	.word	0xffffffff


	//   ....[213]....
        /*0430*/ 	.word	0xffffffff


	//   ....[214]....
        /*0434*/ 	.word	0xffffffff


	//   ....[215]....
        /*0438*/ 	.word	0xffffffff


	//   ....[216]....
        /*043c*/ 	.word	0xffffffff


	//   ....[217]....
        /*0440*/ 	.word	0xffffffff


	//   ....[218]....
        /*0444*/ 	.word	0xffffffff


	//   ....[219]....
        /*0448*/ 	.word	0xffffffff


	//   ....[220]....
        /*044c*/ 	.word	0xffffffff


	//   ....[221]....
        /*0450*/ 	.word	0xffffffff


	//   ....[222]....
        /*0454*/ 	.word	0xffffffff


	//   ....[223]....
        /*0458*/ 	.word	0xffffffff


	//   ....[224]....
        /*045c*/ 	.word	0xffffffff


	//   ....[225]....
        /*0460*/ 	.word	0xffffffff


	//   ....[226]....
        /*0464*/ 	.word	0xffffffff


	//   ....[227]....
        /*0468*/ 	.word	0xffffffff


	//   ....[228]....
        /*046c*/ 	.word	0xffffffff


	//   ....[229]....
        /*0470*/ 	.word	0x0500002f


	//   ....[230]....
        /*0474*/ 	.word	0x0500002f


	//   ....[231]....
        /*0478*/ 	.word	0x0500002f


	//   ....[232]....
        /*047c*/ 	.word	0x0500002f


	//   ....[233]....
        /*0480*/ 	.word	0x0500002f


	//----- nvinfo : EIATTR_COOP_GROUP_INSTR_OFFSETS
	.align		4
.L_346:
        /*0484*/ 	.byte	0x04, 0x28
        /*0486*/ 	.short	(.L_348 - .L_347)


	//   ....[0]....
.L_347:
        /*0488*/ 	.word	0x00000e40


	//   ....[1]....
        /*048c*/ 	.word	0x00001890


	//   ....[2]....
        /*0490*/ 	.word	0x00002ad0


	//   ....[3]....
        /*0494*/ 	.word	0x00002af0


	//   ....[4]....
        /*0498*/ 	.word	0x00002b10


	//   ....[5]....
        /*049c*/ 	.word	0x00002b30


	//   ....[6]....
        /*04a0*/ 	.word	0x00002b50


	//   ....[7]....
        /*04a4*/ 	.word	0x00003000


	//   ....[8]....
        /*04a8*/ 	.word	0x00003010


	//   ....[9]....
        /*04ac*/ 	.word	0x00003030


	//   ....[10]....
        /*04b0*/ 	.word	0x00003050


	//   ....[11]....
        /*04b4*/ 	.word	0x000030a0


	//   ....[12]....
        /*04b8*/ 	.word	0x000030d0


	//   ....[13]....
        /*04bc*/ 	.word	0x00003120


	//   ....[14]....
        /*04c0*/ 	.word	0x00003160


	//   ....[15]....
        /*04c4*/ 	.word	0x00003250


	//   ....[16]....
        /*04c8*/ 	.word	0x00003280


	//   ....[17]....
        /*04cc*/ 	.word	0x00003290


	//   ....[18]....
        /*04d0*/ 	.word	0x000032b0


	//   ....[19]....
        /*04d4*/ 	.word	0x000032f0


	//   ....[20]....
        /*04d8*/ 	.word	0x00003320


	//   ....[21]....
        /*04dc*/ 	.word	0x00003360


	//   ....[22]....
        /*04e0*/ 	.word	0x00003380


	//   ....[23]....
        /*04e4*/ 	.word	0x000033a0


	//   ....[24]....
        /*04e8*/ 	.word	0x00003490


	//   ....[25]....
        /*04ec*/ 	.word	0x000034c0


	//   ....[26]....
        /*04f0*/ 	.word	0x000034d0


	//   ....[27]....
        /*04f4*/ 	.word	0x000034f0


	//   ....[28]....
        /*04f8*/ 	.word	0x00003530


	//   ....[29]....
        /*04fc*/ 	.word	0x00003560


	//   ....[30]....
        /*0500*/ 	.word	0x000035a0


	//   ....[31]....
        /*0504*/ 	.word	0x000035c0


	//   ....[32]....
        /*0508*/ 	.word	0x000035e0


	//   ....[33]....
        /*050c*/ 	.word	0x000036d0


	//   ....[34]....
        /*0510*/ 	.word	0x00003700


	//   ....[35]....
        /*0514*/ 	.word	0x00003710


	//   ....[36]....
        /*0518*/ 	.word	0x00003730


	//   ....[37]....
        /*051c*/ 	.word	0x00003770


	//   ....[38]....
        /*0520*/ 	.word	0x000037a0


	//   ....[39]....
        /*0524*/ 	.word	0x000037e0


	//   ....[40]....
        /*0528*/ 	.word	0x00003800


	//   ....[41]....
        /*052c*/ 	.word	0x00003820


	//   ....[42]....
        /*0530*/ 	.word	0x00003930


	//   ....[43]....
        /*0534*/ 	.word	0x00003960


	//   ....[44]....
        /*0538*/ 	.word	0x00003970


	//   ....[45]....
        /*053c*/ 	.word	0x00003990


	//   ....[46]....
        /*0540*/ 	.word	0x000039d0


	//   ....[47]....
        /*0544*/ 	.word	0x00003a00


	//   ....[48]....
        /*0548*/ 	.word	0x00003a40


	//   ....[49]....
        /*054c*/ 	.word	0x00003a60


	//   ....[50]....
        /*0550*/ 	.word	0x00003a80


	//   ....[51]....
        /*0554*/ 	.word	0x00003b90


	//   ....[52]....
        /*0558*/ 	.word	0x00003bc0


	//   ....[53]....
        /*055c*/ 	.word	0x00003bd0


	//   ....[54]....
        /*0560*/ 	.word	0x00003bf0


	//   ....[55]....
        /*0564*/ 	.word	0x00003c30


	//   ....[56]....
        /*0568*/ 	.word	0x00003c60


	//   ....[57]....
        /*056c*/ 	.word	0x00003ca0


	//   ....[58]....
        /*0570*/ 	.word	0x00003cc0


	//   ....[59]....
        /*0574*/ 	.word	0x00003ce0


	//   ....[60]....
        /*0578*/ 	.word	0x00003df0


	//   ....[61]....
        /*057c*/ 	.word	0x00003e20


	//   ....[62]....
        /*0580*/ 	.word	0x00003e30


	//   ....[63]....
        /*0584*/ 	.word	0x00003e50


	//   ....[64]....
        /*0588*/ 	.word	0x00003e90


	//   ....[65]....
        /*058c*/ 	.word	0x00003ec0


	//   ....[66]....
        /*0590*/ 	.word	0x00003f00


	//   ....[67]....
        /*0594*/ 	.word	0x00003f20


	//   ....[68]....
        /*0598*/ 	.word	0x00003f40


	//   ....[69]....
        /*059c*/ 	.word	0x00004050


	//   ....[70]....
        /*05a0*/ 	.word	0x00004080


	//   ....[71]....
        /*05a4*/ 	.word	0x00004090


	//   ....[72]....
        /*05a8*/ 	.word	0x000040b0


	//   ....[73]....
        /*05ac*/ 	.word	0x000040f0


	//   ....[74]....
        /*05b0*/ 	.word	0x00004120


	//   ....[75]....
        /*05b4*/ 	.word	0x00004160


	//   ....[76]....
        /*05b8*/ 	.word	0x00004180


	//   ....[77]....
        /*05bc*/ 	.word	0x000041a0


	//   ....[78]....
        /*05c0*/ 	.word	0x000042b0


	//   ....[79]....
        /*05c4*/ 	.word	0x00004300


	//   ....[80]....
        /*05c8*/ 	.word	0x00004310


	//   ....[81]....
        /*05cc*/ 	.word	0x00004330


	//   ....[82]....
        /*05d0*/ 	.word	0x00004370


	//   ....[83]....
        /*05d4*/ 	.word	0x000043a0


	//   ....[84]....
        /*05d8*/ 	.word	0x000043e0


	//   ....[85]....
        /*05dc*/ 	.word	0x00004400


	//   ....[86]....
        /*05e0*/ 	.word	0x00004420


	//   ....[87]....
        /*05e4*/ 	.word	0x00004510


	//   ....[88]....
        /*05e8*/ 	.word	0x00004560


	//   ....[89]....
        /*05ec*/ 	.word	0x00004570


	//   ....[90]....
        /*05f0*/ 	.word	0x000045a0


	//   ....[91]....
        /*05f4*/ 	.word	0x000045c0


	//   ....[92]....
        /*05f8*/ 	.word	0x00004610


	//   ....[93]....
        /*05fc*/ 	.word	0x00004630


	//   ....[94]....
        /*0600*/ 	.word	0x00004670


	//   ....[95]....
        /*0604*/ 	.word	0x00004690


	//   ....[96]....
        /*0608*/ 	.word	0x00004770


	//   ....[97]....
        /*060c*/ 	.word	0x000047c0


	//   ....[98]....
        /*0610*/ 	.word	0x000047d0


	//   ....[99]....
        /*0614*/ 	.word	0x00004820


	//   ....[100]....
        /*0618*/ 	.word	0x00004850


	//   ....[101]....
        /*061c*/ 	.word	0x00004880


	//   ....[102]....
        /*0620*/ 	.word	0x000048b0


	//   ....[103]....
        /*0624*/ 	.word	0x000048e0


	//   ....[104]....
        /*0628*/ 	.word	0x00004910


	//   ....[105]....
        /*062c*/ 	.word	0x000049d0


	//   ....[106]....
        /*0630*/ 	.word	0x00004a20


	//   ....[107]....
        /*0634*/ 	.word	0x00004a30


	//   ....[108]....
        /*0638*/ 	.word	0x00004a80


	//   ....[109]....
        /*063c*/ 	.word	0x00004ab0


	//   ....[110]....
        /*0640*/ 	.word	0x00004ae0


	//   ....[111]....
        /*0644*/ 	.word	0x00004b10


	//   ....[112]....
        /*0648*/ 	.word	0x00004b40


	//   ....[113]....
        /*064c*/ 	.word	0x00004b70


	//   ....[114]....
        /*0650*/ 	.word	0x00004c60


	//   ....[115]....
        /*0654*/ 	.word	0x00004c80


	//   ....[116]....
        /*0658*/ 	.word	0x00004c90


	//   ....[117]....
        /*065c*/ 	.word	0x00004ce0


	//   ....[118]....
        /*0660*/ 	.word	0x00004d10


	//   ....[119]....
        /*0664*/ 	.word	0x00004d40


	//   ....[120]....
        /*0668*/ 	.word	0x00004d70


	//   ....[121]....
        /*066c*/ 	.word	0x00004da0


	//   ....[122]....
        /*0670*/ 	.word	0x00004dd0


	//   ....[123]....
        /*0674*/ 	.word	0x00004ec0


	//   ....[124]....
        /*0678*/ 	.word	0x00004f00


	//   ....[125]....
        /*067c*/ 	.word	0x00004f10


	//   ....[126]....
        /*0680*/ 	.word	0x00004f60


	//   ....[127]....
        /*0684*/ 	.word	0x00004f90


	//   ....[128]....
        /*0688*/ 	.word	0x00004fc0


	//   ....[129]....
        /*068c*/ 	.word	0x00004ff0


	//   ....[130]....
        /*0690*/ 	.word	0x00005020


	//   ....[131]....
        /*0694*/ 	.word	0x00005050


	//   ....[132]....
        /*0698*/ 	.word	0x00005140


	//   ....[133]....
        /*069c*/ 	.word	0x00005170


	//   ....[134]....
        /*06a0*/ 	.word	0x00005180


	//   ....[135]....
        /*06a4*/ 	.word	0x000051d0


	//   ....[136]....
        /*06a8*/ 	.word	0x00005200


	//   ....[137]....
        /*06ac*/ 	.word	0x00005230


	//   ....[138]....
        /*06b0*/ 	.word	0x00005260


	//   ....[139]....
        /*06b4*/ 	.word	0x00005290


	//   ....[140]....
        /*06b8*/ 	.word	0x000052c0


	//   ....[141]....
        /*06bc*/ 	.word	0x000053e0


	//   ....[142]....
        /*06c0*/ 	.word	0x000053f0


	//   ....[143]....
        /*06c4*/ 	.word	0x00005440


	//   ....[144]....
        /*06c8*/ 	.word	0x00005470


	//   ....[145]....
        /*06cc*/ 	.word	0x000054a0


	//   ....[146]....
        /*06d0*/ 	.word	0x000054d0


	//   ....[147]....
        /*06d4*/ 	.word	0x00005500


	//   ....[148]....
        /*06d8*/ 	.word	0x00005530


	//   ....[149]....
        /*06dc*/ 	.word	0x00005560


	//   ....[150]....
        /*06e0*/ 	.word	0x00005600


	//   ....[151]....
        /*06e4*/ 	.word	0x00005620


	//   ....[152]....
        /*06e8*/ 	.word	0x00005630


	//   ....[153]....
        /*06ec*/ 	.word	0x00005680


	//   ....[154]....
        /*06f0*/ 	.word	0x000056b0


	//   ....[155]....
        /*06f4*/ 	.word	0x000056e0


	//   ....[156]....
        /*06f8*/ 	.word	0x00005710


	//   ....[157]....
        /*06fc*/ 	.word	0x00005740


	//   ....[158]....
        /*0700*/ 	.word	0x00005770


	//   ....[159]....
        /*0704*/ 	.word	0x000058a0


	//   ....[160]....
        /*0708*/ 	.word	0x00005d40


	//   ....[161]....
        /*070c*/ 	.word	0x00006070


	//   ....[162]....
        /*0710*/ 	.word	0x00006130


	//   ....[163]....
        /*0714*/ 	.word	0x000061f0


	//   ....[164]....
        /*0718*/ 	.word	0x000062b0


	//   ....[165]....
        /*071c*/ 	.word	0x00006370


	//   ....[166]....
        /*0720*/ 	.word	0x00006430


	//   ....[167]....
        /*0724*/ 	.word	0x000064f0


	//   ....[168]....
        /*0728*/ 	.word	0x000065b0


	//   ....[169]....
        /*072c*/ 	.word	0x00006670


	//   ....[170]....
        /*0730*/ 	.word	0x00006730


	//   ....[171]....
        /*0734*/ 	.word	0x000067f0


	//   ....[172]....
        /*0738*/ 	.word	0x000068b0


	//   ....[173]....
        /*073c*/ 	.word	0x00006970


	//   ....[174]....
        /*0740*/ 	.word	0x00006a30


	//   ....[175]....
        /*0744*/ 	.word	0x00006af0


	//   ....[176]....
        /*0748*/ 	.word	0x00006bb0


	//   ....[177]....
        /*074c*/ 	.word	0x00006c70


	//   ....[178]....
        /*0750*/ 	.word	0x00006e60


	//   ....[179]....
        /*0754*/ 	.word	0x00006f90


	//   ....[180]....
        /*0758*/ 	.word	0x000070c0


	//   ....[181]....
        /*075c*/ 	.word	0x000071f0


	//   ....[182]....
        /*0760*/ 	.word	0x00007320


	//   ....[183]....
        /*0764*/ 	.word	0x00007450


	//   ....[184]....
        /*0768*/ 	.word	0x00007580


	//   ....[185]....
        /*076c*/ 	.word	0x000076b0


	//   ....[186]....
        /*0770*/ 	.word	0x000077e0


	//   ....[187]....
        /*0774*/ 	.word	0x00007910


	//   ....[188]....
        /*0778*/ 	.word	0x00007a40


	//   ....[189]....
        /*077c*/ 	.word	0x00007b60


	//   ....[190]....
        /*0780*/ 	.word	0x00007c70


	//   ....[191]....
        /*0784*/ 	.word	0x00007d80


	//   ....[192]....
        /*0788*/ 	.word	0x00007e90


	//   ....[193]....
        /*078c*/ 	.word	0x00007fa0


	//   ....[194]....
        /*0790*/ 	.word	0x000080b0


	//   ....[195]....
        /*0794*/ 	.word	0x00008eb0


	//   ....[196]....
        /*0798*/ 	.word	0x00008f40


	//   ....[197]....
        /*079c*/ 	.word	0x00008fc0


	//   ....[198]....
        /*07a0*/ 	.word	0x00009050


	//   ....[199]....
        /*07a4*/ 	.word	0x000090d0


	//   ....[200]....
        /*07a8*/ 	.word	0x00009160


	//   ....[201]....
        /*07ac*/ 	.word	0x000091e0


	//   ....[202]....
        /*07b0*/ 	.word	0x00009270


	//   ....[203]....
        /*07b4*/ 	.word	0x000092f0


	//   ....[204]....
        /*07b8*/ 	.word	0x00009380


	//   ....[205]....
        /*07bc*/ 	.word	0x00009400


	//   ....[206]....
        /*07c0*/ 	.word	0x00009490


	//   ....[207]....
        /*07c4*/ 	.word	0x00009510


	//   ....[208]....
        /*07c8*/ 	.word	0x000095a0


	//   ....[209]....
        /*07cc*/ 	.word	0x00009620


	//   ....[210]....
        /*07d0*/ 	.word	0x000096b0


	//   ....[211]....
        /*07d4*/ 	.word	0x00009730


	//   ....[212]....
        /*07d8*/ 	.word	0x00009890


	//   ....[213]....
        /*07dc*/ 	.word	0x00009960


	//   ....[214]....
        /*07e0*/ 	.word	0x00009a10


	//   ....[215]....
        /*07e4*/ 	.word	0x00009ad0


	//   ....[216]....
        /*07e8*/ 	.word	0x00009b80


	//   ....[217]....
        /*07ec*/ 	.word	0x00009c40


	//   ....[218]....
        /*07f0*/ 	.word	0x00009cf0


	//   ....[219]....
        /*07f4*/ 	.word	0x00009db0


	//   ....[220]....
        /*07f8*/ 	.word	0x00009e60


	//   ....[221]....
        /*07fc*/ 	.word	0x00009f20


	//   ....[222]....
        /*0800*/ 	.word	0x00009fd0


	//   ....[223]....
        /*0804*/ 	.word	0x0000a090


	//   ....[224]....
        /*0808*/ 	.word	0x0000a140


	//   ....[225]....
        /*080c*/ 	.word	0x0000a200


	//   ....[226]....
        /*0810*/ 	.word	0x0000a2a0


	//   ....[227]....
        /*0814*/ 	.word	0x0000a360


	//   ....[228]....
        /*0818*/ 	.word	0x0000a400


	//   ....[229]....
        /*081c*/ 	.word	0x0000a470


	//   ....[230]....
        /*0820*/ 	.word	0x0000a4e0


	//   ....[231]....
        /*0824*/ 	.word	0x0000a550


	//   ....[232]....
        /*0828*/ 	.word	0x0000a5c0


	//   ....[233]....
        /*082c*/ 	.word	0x0000a630


	//----- nvinfo : EIATTR_VRC_CTA_INIT_COUNT
	.align		4
.L_348:
        /*0830*/ 	.byte	0x02, 0x4a
	.zero		1
	.zero		1


	//----- nvinfo : EIATTR_EXIT_INSTR_OFFSETS
	.align		4
        /*0834*/ 	.byte	0x04, 0x1c
        /*0836*/ 	.short	(.L_350 - .L_349)


	//   ....[0]....
.L_349:
        /*0838*/ 	.word	0x00002570


	//   ....[1]....
        /*083c*/ 	.word	0x000028d0


	//   ....[2]....
        /*0840*/ 	.word	0x000028f0


	//   ....[3]....
        /*0844*/ 	.word	0x00009740


	//   ....[4]....
        /*0848*/ 	.word	0x0000a410


	//----- nvinfo : EIATTR_MAX_THREADS
	.align		4
.L_350:
        /*084c*/ 	.byte	0x04, 0x05
        /*084e*/ 	.short	(.L_352 - .L_351)
.L_351:
        /*0850*/ 	.word	0x00000180
        /*0854*/ 	.word	0x00000001
        /*0858*/ 	.word	0x00000001


	//----- nvinfo : EIATTR_CRS_STACK_SIZE
	.align		4
.L_352:
        /*085c*/ 	.byte	0x04, 0x1e
        /*085e*/ 	.short	(.L_354 - .L_353)
.L_353:
        /*0860*/ 	.word	0x00000000


	//----- nvinfo : EIATTR_CBANK_PARAM_SIZE
	.align		4
.L_354:
        /*0864*/ 	.byte	0x03, 0x19
        /*0866*/ 	.short	0x004d


	//----- nvinfo : EIATTR_PARAM_CBANK
	.align		4
        /*0868*/ 	.byte	0x04, 0x0a
        /*086a*/ 	.short	(.L_356 - .L_355)
	.align		4
.L_355:
        /*086c*/ 	.word	index@(.nv.constant0._ZN3cub18CUB_300001_SM_10006detail10radix_sort29DeviceRadixSortOnesweepKernelINS1_5radix10policy_hubIiiyE10Policy1000ELNS0_9SortOrderE0EiiyiiNS1_21identity_decomposer_tEEEvPT5_SB_PT3_PKSC_PT1_PKSG_PT2_PKSK_T4_iiT6_)
        /*0870*/ 	.short	0x0380
        /*0872*/ 	.short	0x004d


	//----- nvinfo : EIATTR_SW_WAR
	.align		4
.L_356:
        /*0874*/ 	.byte	0x04, 0x36
        /*0876*/ 	.short	(.L_358 - .L_357)
.L_357:
        /*0878*/ 	.word	0x00000008
.L_358:


//--------------------- .nv.info._ZN3cub18CUB_300001_SM_10006detail10radix_sort33DeviceRadixSortExclusiveSumKernelINS1_5radix10policy_hubIiiyE10Policy1000EyEEvPT0_ --------------------------
	.section	.nv.info._ZN3cub18CUB_300001_SM_10006detail10radix_sort33DeviceRadixSortExclusiveSumKernelINS1_5radix10policy_hubIiiyE10Policy1000EyEEvPT0_,"",@"SHT_CUDA_INFO"
	.sectionflags	@""
	.align	4


	//----- nvinfo : EIATTR_CUDA_API_VERSION
	.align		4
        /*0000*/ 	.byte	0x04, 0x37
        /*0002*/ 	.short	(.L_360 - .L_359)
.L_359:
        /*0004*/ 	.word	0x00000082


	//----- nvinfo : EIATTR_KPARAM_INFO
	.align		4
.L_360:
        /*0008*/ 	.byte	0x04, 0x17
        /*000a*/ 	.short	(.L_362 - .L_361)
.L_361:
        /*000c*/ 	.word	0x00000000
        /*0010*/ 	.short	0x0000
        /*0012*/ 	.short	0x0000
        /*0014*/ 	.byte	0x00, 0xf5, 0x21, 0x00


	//----- nvinfo : EIATTR_SPARSE_MMA_MASK
	.align		4
.L_362:
        /*0018*/ 	.byte	0x03, 0x50
        /*001a*/ 	.short	0x0000


	//----- nvinfo : EIATTR_MAXREG_COUNT
	.align		4
        /*001c*/ 	.byte	0x03, 0x1b
        /*001e*/ 	.short	0x00ff


	//----- nvinfo : EIATTR_NUM_BARRIERS
	.align		4
        /*0020*/ 	.byte	0x02, 0x4c
        /*0022*/ 	.byte	0x01
	.zero		1


	//----- nvinfo : EIATTR_MERCURY_ISA_VERSION
	.align		4
        /*0024*/ 	.byte	0x03, 0x5f
        /*0026*/ 	.short	0x0101


	//----- nvinfo : EIATTR_COOP_GROUP_MASK_REGIDS
	.align		4
        /*0028*/ 	.byte	0x04, 0x29
        /*002a*/ 	.short	(.L_364 - .L_363)


	//   ....[0]....
.L_363:
        /*002c*/ 	.word	0xffffffff


	//   ....[1]....
        /*0030*/ 	.word	0xffffffff


	//   ....[2]....
        /*0034*/ 	.word	0xffffffff


	//   ....[3]....
        /*0038*/ 	.word	0xffffffff


	//   ....[4]....
        /*003c*/ 	.word	0xffffffff


	//   ....[5]....
        /*0040*/ 	.word	0xffffffff


	//   ....[6]....
        /*0044*/ 	.word	0xffffffff


	//   ....[7]....
        /*0048*/ 	.word	0xffffffff


	//   ....[8]....
        /*004c*/ 	.word	0xffffffff


	//   ....[9]....
        /*0050*/ 	.word	0xffffffff


	//   ....[10]....
        /*0054*/ 	.word	0x05000015


	//   ....[11]....
        /*0058*/ 	.word	0x05000015


	//   ....[12]....
        /*005c*/ 	.word	0x05000015


	//   ....[13]....
        /*0060*/ 	.word	0x05000015


	//   ....[14]....
        /*0064*/ 	.word	0x05000015


	//   ....[15]....
        /*0068*/ 	.word	0x05000015


	//   ....[16]....
        /*006c*/ 	.word	0x05000015


	//   ....[17]....
        /*0070*/ 	.word	0x05000015


	//   ....[18]....
        /*0074*/ 	.word	0x05000015


	//   ....[19]....
        /*0078*/ 	.word	0x05000015


	//----- nvinfo : EIATTR_COOP_GROUP_INSTR_OFFSETS
	.align		4
.L_364:
        /*007c*/ 	.byte	0x04, 0x28
        /*007e*/ 	.short	(.L_366 - .L_365)


	//   ....[0]....
.L_365:
        /*0080*/ 	.word	0x00000250


	//   ....[1]....
        /*0084*/ 	.word	0x00000260


	//   ....[2]....
        /*0088*/ 	.word	0x000002a0


	//   ....[3]....
        /*008c*/ 	.word	0x000002c0


	//   ....[4]....
        /*0090*/ 	.word	0x00000310


	//   ....[5]....
        /*0094*/ 	.word	0x00000320


	//   ....[6]....
        /*0098*/ 	.word	0x00000360


	//   ....[7]....
        /*009c*/ 	.word	0x00000380


	//   ....[8]....
        /*00a0*/ 	.word	0x000003d0


	//   ....[9]....
        /*00a4*/ 	.word	0x000003e0


	//   ....[10]....
        /*00a8*/ 	.word	0x00000660


	//   ....[11]....
        /*00ac*/ 	.word	0x000006b0


	//   ....[12]....
        /*00b0*/ 	.word	0x00000740


	//   ....[13]....
        /*00b4*/ 	.word	0x00000790


	//   ....[14]....
        /*00b8*/ 	.word	0x00000820


	//   ....[15]....
        /*00bc*/ 	.word	0x00000870


	//   ....[16]....
        /*00c0*/ 	.word	0x00000900


	//   ....[17]....
        /*00c4*/ 	.word	0x00000950


	//   ....[18]....
        /*00c8*/ 	.word	0x000009e0


	//   ....[19]....
        /*00cc*/ 	.word	0x00000a30


	//----- nvinfo : EIATTR_VRC_CTA_INIT_COUNT
	.align		4
.L_366:
        /*00d0*/ 	.byte	0x02, 0x4a
	.zero		1
	.zero		1


	//----- nvinfo : EIATTR_EXIT_INSTR_OFFSETS
	.align		4
        /*00d4*/ 	.byte	0x04, 0x1c
        /*00d6*/ 	.short	(.L_368 - .L_367)


	//   ....[0]....
.L_367:
        /*00d8*/ 	.word	0x000005d0


	//   ....[1]....
        /*00dc*/ 	.word	0x00000600


	//----- nvinfo : EIATTR_CRS_STACK_SIZE
	.align		4
.L_368:
        /*00e0*/ 	.byte	0x04, 0x1e
        /*00e2*/ 	.short	(.L_370 - .L_369)
.L_369:
        /*00e4*/ 	.word	0x00000000


	//----- nvinfo : EIATTR_CBANK_PARAM_SIZE
	.align		4
.L_370:
        /*00e8*/ 	.byte	0x03, 0x19
        /*00ea*/ 	.short	0x0008


	//----- nvinfo : EIATTR_PARAM_CBANK
	.align		4
        /*00ec*/ 	.byte	0x04, 0x0a
        /*00ee*/ 	.short	(.L_372 - .L_371)
	.align		4
.L_371:
        /*00f0*/ 	.word	index@(.nv.constant0._ZN3cub18CUB_300001_SM_10006detail10radix_sort33DeviceRadixSortExclusiveSumKernelINS1_5radix10policy_hubIiiyE10Policy1000EyEEvPT0_)
        /*00f4*/ 	.short	0x0380
        /*00f6*/ 	.short	0x0008


	//----- nvinfo : EIATTR_SW_WAR
	.align		4
.L_372:
        /*00f8*/ 	.byte	0x04, 0x36
        /*00fa*/ 	.short	(.L_374 - .L_373)
.L_373:
        /*00fc*/ 	.word	0x00000008
.L_374:


//--------------------- .nv.info._ZN3cub18CUB_300001_SM_10006detail10radix_sort30DeviceRadixSortHistogramKernelINS1_5radix10policy_hubIiiyE10Policy1000ELNS0_9SortOrderE0EiyNS1_21identity_decomposer_tEEEvPT2_PKT1_SA_iiT3_ --------------------------
	.section	.nv.info._ZN3cub18CUB_300001_SM_10006detail10radix_sort30DeviceRadixSortHistogramKernelINS1_5radix10policy_hubIiiyE10Policy1000ELNS0_9SortOrderE0EiyNS1_21identity_decomposer_tEEEvPT2_PKT1_SA_iiT3_,"",@"SHT_CUDA_INFO"
	.sectionflags	@""
	.align	4


	//----- nvinfo : EIATTR_CUDA_API_VERSION
	.align		4
        /*0000*/ 	.byte	0x04, 0x37
        /*0002*/ 	.short	(.L_376 - .L_375)
.L_375:
        /*0004*/ 	.word	0x00000082


	//----- nvinfo : EIATTR_KPARAM_INFO
	.align		4
.L_376:
        /*0008*/ 	.byte	0x04, 0x17
        /*000a*/ 	.short	(.L_378 - .L_377)
.L_377:
        /*000c*/ 	.word	0x00000000
        /*0010*/ 	.short	0x0005
        /*0012*/ 	.short	0x0020
        /*0014*/ 	.byte	0x00, 0xf0, 0x05, 0x00


	//----- nvinfo : EIATTR_KPARAM_INFO
	.align		4
.L_378:
        /*0018*/ 	.byte	0x04, 0x17
        /*001a*/ 	.short	(.L_380 - .L_379)
.L_379:
        /*001c*/ 	.word	0x00000000
        /*0020*/ 	.short	0x0004
        /*0022*/ 	.short	0x001c
        /*0024*/ 	.byte	0x00, 0xf0, 0x11, 0x00


	//----- nvinfo : EIATTR_KPARAM_INFO
	.align		4
.L_380:
        /*0028*/ 	.byte	0x04, 0x17
        /*002a*/ 	.short	(.L_382 - .L_381)
.L_381:
        /*002c*/ 	.word	0x00000000
        /*0030*/ 	.short	0x0003
        /*0032*/ 	.short	0x0018
        /*0034*/ 	.byte	0x00, 0xf0, 0x11, 0x00


	//----- nvinfo : EIATTR_KPARAM_INFO
	.align		4
.L_382:
        /*0038*/ 	.byte	0x04, 0x17
        /*003a*/ 	.short	(.L_384 - .L_383)
.L_383:
        /*003c*/ 	.word	0x00000000
        /*0040*/ 	.short	0x0002
        /*0042*/ 	.short	0x0010
        /*0044*/ 	.byte	0x00, 0xf0, 0x21, 0x00


	//----- nvinfo : EIATTR_KPARAM_INFO
	.align		4
.L_384:
        /*0048*/ 	.byte	0x04, 0x17
        /*004a*/ 	.short	(.L_386 - .L_385)
.L_385:
        /*004c*/ 	.word	0x00000000
        /*0050*/ 	.short	0x0001
        /*0052*/ 	.short	0x0008
        /*0054*/ 	.byte	0x00, 0xf5, 0x21, 0x00


	//----- nvinfo : EIATTR_KPARAM_INFO
	.align		4
.L_386:
        /*0058*/ 	.byte	0x04, 0x17
        /*005a*/ 	.short	(.L_388 - .L_387)
.L_387:
        /*005c*/ 	.word	0x00000000
        /*0060*/ 	.short	0x0000
        /*0062*/ 	.short	0x0000
        /*0064*/ 	.byte	0x00, 0xf5, 0x21, 0x00


	//----- nvinfo : EIATTR_SPARSE_MMA_MASK
	.align		4
.L_388:
        /*0068*/ 	.byte	0x03, 0x50
        /*006a*/ 	.short	0x0000


	//----- nvinfo : EIATTR_MAXREG_COUNT
	.align		4
        /*006c*/ 	.byte	0x03, 0x1b
        /*006e*/ 	.short	0x00ff


	//----- nvinfo : EIATTR_NUM_BARRIERS
	.align		4
        /*0070*/ 	.byte	0x02, 0x4c
        /*0072*/ 	.byte	0x01
	.zero		1


	//----- nvinfo : EIATTR_MERCURY_ISA_VERSION
	.align		4
        /*0074*/ 	.byte	0x03, 0x5f
        /*0076*/ 	.short	0x0101


	//----- nvinfo : EIATTR_VRC_CTA_INIT_COUNT
	.align		4
        /*0078*/ 	.byte	0x02, 0x4a
	.zero		1
	.zero		1


	//----- nvinfo : EIATTR_EXIT_INSTR_OFFSETS
	.align		4
        /*007c*/ 	.byte	0x04, 0x1c
        /*007e*/ 	.short	(.L_390 - .L_389)


	//   ....[0]....
.L_389:
        /*0080*/ 	.word	0x00000040


	//   ....[1]....
        /*0084*/ 	.word	0x00002ee0


	//----- nvinfo : EIATTR_MAX_THREADS
	.align		4
.L_390:
        /*0088*/ 	.byte	0x04, 0x05
        /*008a*/ 	.short	(.L_392 - .L_391)
.L_391:
        /*008c*/ 	.word	0x00000080
        /*0090*/ 	.word	0x00000001
        /*0094*/ 	.word	0x00000001


	//----- nvinfo : EIATTR_CRS_STACK_SIZE
	.align		4
.L_392:
        /*0098*/ 	.byte	0x04, 0x1e
        /*009a*/ 	.short	(.L_394 - .L_393)
.L_393:
        /*009c*/ 	.word	0x00000000


	//----- nvinfo : EIATTR_CBANK_PARAM_SIZE
	.align		4
.L_394:
        /*00a0*/ 	.byte	0x03, 0x19
        /*00a2*/ 	.short	0x0021


	//----- nvinfo : EIATTR_PARAM_CBANK
	.align		4
        /*00a4*/ 	.byte	0x04, 0x0a
        /*00a6*/ 	.short	(.L_396 - .L_395)
	.align		4
.L_395:
        /*00a8*/ 	.word	index@(.nv.constant0._ZN3cub18CUB_300001_SM_10006detail10radix_sort30DeviceRadixSortHistogramKernelINS1_5radix10policy_hubIiiyE10Policy1000ELNS0_9SortOrderE0EiyNS1_21identity_decomposer_tEEEvPT2_PKT1_SA_iiT3_)
        /*00ac*/ 	.short	0x0380
        /*00ae*/ 	.short	0x0021


	//----- nvinfo : EIATTR_SW_WAR
	.align		4
.L_396:
        /*00b0*/ 	.byte	0x04, 0x36
        /*00b2*/ 	.short	(.L_398 - .L_397)
.L_397:
        /*00b4*/ 	.word	0x00000008
.L_398:


//--------------------- .nv.info._ZN3cub18CUB_300001_SM_10006detail10radix_sort31DeviceRadixSortSingleTileKernelINS1_5radix10policy_hubIiiyE10Policy1000ELNS0_9SortOrderE0EiiyNS1_21identity_decomposer_tEEEvPKT1_PSA_PKT2_PSE_T3_iiT4_ --------------------------
	.section	.nv.info._ZN3cub18CUB_300001_SM_10006detail10radix_sort31DeviceRadixSortSingleTileKernelINS1_5radix10policy_hubIiiyE10Policy1000ELNS0_9SortOrderE0EiiyNS1_21identity_decomposer_tEEEvPKT1_PSA_PKT2_PSE_T3_iiT4_,"",@"SHT_CUDA_INFO"
	.sectionflags	@""
	.align	4


	//----- nvinfo : EIATTR_CUDA_API_VERSION
	.align		4
        /*0000*/ 	.byte	0x04, 0x37
        /*0002*/ 	.short	(.L_400 - .L_399)
.L_399:
        /*0004*/ 	.word	0x00000082


	//----- nvinfo : EIATTR_KPARAM_INFO
	.align		4
.L_400:
        /*0008*/ 	.byte	0x04, 0x17
        /*000a*/ 	.short	(.L_402 - .L_401)
.L_401:
        /*000c*/ 	.word	0x00000000
        /*0010*/ 	.short	0x0007
        /*0012*/ 	.short	0x0030
        /*0014*/ 	.byte	0x00, 0xf0, 0x05, 0x00


	//----- nvinfo : EIATTR_KPARAM_INFO
	.align		4
.L_402:
        /*0018*/ 	.byte	0x04, 0x17
        /*001a*/ 	.short	(.L_404 - .L_403)
.L_403:
        /*001c*/ 	.word	0x00000000
        /*0020*/ 	.short	0x0006
        /*0022*/ 	.short	0x002c
        /*0024*/ 	.byte	0x00, 0xf0, 0x11, 0x00


	//----- nvinfo : EIATTR_KPARAM_INFO
	.align		4
.L_404:
        /*0028*/ 	.byte	0x04, 0x17
        /*002a*/ 	.short	(.L_406 - .L_405)
.L_405:
        /*002c*/ 	.word	0x00000000
        /*0030*/ 	.short	0x0005
        /*0032*/ 	.short	0x0028
        /*0034*/ 	.byte	0x00, 0xf0, 0x11, 0x00


	//----- nvinfo : EIATTR_KPARAM_INFO
	.align		4
.L_406:
        /*0038*/ 	.byte	0x04, 0x17
        /*003a*/ 	.short	(.L_408 - .L_407)
.L_407:
        /*003c*/ 	.word	0x00000000
        /*0040*/ 	.short	0x0004
        /*0042*/ 	.short	0x0020
        /*0044*/ 	.byte	0x00, 0xf0, 0x21, 0x00


	//----- nvinfo : EIATTR_KPARAM_INFO
	.align		4
.L_408:
        /*0048*/ 	.byte	0x04, 0x17
        /*004a*/ 	.short	(.L_410 - .L_409)
.L_409:
        /*004c*/ 	.word	0x00000000
        /*0050*/ 	.short	0x0003
        /*0052*/ 	.short	0x0018
        /*0054*/ 	.byte	0x00, 0xf5, 0x21, 0x00


	//----- nvinfo : EIATTR_KPARAM_INFO
	.align		4
.L_410:
        /*0058*/ 	.byte	0x04, 0x17
        /*005a*/ 	.short	(.L_412 - .L_411)
.L_411:
        /*005c*/ 	.word	0x00000000
        /*0060*/ 	.short	0x0002
        /*0062*/ 	.short	0x0010
        /*0064*/ 	.byte	0x00, 0xf5, 0x21, 0x00


	//----- nvinfo : EIATTR_KPARAM_INFO
	.align		4
.L_412:
        /*0068*/ 	.byte	0x04, 0x17
        /*006a*/ 	.short	(.L_414 - .L_413)
.L_413:
        /*006c*/ 	.word	0x00000000
        /*0070*/ 	.short	0x0001
        /*0072*/ 	.short	0x0008
        /*0074*/ 	.byte	0x00, 0xf5, 0x21, 0x00


	//----- nvinfo : EIATTR_KPARAM_INFO
	.align		4
.L_414:
        /*0078*/ 	.byte	0x04, 0x17
        /*007a*/ 	.short	(.L_416 - .L_415)
.L_415:
        /*007c*/ 	.word	0x00000000
        /*0080*/ 	.short	0x0000
        /*0082*/ 	.short	0x0000
        /*0084*/ 	.byte	0x00, 0xf5, 0x21, 0x00


	//----- nvinfo : EIATTR_SPARSE_MMA_MASK
	.align		4
.L_416:
        /*0088*/ 	.byte	0x03, 0x50
        /*008a*/ 	.short	0x0000


	//----- nvinfo : EIATTR_MAXREG_COUNT
	.align		4
        /*008c*/ 	.byte	0x03, 0x1b
        /*008e*/ 	.short	0x00ff


	//----- nvinfo : EIATTR_NUM_BARRIERS
	.align		4
        /*0090*/ 	.byte	0x02, 0x4c
        /*0092*/ 	.byte	0x01
	.zero		1


	//----- nvinfo : EIATTR_MERCURY_ISA_VERSION
	.align		4
        /*0094*/ 	.byte	0x03, 0x5f
        /*0096*/ 	.short	0x0101


	//----- nvinfo : EIATTR_COOP_GROUP_MASK_REGIDS
	.align		4
        /*0098*/ 	.byte	0x04, 0x29
        /*009a*/ 	.short	(.L_418 - .L_417)


	//   ....[0]....
.L_417:
        /*009c*/ 	.word	0xffffffff


	//   ....[1]....
        /*00a0*/ 	.word	0xffffffff


	//   ....[2]....
        /*00a4*/ 	.word	0xffffffff


	//   ....[3]....
        /*00a8*/ 	.word	0xffffffff


	//   ....[4]....
        /*00ac*/ 	.word	0xffffffff


	//----- nvinfo : EIATTR_COOP_GROUP_INSTR_OFFSETS
	.align		4
.L_418:
        /*00b0*/ 	.byte	0x04, 0x28
        /*00b2*/ 	.short	(.L_420 - .L_419)


	//   ....[0]....
.L_419:
        /*00b4*/ 	.word	0x00001e20


	//   ....[1]....
        /*00b8*/ 	.word	0x00001e40


	//   ....[2]....
        /*00bc*/ 	.word	0x00001e60


	//   ....[3]....
        /*00c0*/ 	.word	0x00001e80


	//   ....[4]....
        /*00c4*/ 	.word	0x00001ea0


	//----- nvinfo : EIATTR_VRC_CTA_INIT_COUNT
	.align		4
.L_420:
        /*00c8*/ 	.byte	0x02, 0x4a
	.zero		1
	.zero		1


	//----- nvinfo : EIATTR_EXIT_INSTR_OFFSETS
	.align		4
        /*00cc*/ 	.byte	0x04, 0x1c
        /*00ce*/ 	.short	(.L_422 - .L_421)


	//   ....[0]....
.L_421:
        /*00d0*/ 	.word	0x00003bf0


	//   ....[1]....
        /*00d4*/ 	.word	0x00003c40


	//----- nvinfo : EIATTR_MAX_THREADS
	.align		4
.L_422:
        /*00d8*/ 	.byte	0x04, 0x05
        /*00da*/ 	.short	(.L_424 - .L_423)
.L_423:
        /*00dc*/ 	.word	0x00000100
        /*00e0*/ 	.word	0x00000001
        /*00e4*/ 	.word	0x00000001


	//----- nvinfo : EIATTR_CBANK_PARAM_SIZE
	.align		4
.L_424:
        /*00e8*/ 	.byte	0x03, 0x19
        /*00ea*/ 	.short	0x0031


	//----- nvinfo : EIATTR_PARAM_CBANK
	.align		4
        /*00ec*/ 	.byte	0x04, 0x0a
        /*00ee*/ 	.short	(.L_426 - .L_425)
	.align		4
.L_425:
        /*00f0*/ 	.word	index@(.nv.constant0._ZN3cub18CUB_300001_SM_10006detail10radix_sort31DeviceRadixSortSingleTileKernelINS1_5radix10policy_hubIiiyE10Policy1000ELNS0_9SortOrderE0EiiyNS1_21identity_decomposer_tEEEvPKT1_PSA_PKT2_PSE_T3_iiT4_)
        /*00f4*/ 	.short	0x0380
        /*00f6*/ 	.short	0x0031


	//----- nvinfo : EIATTR_SW_WAR
	.align		4
.L_426:
        /*00f8*/ 	.byte	0x04, 0x36
        /*00fa*/ 	.short	(.L_428 - .L_427)
.L_427:
        /*00fc*/ 	.word	0x00000008
.L_428:


//--------------------- .nv.info._ZN3cub18CUB_300001_SM_10006detail4scan16DeviceScanKernelINS2_10policy_hubIiiimN4cuda3std3__44plusIvEEE10Policy1000EN6thrust24THRUST_300001_SM_1000_NS10device_ptrIiEESF_NS0_13ScanTileStateIiLb1EEES9_NS1_10InputValueIiPiEEmiLb0EiEEvT0_T1_T2_iT3_T4_T5_ --------------------------
	.section	.nv.info._ZN3cub18CUB_300001_SM_10006detail4scan16DeviceScanKernelINS2_10policy_hubIiiimN4cuda3std3__44plusIvEEE10Policy1000EN6thrust24THRUST_300001_SM_1000_NS10device_ptrIiEESF_NS0_13ScanTileStateIiLb1EEES9_NS1_10InputValueIiPiEEmiLb0EiEEvT0_T1_T2_iT3_T4_T5_,"",@"SHT_CUDA_INFO"
	.sectionflags	@""
	.align	4


	//----- nvinfo : EIATTR_CUDA_API_VERSION
	.align		4
        /*0000*/ 	.byte	0x04, 0x37
        /*0002*/ 	.short	(.L_430 - .L_429)
.L_429:
        /*0004*/ 	.word	0x00000082


	//----- nvinfo : EIATTR_KPARAM_INFO
	.align		4
.L_430:
        /*0008*/ 	.byte	0x04, 0x17
        /*000a*/ 	.short	(.L_432 - .L_431)
.L_431:
        /*000c*/ 	.word	0x00000000
        /*0010*/ 	.short	0x0006
        /*0012*/ 	.short	0x0030
        /*0014*/ 	.byte	0x00, 0xf0, 0x21, 0x00


	//----- nvinfo : EIATTR_KPARAM_INFO
	.align		4
.L_432:
        /*0018*/ 	.byte	0x04, 0x17
        /*001a*/ 	.short	(.L_434 - .L_433)
.L_433:
        /*001c*/ 	.word	0x00000000
        /*0020*/ 	.short	0x0005
        /*0022*/ 	.short	0x0020
        /*0024*/ 	.byte	0x00, 0xf0, 0x41, 0x00


	//----- nvinfo : EIATTR_KPARAM_INFO
	.align		4
.L_434:
        /*0028*/ 	.byte	0x04, 0x17
        /*002a*/ 	.short	(.L_436 - .L_435)
.L_435:
        /*002c*/ 	.word	0x00000000
        /*0030*/ 	.short	0x0004
        /*0032*/ 	.short	0x001c
        /*0034*/ 	.byte	0x00, 0xf0, 0x05, 0x00


	//----- nvinfo : EIATTR_KPARAM_INFO
	.align		4
.L_436:
        /*0038*/ 	.byte	0x04, 0x17
        /*003a*/ 	.short	(.L_438 - .L_437)
.L_437:
        /*003c*/ 	.word	0x00000000
        /*0040*/ 	.short	0x0003
        /*0042*/ 	.short	0x0018
        /*0044*/ 	.byte	0x00, 0xf0, 0x11, 0x00


	//----- nvinfo : EIATTR_KPARAM_INFO
	.align		4
.L_438:
        /*0048*/ 	.byte	0x04, 0x17
        /*004a*/ 	.short	(.L_440 - .L_439)
.L_439:
        /*004c*/ 	.word	0x00000000
        /*0050*/ 	.short	0x0002
        /*0052*/ 	.short	0x0010
        /*0054*/ 	.byte	0x00, 0xf0, 0x21, 0x00


	//----- nvinfo : EIATTR_KPARAM_INFO
	.align		4
.L_440:
        /*0058*/ 	.byte	0x04, 0x17
        /*005a*/ 	.short	(.L_442 - .L_441)
.L_441:
        /*005c*/ 	.word	0x00000000
        /*0060*/ 	.short	0x0001
        /*0062*/ 	.short	0x0008
        /*0064*/ 	.byte	0x00, 0xf0, 0x21, 0x00


	//----- nvinfo : EIATTR_KPARAM_INFO
	.align		4
.L_442:
        /*0068*/ 	.byte	0x04, 0x17
        /*006a*/ 	.short	(.L_444 - .L_443)
.L_443:
        /*006c*/ 	.word	0x00000000
        /*0070*/ 	.short	0x0000
        /*0072*/ 	.short	0x0000
        /*0074*/ 	.byte	0x00, 0xf0, 0x21, 0x00


	//----- nvinfo : EIATTR_SPARSE_MMA_MASK
	.align		4
.L_444:
        /*0078*/ 	.byte	0x03, 0x50
        /*007a*/ 	.short	0x0000


	//----- nvinfo : EIATTR_MAXREG_COUNT
	.align		4
        /*007c*/ 	.byte	0x03, 0x1b
        /*007e*/ 	.short	0x0080


	//----- nvinfo : EIATTR_NUM_BARRIERS
	.align		4
        /*0080*/ 	.byte	0x02, 0x4c
        /*0082*/ 	.byte	0x01
	.zero		1


	//----- nvinfo : EIATTR_MERCURY_ISA_VERSION
	.align		4
        /*0084*/ 	.byte	0x03, 0x5f
        /*0086*/ 	.short	0x0101


	//----- nvinfo : EIATTR_COOP_GROUP_MASK_REGIDS
	.align		4
        /*0088*/ 	.byte	0x04, 0x29
        /*008a*/ 	.short	(.L_446 - .L_445)


	//   ....[0]....
.L_445:
        /*008c*/ 	.word	0xffffffff


	//   ....[1]....
        /*0090*/ 	.word	0xffffffff


	//   ....[2]....
        /*0094*/ 	.word	0xffffffff


	//   ....[3]....
        /*0098*/ 	.word	0xffffffff


	//   ....[4]....
        /*009c*/ 	.word	0xffffffff


	//   ....[5]....
        /*00a0*/ 	.word	0xffffffff


	//   ....[6]....
        /*00a4*/ 	.word	0xffffffff


	//   ....[7]....
        /*00a8*/ 	.word	0xffffffff


	//   ....[8]....
        /*00ac*/ 	.word	0xffffffff


	//   ....[9]....
        /*00b0*/ 	.word	0xffffffff


	//   ....[10]....
        /*00b4*/ 	.word	0xffffffff


	//   ....[11]....
        /*00b8*/ 	.word	0xffffffff


	//   ....[12]....
        /*00bc*/ 	.word	0xffffffff


	//   ....[13]....
        /*00c0*/ 	.word	0xffffffff


	//   ....[14]....
        /*00c4*/ 	.word	0xffffffff


	//   ....[15]....
        /*00c8*/ 	.word	0xffffffff


	//   ....[16]....
        /*00cc*/ 	.word	0xffffffff


	//   ....[17]....
        /*00d0*/ 	.word	0xffffffff


	//   ....[18]....
        /*00d4*/ 	.word	0xffffffff


	//   ....[19]....
        /*00d8*/ 	.word	0xffffffff


	//   ....[20]....
        /*00dc*/ 	.word	0xffffffff


	//   ....[21]....
        /*00e0*/ 	.word	0xffffffff


	//   ....[22]....
        /*00e4*/ 	.word	0xffffffff


	//   ....[23]....
        /*00e8*/ 	.word	0xffffffff


	//   ....[24]....
        /*00ec*/ 	.word	0xffffffff


	//   ....[25]....
        /*00f0*/ 	.word	0xffffffff


	//   ....[26]....
        /*00f4*/ 	.word	0xffffffff


	//   ....[27]....
        /*00f8*/ 	.word	0xffffffff


	//   ....[28]....
        /*00fc*/ 	.word	0xffffffff


	//   ....[29]....
        /*0100*/ 	.word	0xffffffff


	//   ....[30]....
        /*0104*/ 	.word	0xffffffff


	//   ....[31]....
        /*0108*/ 	.word	0xffffffff


	//   ....[32]....
        /*010c*/ 	.word	0xffffffff


	//   ....[33]....
        /*0110*/ 	.word	0xffffffff


	//   ....[34]....
        /*0114*/ 	.word	0xffffffff


	//   ....[35]....
        /*0118*/ 	.word	0xffffffff


	//   ....[36]....
        /*011c*/ 	.word	0xffffffff


	//   ....[37]....
        /*0120*/ 	.word	0xffffffff


	//   ....[38]....
        /*0124*/ 	.word	0xffffffff


	//   ....[39]....
        /*0128*/ 	.word	0xffffffff


	//   ....[40]....
        /*012c*/ 	.word	0xffffffff


	//   ....[41]....
        /*0130*/ 	.word	0xffffffff


	//   ....[42]....
        /*0134*/ 	.word	0xffffffff


	//   ....[43]....
        /*0138*/ 	.word	0xffffffff


	//   ....[44]....
        /*013c*/ 	.word	0xffffffff


	//   ....[45]....
        /*0140*/ 	.word	0xffffffff


	//   ....[46]....
        /*0144*/ 	.word	0xffffffff


	//   ....[47]....
        /*0148*/ 	.word	0xffffffff


	//   ....[48]....
        /*014c*/ 	.word	0xffffffff


	//   ....[49]....
        /*0150*/ 	.word	0xffffffff


	//   ....[50]....
        /*0154*/ 	.word	0xffffffff


	//   ....[51]....
        /*0158*/ 	.word	0xffffffff


	//   ....[52]....
        /*015c*/ 	.word	0xffffffff


	//   ....[53]....
        /*0160*/ 	.word	0xffffffff


	//   ....[54]....
        /*0164*/ 	.word	0xffffffff


	//   ....[55]....
        /*0168*/ 	.word	0xffffffff


	//   ....[56]....
        /*016c*/ 	.word	0xffffffff


	//   ....[57]....
        /*0170*/ 	.word	0xffffffff


	//   ....[58]....
        /*0174*/ 	.word	0xffffffff


	//   ....[59]....
        /*0178*/ 	.word	0xffffffff


	//   ....[60]....
        /*017c*/ 	.word	0x0500000a


	//   ....[61]....
        /*0180*/ 	.word	0x0500000a


	//   ....[62]....
        /*0184*/ 	.word	0x0500000a


	//   ....[63]....
        /*0188*/ 	.word	0x0500000a


	//   ....[64]....
        /*018c*/ 	.word	0x0500000a


	//   ....[65]....
        /*0190*/ 	.word	0x0500000a


	//   ....[66]....
        /*0194*/ 	.word	0x0500000a


	//   ....[67]....
        /*0198*/ 	.word	0x0500000a


	//   ....[68]....
        /*019c*/ 	.word	0x0500000a


	//   ....[69]....
        /*01a0*/ 	.word	0x0500000a


	//   ....[70]....
        /*01a4*/ 	.word	0x0500000a


	//   ....[71]....
        /*01a8*/ 	.word	0x0500000a


	//   ....[72]....
        /*01ac*/ 	.word	0x0500000a


	//   ....[73]....
        /*01b0*/ 	.word	0x0500000a


	//   ....[74]....
        /*01b4*/ 	.word	0x0500000a


	//   ....[75]....
        /*01b8*/ 	.word	0x0500000a


	//   ....[76]....
        /*01bc*/ 	.word	0x0500000a


	//   ....[77]....
        /*01c0*/ 	.word	0x0500000a


	//   ....[78]....
        /*01c4*/ 	.word	0x0500000a


	//   ....[79]....
        /*01c8*/ 	.word	0x0500000a


	//   ....[80]....
        /*01cc*/ 	.word	0x0500000a


	//   ....[81]....
        /*01d0*/ 	.word	0x0500000a


	//   ....[82]....
        /*01d4*/ 	.word	0x0500000a


	//   ....[83]....
        /*01d8*/ 	.word	0x0500000a


	//   ....[84]....
        /*01dc*/ 	.word	0x0500000a


	//   ....[85]....
        /*01e0*/ 	.word	0x0500000a


	//   ....[86]....
        /*01e4*/ 	.word	0x0500000a


	//   ....[87]....
        /*01e8*/ 	.word	0x0500000a


	//   ....[88]....
        /*01ec*/ 	.word	0x0500000a


	//   ....[89]....
        /*01f0*/ 	.word	0x0500000a


	//   ....[90]....
        /*01f4*/ 	.word	0x0500000a


	//   ....[91]....
        /*01f8*/ 	.word	0x0500000a


	//   ....[92]....
        /*01fc*/ 	.word	0x0500000a


	//   ....[93]....
        /*0200*/ 	.word	0x0500000a


	//   ....[94]....
        /*0204*/ 	.word	0x0500000a


	//   ....[95]....
        /*0208*/ 	.word	0x0500000a


	//----- nvinfo : EIATTR_COOP_GROUP_INSTR_OFFSETS
	.align		4
.L_446:
        /*020c*/ 	.byte	0x04, 0x28
        /*020e*/ 	.short	(.L_448 - .L_447)


	//   ....[0]....
.L_447:
        /*0210*/ 	.word	0x000004d0


	//   ....[1]....
        /*0214*/ 	.word	0x000006f0


	//   ....[2]....
        /*0218*/ 	.word	0x00000710


	//   ....[3]....
        /*021c*/ 	.word	0x00000730


	//   ....[4]....
        /*0220*/ 	.word	0x00000750


	//   ....[5]....
        /*0224*/ 	.word	0x00000770


	//   ....[6]....
        /*0228*/ 	.word	0x00000b80


	//   ....[7]....
        /*022c*/ 	.word	0x00000ba0


	//   ....[8]....
        /*0230*/ 	.word	0x00000bc0


	//   ....[9]....
        /*0234*/ 	.word	0x00000be0


	//   ....[10]....
        /*0238*/ 	.word	0x00000c00


	//   ....[11]....
        /*023c*/ 	.word	0x00001000


	//   ....[12]....
        /*0240*/ 	.word	0x00001090


	//   ....[13]....
        /*0244*/ 	.word	0x000010f0


	//   ....[14]....
        /*0248*/ 	.word	0x00001160


	//   ....[15]....
        /*024c*/ 	.word	0x000011c0


	//   ....[16]....
        /*0250*/ 	.word	0x00001210


	//   ....[17]....
        /*0254*/ 	.word	0x00001270


	//   ....[18]....
        /*0258*/ 	.word	0x000012c0


	//   ....[19]....
        /*025c*/ 	.word	0x000012e0


	//   ....[20]....
        /*0260*/ 	.word	0x000013a0


	//   ....[21]....
        /*0264*/ 	.word	0x00001430


	//   ....[22]....
        /*0268*/ 	.word	0x00001480


	//   ....[23]....
        /*026c*/ 	.word	0x000014e0


	//   ....[24]....
        /*0270*/ 	.word	0x00001540


	//   ....[25]....
        /*0274*/ 	.word	0x00001580


	//   ....[26]....
        /*0278*/ 	.word	0x000015c0


	//   ....[27]....
        /*027c*/ 	.word	0x00001600


	//   ....[28]....
        /*0280*/ 	.word	0x00001610


	//   ....[29]....
        /*0284*/ 	.word	0x00001a50


	//   ....[30]....
        /*0288*/ 	.word	0x00002430


	//   ....[31]....
        /*028c*/ 	.word	0x00002650


	//   ....[32]....
        /*0290*/ 	.word	0x00002670


	//   ....[33]....
        /*0294*/ 	.word	0x00002690


	//   ....[34]....
        /*0298*/ 	.word	0x000026b0


	//   ....[35]....
        /*029c*/ 	.word	0x000026d0


	//   ....[36]....
        /*02a0*/ 	.word	0x00002a60


	//   ....[37]....
        /*02a4*/ 	.word	0x00002a80


	//   ....[38]....
        /*02a8*/ 	.word	0x00002aa0


	//   ....[39]....
        /*02ac*/ 	.word	0x00002ac0


	//   ....[40]....
        /*02b0*/ 	.word	0x00002ae0


	//   ....[41]....
        /*02b4*/ 	.word	0x00002ee0


	//   ....[42]....
        /*02b8*/ 	.word	0x00002f70


	//   ....[43]....
        /*02bc*/ 	.word	0x00002fd0


	//   ....[44]....
        /*02c0*/ 	.word	0x00003030


	//   ....[45]....
        /*02c4*/ 	.word	0x00003090


	//   ....[46]....
        /*02c8*/ 	.word	0x000030f0


	//   ....[47]....
        /*02cc*/ 	.word	0x00003140


	//   ....[48]....
        /*02d0*/ 	.word	0x000031b0


	//   ....[49]....
        /*02d4*/ 	.word	0x000031c0


	//   ....[50]....
        /*02d8*/ 	.word	0x00003280


	//   ....[51]....
        /*02dc*/ 	.word	0x00003310


	//   ....[52]....
        /*02e0*/ 	.word	0x00003360


	//   ....[53]....
        /*02e4*/ 	.word	0x000033d0


	//   ....[54]....
        /*02e8*/ 	.word	0x00003430


	//   ....[55]....
        /*02ec*/ 	.word	0x00003480


	//   ....[56]....
        /*02f0*/ 	.word	0x000034c0


	//   ....[57]....
        /*02f4*/ 	.word	0x00003520


	//   ....[58]....
        /*02f8*/ 	.word	0x00003530


	//   ....[59]....
        /*02fc*/ 	.word	0x000039a0


	//   ....[60]....
        /*0300*/ 	.word	0x00003f30


	//   ....[61]....
        /*0304*/ 	.word	0x00003fb0


	//   ....[62]....
        /*0308*/ 	.word	0x00004040


	//   ....[63]....
        /*030c*/ 	.word	0x00004120


	//   ....[64]....
        /*0310*/ 	.word	0x000041a0


	//   ....[65]....
        /*0314*/ 	.word	0x00004230


	//   ....[66]....
        /*0318*/ 	.word	0x000042b0


	//   ....[67]....
        /*031c*/ 	.word	0x00004330


	//   ....[68]....
        /*0320*/ 	.word	0x00004360


	//   ....[69]....
        /*0324*/ 	.word	0x00004430


	//   ....[70]....
        /*0328*/ 	.word	0x000044b0


	//   ....[71]....
        /*032c*/ 	.word	0x00004530


	//   ....[72]....
        /*0330*/ 	.word	0x000045e0


	//   ....[73]....
        /*0334*/ 	.word	0x00004670


	//   ....[74]....
        /*0338*/ 	.word	0x000046f0


	//   ....[75]....
        /*033c*/ 	.word	0x00004760


	//   ....[76]....
        /*0340*/ 	.word	0x000047e0


	//   ....[77]....
        /*0344*/ 	.word	0x00004840


	//   ....[78]....
        /*0348*/ 	.word	0x000048b0


	//   ....[79]....
        /*034c*/ 	.word	0x00004930


	//   ....[80]....
        /*0350*/ 	.word	0x000049d0


	//   ....[81]....
        /*0354*/ 	.word	0x00004a90


	//   ....[82]....
        /*0358*/ 	.word	0x00004b30


	//   ....[83]....
        /*035c*/ 	.word	0x00004bc0


	//   ....[84]....
        /*0360*/ 	.word	0x00004c50


	//   ....[85]....
        /*0364*/ 	.word	0x00004cc0


	//   ....[86]....
        /*0368*/ 	.word	0x00004cf0


	//   ....[87]....
        /*036c*/ 	.word	0x00004dc0


	//   ....[88]....
        /*0370*/ 	.word	0x00004e40


	//   ....[89]....
        /*0374*/ 	.word	0x00004ec0


	//   ....[90]....
        /*0378*/ 	.word	0x00004f80


	//   ....[91]....
        /*037c*/ 	.word	0x00005020


	//   ....[92]....
        /*0380*/ 	.word	0x000050b0


	//   ....[93]....
        /*0384*/ 	.word	0x00005140


	//   ....[94]....
        /*0388*/ 	.word	0x000051d0


	//   ....[95]....
        /*038c*/ 	.word	0x00005230


	//----- nvinfo : EIATTR_VRC_CTA_INIT_COUNT
	.align		4
.L_448:
        /*0390*/ 	.byte	0x02, 0x4a
	.zero		1
	.zero		1


	//----- nvinfo : EIATTR_EXIT_INSTR_OFFSETS
	.align		4
        /*0394*/ 	.byte	0x04, 0x1c
        /*0396*/ 	.short	(.L_450 - .L_449)


	//   ....[0]....
.L_449:
        /*0398*/ 	.word	0x00001ce0


	//   ....[1]....
        /*039c*/ 	.word	0x00001d10


	//   ....[2]....
        /*03a0*/ 	.word	0x00003ec0


	//   ....[3]....
        /*03a4*/ 	.word	0x00003ee0


	//----- nvinfo : EIATTR_MAX_THREADS
	.align		4
.L_450:
        /*03a8*/ 	.byte	0x04, 0x05
        /*03aa*/ 	.short	(.L_452 - .L_451)
.L_451:
        /*03ac*/ 	.word	0x000001a0
        /*03b0*/ 	.word	0x00000001
        /*03b4*/ 	.word	0x00000001


	//----- nvinfo : EIATTR_CRS_STACK_SIZE
	.align		4
.L_452:
        /*03b8*/ 	.byte	0x04, 0x1e
        /*03ba*/ 	.short	(.L_454 - .L_453)
.L_453:
        /*03bc*/ 	.word	0x00000000


	//----- nvinfo : EIATTR_CBANK_PARAM_SIZE
	.align		4
.L_454:
        /*03c0*/ 	.byte	0x03, 0x19
        /*03c2*/ 	.short	0x0038


	//----- nvinfo : EIATTR_PARAM_CBANK
	.align		4
        /*03c4*/ 	.byte	0x04, 0x0a
        /*03c6*/ 	.short	(.L_456 - .L_455)
	.align		4
.L_455:
        /*03c8*/ 	.word	index@(.nv.constant0._ZN3cub18CUB_300001_SM_10006detail4scan16DeviceScanKernelINS2_10policy_hubIiiimN4cuda3std3__44plusIvEEE10Policy1000EN6thrust24THRUST_300001_SM_1000_NS10device_ptrIiEESF_NS0_13ScanTileStateIiLb1EEES9_NS1_10InputValueIiPiEEmiLb0EiEEvT0_T1_T2_iT3_T4_T5_)
        /*03cc*/ 	.short	0x0380
        /*03ce*/ 	.short	0x0038


	//----- nvinfo : EIATTR_SW_WAR
	.align		4
.L_456:
        /*03d0*/ 	.byte	0x04, 0x36
        /*03d2*/ 	.short	(.L_458 - .L_457)
.L_457:
        /*03d4*/ 	.word	0x00000008
.L_458:


//--------------------- .nv.info._ZN3cub18CUB_300001_SM_10006detail4scan16DeviceScanKernelINS2_10policy_hubIiiijN4cuda3std3__44plusIvEEE10Policy1000EN6thrust24THRUST_300001_SM_1000_NS10device_ptrIiEESF_NS0_13ScanTileStateIiLb1EEES9_NS1_10InputValueIiPiEEjiLb0EiEEvT0_T1_T2_iT3_T4_T5_ --------------------------
	.section	.nv.info._ZN3cub18CUB_300001_SM_10006detail4scan16DeviceScanKernelINS2_10policy_hubIiiijN4cuda3std3__44plusIvEEE10Policy1000EN6thrust24THRUST_300001_SM_1000_NS10device_ptrIiEESF_NS0_13ScanTileStateIiLb1EEES9_NS1_10InputValueIiPiEEjiLb0EiEEvT0_T1_T2_iT3_T4_T5_,"",@"SHT_CUDA_INFO"
	.sectionflags	@""
	.align	4


	//----- nvinfo : EIATTR_CUDA_API_VERSION
	.align		4
        /*0000*/ 	.byte	0x04, 0x37
        /*0002*/ 	.short	(.L_460 - .L_459)
.L_459:
        /*0004*/ 	.word	0x00000082


	//----- nvinfo : EIATTR_KPARAM_INFO
	.align		4
.L_460:
        /*0008*/ 	.byte	0x04, 0x17
        /*000a*/ 	.short	(.L_462 - .L_461)
.L_461:
        /*000c*/ 	.word	0x00000000
        /*0010*/ 	.short	0x0006
        /*0012*/ 	.short	0x0030
        /*0014*/ 	.byte	0x00, 0xf0, 0x11, 0x00


	//----- nvinfo : EIATTR_KPARAM_INFO
	.align		4
.L_462:
        /*0018*/ 	.byte	0x04, 0x17
        /*001a*/ 	.short	(.L_464 - .L_463)
.L_463:
        /*001c*/ 	.word	0x00000000
        /*0020*/ 	.short	0x0005
        /*0022*/ 	.short	0x0020
        /*0024*/ 	.byte	0x00, 0xf0, 0x41, 0x00


	//----- nvinfo : EIATTR_KPARAM_INFO
	.align		4
.L_464:
        /*0028*/ 	.byte	0x04, 0x17
        /*002a*/ 	.short	(.L_466 - .L_465)
.L_465:
        /*002c*/ 	.word	0x00000000
        /*0030*/ 	.short	0x0004
        /*0032*/ 	.short	0x001c
        /*0034*/ 	.byte	0x00, 0xf0, 0x05, 0x00


	//----- nvinfo : EIATTR_KPARAM_INFO
	.align		4
.L_466:
        /*0038*/ 	.byte	0x04, 0x17
        /*003a*/ 	.short	(.L_468 - .L_467)
.L_467:
        /*003c*/ 	.word	0x00000000
        /*0040*/ 	.short	0x0003
        /*0042*/ 	.short	0x0018
        /*0044*/ 	.byte	0x00, 0xf0, 0x11, 0x00


	//----- nvinfo : EIATTR_KPARAM_INFO
	.align		4
.L_468:
        /*0048*/ 	.byte	0x04, 0x17
        /*004a*/ 	.short	(.L_470 - .L_469)
.L_469:
        /*004c*/ 	.word	0x00000000
        /*0050*/ 	.short	0x0002
        /*0052*/ 	.short	0x0010
        /*0054*/ 	.byte	0x00, 0xf0, 0x21, 0x00


	//----- nvinfo : EIATTR_KPARAM_INFO
	.align		4
.L_470:
        /*0058*/ 	.byte	0x04, 0x17
        /*005a*/ 	.short	(.L_472 - .L_471)
.L_471:
        /*005c*/ 	.word	0x00000000
        /*0060*/ 	.short	0x0001
        /*0062*/ 	.short	0x0008
        /*0064*/ 	.byte	0x00, 0xf0, 0x21, 0x00


	//----- nvinfo : EIATTR_KPARAM_INFO
	.align		4
.L_472:
        /*0068*/ 	.byte	0x04, 0x17
        /*006a*/ 	.short	(.L_474 - .L_473)
.L_473:
        /*006c*/ 	.word	0x00000000
        /*0070*/ 	.short	0x0000
        /*0072*/ 	.short	0x0000
        /*0074*/ 	.byte	0x00, 0xf0, 0x21, 0x00


	//----- nvinfo : EIATTR_SPARSE_MMA_MASK
	.align		4
.L_474:
        /*0078*/ 	.byte	0x03, 0x50
        /*007a*/ 	.short	0x0000


	//----- nvinfo : EIATTR_MAXREG_COUNT
	.align		4
        /*007c*/ 	.byte	0x03, 0x1b
        /*007e*/ 	.short	0x00a8


	//----- nvinfo : EIATTR_NUM_BARRIERS
	.align		4
        /*0080*/ 	.byte	0x02, 0x4c
        /*0082*/ 	.byte	0x01
	.zero		1


	//----- nvinfo : EIATTR_MERCURY_ISA_VERSION
	.align		4
        /*0084*/ 	.byte	0x03, 0x5f
        /*0086*/ 	.short	0x0101


	//----- nvinfo : EIATTR_UNUSED_LOAD_BYTE_OFFSET
	.align		4
        /*0088*/ 	.byte	0x04, 0x44
        /*008a*/ 	.short	(.L_476 - .L_475)


	//   ....[0]....
.L_475:
        /*008c*/ 	.word	0x00002a80
        /*0090*/ 	.word	0x00000fff


	//----- nvinfo : EIATTR_COOP_GROUP_MASK_REGIDS
	.align		4
.L_476:
        /*0094*/ 	.byte	0x04, 0x29
        /*0096*/ 	.short	(.L_478 - .L_477)


	//   ....[0]....
.L_477:
        /*0098*/ 	.word	0xffffffff


	//   ....[1]....
        /*009c*/ 	.word	0xffffffff


	//   ....[2]....
        /*00a0*/ 	.word	0xffffffff


	//   ....[3]....
        /*00a4*/ 	.word	0xffffffff


	//   ....[4]....
        /*00a8*/ 	.word	0xffffffff


	//   ....[5]....
        /*00ac*/ 	.word	0xffffffff


	//   ....[6]....
        /*00b0*/ 	.word	0xffffffff


	//   ....[7]....
        /*00b4*/ 	.word	0xffffffff


	//   ....[8]....
        /*00b8*/ 	.word	0xffffffff


	//   ....[9]....
        /*00bc*/ 	.word	0xffffffff


	//   ....[10]....
        /*00c0*/ 	.word	0xffffffff


	//   ....[11]....
        /*00c4*/ 	.word	0xffffffff


	//   ....[12]....
        /*00c8*/ 	.word	0xffffffff


	//   ....[13]....
        /*00cc*/ 	.word	0xffffffff


	//   ....[14]....
        /*00d0*/ 	.word	0xffffffff


	//   ....[15]....
        /*00d4*/ 	.word	0xffffffff


	//   ....[16]....
        /*00d8*/ 	.word	0xffffffff


	//   ....[17]....
        /*00dc*/ 	.word	0xffffffff


	//   ....[18]....
        /*00e0*/ 	.word	0xffffffff


	//   ....[19]....
        /*00e4*/ 	.word	0xffffffff


	//   ....[20]....
        /*00e8*/ 	.word	0xffffffff


	//   ....[21]....
        /*00ec*/ 	.word	0xffffffff


	//   ....[22]....
        /*00f0*/ 	.word	0xffffffff


	//   ....[23]....
        /*00f4*/ 	.word	0xffffffff


	//   ....[24]....
        /*00f8*/ 	.word	0xffffffff


	//   ....[25]....
        /*00fc*/ 	.word	0xffffffff


	//   ....[26]....
        /*0100*/ 	.word	0xffffffff


	//   ....[27]....
        /*0104*/ 	.word	0xffffffff


	//   ....[28]....
        /*0108*/ 	.word	0xffffffff


	//   ....[29]....
        /*010c*/ 	.word	0xffffffff


	//   ....[30]....
        /*0110*/ 	.word	0xffffffff


	//   ....[31]....
        /*0114*/ 	.word	0xffffffff


	//   ....[32]....
        /*0118*/ 	.word	0xffffffff


	//   ....[33]....
        /*011c*/ 	.word	0xffffffff


	//   ....[34]....
        /*0120*/ 	.word	0xffffffff


	//   ....[35]....
        /*0124*/ 	.word	0xffffffff


	//   ....[36]....
        /*0128*/ 	.word	0xffffffff


	//   ....[37]....
        /*012c*/ 	.word	0xffffffff


	//   ....[38]....
        /*0130*/ 	.word	0xffffffff


	//   ....[39]....
        /*0134*/ 	.word	0xffffffff


	//   ....[40]....
        /*0138*/ 	.word	0xffffffff


	//   ....[41]....
        /*013c*/ 	.word	0xffffffff


	//   ....[42]....
        /*0140*/ 	.word	0xffffffff


	//   ....[43]....
        /*0144*/ 	.word	0xffffffff


	//   ....[44]....
        /*0148*/ 	.word	0xffffffff


	//   ....[45]....
        /*014c*/ 	.word	0xffffffff


	//   ....[46]....
        /*0150*/ 	.word	0xffffffff


	//   ....[47]....
        /*0154*/ 	.word	0xffffffff


	//   ....[48]....
        /*0158*/ 	.word	0xffffffff


	//   ....[49]....
        /*015c*/ 	.word	0xffffffff


	//   ....[50]....
        /*0160*/ 	.word	0xffffffff


	//   ....[51]....
        /*0164*/ 	.word	0xffffffff


	//   ....[52]....
        /*0168*/ 	.word	0xffffffff


	//   ....[53]....
        /*016c*/ 	.word	0xffffffff


	//   ....[54]....
        /*0170*/ 	.word	0xffffffff


	//   ....[55]....
        /*0174*/ 	.word	0xffffffff


	//   ....[56]....
        /*0178*/ 	.word	0xffffffff


	//   ....[57]....
        /*017c*/ 	.word	0xffffffff


	//   ....[58]....
        /*0180*/ 	.word	0xffffffff


	//   ....[59]....
        /*0184*/ 	.word	0xffffffff


	//   ....[60]....
        /*0188*/ 	.word	0x05000015


	//   ....[61]....
        /*018c*/ 	.word	0x05000015


	//   ....[62]....
        /*0190*/ 	.word	0x05000015


	//   ....[63]....
        /*0194*/ 	.word	0x05000015


	//   ....[64]....
        /*0198*/ 	.word	0x05000015


	//   ....[65]....
        /*019c*/ 	.word	0x05000015


	//   ....[66]....
        /*01a0*/ 	.word	0x05000015


	//   ....[67]....
        /*01a4*/ 	.word	0x05000015


	//   ....[68]....
        /*01a8*/ 	.word	0x05000015


	//   ....[69]....
        /*01ac*/ 	.word	0x05000015


	//   ....[70]....
        /*01b0*/ 	.word	0x05000015


	//   ....[71]....
        /*01b4*/ 	.word	0x05000015


	//   ....[72]....
        /*01b8*/ 	.word	0x05000015


	//   ....[73]....
        /*01bc*/ 	.word	0x05000015


	//   ....[74]....
        /*01c0*/ 	.word	0x05000015


	//   ....[75]....
        /*01c4*/ 	.word	0x05000015


	//   ....[76]....
        /*01c8*/ 	.word	0x05000015


	//   ....[77]....
        /*01cc*/ 	.word	0x05000015


	//   ....[78]....
        /*01d0*/ 	.word	0x05000015


	//   ....[79]....
        /*01d4*/ 	.word	0x05000015


	//   ....[80]....
        /*01d8*/ 	.word	0x05000015


	//   ....[81]....
        /*01dc*/ 	.word	0x05000015


	//   ....[82]....
        /*01e0*/ 	.word	0x05000015


	//   ....[83]....
        /*01e4*/ 	.word	0x05000015


	//   ....[84]....
        /*01e8*/ 	.word	0x05000015


	//   ....[85]....
        /*01ec*/ 	.word	0x05000015


	//   ....[86]....
        /*01f0*/ 	.word	0x05000015


	//   ....[87]....
        /*01f4*/ 	.word	0x05000015


	//   ....[88]....
        /*01f8*/ 	.word	0x05000015


	//   ....[89]....
        /*01fc*/ 	.word	0x05000015


	//   ....[90]....
        /*0200*/ 	.word	0x05000015


	//   ....[91]....
        /*0204*/ 	.word	0x05000015


	//   ....[92]....
        /*0208*/ 	.word	0x05000015


	//   ....[93]....
        /*020c*/ 	.word	0x05000015


	//   ....[94]....
        /*0210*/ 	.word	0x05000015


	//   ....[95]....
        /*0214*/ 	.word	0x05000015


	//----- nvinfo : EIATTR_COOP_GROUP_INSTR_OFFSETS
	.align		4
.L_478:
        /*0218*/ 	.byte	0x04, 0x28
        /*021a*/ 	.short	(.L_480 - .L_479)


	//   ....[0]....
.L_479:
        /*021c*/ 	.word	0x00000510


	//   ....[1]....
        /*0220*/ 	.word	0x000006d0


	//   ....[2]....
        /*0224*/ 	.word	0x000006f0


	//   ....[3]....
        /*0228*/ 	.word	0x00000710


	//   ....[4]....
        /*022c*/ 	.word	0x00000730


	//   ....[5]....
        /*0230*/ 	.word	0x00000750


	//   ....[6]....
        /*0234*/ 	.word	0x00000b40


	//   ....[7]....
        /*0238*/ 	.word	0x00000b60


	//   ....[8]....
        /*023c*/ 	.word	0x00000b80


	//   ....[9]....
        /*0240*/ 	.word	0x00000ba0


	//   ....[10]....
        /*0244*/ 	.word	0x00000bc0


	//   ....[11]....
        /*0248*/ 	.word	0x00000f70


	//   ....[12]....
        /*024c*/ 	.word	0x00001140


	//   ....[13]....
        /*0250*/ 	.word	0x000011a0


	//   ....[14]....
        /*0254*/ 	.word	0x00001240


	//   ....[15]....
        /*0258*/ 	.word	0x000012b0


	//   ....[16]....
        /*025c*/ 	.word	0x00001300


	//   ....[17]....
        /*0260*/ 	.word	0x00001340


	//   ....[18]....
        /*0264*/ 	.word	0x00001380


	//   ....[19]....
        /*0268*/ 	.word	0x00001390


	//   ....[20]....
        /*026c*/ 	.word	0x00001470


	//   ....[21]....
        /*0270*/ 	.word	0x00001640


	//   ....[22]....
        /*0274*/ 	.word	0x00001690


	//   ....[23]....
        /*0278*/ 	.word	0x000016f0


	//   ....[24]....
        /*027c*/ 	.word	0x00001750


	//   ....[25]....
        /*0280*/ 	.word	0x00001790


	//   ....[26]....
        /*0284*/ 	.word	0x000017d0


	//   ....[27]....
        /*0288*/ 	.word	0x00001810


	//   ....[28]....
        /*028c*/ 	.word	0x00001820


	//   ....[29]....
        /*0290*/ 	.word	0x00001cd0


	//   ....[30]....
        /*0294*/ 	.word	0x000027b0


	//   ....[31]....
        /*0298*/ 	.word	0x00002970


	//   ....[32]....
        /*029c*/ 	.word	0x00002990


	//   ....[33]....
        /*02a0*/ 	.word	0x000029b0


	//   ....[34]....
        /*02a4*/ 	.word	0x000029d0


	//   ....[35]....
        /*02a8*/ 	.word	0x000029f0


	//   ....[36]....
        /*02ac*/ 	.word	0x00002d70


	//   ....[37]....
        /*02b0*/ 	.word	0x00002d90


	//   ....[38]....
        /*02b4*/ 	.word	0x00002db0


	//   ....[39]....
        /*02b8*/ 	.word	0x00002dd0


	//   ....[40]....
        /*02bc*/ 	.word	0x00002df0


	//   ....[41]....
        /*02c0*/ 	.word	0x000031a0


	//   ....[42]....
        /*02c4*/ 	.word	0x00003370


	//   ....[43]....
        /*02c8*/ 	.word	0x000033d0


	//   ....[44]....
        /*02cc*/ 	.word	0x00003440


	//   ....[45]....
        /*02d0*/ 	.word	0x000034b0


	//   ....[46]....
        /*02d4*/ 	.word	0x00003500


	//   ....[47]....
        /*02d8*/ 	.word	0x00003550


	//   ....[48]....
        /*02dc*/ 	.word	0x000035b0


	//   ....[49]....
        /*02e0*/ 	.word	0x000035c0


	//   ....[50]....
        /*02e4*/ 	.word	0x00003680


	//   ....[51]....
        /*02e8*/ 	.word	0x00003850


	//   ....[52]....
        /*02ec*/ 	.word	0x000038a0


	//   ....[53]....
        /*02f0*/ 	.word	0x00003910


	//   ....[54]....
        /*02f4*/ 	.word	0x00003970


	//   ....[55]....
        /*02f8*/ 	.word	0x000039c0


	//   ....[56]....
        /*02fc*/ 	.word	0x00003a20


	//   ....[57]....
        /*0300*/ 	.word	0x00003a60


	//   ....[58]....
        /*0304*/ 	.word	0x00003a70


	//   ....[59]....
        /*0308*/ 	.word	0x00003ee0


	//   ....[60]....
        /*030c*/ 	.word	0x00004560


	//   ....[61]....
        /*0310*/ 	.word	0x000045e0


	//   ....[62]....
        /*0314*/ 	.word	0x00004670


	//   ....[63]....
        /*0318*/ 	.word	0x00004760


	//   ....[64]....
        /*031c*/ 	.word	0x00004800


	//   ....[65]....
        /*0320*/ 	.word	0x00004880


	//   ....[66]....
        /*0324*/ 	.word	0x00004910


	//   ....[67]....
        /*0328*/ 	.word	0x00004990


	//   ....[68]....
        /*032c*/ 	.word	0x000049c0


	//   ....[69]....
        /*0330*/ 	.word	0x00004a70


	//   ....[70]....
        /*0334*/ 	.word	0x00004af0


	//   ....[71]....
        /*0338*/ 	.word	0x00004b70


	//   ....[72]....
        /*033c*/ 	.word	0x00004c30


	//   ....[73]....
        /*0340*/ 	.word	0x00004cc0


	//   ....[74]....
        /*0344*/ 	.word	0x00004d40


	//   ....[75]....
        /*0348*/ 	.word	0x00004dc0


	//   ....[76]....
        /*034c*/ 	.word	0x00004e40


	//   ....[77]....
        /*0350*/ 	.word	0x00004ea0


	//   ....[78]....
        /*0354*/ 	.word	0x00004f10


	//   ....[79]....
        /*0358*/ 	.word	0x00004f90


	//   ....[80]....
        /*035c*/ 	.word	0x00005020


	//   ....[81]....
        /*0360*/ 	.word	0x000050d0


	//   ....[82]....
        /*0364*/ 	.word	0x00005180


	//   ....[83]....
        /*0368*/ 	.word	0x00005210


	//   ....[84]....
        /*036c*/ 	.word	0x000052a0


	//   ....[85]....
        /*0370*/ 	.word	0x00005340


	//   ....[86]....
        /*0374*/ 	.word	0x00005370


	//   ....[87]....
        /*0378*/ 	.word	0x00005420


	//   ....[88]....
        /*037c*/ 	.word	0x000054a0


	//   ....[89]....
        /*0380*/ 	.word	0x00005520


	//   ....[90]....
        /*0384*/ 	.word	0x000055e0


	//   ....[91]....
        /*0388*/ 	.word	0x00005690


	//   ....[92]....
        /*038c*/ 	.word	0x00005720


	//   ....[93]....
        /*0390*/ 	.word	0x000057a0


	//   ....[94]....
        /*0394*/ 	.word	0x00005830


	//   ....[95]....
        /*0398*/ 	.word	0x00005890


	//----- nvinfo : EIATTR_VRC_CTA_INIT_COUNT
	.align		4
.L_480:
        /*039c*/ 	.byte	0x02, 0x4a
	.zero		1
	.zero		1


	//----- nvinfo : EIATTR_EXIT_INSTR_OFFSETS
	.align		4
        /*03a0*/ 	.byte	0x04, 0x1c
        /*03a2*/ 	.short	(.L_482 - .L_481)


	//   ....[0]....
.L_481:
        /*03a4*/ 	.word	0x00001fa0


	//   ....[1]....
        /*03a8*/ 	.word	0x00001fc0


	//   ....[2]....
        /*03ac*/ 	.word	0x000044f0


	//   ....[3]....
        /*03b0*/ 	.word	0x00004510


	//----- nvinfo : EIATTR_MAX_THREADS
	.align		4
.L_482:
        /*03b4*/ 	.byte	0x04, 0x05
        /*03b6*/ 	.short	(.L_484 - .L_483)
.L_483:
        /*03b8*/ 	.word	0x00000180
        /*03bc*/ 	.word	0x00000001
        /*03c0*/ 	.word	0x00000001


	//----- nvinfo : EIATTR_CRS_STACK_SIZE
	.align		4
.L_484:
        /*03c4*/ 	.byte	0x04, 0x1e
        /*03c6*/ 	.short	(.L_486 - .L_485)
.L_485:
        /*03c8*/ 	.word	0x00000000


	//----- nvinfo : EIATTR_CBANK_PARAM_SIZE
	.align		4
.L_486:
        /*03cc*/ 	.byte	0x03, 0x19
        /*03ce*/ 	.short	0x0034


	//----- nvinfo : EIATTR_PARAM_CBANK
	.align		4
        /*03d0*/ 	.byte	0x04, 0x0a
        /*03d2*/ 	.short	(.L_488 - .L_487)
	.align		4
.L_487:
        /*03d4*/ 	.word	index@(.nv.constant0._ZN3cub18CUB_300001_SM_10006detail4scan16DeviceScanKernelINS2_10policy_hubIiiijN4cuda3std3__44plusIvEEE10Policy1000EN6thrust24THRUST_300001_SM_1000_NS10device_ptrIiEESF_NS0_13ScanTileStateIiLb1EEES9_NS1_10InputValueIiPiEEjiLb0EiEEvT0_T1_T2_iT3_T4_T5_)
        /*03d8*/ 	.short	0x0380
        /*03da*/ 	.short	0x0034


	//----- nvinfo : EIATTR_SW_WAR
	.align		4
.L_488:
        /*03dc*/ 	.byte	0x04, 0x36
        /*03de*/ 	.short	(.L_490 - .L_489)
.L_489:
        /*03e0*/ 	.word	0x00000008
.L_490:


//--------------------- .nv.info._ZN3cub18CUB_300001_SM_10006detail4scan20DeviceScanInitKernelINS0_13ScanTileStateIiLb1EEEEEvT_i --------------------------
	.section	.nv.info._ZN3cub18CUB_300001_SM_10006detail4scan20DeviceScanInitKernelINS0_13ScanTileStateIiLb1EEEEEvT_i,"",@"SHT_CUDA_INFO"
	.sectionflags	@""
	.align	4


	//----- nvinfo : EIATTR_CUDA_API_VERSION
	.align		4
        /*0000*/ 	.byte	0x04, 0x37
        /*0002*/ 	.short	(.L_492 - .L_491)
.L_491:
        /*0004*/ 	.word	0x00000082


	//----- nvinfo : EIATTR_KPARAM_INFO
	.align		4
.L_492:
        /*0008*/ 	.byte	0x04, 0x17
        /*000a*/ 	.short	(.L_494 - .L_493)
.L_493:
        /*000c*/ 	.word	0x00000000
        /*0010*/ 	.short	0x0001
        /*0012*/ 	.short	0x0008
        /*0014*/ 	.byte	0x00, 0xf0, 0x11, 0x00


	//----- nvinfo : EIATTR_KPARAM_INFO
	.align		4
.L_494:
        /*0018*/ 	.byte	0x04, 0x17
        /*001a*/ 	.short	(.L_496 - .L_495)
.L_495:
        /*001c*/ 	.word	0x00000000
        /*0020*/ 	.short	0x0000
        /*0022*/ 	.short	0x0000
        /*0024*/ 	.byte	0x00, 0xf0, 0x21, 0x00


	//----- nvinfo : EIATTR_SPARSE_MMA_MASK
	.align		4
.L_496:
        /*0028*/ 	.byte	0x03, 0x50
        /*002a*/ 	.short	0x0000


	//----- nvinfo : EIATTR_MAXREG_COUNT
	.align		4
        /*002c*/ 	.byte	0x03, 0x1b
        /*002e*/ 	.short	0x00ff


	//----- nvinfo : EIATTR_MERCURY_ISA_VERSION
	.align		4
        /*0030*/ 	.byte	0x03, 0x5f
        /*0032*/ 	.short	0x0101


	//----- nvinfo : EIATTR_VRC_CTA_INIT_COUNT
	.align		4
        /*0034*/ 	.byte	0x02, 0x4a
	.zero		1
	.zero		1


	//----- nvinfo : EIATTR_EXIT_INSTR_OFFSETS
	.align		4
        /*0038*/ 	.byte	0x04, 0x1c
        /*003a*/ 	.short	(.L_498 - .L_497)


	//   ....[0]....
.L_497:
        /*003c*/ 	.word	0x000000f0


	//   ....[1]....
        /*0040*/ 	.word	0x00000130


	//----- nvinfo : EIATTR_CBANK_PARAM_SIZE
	.align		4
.L_498:
        /*0044*/ 	.byte	0x03, 0x19
        /*0046*/ 	.short	0x000c


	//----- nvinfo : EIATTR_PARAM_CBANK
	.align		4
        /*0048*/ 	.byte	0x04, 0x0a
        /*004a*/ 	.short	(.L_500 - .L_499)
	.align		4
.L_499:
        /*004c*/ 	.word	index@(.nv.constant0._ZN3cub18CUB_300001_SM_10006detail4scan20DeviceScanInitKernelINS0_13ScanTileStateIiLb1EEEEEvT_i)
        /*0050*/ 	.short	0x0380
        /*0052*/ 	.short	0x000c


	//----- nvinfo : EIATTR_SW_WAR
	.align		4
.L_500:
        /*0054*/ 	.byte	0x04, 0x36
        /*0056*/ 	.short	(.L_502 - .L_501)
.L_501:
        /*0058*/ 	.word	0x00000008
.L_502:


//--------------------- .nv.info._ZN3cub18CUB_300001_SM_10006detail6reduce28DeviceReduceSingleTileKernelINS2_10policy_hubIiyN4cuda3__47maximumIiEEE10Policy1000EPiSB_iS8_iiNS5_3std3__410__identityEEEvT0_T1_T2_T3_T4_T6_ --------------------------
	.section	.nv.info._ZN3cub18CUB_300001_SM_10006detail6reduce28DeviceReduceSingleTileKernelINS2_10policy_hubIiyN4cuda3__47maximumIiEEE10Policy1000EPiSB_iS8_iiNS5_3std3__410__identityEEEvT0_T1_T2_T3_T4_T6_,"",@"SHT_CUDA_INFO"
	.sectionflags	@""
	.align	4


	//----- nvinfo : EIATTR_CUDA_API_VERSION
	.align		4
        /*0000*/ 	.byte	0x04, 0x37
        /*0002*/ 	.short	(.L_504 - .L_503)
.L_503:
        /*0004*/ 	.word	0x00000082


	//----- nvinfo : EIATTR_KPARAM_INFO
	.align		4
.L_504:
        /*0008*/ 	.byte	0x04, 0x17
        /*000a*/ 	.short	(.L_506 - .L_505)
.L_505:
        /*000c*/ 	.word	0x00000000
        /*0010*/ 	.short	0x0005
        /*0012*/ 	.short	0x001c
        /*0014*/ 	.byte	0x00, 0xf0, 0x05, 0x00


	//----- nvinfo : EIATTR_KPARAM_INFO
	.align		4
.L_506:
        /*0018*/ 	.byte	0x04, 0x17
        /*001a*/ 	.short	(.L_508 - .L_507)
.L_507:
        /*001c*/ 	.word	0x00000000
        /*0020*/ 	.short	0x0004
        /*0022*/ 	.short	0x0018
        /*0024*/ 	.byte	0x00, 0xf0, 0x11, 0x00


	//----- nvinfo : EIATTR_KPARAM_INFO
	.align		4
.L_508:
        /*0028*/ 	.byte	0x04, 0x17
        /*002a*/ 	.short	(.L_510 - .L_509)
.L_509:
        /*002c*/ 	.word	0x00000000
        /*0030*/ 	.short	0x0003
        /*0032*/ 	.short	0x0014
        /*0034*/ 	.byte	0x00, 0xf0, 0x05, 0x00


	//----- nvinfo : EIATTR_KPARAM_INFO
	.align		4
.L_510:
        /*0038*/ 	.byte	0x04, 0x17
        /*003a*/ 	.short	(.L_512 - .L_511)
.L_511:
        /*003c*/ 	.word	0x00000000
        /*0040*/ 	.short	0x0002
        /*0042*/ 	.short	0x0010
        /*0044*/ 	.byte	0x00, 0xf0, 0x11, 0x00


	//----- nvinfo : EIATTR_KPARAM_INFO
	.align		4
.L_512:
        /*0048*/ 	.byte	0x04, 0x17
        /*004a*/ 	.short	(.L_514 - .L_513)
.L_513:
        /*004c*/ 	.word	0x00000000
        /*0050*/ 	.short	0x0001
        /*0052*/ 	.short	0x0008
        /*0054*/ 	.byte	0x00, 0xf5, 0x21, 0x00


	//----- nvinfo : EIATTR_KPARAM_INFO
	.align		4
.L_514:
        /*0058*/ 	.byte	0x04, 0x17
        /*005a*/ 	.short	(.L_516 - .L_515)
.L_515:
        /*005c*/ 	.word	0x00000000
        /*0060*/ 	.short	0x0000
        /*0062*/ 	.short	0x0000
        /*0064*/ 	.byte	0x00, 0xf5, 0x21, 0x00


	//----- nvinfo : EIATTR_SPARSE_MMA_MASK
	.align		4
.L_516:
        /*0068*/ 	.byte	0x03, 0x50
        /*006a*/ 	.short	0x0000


	//----- nvinfo : EIATTR_MAXREG_COUNT
	.align		4
        /*006c*/ 	.byte	0x03, 0x1b
        /*006e*/ 	.short	0x00ff


	//----- nvinfo : EIATTR_NUM_BARRIERS
	.align		4
        /*0070*/ 	.byte	0x02, 0x4c
        /*0072*/ 	.byte	0x01
	.zero		1


	//----- nvinfo : EIATTR_MERCURY_ISA_VERSION
	.align		4
        /*0074*/ 	.byte	0x03, 0x5f
        /*0076*/ 	.short	0x0101


	//----- nvinfo : EIATTR_COOP_GROUP_MASK_REGIDS
	.align		4
        /*0078*/ 	.byte	0x04, 0x29
        /*007a*/ 	.short	(.L_518 - .L_517)


	//   ....[0]....
.L_517:
        /*007c*/ 	.word	0xffffffff


	//   ....[1]....
        /*0080*/ 	.word	0xffffffff


	//   ....[2]....
        /*0084*/ 	.word	0xffffffff


	//   ....[3]....
        /*0088*/ 	.word	0xffffffff


	//   ....[4]....
        /*008c*/ 	.word	0xffffffff


	//   ....[5]....
        /*0090*/ 	.word	0xffffffff


	//   ....[6]....
        /*0094*/ 	.word	0xffffffff


	//   ....[7]....
        /*0098*/ 	.word	0xffffffff


	//   ....[8]....
        /*009c*/ 	.word	0xffffffff


	//   ....[9]....
        /*00a0*/ 	.word	0xffffffff


	//   ....[10]....
        /*00a4*/ 	.word	0xffffffff


	//   ....[11]....
        /*00a8*/ 	.word	0xffffffff


	//   ....[12]....
        /*00ac*/ 	.word	0xffffffff


	//   ....[13]....
        /*00b0*/ 	.word	0xffffffff


	//   ....[14]....
        /*00b4*/ 	.word	0xffffffff


	//   ....[15]....
        /*00b8*/ 	.word	0xffffffff


	//   ....[16]....
        /*00bc*/ 	.word	0xffffffff


	//   ....[17]....
        /*00c0*/ 	.word	0xffffffff


	//   ....[18]....
        /*00c4*/ 	.word	0xffffffff


	//   ....[19]....
        /*00c8*/ 	.word	0xffffffff


	//   ....[20]....
        /*00cc*/ 	.word	0xffffffff


	//   ....[21]....
        /*00d0*/ 	.word	0xffffffff


	//   ....[22]....
        /*00d4*/ 	.word	0xffffffff


	//   ....[23]....
        /*00d8*/ 	.word	0xffffffff


	//   ....[24]....
        /*00dc*/ 	.word	0xffffffff


	//   ....[25]....
        /*00e0*/ 	.word	0xffffffff


	//   ....[26]....
        /*00e4*/ 	.word	0xffffffff


	//   ....[27]....
        /*00e8*/ 	.word	0xffffffff


	//   ....[28]....
        /*00ec*/ 	.word	0xffffffff


	//   ....[29]....
        /*00f0*/ 	.word	0xffffffff


	//----- nvinfo : EIATTR_COOP_GROUP_INSTR_OFFSETS
	.align		4
.L_518:
        /*00f4*/ 	.byte	0x04, 0x28
        /*00f6*/ 	.short	(.L_520 - .L_519)


	//   ....[0]....
.L_519:
        /*00f8*/ 	.word	0x000008a0


	//   ....[1]....
        /*00fc*/ 	.word	0x00000900


	//   ....[2]....
        /*0100*/ 	.word	0x00000970


	//   ....[3]....
        /*0104*/ 	.word	0x000009c0


	//   ....[4]....
        /*0108*/ 	.word	0x000009f0


	//   ....[5]....
        /*010c*/ 	.word	0x00000b80


	//   ....[6]....
        /*0110*/ 	.word	0x00000c10


	//   ....[7]....
        /*0114*/ 	.word	0x00000c60


	//   ....[8]....
        /*0118*/ 	.word	0x00000ca0


	//   ....[9]....
        /*011c*/ 	.word	0x00000ce0


	//   ....[10]....
        /*0120*/ 	.word	0x00001940


	//   ....[11]....
        /*0124*/ 	.word	0x000019c0


	//   ....[12]....
        /*0128*/ 	.word	0x00001a10


	//   ....[13]....
        /*012c*/ 	.word	0x00001a50


	//   ....[14]....
        /*0130*/ 	.word	0x00001a80


	//   ....[15]....
        /*0134*/ 	.word	0x00002330


	//   ....[16]....
        /*0138*/ 	.word	0x00002390


	//   ....[17]....
        /*013c*/ 	.word	0x00002400


	//   ....[18]....
        /*0140*/ 	.word	0x00002450


	//   ....[19]....
        /*0144*/ 	.word	0x00002480


	//   ....[20]....
        /*0148*/ 	.word	0x00002610


	//   ....[21]....
        /*014c*/ 	.word	0x00002690


	//   ....[22]....
        /*0150*/ 	.word	0x000026d0


	//   ....[23]....
        /*0154*/ 	.word	0x00002720


	//   ....[24]....
        /*0158*/ 	.word	0x00002770


	//   ....[25]....
        /*015c*/ 	.word	0x00003550


	//   ....[26]....
        /*0160*/ 	.word	0x000035d0


	//   ....[27]....
        /*0164*/ 	.word	0x00003620


	//   ....[28]....
        /*0168*/ 	.word	0x00003660


	//   ....[29]....
        /*016c*/ 	.word	0x00003690


	//----- nvinfo : EIATTR_VRC_CTA_INIT_COUNT
	.align		4
.L_520:
        /*0170*/ 	.byte	0x02, 0x4a
	.zero		1
	.zero		1


	//----- nvinfo : EIATTR_EXIT_INSTR_OFFSETS
	.align		4
        /*0174*/ 	.byte	0x04, 0x1c
        /*0176*/ 	.short	(.L_522 - .L_521)


	//   ....[0]....
.L_521:
        /*0178*/ 	.word	0x00000080


	//   ....[1]....
        /*017c*/ 	.word	0x000000c0


	//   ....[2]....
        /*0180*/ 	.word	0x000037b0


	//   ....[3]....
        /*0184*/ 	.word	0x00003800


	//----- nvinfo : EIATTR_MAX_THREADS
	.align		4
.L_522:
        /*0188*/ 	.byte	0x04, 0x05
        /*018a*/ 	.short	(.L_524 - .L_523)
.L_523:
        /*018c*/ 	.word	0x00000100
        /*0190*/ 	.word	0x00000001
        /*0194*/ 	.word	0x00000001


	//----- nvinfo : EIATTR_CRS_STACK_SIZE
	.align		4
.L_524:
        /*0198*/ 	.byte	0x04, 0x1e
        /*019a*/ 	.short	(.L_526 - .L_525)
.L_525:
        /*019c*/ 	.word	0x00000000


	//----- nvinfo : EIATTR_CBANK_PARAM_SIZE
	.align		4
.L_526:
        /*01a0*/ 	.byte	0x03, 0x19
        /*01a2*/ 	.short	0x001d


	//----- nvinfo : EIATTR_PARAM_CBANK
	.align		4
        /*01a4*/ 	.byte	0x04, 0x0a
        /*01a6*/ 	.short	(.L_528 - .L_527)
	.align		4
.L_527:
        /*01a8*/ 	.word	index@(.nv.constant0._ZN3cub18CUB_300001_SM_10006detail6reduce28DeviceReduceSingleTileKernelINS2_10policy_hubIiyN4cuda3__47maximumIiEEE10Policy1000EPiSB_iS8_iiNS5_3std3__410__identityEEEvT0_T1_T2_T3_T4_T6_)
        /*01ac*/ 	.short	0x0380
        /*01ae*/ 	.short	0x001d


	//----- nvinfo : EIATTR_SW_WAR
	.align		4
.L_528:
        /*01b0*/ 	.byte	0x04, 0x36
        /*01b2*/ 	.short	(.L_530 - .L_529)
.L_529:
        /*01b4*/ 	.word	0x00000008
.L_530:


//--------------------- .nv.info._ZN3cub18CUB_300001_SM_10006detail6reduce18DeviceReduceKernelINS2_10policy_hubIiyN4cuda3__47maximumIiEEE10Policy1000EN6thrust24THRUST_300001_SM_1000_NS10device_ptrIiEEyS8_iNS5_3std3__410__identityEEEvT0_PT3_T1_NS0_13GridEvenShareISL_EET2_T4_ --------------------------
	.section	.nv.info._ZN3cub18CUB_300001_SM_10006detail6reduce18DeviceReduceKernelINS2_10policy_hubIiyN4cuda3__47maximumIiEEE10Policy1000EN6thrust24THRUST_300001_SM_1000_NS10device_ptrIiEEyS8_iNS5_3std3__410__identityEEEvT0_PT3_T1_NS0_13GridEvenShareISL_EET2_T4_,"",@"SHT_CUDA_INFO"
	.sectionflags	@""
	.align	4


	//----- nvinfo : EIATTR_CUDA_API_VERSION
	.align		4
        /*0000*/ 	.byte	0x04, 0x37
        /*0002*/ 	.short	(.L_532 - .L_531)
.L_531:
        /*0004*/ 	.word	0x00000082


	//----- nvinfo : EIATTR_KPARAM_INFO
	.align		4
.L_532:
        /*0008*/ 	.byte	0x04, 0x17
        /*000a*/ 	.short	(.L_534 - .L_533)
.L_533:
        /*000c*/ 	.word	0x00000000
        /*0010*/ 	.short	0x0005
        /*0012*/ 	.short	0x0061
        /*0014*/ 	.byte	0x00, 0xf0, 0x05, 0x00


	//----- nvinfo : EIATTR_KPARAM_INFO
	.align		4
.L_534:
        /*0018*/ 	.byte	0x04, 0x17
        /*001a*/ 	.short	(.L_536 - .L_535)
.L_535:
        /*001c*/ 	.word	0x00000000
        /*0020*/ 	.short	0x0004
        /*0022*/ 	.short	0x0060
        /*0024*/ 	.byte	0x00, 0xf0, 0x05, 0x00


	//----- nvinfo : EIATTR_KPARAM_INFO
	.align		4
.L_536:
        /*0028*/ 	.byte	0x04, 0x17
        /*002a*/ 	.short	(.L_538 - .L_537)
.L_537:
        /*002c*/ 	.word	0x00000000
        /*0030*/ 	.short	0x0003
        /*0032*/ 	.short	0x0018
        /*0034*/ 	.byte	0x00, 0xf0, 0x21, 0x01


	//----- nvinfo : EIATTR_KPARAM_INFO
	.align		4
.L_538:
        /*0038*/ 	.byte	0x04, 0x17
        /*003a*/ 	.short	(.L_540 - .L_539)
.L_539:
        /*003c*/ 	.word	0x00000000
        /*0040*/ 	.short	0x0002
        /*0042*/ 	.short	0x0010
        /*0044*/ 	.byte	0x00, 0xf0, 0x21, 0x00


	//----- nvinfo : EIATTR_KPARAM_INFO
	.align		4
.L_540:
        /*0048*/ 	.byte	0x04, 0x17
        /*004a*/ 	.short	(.L_542 - .L_541)
.L_541:
        /*004c*/ 	.word	0x00000000
        /*0050*/ 	.short	0x0001
        /*0052*/ 	.short	0x0008
        /*0054*/ 	.byte	0x00, 0xf5, 0x21, 0x00


	//----- nvinfo : EIATTR_KPARAM_INFO
	.align		4
.L_542:
        /*0058*/ 	.byte	0x04, 0x17
        /*005a*/ 	.short	(.L_544 - .L_543)
.L_543:
        /*005c*/ 	.word	0x00000000
        /*0060*/ 	.short	0x0000
        /*0062*/ 	.short	0x0000
        /*0064*/ 	.byte	0x00, 0xf0, 0x21, 0x00


	//----- nvinfo : EIATTR_SPARSE_MMA_MASK
	.align		4
.L_544:
        /*0068*/ 	.byte	0x03, 0x50
        /*006a*/ 	.short	0x0000


	//----- nvinfo : EIATTR_MAXREG_COUNT
	.align		4
        /*006c*/ 	.byte	0x03, 0x1b
        /*006e*/ 	.short	0x00ff


	//----- nvinfo : EIATTR_NUM_BARRIERS
	.align		4
        /*0070*/ 	.byte	0x02, 0x4c
        /*0072*/ 	.byte	0x01
	.zero		1


	//----- nvinfo : EIATTR_MERCURY_ISA_VERSION
	.align		4
        /*0074*/ 	.byte	0x03, 0x5f
        /*0076*/ 	.short	0x0101


	//----- nvinfo : EIATTR_COOP_GROUP_MASK_REGIDS
	.align		4
        /*0078*/ 	.byte	0x04, 0x29
        /*007a*/ 	.short	(.L_546 - .L_545)


	//   ....[0]....
.L_545:
        /*007c*/ 	.word	0xffffffff


	//   ....[1]....
        /*0080*/ 	.word	0xffffffff


	//   ....[2]....
        /*0084*/ 	.word	0xffffffff


	//   ....[3]....
        /*0088*/ 	.word	0xffffffff


	//   ....[4]....
        /*008c*/ 	.word	0xffffffff


	//   ....[5]....
        /*0090*/ 	.word	0xffffffff


	//   ....[6]....
        /*0094*/ 	.word	0xffffffff


	//   ....[7]....
        /*0098*/ 	.word	0xffffffff


	//   ....[8]....
        /*009c*/ 	.word	0xffffffff


	//   ....[9]....
        /*00a0*/ 	.word	0xffffffff


	//   ....[10]....
        /*00a4*/ 	.word	0xffffffff


	//   ....[11]....
        /*00a8*/ 	.word	0xffffffff


	//   ....[12]....
        /*00ac*/ 	.word	0xffffffff


	//   ....[13]....
        /*00b0*/ 	.word	0xffffffff


	//   ....[14]....
        /*00b4*/ 	.word	0xffffffff


	//----- nvinfo : EIATTR_COOP_GROUP_INSTR_OFFSETS
	.align		4
.L_546:
        /*00b8*/ 	.byte	0x04, 0x28
        /*00ba*/ 	.short	(.L_548 - .L_547)


	//   ....[0]....
.L_547:
        /*00bc*/ 	.word	0x000008f0


	//   ....[1]....
        /*00c0*/ 	.word	0x00000950


	//   ....[2]....
        /*00c4*/ 	.word	0x000009c0


	//   ....[3]....
        /*00c8*/ 	.word	0x00000a10


	//   ....[4]....
        /*00cc*/ 	.word	0x00000a40


	//   ....[5]....
        /*00d0*/ 	.word	0x00000bd0


	//   ....[6]....
        /*00d4*/ 	.word	0x00000c60


	//   ....[7]....
        /*00d8*/ 	.word	0x00000cb0


	//   ....[8]....
        /*00dc*/ 	.word	0x00000cf0


	//   ....[9]....
        /*00e0*/ 	.word	0x00000d30


	//   ....[10]....
        /*00e4*/ 	.word	0x00001d60


	//   ....[11]....
        /*00e8*/ 	.word	0x00001de0


	//   ....[12]....
        /*00ec*/ 	.word	0x00001e30


	//   ....[13]....
        /*00f0*/ 	.word	0x00001e70


	//   ....[14]....
        /*00f4*/ 	.word	0x00001ea0


	//----- nvinfo : EIATTR_VRC_CTA_INIT_COUNT
	.align		4
.L_548:
        /*00f8*/ 	.byte	0x02, 0x4a
	.zero		1
	.zero		1


	//----- nvinfo : EIATTR_EXIT_INSTR_OFFSETS
	.align		4
        /*00fc*/ 	.byte	0x04, 0x1c
        /*00fe*/ 	.short	(.L_550 - .L_549)


	//   ....[0]....
.L_549:
        /*0100*/ 	.word	0x00001fc0


	//   ....[1]....
        /*0104*/ 	.word	0x00002020


	//----- nvinfo : EIATTR_MAX_THREADS
	.align		4
.L_550:
        /*0108*/ 	.byte	0x04, 0x05
        /*010a*/ 	.short	(.L_552 - .L_551)
.L_551:
        /*010c*/ 	.word	0x00000100
        /*0110*/ 	.word	0x00000001
        /*0114*/ 	.word	0x00000001


	//----- nvinfo : EIATTR_CRS_STACK_SIZE
	.align		4
.L_552:
        /*0118*/ 	.byte	0x04, 0x1e
        /*011a*/ 	.short	(.L_554 - .L_553)
.L_553:
        /*011c*/ 	.word	0x00000000


	//----- nvinfo : EIATTR_CBANK_PARAM_SIZE
	.align		4
.L_554:
        /*0120*/ 	.byte	0x03, 0x19
        /*0122*/ 	.short	0x0062


	//----- nvinfo : EIATTR_PARAM_CBANK
	.align		4
        /*0124*/ 	.byte	0x04, 0x0a
        /*0126*/ 	.short	(.L_556 - .L_555)
	.align		4
.L_555:
        /*0128*/ 	.word	index@(.nv.constant0._ZN3cub18CUB_300001_SM_10006detail6reduce18DeviceReduceKernelINS2_10policy_hubIiyN4cuda3__47maximumIiEEE10Policy1000EN6thrust24THRUST_300001_SM_1000_NS10device_ptrIiEEyS8_iNS5_3std3__410__identityEEEvT0_PT3_T1_NS0_13GridEvenShareISL_EET2_T4_)
        /*012c*/ 	.short	0x0380
        /*012e*/ 	.short	0x0062


	//----- nvinfo : EIATTR_SW_WAR
	.align		4
.L_556:
        /*0130*/ 	.byte	0x04, 0x36
        /*0132*/ 	.short	(.L_558 - .L_557)
.L_557:
        /*0134*/ 	.word	0x00000008
.L_558:


//--------------------- .nv.info._ZN3cub18CUB_300001_SM_10006detail6reduce28DeviceReduceSingleTileKernelINS2_10policy_hubIiyN4cuda3__47maximumIiEEE10Policy1000EN6thrust24THRUST_300001_SM_1000_NS10device_ptrIiEEPiyS8_iiNS5_3std3__410__identityEEEvT0_T1_T2_T3_T4_T6_ --------------------------
	.section	.nv.info._ZN3cub18CUB_300001_SM_10006detail6reduce28DeviceReduceSingleTileKernelINS2_10policy_hubIiyN4cuda3__47maximumIiEEE10Policy1000EN6thrust24THRUST_300001_SM_1000_NS10device_ptrIiEEPiyS8_iiNS5_3std3__410__identityEEEvT0_T1_T2_T3_T4_T6_,"",@"SHT_CUDA_INFO"
	.sectionflags	@""
	.align	4


	//----- nvinfo : EIATTR_CUDA_API_VERSION
	.align		4
        /*0000*/ 	.byte	0x04, 0x37
        /*0002*/ 	.short	(.L_560 - .L_559)
.L_559:
        /*0004*/ 	.word	0x00000082


	//----- nvinfo : EIATTR_KPARAM_INFO
	.align		4
.L_560:
        /*0008*/ 	.byte	0x04, 0x17
        /*000a*/ 	.short	(.L_562 - .L_561)
.L_561:
        /*000c*/ 	.word	0x00000000
        /*0010*/ 	.short	0x0005
        /*0012*/ 	.short	0x0020
        /*0014*/ 	.byte	0x00, 0xf0, 0x05, 0x00


	//----- nvinfo : EIATTR_KPARAM_INFO
	.align		4
.L_562:
        /*0018*/ 	.byte	0x04, 0x17
        /*001a*/ 	.short	(.L_564 - .L_563)
.L_563:
        /*001c*/ 	.word	0x00000000
        /*0020*/ 	.short	0x0004
        /*0022*/ 	.short	0x001c
        /*0024*/ 	.byte	0x00, 0xf0, 0x11, 0x00


	//----- nvinfo : EIATTR_KPARAM_INFO
	.align		4
.L_564:
        /*0028*/ 	.byte	0x04, 0x17
        /*002a*/ 	.short	(.L_566 - .L_565)
.L_565:
        /*002c*/ 	.word	0x00000000
        /*0030*/ 	.short	0x0003
        /*0032*/ 	.short	0x0018
        /*0034*/ 	.byte	0x00, 0xf0, 0x05, 0x00


	//----- nvinfo : EIATTR_KPARAM_INFO
	.align		4
.L_566:
        /*0038*/ 	.byte	0x04, 0x17
        /*003a*/ 	.short	(.L_568 - .L_567)
.L_567:
        /*003c*/ 	.word	0x00000000
        /*0040*/ 	.short	0x0002
        /*0042*/ 	.short	0x0010
        /*0044*/ 	.byte	0x00, 0xf0, 0x21, 0x00


	//----- nvinfo : EIATTR_KPARAM_INFO
	.align		4
.L_568:
        /*0048*/ 	.byte	0x04, 0x17
        /*004a*/ 	.short	(.L_570 - .L_569)
.L_569:
        /*004c*/ 	.word	0x00000000
        /*0050*/ 	.short	0x0001
        /*0052*/ 	.short	0x0008
        /*0054*/ 	.byte	0x00, 0xf5, 0x21, 0x00


	//----- nvinfo : EIATTR_KPARAM_INFO
	.align		4
.L_570:
        /*0058*/ 	.byte	0x04, 0x17
        /*005a*/ 	.short	(.L_572 - .L_571)
.L_571:
        /*005c*/ 	.word	0x00000000
        /*0060*/ 	.short	0x0000
        /*0062*/ 	.short	0x0000
        /*0064*/ 	.byte	0x00, 0xf0, 0x21, 0x00


	//----- nvinfo : EIATTR_SPARSE_MMA_MASK
	.align		4
.L_572:
        /*0068*/ 	.byte	0x03, 0x50
        /*006a*/ 	.short	0x0000


	//----- nvinfo : EIATTR_MAXREG_COUNT
	.align		4
        /*006c*/ 	.byte	0x03, 0x1b
        /*006e*/ 	.short	0x00ff


	//----- nvinfo : EIATTR_NUM_BARRIERS
	.align		4
        /*0070*/ 	.byte	0x02, 0x4c
        /*0072*/ 	.byte	0x01
	.zero		1


	//----- nvinfo : EIATTR_MERCURY_ISA_VERSION
	.align		4
        /*0074*/ 	.byte	0x03, 0x5f
        /*0076*/ 	.short	0x0101


	//----- nvinfo : EIATTR_COOP_GROUP_MASK_REGIDS
	.align		4
        /*0078*/ 	.byte	0x04, 0x29
        /*007a*/ 	.short	(.L_574 - .L_573)


	//   ....[0]....
.L_573:
        /*007c*/ 	.word	0xffffffff


	//   ....[1]....
        /*0080*/ 	.word	0xffffffff


	//   ....[2]....
        /*0084*/ 	.word	0xffffffff


	//   ....[3]....
        /*0088*/ 	.word	0xffffffff


	//   ....[4]....
        /*008c*/ 	.word	0xffffffff


	//   ....[5]....
        /*0090*/ 	.word	0xffffffff


	//   ....[6]....
        /*0094*/ 	.word	0xffffffff


	//   ....[7]....
        /*0098*/ 	.word	0xffffffff


	//   ....[8]....
        /*009c*/ 	.word	0xffffffff


	//   ....[9]....
        /*00a0*/ 	.word	0xffffffff


	//   ....[10]....
        /*00a4*/ 	.word	0xffffffff


	//   ....[11]....
        /*00a8*/ 	.word	0xffffffff


	//   ....[12]....
        /*00ac*/ 	.word	0xffffffff


	//   ....[13]....
        /*00b0*/ 	.word	0xffffffff


	//   ....[14]....
        /*00b4*/ 	.word	0xffffffff


	//----- nvinfo : EIATTR_COOP_GROUP_INSTR_OFFSETS
	.align		4
.L_574:
        /*00b8*/ 	.byte	0x04, 0x28
        /*00ba*/ 	.short	(.L_576 - .L_575)


	//   ....[0]....
.L_575:
        /*00bc*/ 	.word	0x00000860


	//   ....[1]....
        /*00c0*/ 	.word	0x000008c0


	//   ....[2]....
        /*00c4*/ 	.word	0x00000930


	//   ....[3]....
        /*00c8*/ 	.word	0x00000980


	//   ....[4]....
        /*00cc*/ 	.word	0x000009b0


	//   ....[5]....
        /*00d0*/ 	.word	0x00000b40


	//   ....[6]....
        /*00d4*/ 	.word	0x00000bd0


	//   ....[7]....
        /*00d8*/ 	.word	0x00000c20


	//   ....[8]....
        /*00dc*/ 	.word	0x00000c60


	//   ....[9]....
        /*00e0*/ 	.word	0x00000ca0


	//   ....[10]....
        /*00e4*/ 	.word	0x00001b00


	//   ....[11]....
        /*00e8*/ 	.word	0x00001b80


	//   ....[12]....
        /*00ec*/ 	.word	0x00001bd0


	//   ....[13]....
        /*00f0*/ 	.word	0x00001c10


	//   ....[14]....
        /*00f4*/ 	.word	0x00001c40


	//----- nvinfo : EIATTR_VRC_CTA_INIT_COUNT
	.align		4
.L_576:
        /*00f8*/ 	.byte	0x02, 0x4a
	.zero		1
	.zero		1


	//----- nvinfo : EIATTR_EXIT_INSTR_OFFSETS
	.align		4
        /*00fc*/ 	.byte	0x04, 0x1c
        /*00fe*/ 	.short	(.L_578 - .L_577)


	//   ....[0]....
.L_577:
        /*0100*/ 	.word	0x000000a0


	//   ....[1]....
        /*0104*/ 	.word	0x000000e0


	//   ....[2]....
        /*0108*/ 	.word	0x00001d50


	//   ....[3]....
        /*010c*/ 	.word	0x00001da0


	//----- nvinfo : EIATTR_MAX_THREADS
	.align		4
.L_578:
        /*0110*/ 	.byte	0x04, 0x05
        /*0112*/ 	.short	(.L_580 - .L_579)
.L_579:
        /*0114*/ 	.word	0x00000100
        /*0118*/ 	.word	0x00000001
        /*011c*/ 	.word	0x00000001


	//----- nvinfo : EIATTR_CRS_STACK_SIZE
	.align		4
.L_580:
        /*0120*/ 	.byte	0x04, 0x1e
        /*0122*/ 	.short	(.L_582 - .L_581)
.L_581:
        /*0124*/ 	.word	0x00000000


	//----- nvinfo : EIATTR_CBANK_PARAM_SIZE
	.align		4
.L_582:
        /*0128*/ 	.byte	0x03, 0x19
        /*012a*/ 	.short	0x0021


	//----- nvinfo : EIATTR_PARAM_CBANK
	.align		4
        /*012c*/ 	.byte	0x04, 0x0a
        /*012e*/ 	.short	(.L_584 - .L_583)
	.align		4
.L_583:
        /*0130*/ 	.word	index@(.nv.constant0._ZN3cub18CUB_300001_SM_10006detail6reduce28DeviceReduceSingleTileKernelINS2_10policy_hubIiyN4cuda3__47maximumIiEEE10Policy1000EN6thrust24THRUST_300001_SM_1000_NS10device_ptrIiEEPiyS8_iiNS5_3std3__410__identityEEEvT0_T1_T2_T3_T4_T6_)
        /*0134*/ 	.short	0x0380
        /*0136*/ 	.short	0x0021


	//----- nvinfo : EIATTR_SW_WAR
	.align		4
.L_584:
        /*0138*/ 	.byte	0x04, 0x36
        /*013a*/ 	.short	(.L_586 - .L_585)
.L_585:
        /*013c*/ 	.word	0x00000008
.L_586:


//--------------------- .nv.info._ZN3cub18CUB_300001_SM_10006detail6reduce28DeviceReduceSingleTileKernelINS2_10policy_hubIijN4cuda3__47maximumIiEEE10Policy1000EPiSB_iS8_iiNS5_3std3__410__identityEEEvT0_T1_T2_T3_T4_T6_ --------------------------
	.section	.nv.info._ZN3cub18CUB_300001_SM_10006detail6reduce28DeviceReduceSingleTileKernelINS2_10policy_hubIijN4cuda3__47maximumIiEEE10Policy1000EPiSB_iS8_iiNS5_3std3__410__identityEEEvT0_T1_T2_T3_T4_T6_,"",@"SHT_CUDA_INFO"
	.sectionflags	@""
	.align	4


	//----- nvinfo : EIATTR_CUDA_API_VERSION
	.align		4
        /*0000*/ 	.byte	0x04, 0x37
        /*0002*/ 	.short	(.L_588 - .L_587)
.L_587:
        /*0004*/ 	.word	0x00000082


	//----- nvinfo : EIATTR_KPARAM_INFO
	.align		4
.L_588:
        /*0008*/ 	.byte	0x04, 0x17
        /*000a*/ 	.short	(.L_590 - .L_589)
.L_589:
        /*000c*/ 	.word	0x00000000
        /*0010*/ 	.short	0x0005
        /*0012*/ 	.short	0x001c
        /*0014*/ 	.byte	0x00, 0xf0, 0x05, 0x00


	//----- nvinfo : EIATTR_KPARAM_INFO
	.align		4
.L_590:
        /*0018*/ 	.byte	0x04, 0x17
        /*001a*/ 	.short	(.L_592 - .L_591)
.L_591:
        /*001c*/ 	.word	0x00000000
        /*0020*/ 	.short	0x0004
        /*0022*/ 	.short	0x0018
        /*0024*/ 	.byte	0x00, 0xf0, 0x11, 0x00


	//----- nvinfo : EIATTR_KPARAM_INFO
	.align		4
.L_592:
        /*0028*/ 	.byte	0x04, 0x17
        /*002a*/ 	.short	(.L_594 - .L_593)
.L_593:
        /*002c*/ 	.word	0x00000000
        /*0030*/ 	.short	0x0003
        /*0032*/ 	.short	0x0014
        /*0034*/ 	.byte	0x00, 0xf0, 0x05, 0x00


	//----- nvinfo : EIATTR_KPARAM_INFO
	.align		4
.L_594:
        /*0038*/ 	.byte	0x04, 0x17
        /*003a*/ 	.short	(.L_596 - .L_595)
.L_595:
        /*003c*/ 	.word	0x00000000
        /*0040*/ 	.short	0x0002
        /*0042*/ 	.short	0x0010
        /*0044*/ 	.byte	0x00, 0xf0, 0x11, 0x00


	//----- nvinfo : EIATTR_KPARAM_INFO
	.align		4
.L_596:
        /*0048*/ 	.byte	0x04, 0x17
        /*004a*/ 	.short	(.L_598 - .L_597)
.L_597:
        /*004c*/ 	.word	0x00000000
        /*0050*/ 	.short	0x0001
        /*0052*/ 	.short	0x0008
        /*0054*/ 	.byte	0x00, 0xf5, 0x21, 0x00


	//----- nvinfo : EIATTR_KPARAM_INFO
	.align		4
.L_598:
        /*0058*/ 	.byte	0x04, 0x17
        /*005a*/ 	.short	(.L_600 - .L_599)
.L_599:
        /*005c*/ 	.word	0x00000000
        /*0060*/ 	.short	0x0000
        /*0062*/ 	.short	0x0000
        /*0064*/ 	.byte	0x00, 0xf5, 0x21, 0x00


	//----- nvinfo : EIATTR_SPARSE_MMA_MASK
	.align		4
.L_600:
        /*0068*/ 	.byte	0x03, 0x50
        /*006a*/ 	.short	0x0000


	//----- nvinfo : EIATTR_MAXREG_COUNT
	.align		4
        /*006c*/ 	.byte	0x03, 0x1b
        /*006e*/ 	.short	0x00ff


	//----- nvinfo : EIATTR_NUM_BARRIERS
	.align		4
        /*0070*/ 	.byte	0x02, 0x4c
        /*0072*/ 	.byte	0x01
	.zero		1


	//----- nvinfo : EIATTR_MERCURY_ISA_VERSION
	.align		4
        /*0074*/ 	.byte	0x03, 0x5f
        /*0076*/ 	.short	0x0101


	//----- nvinfo : EIATTR_COOP_GROUP_MASK_REGIDS
	.align		4
        /*0078*/ 	.byte	0x04, 0x29
        /*007a*/ 	.short	(.L_602 - .L_601)


	//   ....[0]....
.L_601:
        /*007c*/ 	.word	0xffffffff


	//   ....[1]....
        /*0080*/ 	.word	0xffffffff


	//   ....[2]....
        /*0084*/ 	.word	0xffffffff


	//   ....[3]....
        /*0088*/ 	.word	0xffffffff


	//   ....[4]....
        /*008c*/ 	.word	0xffffffff


	//   ....[5]....
        /*0090*/ 	.word	0xffffffff


	//   ....[6]....
        /*0094*/ 	.word	0xffffffff


	//   ....[7]....
        /*0098*/ 	.word	0xffffffff


	//   ....[8]....
        /*009c*/ 	.word	0xffffffff


	//   ....[9]....
        /*00a0*/ 	.word	0xffffffff


	//   ....[10]....
        /*00a4*/ 	.word	0xffffffff


	//   ....[11]....
        /*00a8*/ 	.word	0xffffffff


	//   ....[12]....
        /*00ac*/ 	.word	0xffffffff


	//   ....[13]....
        /*00b0*/ 	.word	0xffffffff


	//   ....[14]....
        /*00b4*/ 	.word	0xffffffff


	//   ....[15]....
        /*00b8*/ 	.word	0xffffffff


	//   ....[16]....
        /*00bc*/ 	.word	0xffffffff


	//   ....[17]....
        /*00c0*/ 	.word	0xffffffff


	//   ....[18]....
        /*00c4*/ 	.word	0xffffffff


	//   ....[19]....
        /*00c8*/ 	.word	0xffffffff


	//   ....[20]....
        /*00cc*/ 	.word	0xffffffff


	//   ....[21]....
        /*00d0*/ 	.word	0xffffffff


	//   ....[22]....
        /*00d4*/ 	.word	0xffffffff


	//   ....[23]....
        /*00d8*/ 	.word	0xffffffff


	//   ....[24]....
        /*00dc*/ 	.word	0xffffffff


	//   ....[25]....
        /*00e0*/ 	.word	0xffffffff


	//   ....[26]....
        /*00e4*/ 	.word	0xffffffff


	//   ....[27]....
        /*00e8*/ 	.word	0xffffffff


	//   ....[28]....
        /*00ec*/ 	.word	0xffffffff


	//   ....[29]....
        /*00f0*/ 	.word	0xffffffff


	//----- nvinfo : EIATTR_COOP_GROUP_INSTR_OFFSETS
	.align		4
.L_602:
        /*00f4*/ 	.byte	0x04, 0x28
        /*00f6*/ 	.short	(.L_604 - .L_603)


	//   ....[0]....
.L_603:
        /*00f8*/ 	.word	0x000008a0


	//   ....[1]....
        /*00fc*/ 	.word	0x00000900


	//   ....[2]....
        /*0100*/ 	.word	0x00000970


	//   ....[3]....
        /*0104*/ 	.word	0x000009c0


	//   ....[4]....
        /*0108*/ 	.word	0x000009f0


	//   ....[5]....
        /*010c*/ 	.word	0x00000b80


	//   ....[6]....
        /*0110*/ 	.word	0x00000c10


	//   ....[7]....
        /*0114*/ 	.word	0x00000c60


	//   ....[8]....
        /*0118*/ 	.word	0x00000ca0


	//   ....[9]....
        /*011c*/ 	.word	0x00000ce0


	//   ....[10]....
        /*0120*/ 	.word	0x00001940


	//   ....[11]....
        /*0124*/ 	.word	0x000019c0


	//   ....[12]....
        /*0128*/ 	.word	0x00001a10


	//   ....[13]....
        /*012c*/ 	.word	0x00001a50


	//   ....[14]....
        /*0130*/ 	.word	0x00001a80


	//   ....[15]....
        /*0134*/ 	.word	0x00002330


	//   ....[16]....
        /*0138*/ 	.word	0x00002390


	//   ....[17]....
        /*013c*/ 	.word	0x00002400


	//   ....[18]....
        /*0140*/ 	.word	0x00002450


	//   ....[19]....
        /*0144*/ 	.word	0x00002480


	//   ....[20]....
        /*0148*/ 	.word	0x00002610


	//   ....[21]....
        /*014c*/ 	.word	0x00002690


	//   ....[22]....
        /*0150*/ 	.word	0x000026d0


	//   ....[23]....
        /*0154*/ 	.word	0x00002720


	//   ....[24]....
        /*0158*/ 	.word	0x00002770


	//   ....[25]....
        /*015c*/ 	.word	0x00003550


	//   ....[26]....
        /*0160*/ 	.word	0x000035d0


	//   ....[27]....
        /*0164*/ 	.word	0x00003620


	//   ....[28]....
        /*0168*/ 	.word	0x00003660


	//   ....[29]....
        /*016c*/ 	.word	0x00003690


	//----- nvinfo : EIATTR_VRC_CTA_INIT_COUNT
	.align		4
.L_604:
        /*0170*/ 	.byte	0x02, 0x4a
	.zero		1
	.zero		1


	//----- nvinfo : EIATTR_EXIT_INSTR_OFFSETS
	.align		4
        /*0174*/ 	.byte	0x04, 0x1c
        /*0176*/ 	.short	(.L_606 - .L_605)


	//   ....[0]....
.L_605:
        /*0178*/ 	.word	0x00000080


	//   ....[1]....
        /*017c*/ 	.word	0x000000c0


	//   ....[2]....
        /*0180*/ 	.word	0x000037b0


	//   ....[3]....
        /*0184*/ 	.word	0x00003800


	//----- nvinfo : EIATTR_MAX_THREADS
	.align		4
.L_606:
        /*0188*/ 	.byte	0x04, 0x05
        /*018a*/ 	.short	(.L_608 - .L_607)
.L_607:
        /*018c*/ 	.word	0x00000100
        /*0190*/ 	.word	0x00000001
        /*0194*/ 	.word	0x00000001


	//----- nvinfo : EIATTR_CRS_STACK_SIZE
	.align		4
.L_608:
        /*0198*/ 	.byte	0x04, 0x1e
        /*019a*/ 	.short	(.L_610 - .L_609)
.L_609:
        /*019c*/ 	.word	0x00000000


	//----- nvinfo : EIATTR_CBANK_PARAM_SIZE
	.align		4
.L_610:
        /*01a0*/ 	.byte	0x03, 0x19
        /*01a2*/ 	.short	0x001d


	//----- nvinfo : EIATTR_PARAM_CBANK
	.align		4
        /*01a4*/ 	.byte	0x04, 0x0a
        /*01a6*/ 	.short	(.L_612 - .L_611)
	.align		4
.L_611:
        /*01a8*/ 	.word	index@(.nv.constant0._ZN3cub18CUB_300001_SM_10006detail6reduce28DeviceReduceSingleTileKernelINS2_10policy_hubIijN4cuda3__47maximumIiEEE10Policy1000EPiSB_iS8_iiNS5_3std3__410__identityEEEvT0_T1_T2_T3_T4_T6_)
        /*01ac*/ 	.short	0x0380
        /*01ae*/ 	.short	0x001d


	//----- nvinfo : EIATTR_SW_WAR
	.align		4
.L_612:
        /*01b0*/ 	.byte	0x04, 0x36
        /*01b2*/ 	.short	(.L_614 - .L_613)
.L_613:
        /*01b4*/ 	.word	0x00000008
.L_614:


//--------------------- .nv.info._ZN3cub18CUB_300001_SM_10006detail6reduce18DeviceReduceKernelINS2_10policy_hubIijN4cuda3__47maximumIiEEE10Policy1000EN6thrust24THRUST_300001_SM_1000_NS10device_ptrIiEEjS8_iNS5_3std3__410__identityEEEvT0_PT3_T1_NS0_13GridEvenShareISL_EET2_T4_ --------------------------
	.section	.nv.info._ZN3cub18CUB_300001_SM_10006detail6reduce18DeviceReduceKernelINS2_10policy_hubIijN4cuda3__47maximumIiEEE10Policy1000EN6thrust24THRUST_300001_SM_1000_NS10device_ptrIiEEjS8_iNS5_3std3__410__identityEEEvT0_PT3_T1_NS0_13GridEvenShareISL_EET2_T4_,"",@"SHT_CUDA_INFO"
	.sectionflags	@""
	.align	4


	//----- nvinfo : EIATTR_CUDA_API_VERSION
	.align		4
        /*0000*/ 	.byte	0x04, 0x37
        /*0002*/ 	.short	(.L_616 - .L_615)
.L_615:
        /*0004*/ 	.word	0x00000082


	//----- nvinfo : EIATTR_KPARAM_INFO
	.align		4
.L_616:
        /*0008*/ 	.byte	0x04, 0x17
        /*000a*/ 	.short	(.L_618 - .L_617)
.L_617:
        /*000c*/ 	.word	0x00000000
        /*0010*/ 	.short	0x0005
        /*0012*/ 	.short	0x003d
        /*0014*/ 	.byte	0x00, 0xf0, 0x05, 0x00


	//----- nvinfo : EIATTR_KPARAM_INFO
	.align		4
.L_618:
        /*0018*/ 	.byte	0x04, 0x17
        /*001a*/ 	.short	(.L_620 - .L_619)
.L_619:
        /*001c*/ 	.word	0x00000000
        /*0020*/ 	.short	0x0004
        /*0022*/ 	.short	0x003c
        /*0024*/ 	.byte	0x00, 0xf0, 0x05, 0x00


	//----- nvinfo : EIATTR_KPARAM_INFO
	.align		4
.L_620:
        /*0028*/ 	.byte	0x04, 0x17
        /*002a*/ 	.short	(.L_622 - .L_621)
.L_621:
        /*002c*/ 	.word	0x00000000
        /*0030*/ 	.short	0x0003
        /*0032*/ 	.short	0x0014
        /*0034*/ 	.byte	0x00, 0xf0, 0xa1, 0x00


	//----- nvinfo : EIATTR_KPARAM_INFO
	.align		4
.L_622:
        /*0038*/ 	.byte	0x04, 0x17
        /*003a*/ 	.short	(.L_624 - .L_623)
.L_623:
        /*003c*/ 	.word	0x00000000
        /*0040*/ 	.short	0x0002
        /*0042*/ 	.short	0x0010
        /*0044*/ 	.byte	0x00, 0xf0, 0x11, 0x00


	//----- nvinfo : EIATTR_KPARAM_INFO
	.align		4
.L_624:
        /*0048*/ 	.byte	0x04, 0x17
        /*004a*/ 	.short	(.L_626 - .L_625)
.L_625:
        /*004c*/ 	.word	0x00000000
        /*0050*/ 	.short	0x0001
        /*0052*/ 	.short	0x0008
        /*0054*/ 	.byte	0x00, 0xf5, 0x21, 0x00


	//----- nvinfo : EIATTR_KPARAM_INFO
	.align		4
.L_626:
        /*0058*/ 	.byte	0x04, 0x17
        /*005a*/ 	.short	(.L_628 - .L_627)
.L_627:
        /*005c*/ 	.word	0x00000000
        /*0060*/ 	.short	0x0000
        /*0062*/ 	.short	0x0000
        /*0064*/ 	.byte	0x00, 0xf0, 0x21, 0x00


	//----- nvinfo : EIATTR_SPARSE_MMA_MASK
	.align		4
.L_628:
        /*0068*/ 	.byte	0x03, 0x50
        /*006a*/ 	.short	0x0000


	//----- nvinfo : EIATTR_MAXREG_COUNT
	.align		4
        /*006c*/ 	.byte	0x03, 0x1b
        /*006e*/ 	.short	0x00ff


	//----- nvinfo : EIATTR_NUM_BARRIERS
	.align		4
        /*0070*/ 	.byte	0x02, 0x4c
        /*0072*/ 	.byte	0x01
	.zero		1


	//----- nvinfo : EIATTR_MERCURY_ISA_VERSION
	.align		4
        /*0074*/ 	.byte	0x03, 0x5f
        /*0076*/ 	.short	0x0101


	//----- nvinfo : EIATTR_COOP_GROUP_MASK_REGIDS
	.align		4
        /*0078*/ 	.byte	0x04, 0x29
        /*007a*/ 	.short	(.L_630 - .L_629)


	//   ....[0]....
.L_629:
        /*007c*/ 	.word	0xffffffff


	//   ....[1]....
        /*0080*/ 	.word	0xffffffff


	//   ....[2]....
        /*0084*/ 	.word	0xffffffff


	//   ....[3]....
        /*0088*/ 	.word	0xffffffff


	//   ....[4]....
        /*008c*/ 	.word	0xffffffff


	//   ....[5]....
        /*0090*/ 	.word	0xffffffff


	//   ....[6]....
        /*0094*/ 	.word	0xffffffff


	//   ....[7]....
        /*0098*/ 	.word	0xffffffff


	//   ....[8]....
        /*009c*/ 	.word	0xffffffff


	//   ....[9]....
        /*00a0*/ 	.word	0xffffffff


	//   ....[10]....
        /*00a4*/ 	.word	0xffffffff


	//   ....[11]....
        /*00a8*/ 	.word	0xffffffff


	//   ....[12]....
        /*00ac*/ 	.word	0xffffffff


	//   ....[13]....
        /*00b0*/ 	.word	0xffffffff


	//   ....[14]....
        /*00b4*/ 	.word	0xffffffff


	//----- nvinfo : EIATTR_COOP_GROUP_INSTR_OFFSETS
	.align		4
.L_630:
        /*00b8*/ 	.byte	0x04, 0x28
        /*00ba*/ 	.short	(.L_632 - .L_631)


	//   ....[0]....
.L_631:
        /*00bc*/ 	.word	0x00000b10


	//   ....[1]....
        /*00c0*/ 	.word	0x00000b70


	//   ....[2]....
        /*00c4*/ 	.word	0x00000be0


	//   ....[3]....
        /*00c8*/ 	.word	0x00000c30


	//   ....[4]....
        /*00cc*/ 	.word	0x00000c60


	//   ....[5]....
        /*00d0*/ 	.word	0x00000df0


	//   ....[6]....
        /*00d4*/ 	.word	0x00000e80


	//   ....[7]....
        /*00d8*/ 	.word	0x00000ed0


	//   ....[8]....
        /*00dc*/ 	.word	0x00000f10


	//   ....[9]....
        /*00e0*/ 	.word	0x00000f50


	//   ....[10]....
        /*00e4*/ 	.word	0x00002060


	//   ....[11]....
        /*00e8*/ 	.word	0x000020f0


	//   ....[12]....
        /*00ec*/ 	.word	0x00002140


	//   ....[13]....
        /*00f0*/ 	.word	0x00002180


	//   ....[14]....
        /*00f4*/ 	.word	0x000021b0


	//----- nvinfo : EIATTR_VRC_CTA_INIT_COUNT
	.align		4
.L_632:
        /*00f8*/ 	.byte	0x02, 0x4a
	.zero		1
	.zero		1


	//----- nvinfo : EIATTR_EXIT_INSTR_OFFSETS
	.align		4
        /*00fc*/ 	.byte	0x04, 0x1c
        /*00fe*/ 	.short	(.L_634 - .L_633)


	//   ....[0]....
.L_633:
        /*0100*/ 	.word	0x000022d0


	//   ....[1]....
        /*0104*/ 	.word	0x00002310


	//----- nvinfo : EIATTR_MAX_THREADS
	.align		4
.L_634:
        /*0108*/ 	.byte	0x04, 0x05
        /*010a*/ 	.short	(.L_636 - .L_635)
.L_635:
        /*010c*/ 	.word	0x00000100
        /*0110*/ 	.word	0x00000001
        /*0114*/ 	.word	0x00000001


	//----- nvinfo : EIATTR_CRS_STACK_SIZE
	.align		4
.L_636:
        /*0118*/ 	.byte	0x04, 0x1e
        /*011a*/ 	.short	(.L_638 - .L_637)
.L_637:
        /*011c*/ 	.word	0x00000000


	//----- nvinfo : EIATTR_CBANK_PARAM_SIZE
	.align		4
.L_638:
        /*0120*/ 	.byte	0x03, 0x19
        /*0122*/ 	.short	0x003e


	//----- nvinfo : EIATTR_PARAM_CBANK
	.align		4
        /*0124*/ 	.byte	0x04, 0x0a
        /*0126*/ 	.short	(.L_640 - .L_639)
	.align		4
.L_639:
        /*0128*/ 	.word	index@(.nv.constant0._ZN3cub18CUB_300001_SM_10006detail6reduce18DeviceReduceKernelINS2_10policy_hubIijN4cuda3__47maximumIiEEE10Policy1000EN6thrust24THRUST_300001_SM_1000_NS10device_ptrIiEEjS8_iNS5_3std3__410__identityEEEvT0_PT3_T1_NS0_13GridEvenShareISL_EET2_T4_)
        /*012c*/ 	.short	0x0380
        /*012e*/ 	.short	0x003e


	//----- nvinfo : EIATTR_SW_WAR
	.align		4
.L_640:
        /*0130*/ 	.byte	0x04, 0x36
        /*0132*/ 	.short	(.L_642 - .L_641)
.L_641:
        /*0134*/ 	.word	0x00000008
.L_642:


//--------------------- .nv.info._ZN3cub18CUB_300001_SM_10006detail6reduce28DeviceReduceSingleTileKernelINS2_10policy_hubIijN4cuda3__47maximumIiEEE10Policy1000EN6thrust24THRUST_300001_SM_1000_NS10device_ptrIiEEPijS8_iiNS5_3std3__410__identityEEEvT0_T1_T2_T3_T4_T6_ --------------------------
	.section	.nv.info._ZN3cub18CUB_300001_SM_10006detail6reduce28DeviceReduceSingleTileKernelINS2_10policy_hubIijN4cuda3__47maximumIiEEE10Policy1000EN6thrust24THRUST_300001_SM_1000_NS10device_ptrIiEEPijS8_iiNS5_3std3__410__identityEEEvT0_T1_T2_T3_T4_T6_,"",@"SHT_CUDA_INFO"
	.sectionflags	@""
	.align	4


	//----- nvinfo : EIATTR_CUDA_API_VERSION
	.align		4
        /*0000*/ 	.byte	0x04, 0x37
        /*0002*/ 	.short	(.L_644 - .L_643)
.L_643:
        /*0004*/ 	.word	0x00000082


	//----- nvinfo : EIATTR_KPARAM_INFO
	.align		4
.L_644:
        /*0008*/ 	.byte	0x04, 0x17
        /*000a*/ 	.short	(.L_646 - .L_645)
.L_645:
        /*000c*/ 	.word	0x00000000
        /*0010*/ 	.short	0x0005
        /*0012*/ 	.short	0x001c
        /*0014*/ 	.byte	0x00, 0xf0, 0x05, 0x00


	//----- nvinfo : EIATTR_KPARAM_INFO
	.align		4
.L_646:
        /*0018*/ 	.byte	0x04, 0x17
        /*001a*/ 	.short	(.L_648 - .L_647)
.L_647:
        /*001c*/ 	.word	0x00000000
        /*0020*/ 	.short	0x0004
        /*0022*/ 	.short	0x0018
        /*0024*/ 	.byte	0x00, 0xf0, 0x11, 0x00


	//----- nvinfo : EIATTR_KPARAM_INFO
	.align		4
.L_648:
        /*0028*/ 	.byte	0x04, 0x17
        /*002a*/ 	.short	(.L_650 - .L_649)
.L_649:
        /*002c*/ 	.word	0x00000000
        /*0030*/ 	.short	0x0003
        /*0032*/ 	.short	0x0014
        /*0034*/ 	.byte	0x00, 0xf0, 0x05, 0x00


	//----- nvinfo : EIATTR_KPARAM_INFO
	.align		4
.L_650:
        /*0038*/ 	.byte	0x04, 0x17
        /*003a*/ 	.short	(.L_652 - .L_651)
.L_651:
        /*003c*/ 	.word	0x00000000
        /*0040*/ 	.short	0x0002
        /*0042*/ 	.short	0x0010
        /*0044*/ 	.byte	0x00, 0xf0, 0x11, 0x00


	//----- nvinfo : EIATTR_KPARAM_INFO
	.align		4
.L_652:
        /*0048*/ 	.byte	0x04, 0x17
        /*004a*/ 	.short	(.L_654 - .L_653)
.L_653:
        /*004c*/ 	.word	0x00000000
        /*0050*/ 	.short	0x0001
        /*0052*/ 	.short	0x0008
        /*0054*/ 	.byte	0x00, 0xf5, 0x21, 0x00


	//----- nvinfo : EIATTR_KPARAM_INFO
	.align		4
.L_654:
        /*0058*/ 	.byte	0x04, 0x17
        /*005a*/ 	.short	(.L_656 - .L_655)
.L_655:
        /*005c*/ 	.word	0x00000000
        /*0060*/ 	.short	0x0000
        /*0062*/ 	.short	0x0000
        /*0064*/ 	.byte	0x00, 0xf0, 0x21, 0x00


	//----- nvinfo : EIATTR_SPARSE_MMA_MASK
	.align		4
.L_656:
        /*0068*/ 	.byte	0x03, 0x50
        /*006a*/ 	.short	0x0000


	//----- nvinfo : EIATTR_MAXREG_COUNT
	.align		4
        /*006c*/ 	.byte	0x03, 0x1b
        /*006e*/ 	.short	0x00ff


	//----- nvinfo : EIATTR_NUM_BARRIERS
	.align		4
        /*0070*/ 	.byte	0x02, 0x4c
        /*0072*/ 	.byte	0x01
	.zero		1


	//----- nvinfo : EIATTR_MERCURY_ISA_VERSION
	.align		4
        /*0074*/ 	.byte	0x03, 0x5f
        /*0076*/ 	.short	0x0101


	//----- nvinfo : EIATTR_COOP_GROUP_MASK_REGIDS
	.align		4
        /*0078*/ 	.byte	0x04, 0x29
        /*007a*/ 	.short	(.L_658 - .L_657)


	//   ....[0]....
.L_657:
        /*007c*/ 	.word	0xffffffff


	//   ....[1]....
        /*0080*/ 	.word	0xffffffff


	//   ....[2]....
        /*0084*/ 	.word	0xffffffff


	//   ....[3]....
        /*0088*/ 	.word	0xffffffff


	//   ....[4]....
        /*008c*/ 	.word	0xffffffff


	//   ....[5]....
        /*0090*/ 	.word	0xffffffff


	//   ....[6]....
        /*0094*/ 	.word	0xffffffff


	//   ....[7]....
        /*0098*/ 	.word	0xffffffff


	//   ....[8]....
        /*009c*/ 	.word	0xffffffff


	//   ....[9]....
        /*00a0*/ 	.word	0xffffffff


	//   ....[10]....
        /*00a4*/ 	.word	0xffffffff


	//   ....[11]....
        /*00a8*/ 	.word	0xffffffff


	//   ....[12]....
        /*00ac*/ 	.word	0xffffffff


	//   ....[13]....
        /*00b0*/ 	.word	0xffffffff


	//   ....[14]....
        /*00b4*/ 	.word	0xffffffff


	//----- nvinfo : EIATTR_COOP_GROUP_INSTR_OFFSETS
	.align		4
.L_658:
        /*00b8*/ 	.byte	0x04, 0x28
        /*00ba*/ 	.short	(.L_660 - .L_659)


	//   ....[0]....
.L_659:
        /*00bc*/ 	.word	0x00000840


	//   ....[1]....
        /*00c0*/ 	.word	0x000008a0


	//   ....[2]....
        /*00c4*/ 	.word	0x00000910


	//   ....[3]....
        /*00c8*/ 	.word	0x00000960


	//   ....[4]....
        /*00cc*/ 	.word	0x00000990


	//   ....[5]....
        /*00d0*/ 	.word	0x00000b20


	//   ....[6]....
        /*00d4*/ 	.word	0x00000bb0


	//   ....[7]....
        /*00d8*/ 	.word	0x00000c00


	//   ....[8]....
        /*00dc*/ 	.word	0x00000c40


	//   ....[9]....
        /*00e0*/ 	.word	0x00000c80


	//   ....[10]....
        /*00e4*/ 	.word	0x00001c30


	//   ....[11]....
        /*00e8*/ 	.word	0x00001cb0


	//   ....[12]....
        /*00ec*/ 	.word	0x00001d00


	//   ....[13]....
        /*00f0*/ 	.word	0x00001d40


	//   ....[14]....
        /*00f4*/ 	.word	0x00001d70


	//----- nvinfo : EIATTR_VRC_CTA_INIT_COUNT
	.align		4
.L_660:
        /*00f8*/ 	.byte	0x02, 0x4a
	.zero		1
	.zero		1


	//----- nvinfo : EIATTR_EXIT_INSTR_OFFSETS
	.align		4
        /*00fc*/ 	.byte	0x04, 0x1c
        /*00fe*/ 	.short	(.L_662 - .L_661)


	//   ....[0]....
.L_661:
        /*0100*/ 	.word	0x00000080


	//   ....[1]....
        /*0104*/ 	.word	0x000000c0


	//   ....[2]....
        /*0108*/ 	.word	0x00001e90


	//   ....[3]....
        /*010c*/ 	.word	0x00001ee0


	//----- nvinfo : EIATTR_MAX_THREADS
	.align		4
.L_662:
        /*0110*/ 	.byte	0x04, 0x05
        /*0112*/ 	.short	(.L_664 - .L_663)
.L_663:
        /*0114*/ 	.word	0x00000100
        /*0118*/ 	.word	0x00000001
        /*011c*/ 	.word	0x00000001


	//----- nvinfo : EIATTR_CRS_STACK_SIZE
	.align		4
.L_664:
        /*0120*/ 	.byte	0x04, 0x1e
        /*0122*/ 	.short	(.L_666 - .L_665)
.L_665:
        /*0124*/ 	.word	0x00000000


	//----- nvinfo : EIATTR_CBANK_PARAM_SIZE
	.align		4
.L_666:
        /*0128*/ 	.byte	0x03, 0x19
        /*012a*/ 	.short	0x001d


	//----- nvinfo : EIATTR_PARAM_CBANK
	.align		4
        /*012c*/ 	.byte	0x04, 0x0a
        /*012e*/ 	.short	(.L_668 - .L_667)
	.align		4
.L_667:
        /*0130*/ 	.word	index@(.nv.constant0._ZN3cub18CUB_300001_SM_10006detail6reduce28DeviceReduceSingleTileKernelINS2_10policy_hubIijN4cuda3__47maximumIiEEE10Policy1000EN6thrust24THRUST_300001_SM_1000_NS10device_ptrIiEEPijS8_iiNS5_3std3__410__identityEEEvT0_T1_T2_T3_T4_T6_)
        /*0134*/ 	.short	0x0380
        /*0136*/ 	.short	0x001d


	//----- nvinfo : EIATTR_SW_WAR
	.align		4
.L_668:
        /*0138*/ 	.byte	0x04, 0x36
        /*013a*/ 	.short	(.L_670 - .L_669)
.L_669:
        /*013c*/ 	.word	0x00000008
.L_670:


//--------------------- .nv.info._ZN3cub18CUB_300001_SM_10006detail6reduce28DeviceReduceSingleTileKernelINS2_10policy_hubIiyN4cuda3std3__44plusIiEEE10Policy1000EPiSC_iS9_iiNS7_10__identityEEEvT0_T1_T2_T3_T4_T6_ --------------------------
	.section	.nv.info._ZN3cub18CUB_300001_SM_10006detail6reduce28DeviceReduceSingleTileKernelINS2_10policy_hubIiyN4cuda3std3__44plusIiEEE10Policy1000EPiSC_iS9_iiNS7_10__identityEEEvT0_T1_T2_T3_T4_T6_,"",@"SHT_CUDA_INFO"
	.sectionflags	@""
	.align	4


	//----- nvinfo : EIATTR_CUDA_API_VERSION
	.align		4
        /*0000*/ 	.byte	0x04, 0x37
        /*0002*/ 	.short	(.L_672 - .L_671)
.L_671:
        /*0004*/ 	.word	0x00000082


	//----- nvinfo : EIATTR_KPARAM_INFO
	.align		4
.L_672:
        /*0008*/ 	.byte	0x04, 0x17
        /*000a*/ 	.short	(.L_674 - .L_673)
.L_673:
        /*000c*/ 	.word	0x00000000
        /*0010*/ 	.short	0x0005
        /*0012*/ 	.short	0x001c
        /*0014*/ 	.byte	0x00, 0xf0, 0x05, 0x00


	//----- nvinfo : EIATTR_KPARAM_INFO
	.align		4
.L_674:
        /*0018*/ 	.byte	0x04, 0x17
        /*001a*/ 	.short	(.L_676 - .L_675)
.L_675:
        /*001c*/ 	.word	0x00000000
        /*0020*/ 	.short	0x0004
        /*0022*/ 	.short	0x0018
        /*0024*/ 	.byte	0x00, 0xf0, 0x11, 0x00


	//----- nvinfo : EIATTR_KPARAM_INFO
	.align		4
.L_676:
        /*0028*/ 	.byte	0x04, 0x17
        /*002a*/ 	.short	(.L_678 - .L_677)
.L_677:
        /*002c*/ 	.word	0x00000000
        /*0030*/ 	.short	0x0003
        /*0032*/ 	.short	0x0014
        /*0034*/ 	.byte	0x00, 0xf0, 0x05, 0x00


	//----- nvinfo : EIATTR_KPARAM_INFO
	.align		4
.L_678:
        /*0038*/ 	.byte	0x04, 0x17
        /*003a*/ 	.short	(.L_680 - .L_679)
.L_679:
        /*003c*/ 	.word	0x00000000
        /*0040*/ 	.short	0x0002
        /*0042*/ 	.short	0x0010
        /*0044*/ 	.byte	0x00, 0xf0, 0x11, 0x00


	//----- nvinfo : EIATTR_KPARAM_INFO
	.align		4
.L_680:
        /*0048*/ 	.byte	0x04, 0x17
        /*004a*/ 	.short	(.L_682 - .L_681)
.L_681:
        /*004c*/ 	.word	0x00000000
        /*0050*/ 	.short	0x0001
        /*0052*/ 	.short	0x0008
        /*0054*/ 	.byte	0x00, 0xf5, 0x21, 0x00


	//----- nvinfo : EIATTR_KPARAM_INFO
	.align		4
.L_682:
        /*0058*/ 	.byte	0x04, 0x17
        /*005a*/ 	.short	(.L_684 - .L_683)
.L_683:
        /*005c*/ 	.word	0x00000000
        /*0060*/ 	.short	0x0000
        /*0062*/ 	.short	0x0000
        /*0064*/ 	.byte	0x00, 0xf5, 0x21, 0x00


	//----- nvinfo : EIATTR_SPARSE_MMA_MASK
	.align		4
.L_684:
        /*0068*/ 	.byte	0x03, 0x50
        /*006a*/ 	.short	0x0000


	//----- nvinfo : EIATTR_MAXREG_COUNT
	.align		4
        /*006c*/ 	.byte	0x03, 0x1b
        /*006e*/ 	.short	0x00ff


	//----- nvinfo : EIATTR_NUM_BARRIERS
	.align		4
        /*0070*/ 	.byte	0x02, 0x4c
        /*0072*/ 	.byte	0x01
	.zero		1


	//----- nvinfo : EIATTR_MERCURY_ISA_VERSION
	.align		4
        /*0074*/ 	.byte	0x03, 0x5f
        /*0076*/ 	.short	0x0101


	//----- nvinfo : EIATTR_COOP_GROUP_MASK_REGIDS
	.align		4
        /*0078*/ 	.byte	0x04, 0x29
        /*007a*/ 	.short	(.L_686 - .L_685)


	//   ....[0]....
.L_685:
        /*007c*/ 	.word	0xffffffff


	//   ....[1]....
        /*0080*/ 	.word	0xffffffff


	//   ....[2]....
        /*0084*/ 	.word	0xffffffff


	//   ....[3]....
        /*0088*/ 	.word	0xffffffff


	//   ....[4]....
        /*008c*/ 	.word	0xffffffff


	//   ....[5]....
        /*0090*/ 	.word	0xffffffff


	//   ....[6]....
        /*0094*/ 	.word	0xffffffff


	//   ....[7]....
        /*0098*/ 	.word	0xffffffff


	//   ....[8]....
        /*009c*/ 	.word	0xffffffff


	//   ....[9]....
        /*00a0*/ 	.word	0xffffffff


	//   ....[10]....
        /*00a4*/ 	.word	0xffffffff


	//   ....[11]....
        /*00a8*/ 	.word	0xffffffff


	//   ....[12]....
        /*00ac*/ 	.word	0xffffffff


	//   ....[13]....
        /*00b0*/ 	.word	0xffffffff


	//   ....[14]....
        /*00b4*/ 	.word	0xffffffff


	//   ....[15]....
        /*00b8*/ 	.word	0xffffffff


	//   ....[16]....
        /*00bc*/ 	.word	0xffffffff


	//   ....[17]....
        /*00c0*/ 	.word	0xffffffff


	//   ....[18]....
        /*00c4*/ 	.word	0xffffffff


	//   ....[19]....
        /*00c8*/ 	.word	0xffffffff


	//   ....[20]....
        /*00cc*/ 	.word	0xffffffff


	//   ....[21]....
        /*00d0*/ 	.word	0xffffffff


	//   ....[22]....
        /*00d4*/ 	.word	0xffffffff


	//   ....[23]....
        /*00d8*/ 	.word	0xffffffff


	//   ....[24]....
        /*00dc*/ 	.word	0xffffffff


	//   ....[25]....
        /*00e0*/ 	.word	0xffffffff


	//   ....[26]....
        /*00e4*/ 	.word	0xffffffff


	//   ....[27]....
        /*00e8*/ 	.word	0xffffffff


	//   ....[28]....
        /*00ec*/ 	.word	0xffffffff


	//   ....[29]....
        /*00f0*/ 	.word	0xffffffff


	//----- nvinfo : EIATTR_COOP_GROUP_INSTR_OFFSETS
	.align		4
.L_686:
        /*00f4*/ 	.byte	0x04, 0x28
        /*00f6*/ 	.short	(.L_688 - .L_687)


	//   ....[0]....
.L_687:
        /*00f8*/ 	.word	0x00000890


	//   ....[1]....
        /*00fc*/ 	.word	0x000008f0


	//   ....[2]....
        /*0100*/ 	.word	0x00000940


	//   ....[3]....
        /*0104*/ 	.word	0x000009b0


	//   ....[4]....
        /*0108*/ 	.word	0x00000a10


	//   ....[5]....
        /*010c*/ 	.word	0x00000ba0


	//   ....[6]....
        /*0110*/ 	.word	0x00000c40


	//   ....[7]....
        /*0114*/ 	.word	0x00000cc0


	//   ....[8]....
        /*0118*/ 	.word	0x00000d20


	//   ....[9]....
        /*011c*/ 	.word	0x00000d60


	//   ....[10]....
        /*0120*/ 	.word	0x000019d0


	//   ....[11]....
        /*0124*/ 	.word	0x00001a30


	//   ....[12]....
        /*0128*/ 	.word	0x00001a90


	//   ....[13]....
        /*012c*/ 	.word	0x00001af0


	//   ....[14]....
        /*0130*/ 	.word	0x00001b50


	//   ....[15]....
        /*0134*/ 	.word	0x000023f0


	//   ....[16]....
        /*0138*/ 	.word	0x00002450


	//   ....[17]....
        /*013c*/ 	.word	0x000024a0


	//   ....[18]....
        /*0140*/ 	.word	0x00002510


	//   ....[19]....
        /*0144*/ 	.word	0x00002570


	//   ....[20]....
        /*0148*/ 	.word	0x00002700


	//   ....[21]....
        /*014c*/ 	.word	0x00002790


	//   ....[22]....
        /*0150*/ 	.word	0x000027e0


	//   ....[23]....
        /*0154*/ 	.word	0x00002850


	//   ....[24]....
        /*0158*/ 	.word	0x000028c0


	//   ....[25]....
        /*015c*/ 	.word	0x000036a0


	//   ....[26]....
        /*0160*/ 	.word	0x00003700


	//   ....[27]....
        /*0164*/ 	.word	0x00003760


	//   ....[28]....
        /*0168*/ 	.word	0x000037c0


	//   ....[29]....
        /*016c*/ 	.word	0x00003820


	//----- nvinfo : EIATTR_VRC_CTA_INIT_COUNT
	.align		4
.L_688:
        /*0170*/ 	.byte	0x02, 0x4a
	.zero		1
	.zero		1


	//----- nvinfo : EIATTR_EXIT_INSTR_OFFSETS
	.align		4
        /*0174*/ 	.byte	0x04, 0x1c
        /*0176*/ 	.short	(.L_690 - .L_689)


	//   ....[0]....
.L_689:
        /*0178*/ 	.word	0x00000080


	//   ....[1]....
        /*017c*/ 	.word	0x000000c0


	//   ....[2]....
        /*0180*/ 	.word	0x00003940


	//   ....[3]....
        /*0184*/ 	.word	0x00003990


	//----- nvinfo : EIATTR_MAX_THREADS
	.align		4
.L_690:
        /*0188*/ 	.byte	0x04, 0x05
        /*018a*/ 	.short	(.L_692 - .L_691)
.L_691:
        /*018c*/ 	.word	0x00000100
        /*0190*/ 	.word	0x00000001
        /*0194*/ 	.word	0x00000001


	//----- nvinfo : EIATTR_CRS_STACK_SIZE
	.align		4
.L_692:
        /*0198*/ 	.byte	0x04, 0x1e
        /*019a*/ 	.short	(.L_694 - .L_693)
.L_693:
        /*019c*/ 	.word	0x00000000


	//----- nvinfo : EIATTR_CBANK_PARAM_SIZE
	.align		4
.L_694:
        /*01a0*/ 	.byte	0x03, 0x19
        /*01a2*/ 	.short	0x001d


	//----- nvinfo : EIATTR_PARAM_CBANK
	.align		4
        /*01a4*/ 	.byte	0x04, 0x0a
        /*01a6*/ 	.short	(.L_696 - .L_695)
	.align		4
.L_695:
        /*01a8*/ 	.word	index@(.nv.constant0._ZN3cub18CUB_300001_SM_10006detail6reduce28DeviceReduceSingleTileKernelINS2_10policy_hubIiyN4cuda3std3__44plusIiEEE10Policy1000EPiSC_iS9_iiNS7_10__identityEEEvT0_T1_T2_T3_T4_T6_)
        /*01ac*/ 	.short	0x0380
        /*01ae*/ 	.short	0x001d


	//----- nvinfo : EIATTR_SW_WAR
	.align		4
.L_696:
        /*01b0*/ 	.byte	0x04, 0x36
        /*01b2*/ 	.short	(.L_698 - .L_697)
.L_697:
        /*01b4*/ 	.word	0x00000008
.L_698:


//--------------------- .nv.info._ZN3cub18CUB_300001_SM_10006detail6reduce18DeviceReduceKernelINS2_10policy_hubIiyN4cuda3std3__44plusIiEEE10Policy1000EN6thrust24THRUST_300001_SM_1000_NS17counting_iteratorIiNSD_11use_defaultESF_SF_EEyS9_i19active_edge_counterEEvT0_PT3_T1_NS0_13GridEvenShareISL_EET2_T4_ --------------------------
	.section	.nv.info._ZN3cub18CUB_300001_SM_10006detail6reduce18DeviceReduceKernelINS2_10policy_hubIiyN4cuda3std3__44plusIiEEE10Policy1000EN6thrust24THRUST_300001_SM_1000_NS17counting_iteratorIiNSD_11use_defaultESF_SF_EEyS9_i19active_edge_counterEEvT0_PT3_T1_NS0_13GridEvenShareISL_EET2_T4_,"",@"SHT_CUDA_INFO"
	.sectionflags	@""
	.align	4


	//----- nvinfo : EIATTR_CUDA_API_VERSION
	.align		4
        /*0000*/ 	.byte	0x04, 0x37
        /*0002*/ 	.short	(.L_700 - .L_699)
.L_699:
        /*0004*/ 	.word	0x00000082


	//----- nvinfo : EIATTR_KPARAM_INFO
	.align		4
.L_700:
        /*0008*/ 	.byte	0x04, 0x17
        /*000a*/ 	.short	(.L_702 - .L_701)
.L_701:
        /*000c*/ 	.word	0x00000000
        /*0010*/ 	.short	0x0005
        /*0012*/ 	.short	0x0068
        /*0014*/ 	.byte	0x00, 0xf0, 0x61, 0x00


	//----- nvinfo : EIATTR_KPARAM_INFO
	.align		4
.L_702:
        /*0018*/ 	.byte	0x04, 0x17
        /*001a*/ 	.short	(.L_704 - .L_703)
.L_703:
        /*001c*/ 	.word	0x00000000
        /*0020*/ 	.short	0x0004
        /*0022*/ 	.short	0x0060
        /*0024*/ 	.byte	0x00, 0xf0, 0x05, 0x00


	//----- nvinfo : EIATTR_KPARAM_INFO
	.align		4
.L_704:
        /*0028*/ 	.byte	0x04, 0x17
        /*002a*/ 	.short	(.L_706 - .L_705)
.L_705:
        /*002c*/ 	.word	0x00000000
        /*0030*/ 	.short	0x0003
        /*0032*/ 	.short	0x0018
        /*0034*/ 	.byte	0x00, 0xf0, 0x21, 0x01


	//----- nvinfo : EIATTR_KPARAM_INFO
	.align		4
.L_706:
        /*0038*/ 	.byte	0x04, 0x17
        /*003a*/ 	.short	(.L_708 - .L_707)
.L_707:
        /*003c*/ 	.word	0x00000000
        /*0040*/ 	.short	0x0002
        /*0042*/ 	.short	0x0010
        /*0044*/ 	.byte	0x00, 0xf0, 0x21, 0x00


	//----- nvinfo : EIATTR_KPARAM_INFO
	.align		4
.L_708:
        /*0048*/ 	.byte	0x04, 0x17
        /*004a*/ 	.short	(.L_710 - .L_709)
.L_709:
        /*004c*/ 	.word	0x00000000
        /*0050*/ 	.short	0x0001
        /*0052*/ 	.short	0x0008
        /*0054*/ 	.byte	0x00, 0xf5, 0x21, 0x00


	//----- nvinfo : EIATTR_KPARAM_INFO
	.align		4
.L_710:
        /*0058*/ 	.byte	0x04, 0x17
        /*005a*/ 	.short	(.L_712 - .L_711)
.L_711:
        /*005c*/ 	.word	0x00000000
        /*0060*/ 	.short	0x0000
        /*0062*/ 	.short	0x0000
        /*0064*/ 	.byte	0x00, 0xf0, 0x11, 0x00


	//----- nvinfo : EIATTR_SPARSE_MMA_MASK
	.align		4
.L_712:
        /*0068*/ 	.byte	0x03, 0x50
        /*006a*/ 	.short	0x0000


	//----- nvinfo : EIATTR_MAXREG_COUNT
	.align		4
        /*006c*/ 	.byte	0x03, 0x1b
        /*006e*/ 	.short	0x00ff


	//----- nvinfo : EIATTR_NUM_BARRIERS
	.align		4
        /*0070*/ 	.byte	0x02, 0x4c
        /*0072*/ 	.byte	0x01
	.zero		1


	//----- nvinfo : EIATTR_MERCURY_ISA_VERSION
	.align		4
        /*0074*/ 	.byte	0x03, 0x5f
        /*0076*/ 	.short	0x0101


	//----- nvinfo : EIATTR_COOP_GROUP_MASK_REGIDS
	.align		4
        /*0078*/ 	.byte	0x04, 0x29
        /*007a*/ 	.short	(.L_714 - .L_713)


	//   ....[0]....
.L_713:
        /*007c*/ 	.word	0xffffffff


	//   ....[1]....
        /*0080*/ 	.word	0xffffffff


	//   ....[2]....
        /*0084*/ 	.word	0xffffffff


	//   ....[3]....
        /*0088*/ 	.word	0xffffffff


	//   ....[4]....
        /*008c*/ 	.word	0xffffffff


	//   ....[5]....
        /*0090*/ 	.word	0xffffffff


	//   ....[6]....
        /*0094*/ 	.word	0xffffffff


	//   ....[7]....
        /*0098*/ 	.word	0xffffffff


	//   ....[8]....
        /*009c*/ 	.word	0xffffffff


	//   ....[9]....
        /*00a0*/ 	.word	0xffffffff


	//   ....[10]....
        /*00a4*/ 	.word	0xffffffff


	//   ....[11]....
        /*00a8*/ 	.word	0xffffffff


	//   ....[12]....
        /*00ac*/ 	.word	0xffffffff


	//   ....[13]....
        /*00b0*/ 	.word	0xffffffff


	//   ....[14]....
        /*00b4*/ 	.word	0xffffffff


	//----- nvinfo : EIATTR_COOP_GROUP_INSTR_OFFSETS
	.align		4
.L_714:
        /*00b8*/ 	.byte	0x04, 0x28
        /*00ba*/ 	.short	(.L_716 - .L_715)


	//   ....[0]....
.L_715:
        /*00bc*/ 	.word	0x000020c0


	//   ....[1]....
        /*00c0*/ 	.word	0x00002120


	//   ....[2]....
        /*00c4*/ 	.word	0x00002180


	//   ....[3]....
        /*00c8*/ 	.word	0x000021e0


	//   ....[4]....
        /*00cc*/ 	.word	0x00002240


	//   ....[5]....
        /*00d0*/ 	.word	0x000023d0


	//   ....[6]....
        /*00d4*/ 	.word	0x00002470


	//   ....[7]....
        /*00d8*/ 	.word	0x000024f0


	//   ....[8]....
        /*00dc*/ 	.word	0x00002550


	//   ....[9]....
        /*00e0*/ 	.word	0x00002590


	//   ....[10]....
        /*00e4*/ 	.word	0x00022440


	//   ....[11]....
        /*00e8*/ 	.word	0x000224a0


	//   ....[12]....
        /*00ec*/ 	.word	0x00022500


	//   ....[13]....
        /*00f0*/ 	.word	0x00022560


	//   ....[14]....
        /*00f4*/ 	.word	0x000225c0


	//----- nvinfo : EIATTR_VRC_CTA_INIT_COUNT
	.align		4
.L_716:
        /*00f8*/ 	.byte	0x02, 0x4a
	.zero		1
	.zero		1


	//----- nvinfo : EIATTR_EXIT_INSTR_OFFSETS
	.align		4
        /*00fc*/ 	.byte	0x04, 0x1c
        /*00fe*/ 	.short	(.L_718 - .L_717)


	//   ....[0]....
.L_717:
        /*0100*/ 	.word	0x000226e0


	//   ....[1]....
        /*0104*/ 	.word	0x00022740


	//----- nvinfo : EIATTR_MAX_THREADS
	.align		4
.L_718:
        /*0108*/ 	.byte	0x04, 0x05
        /*010a*/ 	.short	(.L_720 - .L_719)
.L_719:
        /*010c*/ 	.word	0x00000100
        /*0110*/ 	.word	0x00000001
        /*0114*/ 	.word	0x00000001


	//----- nvinfo : EIATTR_CRS_STACK_SIZE
	.align		4
.L_720:
        /*0118*/ 	.byte	0x04, 0x1e
        /*011a*/ 	.short	(.L_722 - .L_721)
.L_721:
        /*011c*/ 	.word	0x00000000


	//----- nvinfo : EIATTR_CBANK_PARAM_SIZE
	.align		4
.L_722:
        /*0120*/ 	.byte	0x03, 0x19
        /*0122*/ 	.short	0x0080


	//----- nvinfo : EIATTR_PARAM_CBANK
	.align		4
        /*0124*/ 	.byte	0x04, 0x0a
        /*0126*/ 	.short	(.L_724 - .L_723)
	.align		4
.L_723:
        /*0128*/ 	.word	index@(.nv.constant0._ZN3cub18CUB_300001_SM_10006detail6reduce18DeviceReduceKernelINS2_10policy_hubIiyN4cuda3std3__44plusIiEEE10Policy1000EN6thrust24THRUST_300001_SM_1000_NS17counting_iteratorIiNSD_11use_defaultESF_SF_EEyS9_i19active_edge_counterEEvT0_PT3_T1_NS0_13GridEvenShareISL_EET2_T4_)
        /*012c*/ 	.short	0x0380
        /*012e*/ 	.short	0x0080


	//----- nvinfo : EIATTR_SW_WAR
	.align		4
.L_724:
        /*0130*/ 	.byte	0x04, 0x36
        /*0132*/ 	.short	(.L_726 - .L_725)
.L_725:
        /*0134*/ 	.word	0x00000008
.L_726:


//--------------------- .nv.info._ZN3cub18CUB_300001_SM_10006detail6reduce28DeviceReduceSingleTileKernelINS2_10policy_hubIiyN4cuda3std3__44plusIiEEE10Policy1000EN6thrust24THRUST_300001_SM_1000_NS17counting_iteratorIiNSD_11use_defaultESF_SF_EEPiyS9_ii19active_edge_counterEEvT0_T1_T2_T3_T4_T6_ --------------------------
	.section	.nv.info._ZN3cub18CUB_300001_SM_10006detail6reduce28DeviceReduceSingleTileKernelINS2_10policy_hubIiyN4cuda3std3__44plusIiEEE10Policy1000EN6thrust24THRUST_300001_SM_1000_NS17counting_iteratorIiNSD_11use_defaultESF_SF_EEPiyS9_ii19active_edge_counterEEvT0_T1_T2_T3_T4_T6_,"",@"SHT_CUDA_INFO"
	.sectionflags	@""
	.align	4


	//----- nvinfo : EIATTR_CUDA_API_VERSION
	.align		4
        /*0000*/ 	.byte	0x04, 0x37
        /*0002*/ 	.short	(.L_728 - .L_727)
.L_727:
        /*0004*/ 	.word	0x00000082


	//----- nvinfo : EIATTR_KPARAM_INFO
	.align		4
.L_728:
        /*0008*/ 	.byte	0x04, 0x17
        /*000a*/ 	.short	(.L_730 - .L_729)
.L_729:
        /*000c*/ 	.word	0x00000000
        /*0010*/ 	.short	0x0005
        /*0012*/ 	.short	0x0020
        /*0014*/ 	.byte	0x00, 0xf0, 0x61, 0x00


	//----- nvinfo : EIATTR_KPARAM_INFO
	.align		4
.L_730:
        /*0018*/ 	.byte	0x04, 0x17
        /*001a*/ 	.short	(.L_732 - .L_731)
.L_731:
        /*001c*/ 	.word	0x00000000
        /*0020*/ 	.short	0x0004
        /*0022*/ 	.short	0x001c
        /*0024*/ 	.byte	0x00, 0xf0, 0x11, 0x00


	//----- nvinfo : EIATTR_KPARAM_INFO
	.align		4
.L_732:
        /*0028*/ 	.byte	0x04, 0x17
        /*002a*/ 	.short	(.L_734 - .L_733)
.L_733:
        /*002c*/ 	.word	0x00000000
        /*0030*/ 	.short	0x0003
        /*0032*/ 	.short	0x0018
        /*0034*/ 	.byte	0x00, 0xf0, 0x05, 0x00


	//----- nvinfo : EIATTR_KPARAM_INFO
	.align		4
.L_734:
        /*0038*/ 	.byte	0x04, 0x17
        /*003a*/ 	.short	(.L_736 - .L_735)
.L_735:
        /*003c*/ 	.word	0x00000000
        /*0040*/ 	.short	0x0002
        /*0042*/ 	.short	0x0010
        /*0044*/ 	.byte	0x00, 0xf0, 0x21, 0x00


	//----- nvinfo : EIATTR_KPARAM_INFO
	.align		4
.L_736:
        /*0048*/ 	.byte	0x04, 0x17
        /*004a*/ 	.short	(.L_738 - .L_737)
.L_737:
        /*004c*/ 	.word	0x00000000
        /*0050*/ 	.short	0x0001
        /*0052*/ 	.short	0x0008
        /*0054*/ 	.byte	0x00, 0xf5, 0x21, 0x00


	//----- nvinfo : EIATTR_KPARAM_INFO
	.align		4
.L_738:
        /*0058*/ 	.byte	0x04, 0x17
        /*005a*/ 	.short	(.L_740 - .L_739)
.L_739:
        /*005c*/ 	.word	0x00000000
        /*0060*/ 	.short	0x0000
        /*0062*/ 	.short	0x0000
        /*0064*/ 	.byte	0x00, 0xf0, 0x11, 0x00


	//----- nvinfo : EIATTR_SPARSE_MMA_MASK
	.align		4
.L_740:
        /*0068*/ 	.byte	0x03, 0x50
        /*006a*/ 	.short	0x0000


	//----- nvinfo : EIATTR_MAXREG_COUNT
	.align		4
        /*006c*/ 	.byte	0x03, 0x1b
        /*006e*/ 	.short	0x00ff


	//----- nvinfo : EIATTR_NUM_BARRIERS
	.align		4
        /*0070*/ 	.byte	0x02, 0x4c
        /*0072*/ 	.byte	0x01
	.zero		1


	//----- nvinfo : EIATTR_MERCURY_ISA_VERSION
	.align		4
        /*0074*/ 	.byte	0x03, 0x5f
        /*0076*/ 	.short	0x0101


	//----- nvinfo : EIATTR_COOP_GROUP_MASK_REGIDS
	.align		4
        /*0078*/ 	.byte	0x04, 0x29
        /*007a*/ 	.short	(.L_742 - .L_741)


	//   ....[0]....
.L_741:
        /*007c*/ 	.word	0xffffffff


	//   ....[1]....
        /*0080*/ 	.word	0xffffffff


	//   ....[2]....
        /*0084*/ 	.word	0xffffffff


	//   ....[3]....
        /*0088*/ 	.word	0xffffffff


	//   ....[4]....
        /*008c*/ 	.word	0xffffffff


	//   ....[5]....
        /*0090*/ 	.word	0xffffffff


	//   ....[6]....
        /*0094*/ 	.word	0xffffffff


	//   ....[7]....
        /*0098*/ 	.word	0xffffffff


	//   ....[8]....
        /*009c*/ 	.word	0xffffffff


	//   ....[9]....
        /*00a0*/ 	.word	0xffffffff


	//   ....[10]....
        /*00a4*/ 	.word	0xffffffff


	//   ....[11]....
        /*00a8*/ 	.word	0xffffffff


	//   ....[12]....
        /*00ac*/ 	.word	0xffffffff


	//   ....[13]....
        /*00b0*/ 	.word	0xffffffff


	//   ....[14]....
        /*00b4*/ 	.word	0xffffffff


	//----- nvinfo : EIATTR_COOP_GROUP_INSTR_OFFSETS
	.align		4
.L_742:
        /*00b8*/ 	.byte	0x04, 0x28
        /*00ba*/ 	.short	(.L_744 - .L_743)


	//   ....[0]....
.L_743:
        /*00bc*/ 	.word	0x00002170


	//   ....[1]....
        /*00c0*/ 	.word	0x000021d0


	//   ....[2]....
        /*00c4*/ 	.word	0x00002220


	//   ....[3]....
        /*00c8*/ 	.word	0x00002290


	//   ....[4]....
        /*00cc*/ 	.word	0x000022f0


	//   ....[5]....
        /*00d0*/ 	.word	0x00002480


	//   ....[6]....
        /*00d4*/ 	.word	0x00002510


	//   ....[7]....
        /*00d8*/ 	.word	0x00002580


	//   ....[8]....
        /*00dc*/ 	.word	0x000025e0


	//   ....[9]....
        /*00e0*/ 	.word	0x00002640


	//   ....[10]....
        /*00e4*/ 	.word	0x00022890


	//   ....[11]....
        /*00e8*/ 	.word	0x000228f0


	//   ....[12]....
        /*00ec*/ 	.word	0x00022950


	//   ....[13]....
        /*00f0*/ 	.word	0x000229b0


	//   ....[14]....
        /*00f4*/ 	.word	0x00022a10


	//----- nvinfo : EIATTR_VRC_CTA_INIT_COUNT
	.align		4
.L_744:
        /*00f8*/ 	.byte	0x02, 0x4a
	.zero		1
	.zero		1


	//----- nvinfo : EIATTR_EXIT_INSTR_OFFSETS
	.align		4
        /*00fc*/ 	.byte	0x04, 0x1c
        /*00fe*/ 	.short	(.L_746 - .L_745)


	//   ....[0]....
.L_745:
        /*0100*/ 	.word	0x000000a0


	//   ....[1]....
        /*0104*/ 	.word	0x000000e0


	//   ....[2]....
        /*0108*/ 	.word	0x00022b20


	//   ....[3]....
        /*010c*/ 	.word	0x00022b70


	//----- nvinfo : EIATTR_MAX_THREADS
	.align		4
.L_746:
        /*0110*/ 	.byte	0x04, 0x05
        /*0112*/ 	.short	(.L_748 - .L_747)
.L_747:
        /*0114*/ 	.word	0x00000100
        /*0118*/ 	.word	0x00000001
        /*011c*/ 	.word	0x00000001


	//----- nvinfo : EIATTR_CRS_STACK_SIZE
	.align		4
.L_748:
        /*0120*/ 	.byte	0x04, 0x1e
        /*0122*/ 	.short	(.L_750 - .L_749)
.L_749:
        /*0124*/ 	.word	0x00000000


	//----- nvinfo : EIATTR_CBANK_PARAM_SIZE
	.align		4
.L_750:
        /*0128*/ 	.byte	0x03, 0x19
        /*012a*/ 	.short	0x0038


	//----- nvinfo : EIATTR_PARAM_CBANK
	.align		4
        /*012c*/ 	.byte	0x04, 0x0a
        /*012e*/ 	.short	(.L_752 - .L_751)
	.align		4
.L_751:
        /*0130*/ 	.word	index@(.nv.constant0._ZN3cub18CUB_300001_SM_10006detail6reduce28DeviceReduceSingleTileKernelINS2_10policy_hubIiyN4cuda3std3__44plusIiEEE10Policy1000EN6thrust24THRUST_300001_SM_1000_NS17counting_iteratorIiNSD_11use_defaultESF_SF_EEPiyS9_ii19active_edge_counterEEvT0_T1_T2_T3_T4_T6_)
        /*0134*/ 	.short	0x0380
        /*0136*/ 	.short	0x0038


	//----- nvinfo : EIATTR_SW_WAR
	.align		4
.L_752:
        /*0138*/ 	.byte	0x04, 0x36
        /*013a*/ 	.short	(.L_754 - .L_753)
.L_753:
        /*013c*/ 	.word	0x00000008
.L_754:


//--------------------- .nv.info._ZN3cub18CUB_300001_SM_10006detail6reduce28DeviceReduceSingleTileKernelINS2_10policy_hubIijN4cuda3std3__44plusIiEEE10Policy1000EPiSC_iS9_iiNS7_10__identityEEEvT0_T1_T2_T3_T4_T6_ --------------------------
	.section	.nv.info._ZN3cub18CUB_300001_SM_10006detail6reduce28DeviceReduceSingleTileKernelINS2_10policy_hubIijN4cuda3std3__44plusIiEEE10Policy1000EPiSC_iS9_iiNS7_10__identityEEEvT0_T1_T2_T3_T4_T6_,"",@"SHT_CUDA_INFO"
	.sectionflags	@""
	.align	4


	//----- nvinfo : EIATTR_CUDA_API_VERSION
	.align		4
        /*0000*/ 	.byte	0x04, 0x37
        /*0002*/ 	.short	(.L_756 - .L_755)
.L_755:
        /*0004*/ 	.word	0x00000082


	//----- nvinfo : EIATTR_KPARAM_INFO
	.align		4
.L_756:
        /*0008*/ 	.byte	0x04, 0x17
        /*000a*/ 	.short	(.L_758 - .L_757)
.L_757:
        /*000c*/ 	.word	0x00000000
        /*0010*/ 	.short	0x0005
        /*0012*/ 	.short	0x001c
        /*0014*/ 	.byte	0x00, 0xf0, 0x05, 0x00


	//----- nvinfo : EIATTR_KPARAM_INFO
	.align		4
.L_758:
        /*0018*/ 	.byte	0x04, 0x17
        /*001a*/ 	.short	(.L_760 - .L_759)
.L_759:
        /*001c*/ 	.word	0x00000000
        /*0020*/ 	.short	0x0004
        /*0022*/ 	.short	0x0018
        /*0024*/ 	.byte	0x00, 0xf0, 0x11, 0x00


	//----- nvinfo : EIATTR_KPARAM_INFO
	.align		4
.L_760:
        /*0028*/ 	.byte	0x04, 0x17
        /*002a*/ 	.short	(.L_762 - .L_761)
.L_761:
        /*002c*/ 	.word	0x00000000
        /*0030*/ 	.short	0x0003
        /*0032*/ 	.short	0x0014
        /*0034*/ 	.byte	0x00, 0xf0, 0x05, 0x00


	//----- nvinfo : EIATTR_KPARAM_INFO
	.align		4
.L_762:
        /*0038*/ 	.byte	0x04, 0x17
        /*003a*/ 	.short	(.L_764 - .L_763)
.L_763:
        /*003c*/ 	.word	0x00000000
        /*0040*/ 	.short	0x0002
        /*0042*/ 	.short	0x0010
        /*0044*/ 	.byte	0x00, 0xf0, 0x11, 0x00


	//----- nvinfo : EIATTR_KPARAM_INFO
	.align		4
.L_764:
        /*0048*/ 	.byte	0x04, 0x17
        /*004a*/ 	.short	(.L_766 - .L_765)
.L_765:
        /*004c*/ 	.word	0x00000000
        /*0050*/ 	.short	0x0001
        /*0052*/ 	.short	0x0008
        /*0054*/ 	.byte	0x00, 0xf5, 0x21, 0x00


	//----- nvinfo : EIATTR_KPARAM_INFO
	.align		4
.L_766:
        /*0058*/ 	.byte	0x04, 0x17
        /*005a*/ 	.short	(.L_768 - .L_767)
.L_767:
        /*005c*/ 	.word	0x00000000
        /*0060*/ 	.short	0x0000
        /*0062*/ 	.short	0x0000
        /*0064*/ 	.byte	0x00, 0xf5, 0x21, 0x00


	//----- nvinfo : EIATTR_SPARSE_MMA_MASK
	.align		4
.L_768:
        /*0068*/ 	.byte	0x03, 0x50
        /*006a*/ 	.short	0x0000


	//----- nvinfo : EIATTR_MAXREG_COUNT
	.align		4
        /*006c*/ 	.byte	0x03, 0x1b
        /*006e*/ 	.short	0x00ff


	//----- nvinfo : EIATTR_NUM_BARRIERS
	.align		4
        /*0070*/ 	.byte	0x02, 0x4c
        /*0072*/ 	.byte	0x01
	.zero		1


	//----- nvinfo : EIATTR_MERCURY_ISA_VERSION
	.align		4
        /*0074*/ 	.byte	0x03, 0x5f
        /*0076*/ 	.short	0x0101


	//----- nvinfo : EIATTR_COOP_GROUP_MASK_REGIDS
	.align		4
        /*0078*/ 	.byte	0x04, 0x29
        /*007a*/ 	.short	(.L_770 - .L_769)


	//   ....[0]....
.L_769:
        /*007c*/ 	.word	0xffffffff


	//   ....[1]....
        /*0080*/ 	.word	0xffffffff


	//   ....[2]....
        /*0084*/ 	.word	0xffffffff


	//   ....[3]....
        /*0088*/ 	.word	0xffffffff


	//   ....[4]....
        /*008c*/ 	.word	0xffffffff


	//   ....[5]....
        /*0090*/ 	.word	0xffffffff


	//   ....[6]....
        /*0094*/ 	.word	0xffffffff


	//   ....[7]....
        /*0098*/ 	.word	0xffffffff


	//   ....[8]....
        /*009c*/ 	.word	0xffffffff


	//   ....[9]....
        /*00a0*/ 	.word	0xffffffff


	//   ....[10]....
        /*00a4*/ 	.word	0xffffffff


	//   ....[11]....
        /*00a8*/ 	.word	0xffffffff


	//   ....[12]....
        /*00ac*/ 	.word	0xffffffff


	//   ....[13]....
        /*00b0*/ 	.word	0xffffffff


	//   ....[14]....
        /*00b4*/ 	.word	0xffffffff


	//   ....[15]....
        /*00b8*/ 	.word	0xffffffff


	//   ....[16]....
        /*00bc*/ 	.word	0xffffffff


	//   ....[17]....
        /*00c0*/ 	.word	0xffffffff


	//   ....[18]....
        /*00c4*/ 	.word	0xffffffff


	//   ....[19]....
        /*00c8*/ 	.word	0xffffffff


	//   ....[20]....
        /*00cc*/ 	.word	0xffffffff


	//   ....[21]....
        /*00d0*/ 	.word	0xffffffff


	//   ....[22]....
        /*00d4*/ 	.word	0xffffffff


	//   ....[23]....
        /*00d8*/ 	.word	0xffffffff


	//   ....[24]....
        /*00dc*/ 	.word	0xffffffff


	//   ....[25]....
        /*00e0*/ 	.word	0xffffffff


	//   ....[26]....
        /*00e4*/ 	.word	0xffffffff


	//   ....[27]....
        /*00e8*/ 	.word	0xffffffff


	//   ....[28]....
        /*00ec*/ 	.word	0xffffffff


	//   ....[29]....
        /*00f0*/ 	.word	0xffffffff


	//----- nvinfo : EIATTR_COOP_GROUP_INSTR_OFFSETS
	.align		4
.L_770:
        /*00f4*/ 	.byte	0x04, 0x28
        /*00f6*/ 	.short	(.L_772 - .L_771)


	//   ....[0]....
.L_771:
        /*00f8*/ 	.word	0x00000890


	//   ....[1]....
        /*00fc*/ 	.word	0x000008f0


	//   ....[2]....
        /*0100*/ 	.word	0x00000940


	//   ....[3]....
        /*0104*/ 	.word	0x000009b0


	//   ....[4]....
        /*0108*/ 	.word	0x00000a10


	//   ....[5]....
        /*010c*/ 	.word	0x00000ba0


	//   ....[6]....
        /*0110*/ 	.word	0x00000c40


	//   ....[7]....
        /*0114*/ 	.word	0x00000cc0


	//   ....[8]....
        /*0118*/ 	.word	0x00000d20


	//   ....[9]....
        /*011c*/ 	.word	0x00000d60


	//   ....[10]....
        /*0120*/ 	.word	0x000019d0


	//   ....[11]....
        /*0124*/ 	.word	0x00001a30


	//   ....[12]....
        /*0128*/ 	.word	0x00001a90


	//   ....[13]....
        /*012c*/ 	.word	0x00001af0


	//   ....[14]....
        /*0130*/ 	.word	0x00001b50


	//   ....[15]....
        /*0134*/ 	.word	0x000023f0


	//   ....[16]....
        /*0138*/ 	.word	0x00002450


	//   ....[17]....
        /*013c*/ 	.word	0x000024a0


	//   ....[18]....
        /*0140*/ 	.word	0x00002510


	//   ....[19]....
        /*0144*/ 	.word	0x00002570


	//   ....[20]....
        /*0148*/ 	.word	0x00002700


	//   ....[21]....
        /*014c*/ 	.word	0x00002790


	//   ....[22]....
        /*0150*/ 	.word	0x000027e0


	//   ....[23]....
        /*0154*/ 	.word	0x00002850


	//   ....[24]....
        /*0158*/ 	.word	0x000028c0


	//   ....[25]....
        /*015c*/ 	.word	0x000036a0


	//   ....[26]....
        /*0160*/ 	.word	0x00003700


	//   ....[27]....
        /*0164*/ 	.word	0x00003760


	//   ....[28]....
        /*0168*/ 	.word	0x000037c0


	//   ....[29]....
        /*016c*/ 	.word	0x00003820


	//----- nvinfo : EIATTR_VRC_CTA_INIT_COUNT
	.align		4
.L_772:
        /*0170*/ 	.byte	0x02, 0x4a
	.zero		1
	.zero		1


	//----- nvinfo : EIATTR_EXIT_INSTR_OFFSETS
	.align		4
        /*0174*/ 	.byte	0x04, 0x1c
        /*0176*/ 	.short	(.L_774 - .L_773)


	//   ....[0]....
.L_773:
        /*0178*/ 	.word	0x00000080


	//   ....[1]....
        /*017c*/ 	.word	0x000000c0


	//   ....[2]....
        /*0180*/ 	.word	0x00003940


	//   ....[3]....
        /*0184*/ 	.word	0x00003990


	//----- nvinfo : EIATTR_MAX_THREADS
	.align		4
.L_774:
        /*0188*/ 	.byte	0x04, 0x05
        /*018a*/ 	.short	(.L_776 - .L_775)
.L_775:
        /*018c*/ 	.word	0x00000100
        /*0190*/ 	.word	0x00000001
        /*0194*/ 	.word	0x00000001


	//----- nvinfo : EIATTR_CRS_STACK_SIZE
	.align		4
.L_776:
        /*0198*/ 	.byte	0x04, 0x1e
        /*019a*/ 	.short	(.L_778 - .L_777)
.L_777:
        /*019c*/ 	.word	0x00000000


	//----- nvinfo : EIATTR_CBANK_PARAM_SIZE
	.align		4
.L_778:
        /*01a0*/ 	.byte	0x03, 0x19
        /*01a2*/ 	.short	0x001d


	//----- nvinfo : EIATTR_PARAM_CBANK
	.align		4
        /*01a4*/ 	.byte	0x04, 0x0a
        /*01a6*/ 	.short	(.L_780 - .L_779)
	.align		4
.L_779:
        /*01a8*/ 	.word	index@(.nv.constant0._ZN3cub18CUB_300001_SM_10006detail6reduce28DeviceReduceSingleTileKernelINS2_10policy_hubIijN4cuda3std3__44plusIiEEE10Policy1000EPiSC_iS9_iiNS7_10__identityEEEvT0_T1_T2_T3_T4_T6_)
        /*01ac*/ 	.short	0x0380
        /*01ae*/ 	.short	0x001d


	//----- nvinfo : EIATTR_SW_WAR
	.align		4
.L_780:
        /*01b0*/ 	.byte	0x04, 0x36
        /*01b2*/ 	.short	(.L_782 - .L_781)
.L_781:
        /*01b4*/ 	.word	0x00000008
.L_782:


//--------------------- .nv.info._ZN3cub18CUB_300001_SM_10006detail6reduce18DeviceReduceKernelINS2_10policy_hubIijN4cuda3std3__44plusIiEEE10Policy1000EN6thrust24THRUST_300001_SM_1000_NS17counting_iteratorIiNSD_11use_defaultESF_SF_EEjS9_i19active_edge_counterEEvT0_PT3_T1_NS0_13GridEvenShareISL_EET2_T4_ --------------------------
	.section	.nv.info._ZN3cub18CUB_300001_SM_10006detail6reduce18DeviceReduceKernelINS2_10policy_hubIijN4cuda3std3__44plusIiEEE10Policy1000EN6thrust24THRUST_300001_SM_1000_NS17counting_iteratorIiNSD_11use_defaultESF_SF_EEjS9_i19active_edge_counterEEvT0_PT3_T1_NS0_13GridEvenShareISL_EET2_T4_,"",@"SHT_CUDA_INFO"
	.sectionflags	@""
	.align	4


	//----- nvinfo : EIATTR_CUDA_API_VERSION
	.align		4
        /*0000*/ 	.byte	0x04, 0x37
        /*0002*/ 	.short	(.L_784 - .L_783)
.L_783:
        /*0004*/ 	.word	0x00000082


	//----- nvinfo : EIATTR_KPARAM_INFO
	.align		4
.L_784:
        /*0008*/ 	.byte	0x04, 0x17
        /*000a*/ 	.short	(.L_786 - .L_785)
.L_785:
        /*000c*/ 	.word	0x00000000
        /*0010*/ 	.short	0x0005
        /*0012*/ 	.short	0x0040
        /*0014*/ 	.byte	0x00, 0xf0, 0x61, 0x00


	//----- nvinfo : EIATTR_KPARAM_INFO
	.align		4
.L_786:
        /*0018*/ 	.byte	0x04, 0x17
        /*001a*/ 	.short	(.L_788 - .L_787)
.L_787:
        /*001c*/ 	.word	0x00000000
        /*0020*/ 	.short	0x0004
        /*0022*/ 	.short	0x003c
        /*0024*/ 	.byte	0x00, 0xf0, 0x05, 0x00


	//----- nvinfo : EIATTR_KPARAM_INFO
	.align		4
.L_788:
        /*0028*/ 	.byte	0x04, 0x17
        /*002a*/ 	.short	(.L_790 - .L_789)
.L_789:
        /*002c*/ 	.word	0x00000000
        /*0030*/ 	.short	0x0003
        /*0032*/ 	.short	0x0014
        /*0034*/ 	.byte	0x00, 0xf0, 0xa1, 0x00


	//----- nvinfo : EIATTR_KPARAM_INFO
	.align		4
.L_790:
        /*0038*/ 	.byte	0x04, 0x17
        /*003a*/ 	.short	(.L_792 - .L_791)
.L_791:
        /*003c*/ 	.word	0x00000000
        /*0040*/ 	.short	0x0002
        /*0042*/ 	.short	0x0010
        /*0044*/ 	.byte	0x00, 0xf0, 0x11, 0x00


	//----- nvinfo : EIATTR_KPARAM_INFO
	.align		4
.L_792:
        /*0048*/ 	.byte	0x04, 0x17
        /*004a*/ 	.short	(.L_794 - .L_793)
.L_793:
        /*004c*/ 	.word	0x00000000
        /*0050*/ 	.short	0x0001
        /*0052*/ 	.short	0x0008
        /*0054*/ 	.byte	0x00, 0xf5, 0x21, 0x00


	//----- nvinfo : EIATTR_KPARAM_INFO
	.align		4
.L_794:
        /*0058*/ 	.byte	0x04, 0x17
        /*005a*/ 	.short	(.L_796 - .L_795)
.L_795:
        /*005c*/ 	.word	0x00000000
        /*0060*/ 	.short	0x0000
        /*0062*/ 	.short	0x0000
        /*0064*/ 	.byte	0x00, 0xf0, 0x11, 0x00


	//----- nvinfo : EIATTR_SPARSE_MMA_MASK
	.align		4
.L_796:
        /*0068*/ 	.byte	0x03, 0x50
        /*006a*/ 	.short	0x0000


	//----- nvinfo : EIATTR_MAXREG_COUNT
	.align		4
        /*006c*/ 	.byte	0x03, 0x1b
        /*006e*/ 	.short	0x00ff


	//----- nvinfo : EIATTR_NUM_BARRIERS
	.align		4
        /*0070*/ 	.byte	0x02, 0x4c
        /*0072*/ 	.byte	0x01
	.zero		1


	//----- nvinfo : EIATTR_MERCURY_ISA_VERSION
	.align		4
        /*0074*/ 	.byte	0x03, 0x5f
        /*0076*/ 	.short	0x0101


	//----- nvinfo : EIATTR_COOP_GROUP_MASK_REGIDS
	.align		4
        /*0078*/ 	.byte	0x04, 0x29
        /*007a*/ 	.short	(.L_798 - .L_797)


	//   ....[0]....
.L_797:
        /*007c*/ 	.word	0xffffffff


	//   ....[1]....
        /*0080*/ 	.word	0xffffffff


	//   ....[2]....
        /*0084*/ 	.word	0xffffffff


	//   ....[3]....
        /*0088*/ 	.word	0xffffffff


	//   ....[4]....
        /*008c*/ 	.word	0xffffffff


	//   ....[5]....
        /*0090*/ 	.word	0xffffffff


	//   ....[6]....
        /*0094*/ 	.word	0xffffffff


	//   ....[7]....
        /*0098*/ 	.word	0xffffffff


	//   ....[8]....
        /*009c*/ 	.word	0xffffffff


	//   ....[9]....
        /*00a0*/ 	.word	0xffffffff


	//   ....[10]....
        /*00a4*/ 	.word	0xffffffff


	//   ....[11]....
        /*00a8*/ 	.word	0xffffffff


	//   ....[12]....
        /*00ac*/ 	.word	0xffffffff


	//   ....[13]....
        /*00b0*/ 	.word	0xffffffff


	//   ....[14]....
        /*00b4*/ 	.word	0xffffffff


	//----- nvinfo : EIATTR_COOP_GROUP_INSTR_OFFSETS
	.align		4
.L_798:
        /*00b8*/ 	.byte	0x04, 0x28
        /*00ba*/ 	.short	(.L_800 - .L_799)


	//   ....[0]....
.L_799:
        /*00bc*/ 	.word	0x00002070


	//   ....[1]....
        /*00c0*/ 	.word	0x000020d0


	//   ....[2]....
        /*00c4*/ 	.word	0x00002120


	//   ....[3]....
        /*00c8*/ 	.word	0x00002180


	//   ....[4]....
        /*00cc*/ 	.word	0x000021f0


	//   ....[5]....
        /*00d0*/ 	.word	0x00002380


	//   ....[6]....
        /*00d4*/ 	.word	0x00002430


	//   ....[7]....
        /*00d8*/ 	.word	0x00002490


	//   ....[8]....
        /*00dc*/ 	.word	0x00002500


	//   ....[9]....
        /*00e0*/ 	.word	0x00002540


	//   ....[10]....
        /*00e4*/ 	.word	0x00022310


	//   ....[11]....
        /*00e8*/ 	.word	0x00022370


	//   ....[12]....
        /*00ec*/ 	.word	0x000223c0


	//   ....[13]....
        /*00f0*/ 	.word	0x00022420


	//   ....[14]....
        /*00f4*/ 	.word	0x00022490


	//----- nvinfo : EIATTR_VRC_CTA_INIT_COUNT
	.align		4
.L_800:
        /*00f8*/ 	.byte	0x02, 0x4a
	.zero		1
	.zero		1


	//----- nvinfo : EIATTR_EXIT_INSTR_OFFSETS
	.align		4
        /*00fc*/ 	.byte	0x04, 0x1c
        /*00fe*/ 	.short	(.L_802 - .L_801)


	//   ....[0]....
.L_801:
        /*0100*/ 	.word	0x000225b0


	//   ....[1]....
        /*0104*/ 	.word	0x000225f0


	//----- nvinfo : EIATTR_MAX_THREADS
	.align		4
.L_802:
        /*0108*/ 	.byte	0x04, 0x05
        /*010a*/ 	.short	(.L_804 - .L_803)
.L_803:
        /*010c*/ 	.word	0x00000100
        /*0110*/ 	.word	0x00000001
        /*0114*/ 	.word	0x00000001


	//----- nvinfo : EIATTR_CRS_STACK_SIZE
	.align		4
.L_804:
        /*0118*/ 	.byte	0x04, 0x1e
        /*011a*/ 	.short	(.L_806 - .L_805)
.L_805:
        /*011c*/ 	.word	0x00000000


	//----- nvinfo : EIATTR_CBANK_PARAM_SIZE
	.align		4
.L_806:
        /*0120*/ 	.byte	0x03, 0x19
        /*0122*/ 	.short	0x0058


	//----- nvinfo : EIATTR_PARAM_CBANK
	.align		4
        /*0124*/ 	.byte	0x04, 0x0a
        /*0126*/ 	.short	(.L_808 - .L_807)
	.align		4
.L_807:
        /*0128*/ 	.word	index@(.nv.constant0._ZN3cub18CUB_300001_SM_10006detail6reduce18DeviceReduceKernelINS2_10policy_hubIijN4cuda3std3__44plusIiEEE10Policy1000EN6thrust24THRUST_300001_SM_1000_NS17counting_iteratorIiNSD_11use_defaultESF_SF_EEjS9_i19active_edge_counterEEvT0_PT3_T1_NS0_13GridEvenShareISL_EET2_T4_)
        /*012c*/ 	.short	0x0380
        /*012e*/ 	.short	0x0058


	//----- nvinfo : EIATTR_SW_WAR
	.align		4
.L_808:
        /*0130*/ 	.byte	0x04, 0x36
        /*0132*/ 	.short	(.L_810 - .L_809)
.L_809:
        /*0134*/ 	.word	0x00000008
.L_810:


//--------------------- .nv.info._ZN3cub18CUB_300001_SM_10006detail6reduce28DeviceReduceSingleTileKernelINS2_10policy_hubIijN4cuda3std3__44plusIiEEE10Policy1000EN6thrust24THRUST_300001_SM_1000_NS17counting_iteratorIiNSD_11use_defaultESF_SF_EEPijS9_ii19active_edge_counterEEvT0_T1_T2_T3_T4_T6_ --------------------------
	.section	.nv.info._ZN3cub18CUB_300001_SM_10006detail6reduce28DeviceReduceSingleTileKernelINS2_10policy_hubIijN4cuda3std3__44plusIiEEE10Policy1000EN6thrust24THRUST_300001_SM_1000_NS17counting_iteratorIiNSD_11use_defaultESF_SF_EEPijS9_ii19active_edge_counterEEvT0_T1_T2_T3_T4_T6_,"",@"SHT_CUDA_INFO"
	.sectionflags	@""
	.align	4


	//----- nvinfo : EIATTR_CUDA_API_VERSION
	.align		4
        /*0000*/ 	.byte	0x04, 0x37
        /*0002*/ 	.short	(.L_812 - .L_811)
.L_811:
        /*0004*/ 	.word	0x00000082


	//----- nvinfo : EIATTR_KPARAM_INFO
	.align		4
.L_812:
        /*0008*/ 	.byte	0x04, 0x17
        /*000a*/ 	.short	(.L_814 - .L_813)
.L_813:
        /*000c*/ 	.word	0x00000000
        /*0010*/ 	.short	0x0005
        /*0012*/ 	.short	0x0020
        /*0014*/ 	.byte	0x00, 0xf0, 0x61, 0x00


	//----- nvinfo : EIATTR_KPARAM_INFO
	.align		4
.L_814:
        /*0018*/ 	.byte	0x04, 0x17
        /*001a*/ 	.short	(.L_816 - .L_815)
.L_815:
        /*001c*/ 	.word	0x00000000
        /*0020*/ 	.short	0x0004
        /*0022*/ 	.short	0x0018
        /*0024*/ 	.byte	0x00, 0xf0, 0x11, 0x00


	//----- nvinfo : EIATTR_KPARAM_INFO
	.align		4
.L_816:
        /*0028*/ 	.byte	0x04, 0x17
        /*002a*/ 	.short	(.L_818 - .L_817)
.L_817:
        /*002c*/ 	.word	0x00000000
        /*0030*/ 	.short	0x0003
        /*0032*/ 	.short	0x0014
        /*0034*/ 	.byte	0x00, 0xf0, 0x05, 0x00


	//----- nvinfo : EIATTR_KPARAM_INFO
	.align		4
.L_818:
        /*0038*/ 	.byte	0x04, 0x17
        /*003a*/ 	.short	(.L_820 - .L_819)
.L_819:
        /*003c*/ 	.word	0x00000000
        /*0040*/ 	.short	0x0002
        /*0042*/ 	.short	0x0010
        /*0044*/ 	.byte	0x00, 0xf0, 0x11, 0x00


	//----- nvinfo : EIATTR_KPARAM_INFO
	.align		4
.L_820:
        /*0048*/ 	.byte	0x04, 0x17
        /*004a*/ 	.short	(.L_822 - .L_821)
.L_821:
        /*004c*/ 	.word	0x00000000
        /*0050*/ 	.short	0x0001
        /*0052*/ 	.short	0x0008
        /*0054*/ 	.byte	0x00, 0xf5, 0x21, 0x00


	//----- nvinfo : EIATTR_KPARAM_INFO
	.align		4
.L_822:
        /*0058*/ 	.byte	0x04, 0x17
        /*005a*/ 	.short	(.L_824 - .L_823)
.L_823:
        /*005c*/ 	.word	0x00000000
        /*0060*/ 	.short	0x0000
        /*0062*/ 	.short	0x0000
        /*0064*/ 	.byte	0x00, 0xf0, 0x11, 0x00


	//----- nvinfo : EIATTR_SPARSE_MMA_MASK
	.align		4
.L_824:
        /*0068*/ 	.byte	0x03, 0x50
        /*006a*/ 	.short	0x0000


	//----- nvinfo : EIATTR_MAXREG_COUNT
	.align		4
        /*006c*/ 	.byte	0x03, 0x1b
        /*006e*/ 	.short	0x00ff


	//----- nvinfo : EIATTR_NUM_BARRIERS
	.align		4
        /*0070*/ 	.byte	0x02, 0x4c
        /*0072*/ 	.byte	0x01
	.zero		1


	//----- nvinfo : EIATTR_MERCURY_ISA_VERSION
	.align		4
        /*0074*/ 	.byte	0x03, 0x5f
        /*0076*/ 	.short	0x0101


	//----- nvinfo : EIATTR_COOP_GROUP_MASK_REGIDS
	.align		4
        /*0078*/ 	.byte	0x04, 0x29
        /*007a*/ 	.short	(.L_826 - .L_825)


	//   ....[0]....
.L_825:
        /*007c*/ 	.word	0xffffffff


	//   ....[1]....
        /*0080*/ 	.word	0xffffffff


	//   ....[2]....
        /*0084*/ 	.word	0xffffffff


	//   ....[3]....
        /*0088*/ 	.word	0xffffffff


	//   ....[4]....
        /*008c*/ 	.word	0xffffffff


	//   ....[5]....
        /*0090*/ 	.word	0xffffffff


	//   ....[6]....
        /*0094*/ 	.word	0xffffffff


	//   ....[7]....
        /*0098*/ 	.word	0xffffffff


	//   ....[8]....
        /*009c*/ 	.word	0xffffffff


	//   ....[9]....
        /*00a0*/ 	.word	0xffffffff


	//   ....[10]....
        /*00a4*/ 	.word	0xffffffff


	//   ....[11]....
        /*00a8*/ 	.word	0xffffffff


	//   ....[12]....
        /*00ac*/ 	.word	0xffffffff


	//   ....[13]....
        /*00b0*/ 	.word	0xffffffff


	//   ....[14]....
        /*00b4*/ 	.word	0xffffffff


	//----- nvinfo : EIATTR_COOP_GROUP_INSTR_OFFSETS
	.align		4
.L_826:
        /*00b8*/ 	.byte	0x04, 0x28
        /*00ba*/ 	.short	(.L_828 - .L_827)


	//   ....[0]....
.L_827:
        /*00bc*/ 	.word	0x00002100


	//   ....[1]....
        /*00c0*/ 	.word	0x00002160


	//   ....[2]....
        /*00c4*/ 	.word	0x000021c0


	//   ....[3]....
        /*00c8*/ 	.word	0x00002220


	//   ....[4]....
        /*00cc*/ 	.word	0x00002280


	//   ....[5]....
        /*00d0*/ 	.word	0x00002410


	//   ....[6]....
        /*00d4*/ 	.word	0x000024b0


	//   ....[7]....
        /*00d8*/ 	.word	0x00002520


	//   ....[8]....
        /*00dc*/ 	.word	0x00002560


	//   ....[9]....
        /*00e0*/ 	.word	0x000025b0


	//   ....[10]....
        /*00e4*/ 	.word	0x000226c0


	//   ....[11]....
        /*00e8*/ 	.word	0x00022720


	//   ....[12]....
        /*00ec*/ 	.word	0x00022780


	//   ....[13]....
        /*00f0*/ 	.word	0x000227e0


	//   ....[14]....
        /*00f4*/ 	.word	0x00022840


	//----- nvinfo : EIATTR_VRC_CTA_INIT_COUNT
	.align		4
.L_828:
        /*00f8*/ 	.byte	0x02, 0x4a
	.zero		1
	.zero		1


	//----- nvinfo : EIATTR_EXIT_INSTR_OFFSETS
	.align		4
        /*00fc*/ 	.byte	0x04, 0x1c
        /*00fe*/ 	.short	(.L_830 - .L_829)


	//   ....[0]....
.L_829:
        /*0100*/ 	.word	0x00000080


	//   ....[1]....
        /*0104*/ 	.word	0x000000c0


	//   ....[2]....
        /*0108*/ 	.word	0x00022960


	//   ....[3]....
        /*010c*/ 	.word	0x000229b0


	//----- nvinfo : EIATTR_MAX_THREADS
	.align		4
.L_830:
        /*0110*/ 	.byte	0x04, 0x05
        /*0112*/ 	.short	(.L_832 - .L_831)
.L_831:
        /*0114*/ 	.word	0x00000100
        /*0118*/ 	.word	0x00000001
        /*011c*/ 	.word	0x00000001


	//----- nvinfo : EIATTR_CRS_STACK_SIZE
	.align		4
.L_832:
        /*0120*/ 	.byte	0x04, 0x1e
        /*0122*/ 	.short	(.L_834 - .L_833)
.L_833:
        /*0124*/ 	.word	0x00000000


	//----- nvinfo : EIATTR_CBANK_PARAM_SIZE
	.align		4
.L_834:
        /*0128*/ 	.byte	0x03, 0x19
        /*012a*/ 	.short	0x0038


	//----- nvinfo : EIATTR_PARAM_CBANK
	.align		4
        /*012c*/ 	.byte	0x04, 0x0a
        /*012e*/ 	.short	(.L_836 - .L_835)
	.align		4
.L_835:
        /*0130*/ 	.word	index@(.nv.constant0._ZN3cub18CUB_300001_SM_10006detail6reduce28DeviceReduceSingleTileKernelINS2_10policy_hubIijN4cuda3std3__44plusIiEEE10Policy1000EN6thrust24THRUST_300001_SM_1000_NS17counting_iteratorIiNSD_11use_defaultESF_SF_EEPijS9_ii19active_edge_counterEEvT0_T1_T2_T3_T4_T6_)
        /*0134*/ 	.short	0x0380
        /*0136*/ 	.short	0x0038


	//----- nvinfo : EIATTR_SW_WAR
	.align		4
.L_836:
        /*0138*/ 	.byte	0x04, 0x36
        /*013a*/ 	.short	(.L_838 - .L_837)
.L_837:
        /*013c*/ 	.word	0x00000008
.L_838:


//--------------------- .nv.info._ZN3cub18CUB_300001_SM_10006detail6reduce28DeviceReduceSingleTileKernelINS2_10policy_hubIlyN4cuda3std3__44plusIlEEE10Policy1000EPlSC_iS9_llNS7_10__identityEEEvT0_T1_T2_T3_T4_T6_ --------------------------
	.section	.nv.info._ZN3cub18CUB_300001_SM_10006detail6reduce28DeviceReduceSingleTileKernelINS2_10policy_hubIlyN4cuda3std3__44plusIlEEE10Policy1000EPlSC_iS9_llNS7_10__identityEEEvT0_T1_T2_T3_T4_T6_,"",@"SHT_CUDA_INFO"
	.sectionflags	@""
	.align	4


	//----- nvinfo : EIATTR_CUDA_API_VERSION
	.align		4
        /*0000*/ 	.byte	0x04, 0x37
        /*0002*/ 	.short	(.L_840 - .L_839)
.L_839:
        /*0004*/ 	.word	0x00000082


	//----- nvinfo : EIATTR_KPARAM_INFO
	.align		4
.L_840:
        /*0008*/ 	.byte	0x04, 0x17
        /*000a*/ 	.short	(.L_842 - .L_841)
.L_841:
        /*000c*/ 	.word	0x00000000
        /*0010*/ 	.short	0x0005
        /*0012*/ 	.short	0x0020
        /*0014*/ 	.byte	0x00, 0xf0, 0x05, 0x00


	//----- nvinfo : EIATTR_KPARAM_INFO
	.align		4
.L_842:
        /*0018*/ 	.byte	0x04, 0x17
        /*001a*/ 	.short	(.L_844 - .L_843)
.L_843:
        /*001c*/ 	.word	0x00000000
        /*0020*/ 	.short	0x0004
        /*0022*/ 	.short	0x0018
        /*0024*/ 	.byte	0x00, 0xf0, 0x21, 0x00


	//----- nvinfo : EIATTR_KPARAM_INFO
	.align		4
.L_844:
        /*0028*/ 	.byte	0x04, 0x17
        /*002a*/ 	.short	(.L_846 - .L_845)
.L_845:
        /*002c*/ 	.word	0x00000000
        /*0030*/ 	.short	0x0003
        /*0032*/ 	.short	0x0014
        /*0034*/ 	.byte	0x00, 0xf0, 0x05, 0x00


	//----- nvinfo : EIATTR_KPARAM_INFO
	.align		4
.L_846:
        /*0038*/ 	.byte	0x04, 0x17
        /*003a*/ 	.short	(.L_848 - .L_847)
.L_847:
        /*003c*/ 	.word	0x00000000
        /*0040*/ 	.short	0x0002
        /*0042*/ 	.short	0x0010
        /*0044*/ 	.byte	0x00, 0xf0, 0x11, 0x00


	//----- nvinfo : EIATTR_KPARAM_INFO
	.align		4
.L_848:
        /*0048*/ 	.byte	0x04, 0x17
        /*004a*/ 	.short	(.L_850 - .L_849)
.L_849:
        /*004c*/ 	.word	0x00000000
        /*0050*/ 	.short	0x0001
        /*0052*/ 	.short	0x0008
        /*0054*/ 	.byte	0x00, 0xf5, 0x21, 0x00


	//----- nvinfo : EIATTR_KPARAM_INFO
	.align		4
.L_850:
        /*0058*/ 	.byte	0x04, 0x17
        /*005a*/ 	.short	(.L_852 - .L_851)
.L_851:
        /*005c*/ 	.word	0x00000000
        /*0060*/ 	.short	0x0000
        /*0062*/ 	.short	0x0000
        /*0064*/ 	.byte	0x00, 0xf5, 0x21, 0x00


	//----- nvinfo : EIATTR_SPARSE_MMA_MASK
	.align		4
.L_852:
        /*0068*/ 	.byte	0x03, 0x50
        /*006a*/ 	.short	0x0000


	//----- nvinfo : EIATTR_MAXREG_COUNT
	.align		4
        /*006c*/ 	.byte	0x03, 0x1b
        /*006e*/ 	.short	0x0080


	//----- nvinfo : EIATTR_NUM_BARRIERS
	.align		4
        /*0070*/ 	.byte	0x02, 0x4c
        /*0072*/ 	.byte	0x01
	.zero		1


	//----- nvinfo : EIATTR_MERCURY_ISA_VERSION
	.align		4
        /*0074*/ 	.byte	0x03, 0x5f
        /*0076*/ 	.short	0x0101


	//----- nvinfo : EIATTR_COOP_GROUP_MASK_REGIDS
	.align		4
        /*0078*/ 	.byte	0x04, 0x29
        /*007a*/ 	.short	(.L_854 - .L_853)


	//   ....[0]....
.L_853:
        /*007c*/ 	.word	0xffffffff


	//   ....[1]....
        /*0080*/ 	.word	0xffffffff


	//   ....[2]....
        /*0084*/ 	.word	0xffffffff


	//   ....[3]....
        /*0088*/ 	.word	0xffffffff


	//   ....[4]....
        /*008c*/ 	.word	0xffffffff


	//   ....[5]....
        /*0090*/ 	.word	0xffffffff


	//   ....[6]....
        /*0094*/ 	.word	0xffffffff


	//   ....[7]....
        /*0098*/ 	.word	0xffffffff


	//   ....[8]....
        /*009c*/ 	.word	0xffffffff


	//   ....[9]....
        /*00a0*/ 	.word	0xffffffff


	//   ....[10]....
        /*00a4*/ 	.word	0xffffffff


	//   ....[11]....
        /*00a8*/ 	.word	0xffffffff


	//   ....[12]....
        /*00ac*/ 	.word	0xffffffff


	//   ....[13]....
        /*00b0*/ 	.word	0xffffffff


	//   ....[14]....
        /*00b4*/ 	.word	0xffffffff


	//   ....[15]....
        /*00b8*/ 	.word	0xffffffff


	//   ....[16]....
        /*00bc*/ 	.word	0xffffffff


	//   ....[17]....
        /*00c0*/ 	.word	0xffffffff


	//   ....[18]....
        /*00c4*/ 	.word	0xffffffff


	//   ....[19]....
        /*00c8*/ 	.word	0xffffffff


	//   ....[20]....
        /*00cc*/ 	.word	0xffffffff


	//   ....[21]....
        /*00d0*/ 	.word	0xffffffff


	//   ....[22]....
        /*00d4*/ 	.word	0xffffffff


	//   ....[23]....
        /*00d8*/ 	.word	0xffffffff


	//   ....[24]....
        /*00dc*/ 	.word	0xffffffff


	//   ....[25]....
        /*00e0*/ 	.word	0xffffffff


	//   ....[26]....
        /*00e4*/ 	.word	0xffffffff


	//   ....[27]....
        /*00e8*/ 	.word	0xffffffff


	//   ....[28]....
        /*00ec*/ 	.word	0xffffffff


	//   ....[29]....
        /*00f0*/ 	.word	0xffffffff


	//----- nvinfo : EIATTR_COOP_GROUP_INSTR_OFFSETS
	.align		4
.L_854:
        /*00f4*/ 	.byte	0x04, 0x28
        /*00f6*/ 	.short	(.L_856 - .L_855)


	//   ....[0]....
.L_855:
        /*00f8*/ 	.word	0x00000970


	//   ....[1]....
        /*00fc*/ 	.word	0x00000980


	//   ....[2]....
        /*0100*/ 	.word	0x000009e0


	//   ....[3]....
        /*0104*/ 	.word	0x00000a00


	//   ....[4]....
        /*0108*/ 	.word	0x00000a50


	//   ....[5]....
        /*010c*/ 	.word	0x00000a70


	//   ....[6]....
        /*0110*/ 	.word	0x00000ab0


	//   ....[7]....
        /*0114*/ 	.word	0x00000af0


	//   ....[8]....
        /*0118*/ 	.word	0x00000b40


	//   ....[9]....
        /*011c*/ 	.word	0x00000b80


	//   ....[10]....
        /*0120*/ 	.word	0x00000e80


	//   ....[11]....
        /*0124*/ 	.word	0x00000e90


	//   ....[12]....
        /*0128*/ 	.word	0x00000f10


	//   ....[13]....
        /*012c*/ 	.word	0x00000f30


	//   ....[14]....
        /*0130*/ 	.word	0x00000f70


	//   ....[15]....
        /*0134*/ 	.word	0x00000fb0


	//   ....[16]....
        /*0138*/ 	.word	0x00001010


	//   ....[17]....
        /*013c*/ 	.word	0x00001040


	//   ....[18]....
        /*0140*/ 	.word	0x00001080


	//   ....[19]....
        /*0144*/ 	.word	0x000010c0


	//   ....[20]....
        /*0148*/ 	.word	0x000021b0


	//   ....[21]....
        /*014c*/ 	.word	0x000021c0


	//   ....[22]....
        /*0150*/ 	.word	0x00002240


	//   ....[23]....
        /*0154*/ 	.word	0x00002250


	//   ....[24]....
        /*0158*/ 	.word	0x000022b0


	//   ....[25]....
        /*015c*/ 	.word	0x000022d0


	//   ....[26]....
        /*0160*/ 	.word	0x00002310


	//   ....[27]....
        /*0164*/ 	.word	0x00002340


	//   ....[28]....
        /*0168*/ 	.word	0x00002380


	//   ....[29]....
        /*016c*/ 	.word	0x000023e0


	//----- nvinfo : EIATTR_VRC_CTA_INIT_COUNT
	.align		4
.L_856:
        /*0170*/ 	.byte	0x02, 0x4a
	.zero		1
	.zero		1


	//----- nvinfo : EIATTR_EXIT_INSTR_OFFSETS
	.align		4
        /*0174*/ 	.byte	0x04, 0x1c
        /*0176*/ 	.short	(.L_858 - .L_857)


	//   ....[0]....
.L_857:
        /*0178*/ 	.word	0x00000080


	//   ....[1]....
        /*017c*/ 	.word	0x000000c0


	//   ....[2]....
        /*0180*/ 	.word	0x00002650


	//   ....[3]....
        /*0184*/ 	.word	0x000026b0


	//----- nvinfo : EIATTR_MAX_THREADS
	.align		4
.L_858:
        /*0188*/ 	.byte	0x04, 0x05
        /*018a*/ 	.short	(.L_860 - .L_859)
.L_859:
        /*018c*/ 	.word	0x00000200
        /*0190*/ 	.word	0x00000001
        /*0194*/ 	.word	0x00000001


	//----- nvinfo : EIATTR_CRS_STACK_SIZE
	.align		4
.L_860:
        /*0198*/ 	.byte	0x04, 0x1e
        /*019a*/ 	.short	(.L_862 - .L_861)
.L_861:
        /*019c*/ 	.word	0x00000000


	//----- nvinfo : EIATTR_CBANK_PARAM_SIZE
	.align		4
.L_862:
        /*01a0*/ 	.byte	0x03, 0x19
        /*01a2*/ 	.short	0x0021


	//----- nvinfo : EIATTR_PARAM_CBANK
	.align		4
        /*01a4*/ 	.byte	0x04, 0x0a
        /*01a6*/ 	.short	(.L_864 - .L_863)
	.align		4
.L_863:
        /*01a8*/ 	.word	index@(.nv.constant0._ZN3cub18CUB_300001_SM_10006detail6reduce28DeviceReduceSingleTileKernelINS2_10policy_hubIlyN4cuda3std3__44plusIlEEE10Policy1000EPlSC_iS9_llNS7_10__identityEEEvT0_T1_T2_T3_T4_T6_)
        /*01ac*/ 	.short	0x0380
        /*01ae*/ 	.short	0x0021


	//----- nvinfo : EIATTR_SW_WAR
	.align		4
.L_864:
        /*01b0*/ 	.byte	0x04, 0x36
        /*01b2*/ 	.short	(.L_866 - .L_865)
.L_865:
        /*01b4*/ 	.word	0x00000008
.L_866:


//--------------------- .nv.info._ZN3cub18CUB_300001_SM_10006detail6reduce18DeviceReduceKernelINS2_10policy_hubIlyN4cuda3std3__44plusIlEEE10Policy1000EN6thrust24THRUST_300001_SM_1000_NS18transform_iteratorI9is_activeNSD_10device_ptrIiEEllEEyS9_lNS7_10__identityEEEvT0_PT3_T1_NS0_13GridEvenShareISN_EET2_T4_ --------------------------
	.section	.nv.info._ZN3cub18CUB_300001_SM_10006detail6reduce18DeviceReduceKernelINS2_10policy_hubIlyN4cuda3std3__44plusIlEEE10Policy1000EN6thrust24THRUST_300001_SM_1000_NS18transform_iteratorI9is_activeNSD_10device_ptrIiEEllEEyS9_lNS7_10__identityEEEvT0_PT3_T1_NS0_13GridEvenShareISN_EET2_T4_,"",@"SHT_CUDA_INFO"
	.sectionflags	@""
	.align	4


	//----- nvinfo : EIATTR_CUDA_API_VERSION
	.align		4
        /*0000*/ 	.byte	0x04, 0x37
        /*0002*/ 	.short	(.L_868 - .L_867)
.L_867:
        /*0004*/ 	.word	0x00000082


	//----- nvinfo : EIATTR_KPARAM_INFO
	.align		4
.L_868:
        /*0008*/ 	.byte	0x04, 0x17
        /*000a*/ 	.short	(.L_870 - .L_869)
.L_869:
        /*000c*/ 	.word	0x00000000
        /*0010*/ 	.short	0x0005
        /*0012*/ 	.short	0x0069
        /*0014*/ 	.byte	0x00, 0xf0, 0x05, 0x00


	//----- nvinfo : EIATTR_KPARAM_INFO
	.align		4
.L_870:
        /*0018*/ 	.byte	0x04, 0x17
        /*001a*/ 	.short	(.L_872 - .L_871)
.L_871:
        /*001c*/ 	.word	0x00000000
        /*0020*/ 	.short	0x0004
        /*0022*/ 	.short	0x0068
        /*0024*/ 	.byte	0x00, 0xf0, 0x05, 0x00


	//----- nvinfo : EIATTR_KPARAM_INFO
	.align		4
.L_872:
        /*0028*/ 	.byte	0x04, 0x17
        /*002a*/ 	.short	(.L_874 - .L_873)
.L_873:
        /*002c*/ 	.word	0x00000000
        /*0030*/ 	.short	0x0003
        /*0032*/ 	.short	0x0020
        /*0034*/ 	.byte	0x00, 0xf0, 0x21, 0x01


	//----- nvinfo : EIATTR_KPARAM_INFO
	.align		4
.L_874:
        /*0038*/ 	.byte	0x04, 0x17
        /*003a*/ 	.short	(.L_876 - .L_875)
.L_875:
        /*003c*/ 	.word	0x00000000
        /*0040*/ 	.short	0x0002
        /*0042*/ 	.short	0x0018
        /*0044*/ 	.byte	0x00, 0xf0, 0x21, 0x00


	//----- nvinfo : EIATTR_KPARAM_INFO
	.align		4
.L_876:
        /*0048*/ 	.byte	0x04, 0x17
        /*004a*/ 	.short	(.L_878 - .L_877)
.L_877:
        /*004c*/ 	.word	0x00000000
        /*0050*/ 	.short	0x0001
        /*0052*/ 	.short	0x0010
        /*0054*/ 	.byte	0x00, 0xf5, 0x21, 0x00


	//----- nvinfo : EIATTR_KPARAM_INFO
	.align		4
.L_878:
        /*0058*/ 	.byte	0x04, 0x17
        /*005a*/ 	.short	(.L_880 - .L_879)
.L_879:
        /*005c*/ 	.word	0x00000000
        /*0060*/ 	.short	0x0000
        /*0062*/ 	.short	0x0000
        /*0064*/ 	.byte	0x00, 0xf0, 0x41, 0x00


	//----- nvinfo : EIATTR_SPARSE_MMA_MASK
	.align		4
.L_880:
        /*0068*/ 	.byte	0x03, 0x50
        /*006a*/ 	.short	0x0000


	//----- nvinfo : EIATTR_MAXREG_COUNT
	.align		4
        /*006c*/ 	.byte	0x03, 0x1b
        /*006e*/ 	.short	0x0080


	//----- nvinfo : EIATTR_NUM_BARRIERS
	.align		4
        /*0070*/ 	.byte	0x02, 0x4c
        /*0072*/ 	.byte	0x01
	.zero		1


	//----- nvinfo : EIATTR_MERCURY_ISA_VERSION
	.align		4
        /*0074*/ 	.byte	0x03, 0x5f
        /*0076*/ 	.short	0x0101


	//----- nvinfo : EIATTR_COOP_GROUP_MASK_REGIDS
	.align		4
        /*0078*/ 	.byte	0x04, 0x29
        /*007a*/ 	.short	(.L_882 - .L_881)


	//   ....[0]....
.L_881:
        /*007c*/ 	.word	0xffffffff


	//   ....[1]....
        /*0080*/ 	.word	0xffffffff


	//   ....[2]....
        /*0084*/ 	.word	0xffffffff


	//   ....[3]....
        /*0088*/ 	.word	0xffffffff


	//   ....[4]....
        /*008c*/ 	.word	0xffffffff


	//   ....[5]....
        /*0090*/ 	.word	0xffffffff


	//   ....[6]....
        /*0094*/ 	.word	0xffffffff


	//   ....[7]....
        /*0098*/ 	.word	0xffffffff


	//   ....[8]....
        /*009c*/ 	.word	0xffffffff


	//   ....[9]....
        /*00a0*/ 	.word	0xffffffff


	//   ....[10]....
        /*00a4*/ 	.word	0xffffffff


	//   ....[11]....
        /*00a8*/ 	.word	0xffffffff


	//   ....[12]....
        /*00ac*/ 	.word	0xffffffff


	//   ....[13]....
        /*00b0*/ 	.word	0xffffffff


	//   ....[14]....
        /*00b4*/ 	.word	0xffffffff


	//   ....[15]....
        /*00b8*/ 	.word	0xffffffff


	//   ....[16]....
        /*00bc*/ 	.word	0xffffffff


	//   ....[17]....
        /*00c0*/ 	.word	0xffffffff


	//   ....[18]....
        /*00c4*/ 	.word	0xffffffff


	//   ....[19]....
        /*00c8*/ 	.word	0xffffffff


	//   ....[20]....
        /*00cc*/ 	.word	0xffffffff


	//   ....[21]....
        /*00d0*/ 	.word	0xffffffff


	//   ....[22]....
        /*00d4*/ 	.word	0xffffffff


	//   ....[23]....
        /*00d8*/ 	.word	0xffffffff


	//   ....[24]....
        /*00dc*/ 	.word	0xffffffff


	//   ....[25]....
        /*00e0*/ 	.word	0xffffffff


	//   ....[26]....
        /*00e4*/ 	.word	0xffffffff


	//   ....[27]....
        /*00e8*/ 	.word	0xffffffff


	//   ....[28]....
        /*00ec*/ 	.word	0xffffffff


	//   ....[29]....
        /*00f0*/ 	.word	0xffffffff


	//----- nvinfo : EIATTR_COOP_GROUP_INSTR_OFFSETS
	.align		4
.L_882:
        /*00f4*/ 	.byte	0x04, 0x28
        /*00f6*/ 	.short	(.L_884 - .L_883)


	//   ....[0]....
.L_883:
        /*00f8*/ 	.word	0x00000d80


	//   ....[1]....
        /*00fc*/ 	.word	0x00000d90


	//   ....[2]....
        /*0100*/ 	.word	0x00000df0


	//   ....[3]....
        /*0104*/ 	.word	0x00000e10


	//   ....[4]....
        /*0108*/ 	.word	0x00000e60


	//   ....[5]....
        /*010c*/ 	.word	0x00000e80


	//   ....[6]....
        /*0110*/ 	.word	0x00000ec0


	//   ....[7]....
        /*0114*/ 	.word	0x00000f00


	//   ....[8]....
        /*0118*/ 	.word	0x00000f60


	//   ....[9]....
        /*011c*/ 	.word	0x00000fb0


	//   ....[10]....
        /*0120*/ 	.word	0x00001290


	//   ....[11]....
        /*0124*/ 	.word	0x000012a0


	//   ....[12]....
        /*0128*/ 	.word	0x00001330


	//   ....[13]....
        /*012c*/ 	.word	0x00001350


	//   ....[14]....
        /*0130*/ 	.word	0x000013b0


	//   ....[15]....
        /*0134*/ 	.word	0x00001400


	//   ....[16]....
        /*0138*/ 	.word	0x00001450


	//   ....[17]....
        /*013c*/ 	.word	0x00001480


	//   ....[18]....
        /*0140*/ 	.word	0x000014c0


	//   ....[19]....
        /*0144*/ 	.word	0x00001510


	//   ....[20]....
        /*0148*/ 	.word	0x00002d40


	//   ....[21]....
        /*014c*/ 	.word	0x00002d50


	//   ....[22]....
        /*0150*/ 	.word	0x00002dd0


	//   ....[23]....
        /*0154*/ 	.word	0x00002de0


	//   ....[24]....
        /*0158*/ 	.word	0x00002e40


	//   ....[25]....
        /*015c*/ 	.word	0x00002e70


	//   ....[26]....
        /*0160*/ 	.word	0x00002eb0


	//   ....[27]....
        /*0164*/ 	.word	0x00002ee0


	//   ....[28]....
        /*0168*/ 	.word	0x00002f30


	//   ....[29]....
        /*016c*/ 	.word	0x00002f80


	//----- nvinfo : EIATTR_VRC_CTA_INIT_COUNT
	.align		4
.L_884:
        /*0170*/ 	.byte	0x02, 0x4a
	.zero		1
	.zero		1


	//----- nvinfo : EIATTR_EXIT_INSTR_OFFSETS
	.align		4
        /*0174*/ 	.byte	0x04, 0x1c
        /*0176*/ 	.short	(.L_886 - .L_885)


	//   ....[0]....
.L_885:
        /*0178*/ 	.word	0x000031f0


	//   ....[1]....
        /*017c*/ 	.word	0x00003230


	//----- nvinfo : EIATTR_MAX_THREADS
	.align		4
.L_886:
        /*0180*/ 	.byte	0x04, 0x05
        /*0182*/ 	.short	(.L_888 - .L_887)
.L_887:
        /*0184*/ 	.word	0x00000200
        /*0188*/ 	.word	0x00000001
        /*018c*/ 	.word	0x00000001


	//----- nvinfo : EIATTR_CRS_STACK_SIZE
	.align		4
.L_888:
        /*0190*/ 	.byte	0x04, 0x1e
        /*0192*/ 	.short	(.L_890 - .L_889)
.L_889:
        /*0194*/ 	.word	0x00000000


	//----- nvinfo : EIATTR_CBANK_PARAM_SIZE
	.align		4
.L_890:
        /*0198*/ 	.byte	0x03, 0x19
        /*019a*/ 	.short	0x006a


	//----- nvinfo : EIATTR_PARAM_CBANK
	.align		4
        /*019c*/ 	.byte	0x04, 0x0a
        /*019e*/ 	.short	(.L_892 - .L_891)
	.align		4
.L_891:
        /*01a0*/ 	.word	index@(.nv.constant0._ZN3cub18CUB_300001_SM_10006detail6reduce18DeviceReduceKernelINS2_10policy_hubIlyN4cuda3std3__44plusIlEEE10Policy1000EN6thrust24THRUST_300001_SM_1000_NS18transform_iteratorI9is_activeNSD_10device_ptrIiEEllEEyS9_lNS7_10__identityEEEvT0_PT3_T1_NS0_13GridEvenShareISN_EET2_T4_)
        /*01a4*/ 	.short	0x0380
        /*01a6*/ 	.short	0x006a


	//----- nvinfo : EIATTR_SW_WAR
	.align		4
.L_892:
        /*01a8*/ 	.byte	0x04, 0x36
        /*01aa*/ 	.short	(.L_894 - .L_893)
.L_893:
        /*01ac*/ 	.word	0x00000008
.L_894:


//--------------------- .nv.info._ZN3cub18CUB_300001_SM_10006detail6reduce28DeviceReduceSingleTileKernelINS2_10policy_hubIlyN4cuda3std3__44plusIlEEE10Policy1000EN6thrust24THRUST_300001_SM_1000_NS18transform_iteratorI9is_activeNSD_10device_ptrIiEEllEEPlyS9_llNS7_10__identityEEEvT0_T1_T2_T3_T4_T6_ --------------------------
	.section	.nv.info._ZN3cub18CUB_300001_SM_10006detail6reduce28DeviceReduceSingleTileKernelINS2_10policy_hubIlyN4cuda3std3__44plusIlEEE10Policy1000EN6thrust24THRUST_300001_SM_1000_NS18transform_iteratorI9is_activeNSD_10device_ptrIiEEllEEPlyS9_llNS7_10__identityEEEvT0_T1_T2_T3_T4_T6_,"",@"SHT_CUDA_INFO"
	.sectionflags	@""
	.align	4


	//----- nvinfo : EIATTR_CUDA_API_VERSION
	.align		4
        /*0000*/ 	.byte	0x04, 0x37
        /*0002*/ 	.short	(.L_896 - .L_895)
.L_895:
        /*0004*/ 	.word	0x00000082


	//----- nvinfo : EIATTR_KPARAM_INFO
	.align		4
.L_896:
        /*0008*/ 	.byte	0x04, 0x17
        /*000a*/ 	.short	(.L_898 - .L_897)
.L_897:
        /*000c*/ 	.word	0x00000000
        /*0010*/ 	.short	0x0005
        /*0012*/ 	.short	0x0030
        /*0014*/ 	.byte	0x00, 0xf0, 0x05, 0x00


	//----- nvinfo : EIATTR_KPARAM_INFO
	.align		4
.L_898:
        /*0018*/ 	.byte	0x04, 0x17
        /*001a*/ 	.short	(.L_900 - .L_899)
.L_899:
        /*001c*/ 	.word	0x00000000
        /*0020*/ 	.short	0x0004
        /*0022*/ 	.short	0x0028
        /*0024*/ 	.byte	0x00, 0xf0, 0x21, 0x00


	//----- nvinfo : EIATTR_KPARAM_INFO
	.align		4
.L_900:
        /*0028*/ 	.byte	0x04, 0x17
        /*002a*/ 	.short	(.L_902 - .L_901)
.L_901:
        /*002c*/ 	.word	0x00000000
        /*0030*/ 	.short	0x0003
        /*0032*/ 	.short	0x0020
        /*0034*/ 	.byte	0x00, 0xf0, 0x05, 0x00


	//----- nvinfo : EIATTR_KPARAM_INFO
	.align		4
.L_902:
        /*0038*/ 	.byte	0x04, 0x17
        /*003a*/ 	.short	(.L_904 - .L_903)
.L_903:
        /*003c*/ 	.word	0x00000000
        /*0040*/ 	.short	0x0002
        /*0042*/ 	.short	0x0018
        /*0044*/ 	.byte	0x00, 0xf0, 0x21, 0x00


	//----- nvinfo : EIATTR_KPARAM_INFO
	.align		4
.L_904:
        /*0048*/ 	.byte	0x04, 0x17
        /*004a*/ 	.short	(.L_906 - .L_905)
.L_905:
        /*004c*/ 	.word	0x00000000
        /*0050*/ 	.short	0x0001
        /*0052*/ 	.short	0x0010
        /*0054*/ 	.byte	0x00, 0xf5, 0x21, 0x00


	//----- nvinfo : EIATTR_KPARAM_INFO
	.align		4
.L_906:
        /*0058*/ 	.byte	0x04, 0x17
        /*005a*/ 	.short	(.L_908 - .L_907)
.L_907:
        /*005c*/ 	.word	0x00000000
        /*0060*/ 	.short	0x0000
        /*0062*/ 	.short	0x0000
        /*0064*/ 	.byte	0x00, 0xf0, 0x41, 0x00


	//----- nvinfo : EIATTR_SPARSE_MMA_MASK
	.align		4
.L_908:
        /*0068*/ 	.byte	0x03, 0x50
        /*006a*/ 	.short	0x0000


	//----- nvinfo : EIATTR_MAXREG_COUNT
	.align		4
        /*006c*/ 	.byte	0x03, 0x1b
        /*006e*/ 	.short	0x0080


	//----- nvinfo : EIATTR_NUM_BARRIERS
	.align		4
        /*0070*/ 	.byte	0x02, 0x4c
        /*0072*/ 	.byte	0x01
	.zero		1


	//----- nvinfo : EIATTR_MERCURY_ISA_VERSION
	.align		4
        /*0074*/ 	.byte	0x03, 0x5f
        /*0076*/ 	.short	0x0101


	//----- nvinfo : EIATTR_COOP_GROUP_MASK_REGIDS
	.align		4
        /*0078*/ 	.byte	0x04, 0x29
        /*007a*/ 	.short	(.L_910 - .L_909)


	//   ....[0]....
.L_909:
        /*007c*/ 	.word	0xffffffff


	//   ....[1]....
        /*0080*/ 	.word	0xffffffff


	//   ....[2]....
        /*0084*/ 	.word	0xffffffff


	//   ....[3]....
        /*0088*/ 	.word	0xffffffff


	//   ....[4]....
        /*008c*/ 	.word	0xffffffff


	//   ....[5]....
        /*0090*/ 	.word	0xffffffff


	//   ....[6]....
        /*0094*/ 	.word	0xffffffff


	//   ....[7]....
        /*0098*/ 	.word	0xffffffff


	//   ....[8]....
        /*009c*/ 	.word	0xffffffff


	//   ....[9]....
        /*00a0*/ 	.word	0xffffffff


	//   ....[10]....
        /*00a4*/ 	.word	0xffffffff


	//   ....[11]....
        /*00a8*/ 	.word	0xffffffff


	//   ....[12]....
        /*00ac*/ 	.word	0xffffffff


	//   ....[13]....
        /*00b0*/ 	.word	0xffffffff


	//   ....[14]....
        /*00b4*/ 	.word	0xffffffff


	//   ....[15]....
        /*00b8*/ 	.word	0xffffffff


	//   ....[16]....
        /*00bc*/ 	.word	0xffffffff


	//   ....[17]....
        /*00c0*/ 	.word	0xffffffff


	//   ....[18]....
        /*00c4*/ 	.word	0xffffffff


	//   ....[19]....
        /*00c8*/ 	.word	0xffffffff


	//   ....[20]....
        /*00cc*/ 	.word	0xffffffff


	//   ....[21]....
        /*00d0*/ 	.word	0xffffffff


	//   ....[22]....
        /*00d4*/ 	.word	0xffffffff


	//   ....[23]....
        /*00d8*/ 	.word	0xffffffff


	//   ....[24]....
        /*00dc*/ 	.word	0xffffffff


	//   ....[25]....
        /*00e0*/ 	.word	0xffffffff


	//   ....[26]....
        /*00e4*/ 	.word	0xffffffff


	//   ....[27]....
        /*00e8*/ 	.word	0xffffffff


	//   ....[28]....
        /*00ec*/ 	.word	0xffffffff


	//   ....[29]....
        /*00f0*/ 	.word	0xffffffff


	//----- nvinfo : EIATTR_COOP_GROUP_INSTR_OFFSETS
	.align		4
.L_910:
        /*00f4*/ 	.byte	0x04, 0x28
        /*00f6*/ 	.short	(.L_912 - .L_911)


	//   ....[0]....
.L_911:
        /*00f8*/ 	.word	0x00000d00


	//   ....[1]....
        /*00fc*/ 	.word	0x00000d10


	//   ....[2]....
        /*0100*/ 	.word	0x00000d70


	//   ....[3]....
        /*0104*/ 	.word	0x00000d90


	//   ....[4]....
        /*0108*/ 	.word	0x00000de0


	//   ....[5]....
        /*010c*/ 	.word	0x00000e00


	//   ....[6]....
        /*0110*/ 	.word	0x00000e40


	//   ....[7]....
        /*0114*/ 	.word	0x00000e80


	//   ....[8]....
        /*0118*/ 	.word	0x00000ed0


	//   ....[9]....
        /*011c*/ 	.word	0x00000f10


	//   ....[10]....
        /*0120*/ 	.word	0x00001210


	//   ....[11]....
        /*0124*/ 	.word	0x00001220


	//   ....[12]....
        /*0128*/ 	.word	0x000012a0


	//   ....[13]....
        /*012c*/ 	.word	0x000012c0


	//   ....[14]....
        /*0130*/ 	.word	0x00001310


	//   ....[15]....
        /*0134*/ 	.word	0x00001370


	//   ....[16]....
        /*0138*/ 	.word	0x000013b0


	//   ....[17]....
        /*013c*/ 	.word	0x000013e0


	//   ....[18]....
        /*0140*/ 	.word	0x00001430


	//   ....[19]....
        /*0144*/ 	.word	0x00001490


	//   ....[20]....
        /*0148*/ 	.word	0x00002ba0


	//   ....[21]....
        /*014c*/ 	.word	0x00002bb0


	//   ....[22]....
        /*0150*/ 	.word	0x00002c30


	//   ....[23]....
        /*0154*/ 	.word	0x00002c40


	//   ....[24]....
        /*0158*/ 	.word	0x00002ca0


	//   ....[25]....
        /*015c*/ 	.word	0x00002cc0


	//   ....[26]....
        /*0160*/ 	.word	0x00002d00


	//   ....[27]....
        /*0164*/ 	.word	0x00002d30


	//   ....[28]....
        /*0168*/ 	.word	0x00002d80


	//   ....[29]....
        /*016c*/ 	.word	0x00002dd0


	//----- nvinfo : EIATTR_VRC_CTA_INIT_COUNT
	.align		4
.L_912:
        /*0170*/ 	.byte	0x02, 0x4a
	.zero		1
	.zero		1


	//----- nvinfo : EIATTR_EXIT_INSTR_OFFSETS
	.align		4
        /*0174*/ 	.byte	0x04, 0x1c
        /*0176*/ 	.short	(.L_914 - .L_913)


	//   ....[0]....
.L_913:
        /*0178*/ 	.word	0x000000a0


	//   ....[1]....
        /*017c*/ 	.word	0x000000e0


	//   ....[2]....
        /*0180*/ 	.word	0x00003030


	//   ....[3]....
        /*0184*/ 	.word	0x00003090


	//----- nvinfo : EIATTR_MAX_THREADS
	.align		4
.L_914:
        /*0188*/ 	.byte	0x04, 0x05
        /*018a*/ 	.short	(.L_916 - .L_915)
.L_915:
        /*018c*/ 	.word	0x00000200
        /*0190*/ 	.word	0x00000001
        /*0194*/ 	.word	0x00000001


	//----- nvinfo : EIATTR_CRS_STACK_SIZE
	.align		4
.L_916:
        /*0198*/ 	.byte	0x04, 0x1e
        /*019a*/ 	.short	(.L_918 - .L_917)
.L_917:
        /*019c*/ 	.word	0x00000000


	//----- nvinfo : EIATTR_CBANK_PARAM_SIZE
	.align		4
.L_918:
        /*01a0*/ 	.byte	0x03, 0x19
        /*01a2*/ 	.short	0x0031


	//----- nvinfo : EIATTR_PARAM_CBANK
	.align		4
        /*01a4*/ 	.byte	0x04, 0x0a
        /*01a6*/ 	.short	(.L_920 - .L_919)
	.align		4
.L_919:
        /*01a8*/ 	.word	index@(.nv.constant0._ZN3cub18CUB_300001_SM_10006detail6reduce28DeviceReduceSingleTileKernelINS2_10policy_hubIlyN4cuda3std3__44plusIlEEE10Policy1000EN6thrust24THRUST_300001_SM_1000_NS18transform_iteratorI9is_activeNSD_10device_ptrIiEEllEEPlyS9_llNS7_10__identityEEEvT0_T1_T2_T3_T4_T6_)
        /*01ac*/ 	.short	0x0380
        /*01ae*/ 	.short	0x0031


	//----- nvinfo : EIATTR_SW_WAR
	.align		4
.L_920:
        /*01b0*/ 	.byte	0x04, 0x36
        /*01b2*/ 	.short	(.L_922 - .L_921)
.L_921:
        /*01b4*/ 	.word	0x00000008
.L_922:


//--------------------- .nv.info._ZN3cub18CUB_300001_SM_10006detail6reduce28DeviceReduceSingleTileKernelINS2_10policy_hubIljN4cuda3std3__44plusIlEEE10Policy1000EPlSC_iS9_llNS7_10__identityEEEvT0_T1_T2_T3_T4_T6_ --------------------------
	.section	.nv.info._ZN3cub18CUB_300001_SM_10006detail6reduce28DeviceReduceSingleTileKernelINS2_10policy_hubIljN4cuda3std3__44plusIlEEE10Policy1000EPlSC_iS9_llNS7_10__identityEEEvT0_T1_T2_T3_T4_T6_,"",@"SHT_CUDA_INFO"
	.sectionflags	@""
	.align	4


	//----- nvinfo : EIATTR_CUDA_API_VERSION
	.align		4
        /*0000*/ 	.byte	0x04, 0x37
        /*0002*/ 	.short	(.L_924 - .L_923)
.L_923:
        /*0004*/ 	.word	0x00000082


	//----- nvinfo : EIATTR_KPARAM_INFO
	.align		4
.L_924:
        /*0008*/ 	.byte	0x04, 0x17
        /*000a*/ 	.short	(.L_926 - .L_925)
.L_925:
        /*000c*/ 	.word	0x00000000
        /*0010*/ 	.short	0x0005
        /*0012*/ 	.short	0x0020
        /*0014*/ 	.byte	0x00, 0xf0, 0x05, 0x00


	//----- nvinfo : EIATTR_KPARAM_INFO
	.align		4
.L_926:
        /*0018*/ 	.byte	0x04, 0x17
        /*001a*/ 	.short	(.L_928 - .L_927)
.L_927:
        /*001c*/ 	.word	0x00000000
        /*0020*/ 	.short	0x0004
        /*0022*/ 	.short	0x0018
        /*0024*/ 	.byte	0x00, 0xf0, 0x21, 0x00


	//----- nvinfo : EIATTR_KPARAM_INFO
	.align		4
.L_928:
        /*0028*/ 	.byte	0x04, 0x17
        /*002a*/ 	.short	(.L_930 - .L_929)
.L_929:
        /*002c*/ 	.word	0x00000000
        /*0030*/ 	.short	0x0003
        /*0032*/ 	.short	0x0014
        /*0034*/ 	.byte	0x00, 0xf0, 0x05, 0x00


	//----- nvinfo : EIATTR_KPARAM_INFO
	.align		4
.L_930:
        /*0038*/ 	.byte	0x04, 0x17
        /*003a*/ 	.short	(.L_932 - .L_931)
.L_931:
        /*003c*/ 	.word	0x00000000
        /*0040*/ 	.short	0x0002
        /*0042*/ 	.short	0x0010
        /*0044*/ 	.byte	0x00, 0xf0, 0x11, 0x00


	//----- nvinfo : EIATTR_KPARAM_INFO
	.align		4
.L_932:
        /*0048*/ 	.byte	0x04, 0x17
        /*004a*/ 	.short	(.L_934 - .L_933)
.L_933:
        /*004c*/ 	.word	0x00000000
        /*0050*/ 	.short	0x0001
        /*0052*/ 	.short	0x0008
        /*0054*/ 	.byte	0x00, 0xf5, 0x21, 0x00


	//----- nvinfo : EIATTR_KPARAM_INFO
	.align		4
.L_934:
        /*0058*/ 	.byte	0x04, 0x17
        /*005a*/ 	.short	(.L_936 - .L_935)
.L_935:
        /*005c*/ 	.word	0x00000000
        /*0060*/ 	.short	0x0000
        /*0062*/ 	.short	0x0000
        /*0064*/ 	.byte	0x00, 0xf5, 0x21, 0x00


	//----- nvinfo : EIATTR_SPARSE_MMA_MASK
	.align		4
.L_936:
        /*0068*/ 	.byte	0x03, 0x50
        /*006a*/ 	.short	0x0000


	//----- nvinfo : EIATTR_MAXREG_COUNT
	.align		4
        /*006c*/ 	.byte	0x03, 0x1b
        /*006e*/ 	.short	0x0080


	//----- nvinfo : EIATTR_NUM_BARRIERS
	.align		4
        /*0070*/ 	.byte	0x02, 0x4c
        /*0072*/ 	.byte	0x01
	.zero		1


	//----- nvinfo : EIATTR_MERCURY_ISA_VERSION
	.align		4
        /*0074*/ 	.byte	0x03, 0x5f
        /*0076*/ 	.short	0x0101


	//----- nvinfo : EIATTR_COOP_GROUP_MASK_REGIDS
	.align		4
        /*0078*/ 	.byte	0x04, 0x29
        /*007a*/ 	.short	(.L_938 - .L_937)


	//   ....[0]....
.L_937:
        /*007c*/ 	.word	0xffffffff


	//   ....[1]....
        /*0080*/ 	.word	0xffffffff


	//   ....[2]....
        /*0084*/ 	.word	0xffffffff


	//   ....[3]....
        /*0088*/ 	.word	0xffffffff


	//   ....[4]....
        /*008c*/ 	.word	0xffffffff


	//   ....[5]....
        /*0090*/ 	.word	0xffffffff


	//   ....[6]....
        /*0094*/ 	.word	0xffffffff


	//   ....[7]....
        /*0098*/ 	.word	0xffffffff


	//   ....[8]....
        /*009c*/ 	.word	0xffffffff


	//   ....[9]....
        /*00a0*/ 	.word	0xffffffff


	//   ....[10]....
        /*00a4*/ 	.word	0xffffffff


	//   ....[11]....
        /*00a8*/ 	.word	0xffffffff


	//   ....[12]....
        /*00ac*/ 	.word	0xffffffff


	//   ....[13]....
        /*00b0*/ 	.word	0xffffffff


	//   ....[14]....
        /*00b4*/ 	.word	0xffffffff


	//   ....[15]....
        /*00b8*/ 	.word	0xffffffff


	//   ....[16]....
        /*00bc*/ 	.word	0xffffffff


	//   ....[17]....
        /*00c0*/ 	.word	0xffffffff


	//   ....[18]....
        /*00c4*/ 	.word	0xffffffff


	//   ....[19]....
        /*00c8*/ 	.word	0xffffffff


	//   ....[20]....
        /*00cc*/ 	.word	0xffffffff


	//   ....[21]....
        /*00d0*/ 	.word	0xffffffff


	//   ....[22]....
        /*00d4*/ 	.word	0xffffffff


	//   ....[23]....
        /*00d8*/ 	.word	0xffffffff


	//   ....[24]....
        /*00dc*/ 	.word	0xffffffff


	//   ....[25]....
        /*00e0*/ 	.word	0xffffffff


	//   ....[26]....
        /*00e4*/ 	.word	0xffffffff


	//   ....[27]....
        /*00e8*/ 	.word	0xffffffff


	//   ....[28]....
        /*00ec*/ 	.word	0xffffffff


	//   ....[29]....
        /*00f0*/ 	.word	0xffffffff


	//----- nvinfo : EIATTR_COOP_GROUP_INSTR_OFFSETS
	.align		4
.L_938:
        /*00f4*/ 	.byte	0x04, 0x28
        /*00f6*/ 	.short	(.L_940 - .L_939)


	//   ....[0]....
.L_939:
        /*00f8*/ 	.word	0x00000970


	//   ....[1]....
        /*00fc*/ 	.word	0x00000980


	//   ....[2]....
        /*0100*/ 	.word	0x000009e0


	//   ....[3]....
        /*0104*/ 	.word	0x00000a00


	//   ....[4]....
        /*0108*/ 	.word	0x00000a50


	//   ....[5]....
        /*010c*/ 	.word	0x00000a70


	//   ....[6]....
        /*0110*/ 	.word	0x00000ab0


	//   ....[7]....
        /*0114*/ 	.word	0x00000af0


	//   ....[8]....
        /*0118*/ 	.word	0x00000b40


	//   ....[9]....
        /*011c*/ 	.word	0x00000b80


	//   ....[10]....
        /*0120*/ 	.word	0x00000e80


	//   ....[11]....
        /*0124*/ 	.word	0x00000e90


	//   ....[12]....
        /*0128*/ 	.word	0x00000f10


	//   ....[13]....
        /*012c*/ 	.word	0x00000f30


	//   ....[14]....
        /*0130*/ 	.word	0x00000f70


	//   ....[15]....
        /*0134*/ 	.word	0x00000fb0


	//   ....[16]....
        /*0138*/ 	.word	0x00001010


	//   ....[17]....
        /*013c*/ 	.word	0x00001040


	//   ....[18]....
        /*0140*/ 	.word	0x00001080


	//   ....[19]....
        /*0144*/ 	.word	0x000010c0


	//   ....[20]....
        /*0148*/ 	.word	0x000021b0


	//   ....[21]....
        /*014c*/ 	.word	0x000021c0


	//   ....[22]....
        /*0150*/ 	.word	0x00002240


	//   ....[23]....
        /*0154*/ 	.word	0x00002250


	//   ....[24]....
        /*0158*/ 	.word	0x000022b0


	//   ....[25]....
        /*015c*/ 	.word	0x000022d0


	//   ....[26]....
        /*0160*/ 	.word	0x00002310


	//   ....[27]....
        /*0164*/ 	.word	0x00002340


	//   ....[28]....
        /*0168*/ 	.word	0x00002380


	//   ....[29]....
        /*016c*/ 	.word	0x000023e0


	//----- nvinfo : EIATTR_VRC_CTA_INIT_COUNT
	.align		4
.L_940:
        /*0170*/ 	.byte	0x02, 0x4a
	.zero		1
	.zero		1


	//----- nvinfo : EIATTR_EXIT_INSTR_OFFSETS
	.align		4
        /*0174*/ 	.byte	0x04, 0x1c
        /*0176*/ 	.short	(.L_942 - .L_941)


	//   ....[0]....
.L_941:
        /*0178*/ 	.word	0x00000080


	//   ....[1]....
        /*017c*/ 	.word	0x000000c0


	//   ....[2]....
        /*0180*/ 	.word	0x00002650


	//   ....[3]....
        /*0184*/ 	.word	0x000026b0


	//----- nvinfo : EIATTR_MAX_THREADS
	.align		4
.L_942:
        /*0188*/ 	.byte	0x04, 0x05
        /*018a*/ 	.short	(.L_944 - .L_943)
.L_943:
        /*018c*/ 	.word	0x00000200
        /*0190*/ 	.word	0x00000001
        /*0194*/ 	.word	0x00000001


	//----- nvinfo : EIATTR_CRS_STACK_SIZE
	.align		4
.L_944:
        /*0198*/ 	.byte	0x04, 0x1e
        /*019a*/ 	.short	(.L_946 - .L_945)
.L_945:
        /*019c*/ 	.word	0x00000000


	//----- nvinfo : EIATTR_CBANK_PARAM_SIZE
	.align		4
.L_946:
        /*01a0*/ 	.byte	0x03, 0x19
        /*01a2*/ 	.short	0x0021


	//----- nvinfo : EIATTR_PARAM_CBANK
	.align		4
        /*01a4*/ 	.byte	0x04, 0x0a
        /*01a6*/ 	.short	(.L_948 - .L_947)
	.align		4
.L_947:
        /*01a8*/ 	.word	index@(.nv.constant0._ZN3cub18CUB_300001_SM_10006detail6reduce28DeviceReduceSingleTileKernelINS2_10policy_hubIljN4cuda3std3__44plusIlEEE10Policy1000EPlSC_iS9_llNS7_10__identityEEEvT0_T1_T2_T3_T4_T6_)
        /*01ac*/ 	.short	0x0380
        /*01ae*/ 	.short	0x0021


	//----- nvinfo : EIATTR_SW_WAR
	.align		4
.L_948:
        /*01b0*/ 	.byte	0x04, 0x36
        /*01b2*/ 	.short	(.L_950 - .L_949)
.L_949:
        /*01b4*/ 	.word	0x00000008
.L_950:


//--------------------- .nv.info._ZN3cub18CUB_300001_SM_10006detail6reduce18DeviceReduceKernelINS2_10policy_hubIljN4cuda3std3__44plusIlEEE10Policy1000EN6thrust24THRUST_300001_SM_1000_NS18transform_iteratorI9is_activeNSD_10device_ptrIiEEllEEjS9_lNS7_10__identityEEEvT0_PT3_T1_NS0_13GridEvenShareISN_EET2_T4_ --------------------------
	.section	.nv.info._ZN3cub18CUB_300001_SM_10006detail6reduce18DeviceReduceKernelINS2_10policy_hubIljN4cuda3std3__44plusIlEEE10Policy1000EN6thrust24THRUST_300001_SM_1000_NS18transform_iteratorI9is_activeNSD_10device_ptrIiEEllEEjS9_lNS7_10__identityEEEvT0_PT3_T1_NS0_13GridEvenShareISN_EET2_T4_,"",@"SHT_CUDA_INFO"
	.sectionflags	@""
	.align	4


	//----- nvinfo : EIATTR_CUDA_API_VERSION
	.align		4
        /*0000*/ 	.byte	0x04, 0x37
        /*0002*/ 	.short	(.L_952 - .L_951)
.L_951:
        /*0004*/ 	.word	0x00000082


	//----- nvinfo : EIATTR_KPARAM_INFO
	.align		4
.L_952:
        /*0008*/ 	.byte	0x04, 0x17
        /*000a*/ 	.short	(.L_954 - .L_953)
.L_953:
        /*000c*/ 	.word	0x00000000
        /*0010*/ 	.short	0x0005
        /*0012*/ 	.short	0x0045
        /*0014*/ 	.byte	0x00, 0xf0, 0x05, 0x00


	//----- nvinfo : EIATTR_KPARAM_INFO
	.align		4
.L_954:
        /*0018*/ 	.byte	0x04, 0x17
        /*001a*/ 	.short	(.L_956 - .L_955)
.L_955:
        /*001c*/ 	.word	0x00000000
        /*0020*/ 	.short	0x0004
        /*0022*/ 	.short	0x0044
        /*0024*/ 	.byte	0x00, 0xf0, 0x05, 0x00


	//----- nvinfo : EIATTR_KPARAM_INFO
	.align		4
.L_956:
        /*0028*/ 	.byte	0x04, 0x17
        /*002a*/ 	.short	(.L_958 - .L_957)
.L_957:
        /*002c*/ 	.word	0x00000000
        /*0030*/ 	.short	0x0003
        /*0032*/ 	.short	0x001c
        /*0034*/ 	.byte	0x00, 0xf0, 0xa1, 0x00


	//----- nvinfo : EIATTR_KPARAM_INFO
	.align		4
.L_958:
        /*0038*/ 	.byte	0x04, 0x17
        /*003a*/ 	.short	(.L_960 - .L_959)
.L_959:
        /*003c*/ 	.word	0x00000000
        /*0040*/ 	.short	0x0002
        /*0042*/ 	.short	0x0018
        /*0044*/ 	.byte	0x00, 0xf0, 0x11, 0x00


	//----- nvinfo : EIATTR_KPARAM_INFO
	.align		4
.L_960:
        /*0048*/ 	.byte	0x04, 0x17
        /*004a*/ 	.short	(.L_962 - .L_961)
.L_961:
        /*004c*/ 	.word	0x00000000
        /*0050*/ 	.short	0x0001
        /*0052*/ 	.short	0x0010
        /*0054*/ 	.byte	0x00, 0xf5, 0x21, 0x00


	//----- nvinfo : EIATTR_KPARAM_INFO
	.align		4
.L_962:
        /*0058*/ 	.byte	0x04, 0x17
        /*005a*/ 	.short	(.L_964 - .L_963)
.L_963:
        /*005c*/ 	.word	0x00000000
        /*0060*/ 	.short	0x0000
        /*0062*/ 	.short	0x0000
        /*0064*/ 	.byte	0x00, 0xf0, 0x41, 0x00


	//----- nvinfo : EIATTR_SPARSE_MMA_MASK
	.align		4
.L_964:
        /*0068*/ 	.byte	0x03, 0x50
        /*006a*/ 	.short	0x0000


	//----- nvinfo : EIATTR_MAXREG_COUNT
	.align		4
        /*006c*/ 	.byte	0x03, 0x1b
        /*006e*/ 	.short	0x0080


	//----- nvinfo : EIATTR_NUM_BARRIERS
	.align		4
        /*0070*/ 	.byte	0x02, 0x4c
        /*0072*/ 	.byte	0x01
	.zero		1


	//----- nvinfo : EIATTR_MERCURY_ISA_VERSION
	.align		4
        /*0074*/ 	.byte	0x03, 0x5f
        /*0076*/ 	.short	0x0101


	//----- nvinfo : EIATTR_COOP_GROUP_MASK_REGIDS
	.align		4
        /*0078*/ 	.byte	0x04, 0x29
        /*007a*/ 	.short	(.L_966 - .L_965)


	//   ....[0]....
.L_965:
        /*007c*/ 	.word	0xffffffff


	//   ....[1]....
        /*0080*/ 	.word	0xffffffff


	//   ....[2]....
        /*0084*/ 	.word	0xffffffff


	//   ....[3]....
        /*0088*/ 	.word	0xffffffff


	//   ....[4]....
        /*008c*/ 	.word	0xffffffff


	//   ....[5]....
        /*0090*/ 	.word	0xffffffff


	//   ....[6]....
        /*0094*/ 	.word	0xffffffff


	//   ....[7]....
        /*0098*/ 	.word	0xffffffff


	//   ....[8]....
        /*009c*/ 	.word	0xffffffff


	//   ....[9]....
        /*00a0*/ 	.word	0xffffffff


	//   ....[10]....
        /*00a4*/ 	.word	0xffffffff


	//   ....[11]....
        /*00a8*/ 	.word	0xffffffff


	//   ....[12]....
        /*00ac*/ 	.word	0xffffffff


	//   ....[13]....
        /*00b0*/ 	.word	0xffffffff


	//   ....[14]....
        /*00b4*/ 	.word	0xffffffff


	//   ....[15]....
        /*00b8*/ 	.word	0xffffffff


	//   ....[16]....
        /*00bc*/ 	.word	0xffffffff


	//   ....[17]....
        /*00c0*/ 	.word	0xffffffff


	//   ....[18]....
        /*00c4*/ 	.word	0xffffffff


	//   ....[19]....
        /*00c8*/ 	.word	0xffffffff


	//   ....[20]....
        /*00cc*/ 	.word	0xffffffff


	//   ....[21]....
        /*00d0*/ 	.word	0xffffffff


	//   ....[22]....
        /*00d4*/ 	.word	0xffffffff


	//   ....[23]....
        /*00d8*/ 	.word	0xffffffff


	//   ....[24]....
        /*00dc*/ 	.word	0xffffffff


	//   ....[25]....
        /*00e0*/ 	.word	0xffffffff


	//   ....[26]....
        /*00e4*/ 	.word	0xffffffff


	//   ....[27]....
        /*00e8*/ 	.word	0xffffffff


	//   ....[28]....
        /*00ec*/ 	.word	0xffffffff


	//   ....[29]....
        /*00f0*/ 	.word	0xffffffff


	//----- nvinfo : EIATTR_COOP_GROUP_INSTR_OFFSETS
	.align		4
.L_966:
        /*00f4*/ 	.byte	0x04, 0x28
        /*00f6*/ 	.short	(.L_968 - .L_967)


	//   ....[0]....
.L_967:
        /*00f8*/ 	.word	0x00000fe0


	//   ....[1]....
        /*00fc*/ 	.word	0x00000ff0


	//   ....[2]....
        /*0100*/ 	.word	0x00001050


	//   ....[3]....
        /*0104*/ 	.word	0x00001070


	//   ....[4]....
        /*0108*/ 	.word	0x000010c0


	//   ....[5]....
        /*010c*/ 	.word	0x000010e0


	//   ....[6]....
        /*0110*/ 	.word	0x00001120


	//   ....[7]....
        /*0114*/ 	.word	0x00001160


	//   ....[8]....
        /*0118*/ 	.word	0x000011c0


	//   ....[9]....
        /*011c*/ 	.word	0x00001200


	//   ....[10]....
        /*0120*/ 	.word	0x000014f0


	//   ....[11]....
        /*0124*/ 	.word	0x00001500


	//   ....[12]....
        /*0128*/ 	.word	0x00001580


	//   ....[13]....
        /*012c*/ 	.word	0x000015b0


	//   ....[14]....
        /*0130*/ 	.word	0x00001600


	//   ....[15]....
        /*0134*/ 	.word	0x00001640


	//   ....[16]....
        /*0138*/ 	.word	0x00001680


	//   ....[17]....
        /*013c*/ 	.word	0x000016c0


	//   ....[18]....
        /*0140*/ 	.word	0x000016f0


	//   ....[19]....
        /*0144*/ 	.word	0x00001760


	//   ....[20]....
        /*0148*/ 	.word	0x000030f0


	//   ....[21]....
        /*014c*/ 	.word	0x00003100


	//   ....[22]....
        /*0150*/ 	.word	0x00003180


	//   ....[23]....
        /*0154*/ 	.word	0x00003190


	//   ....[24]....
        /*0158*/ 	.word	0x000031e0


	//   ....[25]....
        /*015c*/ 	.word	0x00003210


	//   ....[26]....
        /*0160*/ 	.word	0x00003250


	//   ....[27]....
        /*0164*/ 	.word	0x00003280


	//   ....[28]....
        /*0168*/ 	.word	0x000032c0


	//   ....[29]....
        /*016c*/ 	.word	0x00003320


	//----- nvinfo : EIATTR_VRC_CTA_INIT_COUNT
	.align		4
.L_968:
        /*0170*/ 	.byte	0x02, 0x4a
	.zero		1
	.zero		1


	//----- nvinfo : EIATTR_EXIT_INSTR_OFFSETS
	.align		4
        /*0174*/ 	.byte	0x04, 0x1c
        /*0176*/ 	.short	(.L_970 - .L_969)


	//   ....[0]....
.L_969:
        /*0178*/ 	.word	0x00003590


	//   ....[1]....
        /*017c*/ 	.word	0x000035d0


	//----- nvinfo : EIATTR_MAX_THREADS
	.align		4
.L_970:
        /*0180*/ 	.byte	0x04, 0x05
        /*0182*/ 	.short	(.L_972 - .L_971)
.L_971:
        /*0184*/ 	.word	0x00000200
        /*0188*/ 	.word	0x00000001
        /*018c*/ 	.word	0x00000001


	//----- nvinfo : EIATTR_CRS_STACK_SIZE
	.align		4
.L_972:
        /*0190*/ 	.byte	0x04, 0x1e
        /*0192*/ 	.short	(.L_974 - .L_973)
.L_973:
        /*0194*/ 	.word	0x00000000


	//----- nvinfo : EIATTR_CBANK_PARAM_SIZE
	.align		4
.L_974:
        /*0198*/ 	.byte	0x03, 0x19
        /*019a*/ 	.short	0x0046


	//----- nvinfo : EIATTR_PARAM_CBANK
	.align		4
        /*019c*/ 	.byte	0x04, 0x0a
        /*019e*/ 	.short	(.L_976 - .L_975)
	.align		4
.L_975:
        /*01a0*/ 	.word	index@(.nv.constant0._ZN3cub18CUB_300001_SM_10006detail6reduce18DeviceReduceKernelINS2_10policy_hubIljN4cuda3std3__44plusIlEEE10Policy1000EN6thrust24THRUST_300001_SM_1000_NS18transform_iteratorI9is_activeNSD_10device_ptrIiEEllEEjS9_lNS7_10__identityEEEvT0_PT3_T1_NS0_13GridEvenShareISN_EET2_T4_)
        /*01a4*/ 	.short	0x0380
        /*01a6*/ 	.short	0x0046


	//----- nvinfo : EIATTR_SW_WAR
	.align		4
.L_976:
        /*01a8*/ 	.byte	0x04, 0x36
        /*01aa*/ 	.short	(.L_978 - .L_977)
.L_977:
        /*01ac*/ 	.word	0x00000008
.L_978:


//--------------------- .nv.info._ZN3cub18CUB_300001_SM_10006detail6reduce28DeviceReduceSingleTileKernelINS2_10policy_hubIljN4cuda3std3__44plusIlEEE10Policy1000EN6thrust24THRUST_300001_SM_1000_NS18transform_iteratorI9is_activeNSD_10device_ptrIiEEllEEPljS9_llNS7_10__identityEEEvT0_T1_T2_T3_T4_T6_ --------------------------
	.section	.nv.info._ZN3cub18CUB_300001_SM_10006detail6reduce28DeviceReduceSingleTileKernelINS2_10policy_hubIljN4cuda3std3__44plusIlEEE10Policy1000EN6thrust24THRUST_300001_SM_1000_NS18transform_iteratorI9is_activeNSD_10device_ptrIiEEllEEPljS9_llNS7_10__identityEEEvT0_T1_T2_T3_T4_T6_,"",@"SHT_CUDA_INFO"
	.sectionflags	@""
	.align	4


	//----- nvinfo : EIATTR_CUDA_API_VERSION
	.align		4
        /*0000*/ 	.byte	0x04, 0x37
        /*0002*/ 	.short	(.L_980 - .L_979)
.L_979:
        /*0004*/ 	.word	0x00000082


	//----- nvinfo : EIATTR_KPARAM_INFO
	.align		4
.L_980:
        /*0008*/ 	.byte	0x04, 0x17
        /*000a*/ 	.short	(.L_982 - .L_981)
.L_981:
        /*000c*/ 	.word	0x00000000
        /*0010*/ 	.short	0x0005
        /*0012*/ 	.short	0x0028
        /*0014*/ 	.byte	0x00, 0xf0, 0x05, 0x00


	//----- nvinfo : EIATTR_KPARAM_INFO
	.align		4
.L_982:
        /*0018*/ 	.byte	0x04, 0x17
        /*001a*/ 	.short	(.L_984 - .L_983)
.L_983:
        /*001c*/ 	.word	0x00000000
        /*0020*/ 	.short	0x0004
        /*0022*/ 	.short	0x0020
        /*0024*/ 	.byte	0x00, 0xf0, 0x21, 0x00


	//----- nvinfo : EIATTR_KPARAM_INFO
	.align		4
.L_984:
        /*0028*/ 	.byte	0x04, 0x17
        /*002a*/ 	.short	(.L_986 - .L_985)
.L_985:
        /*002c*/ 	.word	0x00000000
        /*0030*/ 	.short	0x0003
        /*0032*/ 	.short	0x001c
        /*0034*/ 	.byte	0x00, 0xf0, 0x05, 0x00


	//----- nvinfo : EIATTR_KPARAM_INFO
	.align		4
.L_986:
        /*0038*/ 	.byte	0x04, 0x17
        /*003a*/ 	.short	(.L_988 - .L_987)
.L_987:
        /*003c*/ 	.word	0x00000000
        /*0040*/ 	.short	0x0002
        /*0042*/ 	.short	0x0018
        /*0044*/ 	.byte	0x00, 0xf0, 0x11, 0x00


	//----- nvinfo : EIATTR_KPARAM_INFO
	.align		4
.L_988:
        /*0048*/ 	.byte	0x04, 0x17
        /*004a*/ 	.short	(.L_990 - .L_989)
.L_989:
        /*004c*/ 	.word	0x00000000
        /*0050*/ 	.short	0x0001
        /*0052*/ 	.short	0x0010
        /*0054*/ 	.byte	0x00, 0xf5, 0x21, 0x00


	//----- nvinfo : EIATTR_KPARAM_INFO
	.align		4
.L_990:
        /*0058*/ 	.byte	0x04, 0x17
        /*005a*/ 	.short	(.L_992 - .L_991)
.L_991:
        /*005c*/ 	.word	0x00000000
        /*0060*/ 	.short	0x0000
        /*0062*/ 	.short	0x0000
        /*0064*/ 	.byte	0x00, 0xf0, 0x41, 0x00


	//----- nvinfo : EIATTR_SPARSE_MMA_MASK
	.align		4
.L_992:
        /*0068*/ 	.byte	0x03, 0x50
        /*006a*/ 	.short	0x0000


	//----- nvinfo : EIATTR_MAXREG_COUNT
	.align		4
        /*006c*/ 	.byte	0x03, 0x1b
        /*006e*/ 	.short	0x0080


	//----- nvinfo : EIATTR_NUM_BARRIERS
	.align		4
        /*0070*/ 	.byte	0x02, 0x4c
        /*0072*/ 	.byte	0x01
	.zero		1


	//----- nvinfo : EIATTR_MERCURY_ISA_VERSION
	.align		4
        /*0074*/ 	.byte	0x03, 0x5f
        /*0076*/ 	.short	0x0101


	//----- nvinfo : EIATTR_COOP_GROUP_MASK_REGIDS
	.align		4
        /*0078*/ 	.byte	0x04, 0x29
        /*007a*/ 	.short	(.L_994 - .L_993)


	//   ....[0]....
.L_993:
        /*007c*/ 	.word	0xffffffff


	//   ....[1]....
        /*0080*/ 	.word	0xffffffff


	//   ....[2]....
        /*0084*/ 	.word	0xffffffff


	//   ....[3]....
        /*0088*/ 	.word	0xffffffff


	//   ....[4]....
        /*008c*/ 	.word	0xffffffff


	//   ....[5]....
        /*0090*/ 	.word	0xffffffff


	//   ....[6]....
        /*0094*/ 	.word	0xffffffff


	//   ....[7]....
        /*0098*/ 	.word	0xffffffff


	//   ....[8]....
        /*009c*/ 	.word	0xffffffff


	//   ....[9]....
        /*00a0*/ 	.word	0xffffffff


	//   ....[10]....
        /*00a4*/ 	.word	0xffffffff


	//   ....[11]....
        /*00a8*/ 	.word	0xffffffff


	//   ....[12]....
        /*00ac*/ 	.word	0xffffffff


	//   ....[13]....
        /*00b0*/ 	.word	0xffffffff


	//   ....[14]....
        /*00b4*/ 	.word	0xffffffff


	//   ....[15]....
        /*00b8*/ 	.word	0xffffffff


	//   ....[16]....
        /*00bc*/ 	.word	0xffffffff


	//   ....[17]....
        /*00c0*/ 	.word	0xffffffff


	//   ....[18]....
        /*00c4*/ 	.word	0xffffffff


	//   ....[19]....
        /*00c8*/ 	.word	0xffffffff


	//   ....[20]....
        /*00cc*/ 	.word	0xffffffff


	//   ....[21]....
        /*00d0*/ 	.word	0xffffffff


	//   ....[22]....
        /*00d4*/ 	.word	0xffffffff


	//   ....[23]....
        /*00d8*/ 	.word	0xffffffff


	//   ....[24]....
        /*00dc*/ 	.word	0xffffffff


	//   ....[25]....
        /*00e0*/ 	.word	0xffffffff


	//   ....[26]....
        /*00e4*/ 	.word	0xffffffff


	//   ....[27]....
        /*00e8*/ 	.word	0xffffffff


	//   ....[28]....
        /*00ec*/ 	.word	0xffffffff


	//   ....[29]....
        /*00f0*/ 	.word	0xffffffff


	//----- nvinfo : EIATTR_COOP_GROUP_INSTR_OFFSETS
	.align		4
.L_994:
        /*00f4*/ 	.byte	0x04, 0x28
        /*00f6*/ 	.short	(.L_996 - .L_995)


	//   ....[0]....
.L_995:
        /*00f8*/ 	.word	0x00000cd0


	//   ....[1]....
        /*00fc*/ 	.word	0x00000ce0


	//   ....[2]....
        /*0100*/ 	.word	0x00000d40


	//   ....[3]....
        /*0104*/ 	.word	0x00000d60


	//   ....[4]....
        /*0108*/ 	.word	0x00000db0


	//   ....[5]....
        /*010c*/ 	.word	0x00000dd0


	//   ....[6]....
        /*0110*/ 	.word	0x00000e10


	//   ....[7]....
        /*0114*/ 	.word	0x00000e50


	//   ....[8]....
        /*0118*/ 	.word	0x00000ea0


	//   ....[9]....
        /*011c*/ 	.word	0x00000ee0


	//   ....[10]....
        /*0120*/ 	.word	0x000011e0


	//   ....[11]....
        /*0124*/ 	.word	0x000011f0


	//   ....[12]....
        /*0128*/ 	.word	0x00001270


	//   ....[13]....
        /*012c*/ 	.word	0x00001290


	//   ....[14]....
        /*0130*/ 	.word	0x000012e0


	//   ....[15]....
        /*0134*/ 	.word	0x00001330


	//   ....[16]....
        /*0138*/ 	.word	0x00001370


	//   ....[17]....
        /*013c*/ 	.word	0x000013a0


	//   ....[18]....
        /*0140*/ 	.word	0x000013e0


	//   ....[19]....
        /*0144*/ 	.word	0x00001420


	//   ....[20]....
        /*0148*/ 	.word	0x00002c60


	//   ....[21]....
        /*014c*/ 	.word	0x00002c70


	//   ....[22]....
        /*0150*/ 	.word	0x00002cf0


	//   ....[23]....
        /*0154*/ 	.word	0x00002d00


	//   ....[24]....
        /*0158*/ 	.word	0x00002d60


	//   ....[25]....
        /*015c*/ 	.word	0x00002d80


	//   ....[26]....
        /*0160*/ 	.word	0x00002dc0


	//   ....[27]....
        /*0164*/ 	.word	0x00002df0


	//   ....[28]....
        /*0168*/ 	.word	0x00002e40


	//   ....[29]....
        /*016c*/ 	.word	0x00002e90


	//----- nvinfo : EIATTR_VRC_CTA_INIT_COUNT
	.align		4
.L_996:
        /*0170*/ 	.byte	0x02, 0x4a
	.zero		1
	.zero		1


	//----- nvinfo : EIATTR_EXIT_INSTR_OFFSETS
	.align		4
        /*0174*/ 	.byte	0x04, 0x1c
        /*0176*/ 	.short	(.L_998 - .L_997)


	//   ....[0]....
.L_997:
        /*0178*/ 	.word	0x00000080


	//   ....[1]....
        /*017c*/ 	.word	0x000000c0


	//   ....[2]....
        /*0180*/ 	.word	0x00003100


	//   ....[3]....
        /*0184*/ 	.word	0x00003160


	//----- nvinfo : EIATTR_MAX_THREADS
	.align		4
.L_998:
        /*0188*/ 	.byte	0x04, 0x05
        /*018a*/ 	.short	(.L_1000 - .L_999)
.L_999:
        /*018c*/ 	.word	0x00000200
        /*0190*/ 	.word	0x00000001
        /*0194*/ 	.word	0x00000001


	//----- nvinfo : EIATTR_CRS_STACK_SIZE
	.align		4
.L_1000:
        /*0198*/ 	.byte	0x04, 0x1e
        /*019a*/ 	.short	(.L_1002 - .L_1001)
.L_1001:
        /*019c*/ 	.word	0x00000000


	//----- nvinfo : EIATTR_CBANK_PARAM_SIZE
	.align		4
.L_1002:
        /*01a0*/ 	.byte	0x03, 0x19
        /*01a2*/ 	.short	0x0029


	//----- nvinfo : EIATTR_PARAM_CBANK
	.align		4
        /*01a4*/ 	.byte	0x04, 0x0a
        /*01a6*/ 	.short	(.L_1004 - .L_1003)
	.align		4
.L_1003:
        /*01a8*/ 	.word	index@(.nv.constant0._ZN3cub18CUB_300001_SM_10006detail6reduce28DeviceReduceSingleTileKernelINS2_10policy_hubIljN4cuda3std3__44plusIlEEE10Policy1000EN6thrust24THRUST_300001_SM_1000_NS18transform_iteratorI9is_activeNSD_10device_ptrIiEEllEEPljS9_llNS7_10__identityEEEvT0_T1_T2_T3_T4_T6_)
        /*01ac*/ 	.short	0x0380
        /*01ae*/ 	.short	0x0029


	//----- nvinfo : EIATTR_SW_WAR
	.align		4
.L_1004:
        /*01b0*/ 	.byte	0x04, 0x36
        /*01b2*/ 	.short	(.L_1006 - .L_1005)
.L_1005:
        /*01b4*/ 	.word	0x00000008
.L_1006:


//--------------------- .nv.info._ZN3cub18CUB_300001_SM_10006detail9transform16transform_kernelINS2_10policy_hubILb0EN4cuda3std3__45tupleIJN6thrust24THRUST_300001_SM_1000_NS10device_ptrIiEESC_EEEE10policy1000ElNS7_5minusIiEESC_JPiSI_EEEvT0_iT1_T2_DpNS2_10kernel_argIT3_EE --------------------------
	.section	.nv.info._ZN3cub18CUB_300001_SM_10006detail9transform16transform_kernelINS2_10policy_hubILb0EN4cuda3std3__45tupleIJN6thrust24THRUST_300001_SM_1000_NS10device_ptrIiEESC_EEEE10policy1000ElNS7_5minusIiEESC_JPiSI_EEEvT0_iT1_T2_DpNS2_10kernel_argIT3_EE,"",@"SHT_CUDA_INFO"
	.sectionflags	@""
	.align	4


	//----- nvinfo : EIATTR_CUDA_API_VERSION
	.align		4
        /*0000*/ 	.byte	0x04, 0x37
        /*0002*/ 	.short	(.L_1008 - .L_1007)
.L_1007:
        /*0004*/ 	.word	0x00000082


	//----- nvinfo : EIATTR_KPARAM_INFO
	.align		4
.L_1008:
        /*0008*/ 	.byte	0x04, 0x17
        /*000a*/ 	.short	(.L_1010 - .L_1009)
.L_1009:
        /*000c*/ 	.word	0x00000000
        /*0010*/ 	.short	0x0005
        /*0012*/ 	.short	0x0028
        /*0014*/ 	.byte	0x00, 0xf0, 0x41, 0x00


	//----- nvinfo : EIATTR_KPARAM_INFO
	.align		4
.L_1010:
        /*0018*/ 	.byte	0x04, 0x17
        /*001a*/ 	.short	(.L_1012 - .L_1011)
.L_1011:
        /*001c*/ 	.word	0x00000000
        /*0020*/ 	.short	0x0004
        /*0022*/ 	.short	0x0018
        /*0024*/ 	.byte	0x00, 0xf0, 0x41, 0x00


	//----- nvinfo : EIATTR_KPARAM_INFO
	.align		4
.L_1012:
        /*0028*/ 	.byte	0x04, 0x17
        /*002a*/ 	.short	(.L_1014 - .L_1013)
.L_1013:
        /*002c*/ 	.word	0x00000000
        /*0030*/ 	.short	0x0003
        /*0032*/ 	.short	0x0010
        /*0034*/ 	.byte	0x00, 0xf0, 0x21, 0x00


	//----- nvinfo : EIATTR_KPARAM_INFO
	.align		4
.L_1014:
        /*0038*/ 	.byte	0x04, 0x17
        /*003a*/ 	.short	(.L_1016 - .L_1015)
.L_1015:
        /*003c*/ 	.word	0x00000000
        /*0040*/ 	.short	0x0002
        /*0042*/ 	.short	0x000c
        /*0044*/ 	.byte	0x00, 0xf0, 0x05, 0x00


	//----- nvinfo : EIATTR_KPARAM_INFO
	.align		4
.L_1016:
        /*0048*/ 	.byte	0x04, 0x17
        /*004a*/ 	.short	(.L_1018 - .L_1017)
.L_1017:
        /*004c*/ 	.word	0x00000000
        /*0050*/ 	.short	0x0001
        /*0052*/ 	.short	0x0008
        /*0054*/ 	.byte	0x00, 0xf0, 0x11, 0x00


	//----- nvinfo : EIATTR_KPARAM_INFO
	.align		4
.L_1018:
        /*0058*/ 	.byte	0x04, 0x17
        /*005a*/ 	.short	(.L_1020 - .L_1019)
.L_1019:
        /*005c*/ 	.word	0x00000000
        /*0060*/ 	.short	0x0000
        /*0062*/ 	.short	0x0000
        /*0064*/ 	.byte	0x00, 0xf0, 0x21, 0x00


	//----- nvinfo : EIATTR_SPARSE_MMA_MASK
	.align		4
.L_1020:
        /*0068*/ 	.byte	0x03, 0x50
        /*006a*/ 	.short	0x0000


	//----- nvinfo : EIATTR_MAXREG_COUNT
	.align		4
        /*006c*/ 	.byte	0x03, 0x1b
        /*006e*/ 	.short	0x00ff


	//----- nvinfo : EIATTR_NUM_BARRIERS
	.align		4
        /*0070*/ 	.byte	0x02, 0x4c
        /*0072*/ 	.byte	0x01
	.zero		1


	//----- nvinfo : EIATTR_MERCURY_ISA_VERSION
	.align		4
        /*0074*/ 	.byte	0x03, 0x5f
        /*0076*/ 	.short	0x0101


	//----- nvinfo : EIATTR_COOP_GROUP_MASK_REGIDS
	.align		4
        /*0078*/ 	.byte	0x04, 0x29
        /*007a*/ 	.short	(.L_1022 - .L_1021)


	//   ....[0]....
.L_1021:
        /*007c*/ 	.word	0xffffffff


	//----- nvinfo : EIATTR_COOP_GROUP_INSTR_OFFSETS
	.align		4
.L_1022:
        /*0080*/ 	.byte	0x04, 0x28
        /*0082*/ 	.short	(.L_1024 - .L_1023)


	//   ....[0]....
.L_1023:
        /*0084*/ 	.word	0x000019c0


	//----- nvinfo : EIATTR_VRC_CTA_INIT_COUNT
	.align		4
.L_1024:
        /*0088*/ 	.byte	0x02, 0x4a
	.zero		1
	.zero		1


	//----- nvinfo : EIATTR_MBARRIER_INSTR_OFFSETS
	.align		4
        /*008c*/ 	.byte	0x04, 0x39
        /*008e*/ 	.short	(.L_1026 - .L_1025)


	//   ....[0]....
.L_1025:
        /*0090*/ 	.word	0x000002d0
        /*0094*/ 	.word	0x000000ff
        /*0098*/ 	.word	0x00000000
        /*009c*/ 	.short	0x0100
        /*009e*/ 	.byte	0x11
	.zero		1


	//   ....[1]....
        /*00a0*/ 	.word	0x000004a0
        /*00a4*/ 	.word	0x000000ff
        /*00a8*/ 	.word	0x00000000
        /*00ac*/ 	.short	0x010a
        /*00ae*/ 	.byte	0x04
	.zero		1


	//----- nvinfo : EIATTR_NUM_MBARRIERS
	.align		4
.L_1026:
        /*00b0*/ 	.byte	0x03, 0x38
        /*00b2*/ 	.short	0x0001


	//----- nvinfo : EIATTR_EXIT_INSTR_OFFSETS
	.align		4
        /*00b4*/ 	.byte	0x04, 0x1c
        /*00b6*/ 	.short	(.L_1028 - .L_1027)


	//   ....[0]....
.L_1027:
        /*00b8*/ 	.word	0x00001a10


	//   ....[1]....
        /*00bc*/ 	.word	0x00001c00


	//   ....[2]....
        /*00c0*/ 	.word	0x00001c30


	//   ....[3]....
        /*00c4*/ 	.word	0x00001dd0


	//----- nvinfo : EIATTR_MAX_THREADS
	.align		4
.L_1028:
        /*00c8*/ 	.byte	0x04, 0x05
        /*00ca*/ 	.short	(.L_1030 - .L_1029)
.L_1029:
        /*00cc*/ 	.word	0x00000080
        /*00d0*/ 	.word	0x00000001
        /*00d4*/ 	.word	0x00000001


	//----- nvinfo : EIATTR_CRS_STACK_SIZE
	.align		4
.L_1030:
        /*00d8*/ 	.byte	0x04, 0x1e
        /*00da*/ 	.short	(.L_1032 - .L_1031)
.L_1031:
        /*00dc*/ 	.word	0x00000000


	//----- nvinfo : EIATTR_CBANK_PARAM_SIZE
	.align		4
.L_1032:
        /*00e0*/ 	.byte	0x03, 0x19
        /*00e2*/ 	.short	0x0038


	//----- nvinfo : EIATTR_PARAM_CBANK
	.align		4
        /*00e4*/ 	.byte	0x04, 0x0a
        /*00e6*/ 	.short	(.L_1034 - .L_1033)
	.align		4
.L_1033:
        /*00e8*/ 	.word	index@(.nv.constant0._ZN3cub18CUB_300001_SM_10006detail9transform16transform_kernelINS2_10policy_hubILb0EN4cuda3std3__45tupleIJN6thrust24THRUST_300001_SM_1000_NS10device_ptrIiEESC_EEEE10policy1000ElNS7_5minusIiEESC_JPiSI_EEEvT0_iT1_T2_DpNS2_10kernel_argIT3_EE)
        /*00ec*/ 	.short	0x0380
        /*00ee*/ 	.short	0x0038


	//----- nvinfo : EIATTR_SW_WAR
	.align		4
.L_1034:
        /*00f0*/ 	.byte	0x04, 0x36
        /*00f2*/ 	.short	(.L_1036 - .L_1035)
.L_1035:
        /*00f4*/ 	.word	0x00000008
.L_1036:


//--------------------- .nv.info._ZN3cub18CUB_300001_SM_10006detail9transform16transform_kernelINS2_10policy_hubILb0EN4cuda3std3__45tupleIJN6thrust24THRUST_300001_SM_1000_NS10device_ptrIiEESC_EEEE10policy1000EiNS7_5minusIiEESC_JPiSI_EEEvT0_iT1_T2_DpNS2_10kernel_argIT3_EE --------------------------
	.section	.nv.info._ZN3cub18CUB_300001_SM_10006detail9transform16transform_kernelINS2_10policy_hubILb0EN4cuda3std3__45tupleIJN6thrust24THRUST_300001_SM_1000_NS10device_ptrIiEESC_EEEE10policy1000EiNS7_5minusIiEESC_JPiSI_EEEvT0_iT1_T2_DpNS2_10kernel_argIT3_EE,"",@"SHT_CUDA_INFO"
	.sectionflags	@""
	.align	4


	//----- nvinfo : EIATTR_CUDA_API_VERSION
	.align		4
        /*0000*/ 	.byte	0x04, 0x37
        /*0002*/ 	.short	(.L_1038 - .L_1037)
.L_1037:
        /*0004*/ 	.word	0x00000082


	//----- nvinfo : EIATTR_KPARAM_INFO
	.align		4
.L_1038:
        /*0008*/ 	.byte	0x04, 0x17
        /*000a*/ 	.short	(.L_1040 - .L_1039)
.L_1039:
        /*000c*/ 	.word	0x00000000
        /*0010*/ 	.short	0x0005
        /*0012*/ 	.short	0x0028
        /*0014*/ 	.byte	0x00, 0xf0, 0x41, 0x00


	//----- nvinfo : EIATTR_KPARAM_INFO
	.align		4
.L_1040:
        /*0018*/ 	.byte	0x04, 0x17
        /*001a*/ 	.short	(.L_1042 - .L_1041)
.L_1041:
        /*001c*/ 	.word	0x00000000
        /*0020*/ 	.short	0x0004
        /*0022*/ 	.short	0x0018
        /*0024*/ 	.byte	0x00, 0xf0, 0x41, 0x00


	//----- nvinfo : EIATTR_KPARAM_INFO
	.align		4
.L_1042:
        /*0028*/ 	.byte	0x04, 0x17
        /*002a*/ 	.short	(.L_1044 - .L_1043)
.L_1043:
        /*002c*/ 	.word	0x00000000
        /*0030*/ 	.short	0x0003
        /*0032*/ 	.short	0x0010
        /*0034*/ 	.byte	0x00, 0xf0, 0x21, 0x00


	//----- nvinfo : EIATTR_KPARAM_INFO
	.align		4
.L_1044:
        /*0038*/ 	.byte	0x04, 0x17
        /*003a*/ 	.short	(.L_1046 - .L_1045)
.L_1045:
        /*003c*/ 	.word	0x00000000
        /*0040*/ 	.short	0x0002
        /*0042*/ 	.short	0x0008
        /*0044*/ 	.byte	0x00, 0xf0, 0x05, 0x00


	//----- nvinfo : EIATTR_KPARAM_INFO
	.align		4
.L_1046:
        /*0048*/ 	.byte	0x04, 0x17
        /*004a*/ 	.short	(.L_1048 - .L_1047)
.L_1047:
        /*004c*/ 	.word	0x00000000
        /*0050*/ 	.short	0x0001
        /*0052*/ 	.short	0x0004
        /*0054*/ 	.byte	0x00, 0xf0, 0x11, 0x00


	//----- nvinfo : EIATTR_KPARAM_INFO
	.align		4
.L_1048:
        /*0058*/ 	.byte	0x04, 0x17
        /*005a*/ 	.short	(.L_1050 - .L_1049)
.L_1049:
        /*005c*/ 	.word	0x00000000
        /*0060*/ 	.short	0x0000
        /*0062*/ 	.short	0x0000
        /*0064*/ 	.byte	0x00, 0xf0, 0x11, 0x00


	//----- nvinfo : EIATTR_SPARSE_MMA_MASK
	.align		4
.L_1050:
        /*0068*/ 	.byte	0x03, 0x50
        /*006a*/ 	.short	0x0000


	//----- nvinfo : EIATTR_MAXREG_COUNT
	.align		4
        /*006c*/ 	.byte	0x03, 0x1b
        /*006e*/ 	.short	0x00ff


	//----- nvinfo : EIATTR_NUM_BARRIERS
	.align		4
        /*0070*/ 	.byte	0x02, 0x4c
        /*0072*/ 	.byte	0x01
	.zero		1


	//----- nvinfo : EIATTR_MERCURY_ISA_VERSION
	.align		4
        /*0074*/ 	.byte	0x03, 0x5f
        /*0076*/ 	.short	0x0101


	//----- nvinfo : EIATTR_COOP_GROUP_MASK_REGIDS
	.align		4
        /*0078*/ 	.byte	0x04, 0x29
        /*007a*/ 	.short	(.L_1052 - .L_1051)


	//   ....[0]....
.L_1051:
        /*007c*/ 	.word	0xffffffff


	//----- nvinfo : EIATTR_COOP_GROUP_INSTR_OFFSETS
	.align		4
.L_1052:
        /*0080*/ 	.byte	0x04, 0x28
        /*0082*/ 	.short	(.L_1054 - .L_1053)


	//   ....[0]....
.L_1053:
        /*0084*/ 	.word	0x000019e0


	//----- nvinfo : EIATTR_VRC_CTA_INIT_COUNT
	.align		4
.L_1054:
        /*0088*/ 	.byte	0x02, 0x4a
	.zero		1
	.zero		1


	//----- nvinfo : EIATTR_MBARRIER_INSTR_OFFSETS
	.align		4
        /*008c*/ 	.byte	0x04, 0x39
        /*008e*/ 	.short	(.L_1056 - .L_1055)


	//   ....[0]....
.L_1055:
        /*0090*/ 	.word	0x00000270
        /*0094*/ 	.word	0x000000ff
        /*0098*/ 	.word	0x00000000
        /*009c*/ 	.short	0x0100
        /*009e*/ 	.byte	0x0f
	.zero		1


	//   ....[1]....
        /*00a0*/ 	.word	0x00000420
        /*00a4*/ 	.word	0x000000ff
        /*00a8*/ 	.word	0x00000000
        /*00ac*/ 	.short	0x010a
        /*00ae*/ 	.byte	0x04
	.zero		1


	//----- nvinfo : EIATTR_NUM_MBARRIERS
	.align		4
.L_1056:
        /*00b0*/ 	.byte	0x03, 0x38
        /*00b2*/ 	.short	0x0001


	//----- nvinfo : EIATTR_EXIT_INSTR_OFFSETS
	.align		4
        /*00b4*/ 	.byte	0x04, 0x1c
        /*00b6*/ 	.short	(.L_1058 - .L_1057)


	//   ....[0]....
.L_1057:
        /*00b8*/ 	.word	0x00001a30


	//   ....[1]....
        /*00bc*/ 	.word	0x00001bc0


	//   ....[2]....
        /*00c0*/ 	.word	0x00001c30


	//   ....[3]....
        /*00c4*/ 	.word	0x00001e10


	//----- nvinfo : EIATTR_MAX_THREADS
	.align		4
.L_1058:
        /*00c8*/ 	.byte	0x04, 0x05
        /*00ca*/ 	.short	(.L_1060 - .L_1059)
.L_1059:
        /*00cc*/ 	.word	0x00000080
        /*00d0*/ 	.word	0x00000001
        /*00d4*/ 	.word	0x00000001


	//----- nvinfo : EIATTR_CRS_STACK_SIZE
	.align		4
.L_1060:
        /*00d8*/ 	.byte	0x04, 0x1e
        /*00da*/ 	.short	(.L_1062 - .L_1061)
.L_1061:
        /*00dc*/ 	.word	0x00000000


	//----- nvinfo : EIATTR_CBANK_PARAM_SIZE
	.align		4
.L_1062:
        /*00e0*/ 	.byte	0x03, 0x19
        /*00e2*/ 	.short	0x0038


	//----- nvinfo : EIATTR_PARAM_CBANK
	.align		4
        /*00e4*/ 	.byte	0x04, 0x0a
        /*00e6*/ 	.short	(.L_1064 - .L_1063)
	.align		4
.L_1063:
        /*00e8*/ 	.word	index@(.nv.constant0._ZN3cub18CUB_300001_SM_10006detail9transform16transform_kernelINS2_10policy_hubILb0EN4cuda3std3__45tupleIJN6thrust24THRUST_300001_SM_1000_NS10device_ptrIiEESC_EEEE10policy1000EiNS7_5minusIiEESC_JPiSI_EEEvT0_iT1_T2_DpNS2_10kernel_argIT3_EE)
        /*00ec*/ 	.short	0x0380
        /*00ee*/ 	.short	0x0038


	//----- nvinfo : EIATTR_SW_WAR
	.align		4
.L_1064:
        /*00f0*/ 	.byte	0x04, 0x36
        /*00f2*/ 	.short	(.L_1066 - .L_1065)
.L_1065:
        /*00f4*/ 	.word	0x00000008
.L_1066:


//--------------------- .nv.info._ZN3cub18CUB_300001_SM_10006detail9transform16transform_kernelINS2_10policy_hubILb0EN4cuda3std3__45tupleIJN6thrust24THRUST_300001_SM_1000_NS20permutation_iteratorINSA_10device_ptrIiEESD_EESE_EEEE10policy1000ElNS7_5minusIiEESD_JSE_SE_EEEvT0_iT1_T2_DpNS2_10kernel_argIT3_EE --------------------------
	.section	.nv.info._ZN3cub18CUB_300001_SM_10006detail9transform16transform_kernelINS2_10policy_hubILb0EN4cuda3std3__45tupleIJN6thrust24THRUST_300001_SM_1000_NS20permutation_iteratorINSA_10device_ptrIiEESD_EESE_EEEE10policy1000ElNS7_5minusIiEESD_JSE_SE_EEEvT0_iT1_T2_DpNS2_10kernel_argIT3_EE,"",@"SHT_CUDA_INFO"
	.sectionflags	@""
	.align	4


	//----- nvinfo : EIATTR_CUDA_API_VERSION
	.align		4
        /*0000*/ 	.byte	0x04, 0x37
        /*0002*/ 	.short	(.L_1068 - .L_1067)
.L_1067:
        /*0004*/ 	.word	0x00000082


	//----- nvinfo : EIATTR_KPARAM_INFO
	.align		4
.L_1068:
        /*0008*/ 	.byte	0x04, 0x17
        /*000a*/ 	.short	(.L_1070 - .L_1069)
.L_1069:
        /*000c*/ 	.word	0x00000000
        /*0010*/ 	.short	0x0005
        /*0012*/ 	.short	0x0028
        /*0014*/ 	.byte	0x00, 0xf0, 0x41, 0x00


	//----- nvinfo : EIATTR_KPARAM_INFO
	.align		4
.L_1070:
        /*0018*/ 	.byte	0x04, 0x17
        /*001a*/ 	.short	(.L_1072 - .L_1071)
.L_1071:
        /*001c*/ 	.word	0x00000000
        /*0020*/ 	.short	0x0004
        /*0022*/ 	.short	0x0018
        /*0024*/ 	.byte	0x00, 0xf0, 0x41, 0x00


	//----- nvinfo : EIATTR_KPARAM_INFO
	.align		4
.L_1072:
        /*0028*/ 	.byte	0x04, 0x17
        /*002a*/ 	.short	(.L_1074 - .L_1073)
.L_1073:
        /*002c*/ 	.word	0x00000000
        /*0030*/ 	.short	0x0003
        /*0032*/ 	.short	0x0010
        /*0034*/ 	.byte	0x00, 0xf0, 0x21, 0x00


	//----- nvinfo : EIATTR_KPARAM_INFO
	.align		4
.L_1074:
        /*0038*/ 	.byte	0x04, 0x17
        /*003a*/ 	.short	(.L_1076 - .L_1075)
.L_1075:
        /*003c*/ 	.word	0x00000000
        /*0040*/ 	.short	0x0002
        /*0042*/ 	.short	0x000c
        /*0044*/ 	.byte	0x00, 0xf0, 0x05, 0x00


	//----- nvinfo : EIATTR_KPARAM_INFO
	.align		4
.L_1076:
        /*0048*/ 	.byte	0x04, 0x17
        /*004a*/ 	.short	(.L_1078 - .L_1077)
.L_1077:
        /*004c*/ 	.word	0x00000000
        /*0050*/ 	.short	0x0001
        /*0052*/ 	.short	0x0008
        /*0054*/ 	.byte	0x00, 0xf0, 0x11, 0x00


	//----- nvinfo : EIATTR_KPARAM_INFO
	.align		4
.L_1078:
        /*0058*/ 	.byte	0x04, 0x17
        /*005a*/ 	.short	(.L_1080 - .L_1079)
.L_1079:
        /*005c*/ 	.word	0x00000000
        /*0060*/ 	.short	0x0000
        /*0062*/ 	.short	0x0000
        /*0064*/ 	.byte	0x00, 0xf0, 0x21, 0x00


	//----- nvinfo : EIATTR_SPARSE_MMA_MASK
	.align		4
.L_1080:
        /*0068*/ 	.byte	0x03, 0x50
        /*006a*/ 	.short	0x0000


	//----- nvinfo : EIATTR_MAXREG_COUNT
	.align		4
        /*006c*/ 	.byte	0x03, 0x1b
        /*006e*/ 	.short	0x00ff


	//----- nvinfo : EIATTR_MERCURY_ISA_VERSION
	.align		4
        /*0070*/ 	.byte	0x03, 0x5f
        /*0072*/ 	.short	0x0101


	//----- nvinfo : EIATTR_VRC_CTA_INIT_COUNT
	.align		4
        /*0074*/ 	.byte	0x02, 0x4a
	.zero		1
	.zero		1


	//----- nvinfo : EIATTR_EXIT_INSTR_OFFSETS
	.align		4
        /*0078*/ 	.byte	0x04, 0x1c
        /*007a*/ 	.short	(.L_1082 - .L_1081)


	//   ....[0]....
.L_1081:
        /*007c*/ 	.word	0x000001e0


	//   ....[1]....
        /*0080*/ 	.word	0x00000fa0


	//   ....[2]....
        /*0084*/ 	.word	0x000013d0


	//   ....[3]....
        /*0088*/ 	.word	0x00001610


	//   ....[4]....
        /*008c*/ 	.word	0x00001640


	//   ....[5]....
        /*0090*/ 	.word	0x00001720


	//   ....[6]....
        /*0094*/ 	.word	0x00001740


	//   ....[7]....
        /*0098*/ 	.word	0x00001e30


	//   ....[8]....
        /*009c*/ 	.word	0x000020f0


	//   ....[9]....
        /*00a0*/ 	.word	0x000022b0


	//   ....[10]....
        /*00a4*/ 	.word	0x000023a0


	//----- nvinfo : EIATTR_MAX_THREADS
	.align		4
.L_1082:
        /*00a8*/ 	.byte	0x04, 0x05
        /*00aa*/ 	.short	(.L_1084 - .L_1083)
.L_1083:
        /*00ac*/ 	.word	0x00000080
        /*00b0*/ 	.word	0x00000001
        /*00b4*/ 	.word	0x00000001


	//----- nvinfo : EIATTR_CRS_STACK_SIZE
	.align		4
.L_1084:
        /*00b8*/ 	.byte	0x04, 0x1e
        /*00ba*/ 	.short	(.L_1086 - .L_1085)
.L_1085:
        /*00bc*/ 	.word	0x00000000


	//----- nvinfo : EIATTR_CBANK_PARAM_SIZE
	.align		4
.L_1086:
        /*00c0*/ 	.byte	0x03, 0x19
        /*00c2*/ 	.short	0x0038


	//----- nvinfo : EIATTR_PARAM_CBANK
	.align		4
        /*00c4*/ 	.byte	0x04, 0x0a
        /*00c6*/ 	.short	(.L_1088 - .L_1087)
	.align		4
.L_1087:
        /*00c8*/ 	.word	index@(.nv.constant0._ZN3cub18CUB_300001_SM_10006detail9transform16transform_kernelINS2_10policy_hubILb0EN4cuda3std3__45tupleIJN6thrust24THRUST_300001_SM_1000_NS20permutation_iteratorINSA_10device_ptrIiEESD_EESE_EEEE10policy1000ElNS7_5minusIiEESD_JSE_SE_EEEvT0_iT1_T2_DpNS2_10kernel_argIT3_EE)
        /*00cc*/ 	.short	0x0380
        /*00ce*/ 	.short	0x0038


	//----- nvinfo : EIATTR_SW_WAR
	.align		4
.L_1088:
        /*00d0*/ 	.byte	0x04, 0x36
        /*00d2*/ 	.short	(.L_1090 - .L_1089)
.L_1089:
        /*00d4*/ 	.word	0x00000008
.L_1090:


//--------------------- .nv.info._ZN3cub18CUB_300001_SM_10006detail9transform16transform_kernelINS2_10policy_hubILb0EN4cuda3std3__45tupleIJN6thrust24THRUST_300001_SM_1000_NS20permutation_iteratorINSA_10device_ptrIiEESD_EESE_EEEE10policy1000EiNS7_5minusIiEESD_JSE_SE_EEEvT0_iT1_T2_DpNS2_10kernel_argIT3_EE --------------------------
	.section	.nv.info._ZN3cub18CUB_300001_SM_10006detail9transform16transform_kernelINS2_10policy_hubILb0EN4cuda3std3__45tupleIJN6thrust24THRUST_300001_SM_1000_NS20permutation_iteratorINSA_10device_ptrIiEESD_EESE_EEEE10policy1000EiNS7_5minusIiEESD_JSE_SE_EEEvT0_iT1_T2_DpNS2_10kernel_argIT3_EE,"",@"SHT_CUDA_INFO"
	.sectionflags	@""
	.align	4


	//----- nvinfo : EIATTR_CUDA_API_VERSION
	.align		4
        /*0000*/ 	.byte	0x04, 0x37
        /*0002*/ 	.short	(.L_1092 - .L_1091)
.L_1091:
        /*0004*/ 	.word	0x00000082


	//----- nvinfo : EIATTR_KPARAM_INFO
	.align		4
.L_1092:
        /*0008*/ 	.byte	0x04, 0x17
        /*000a*/ 	.short	(.L_1094 - .L_1093)
.L_1093:
        /*000c*/ 	.word	0x00000000
        /*0010*/ 	.short	0x0005
        /*0012*/ 	.short	0x0028
        /*0014*/ 	.byte	0x00, 0xf0, 0x41, 0x00


	//----- nvinfo : EIATTR_KPARAM_INFO
	.align		4
.L_1094:
        /*0018*/ 	.byte	0x04, 0x17
        /*001a*/ 	.short	(.L_1096 - .L_1095)
.L_1095:
        /*001c*/ 	.word	0x00000000
        /*0020*/ 	.short	0x0004
        /*0022*/ 	.short	0x0018
        /*0024*/ 	.byte	0x00, 0xf0, 0x41, 0x00


	//----- nvinfo : EIATTR_KPARAM_INFO
	.align		4
.L_1096:
        /*0028*/ 	.byte	0x04, 0x17
        /*002a*/ 	.short	(.L_1098 - .L_1097)
.L_1097:
        /*002c*/ 	.word	0x00000000
        /*0030*/ 	.short	0x0003
        /*0032*/ 	.short	0x0010
        /*0034*/ 	.byte	0x00, 0xf0, 0x21, 0x00


	//----- nvinfo : EIATTR_KPARAM_INFO
	.align		4
.L_1098:
        /*0038*/ 	.byte	0x04, 0x17
        /*003a*/ 	.short	(.L_1100 - .L_1099)
.L_1099:
        /*003c*/ 	.word	0x00000000
        /*0040*/ 	.short	0x0002
        /*0042*/ 	.short	0x0008
        /*0044*/ 	.byte	0x00, 0xf0, 0x05, 0x00


	//----- nvinfo : EIATTR_KPARAM_INFO
	.align		4
.L_1100:
        /*0048*/ 	.byte	0x04, 0x17
        /*004a*/ 	.short	(.L_1102 - .L_1101)
.L_1101:
        /*004c*/ 	.word	0x00000000
        /*0050*/ 	.short	0x0001
        /*0052*/ 	.short	0x0004
        /*0054*/ 	.byte	0x00, 0xf0, 0x11, 0x00


	//----- nvinfo : EIATTR_KPARAM_INFO
	.align		4
.L_1102:
        /*0058*/ 	.byte	0x04, 0x17
        /*005a*/ 	.short	(.L_1104 - .L_1103)
.L_1103:
        /*005c*/ 	.word	0x00000000
        /*0060*/ 	.short	0x0000
        /*0062*/ 	.short	0x0000
        /*0064*/ 	.byte	0x00, 0xf0, 0x11, 0x00


	//----- nvinfo : EIATTR_SPARSE_MMA_MASK
	.align		4
.L_1104:
        /*0068*/ 	.byte	0x03, 0x50
        /*006a*/ 	.short	0x0000


	//----- nvinfo : EIATTR_MAXREG_COUNT
	.align		4
        /*006c*/ 	.byte	0x03, 0x1b
        /*006e*/ 	.short	0x00ff


	//----- nvinfo : EIATTR_MERCURY_ISA_VERSION
	.align		4
        /*0070*/ 	.byte	0x03, 0x5f
        /*0072*/ 	.short	0x0101


	//----- nvinfo : EIATTR_VRC_CTA_INIT_COUNT
	.align		4
        /*0074*/ 	.byte	0x02, 0x4a
	.zero		1
	.zero		1


	//----- nvinfo : EIATTR_EXIT_INSTR_OFFSETS
	.align		4
        /*0078*/ 	.byte	0x04, 0x1c
        /*007a*/ 	.short	(.L_1106 - .L_1105)


	//   ....[0]....
.L_1105:
        /*007c*/ 	.word	0x00000180


	//   ....[1]....
        /*0080*/ 	.word	0x00000880


	//   ....[2]....
        /*0084*/ 	.word	0x00000b80


	//   ....[3]....
        /*0088*/ 	.word	0x00000d70


	//   ....[4]....
        /*008c*/ 	.word	0x00000e90


	//   ....[5]....
        /*0090*/ 	.word	0x00000ec0


	//   ....[6]....
        /*0094*/ 	.word	0x00001660


	//   ....[7]....
        /*0098*/ 	.word	0x00001b00


	//   ....[8]....
        /*009c*/ 	.word	0x00001d70


	//   ....[9]....
        /*00a0*/ 	.word	0x00001da0


	//   ....[10]....
        /*00a4*/ 	.word	0x00001ea0


	//----- nvinfo : EIATTR_MAX_THREADS
	.align		4
.L_1106:
        /*00a8*/ 	.byte	0x04, 0x05
        /*00aa*/ 	.short	(.L_1108 - .L_1107)
.L_1107:
        /*00ac*/ 	.word	0x00000080
        /*00b0*/ 	.word	0x00000001
        /*00b4*/ 	.word	0x00000001


	//----- nvinfo : EIATTR_CRS_STACK_SIZE
	.align		4
.L_1108:
        /*00b8*/ 	.byte	0x04, 0x1e
        /*00ba*/ 	.short	(.L_1110 - .L_1109)
.L_1109:
        /*00bc*/ 	.word	0x00000000


	//----- nvinfo : EIATTR_CBANK_PARAM_SIZE
	.align		4
.L_1110:
        /*00c0*/ 	.byte	0x03, 0x19
        /*00c2*/ 	.short	0x0038


	//----- nvinfo : EIATTR_PARAM_CBANK
	.align		4
        /*00c4*/ 	.byte	0x04, 0x0a
        /*00c6*/ 	.short	(.L_1112 - .L_1111)
	.align		4
.L_1111:
        /*00c8*/ 	.word	index@(.nv.constant0._ZN3cub18CUB_300001_SM_10006detail9transform16transform_kernelINS2_10policy_hubILb0EN4cuda3std3__45tupleIJN6thrust24THRUST_300001_SM_1000_NS20permutation_iteratorINSA_10device_ptrIiEESD_EESE_EEEE10policy1000EiNS7_5minusIiEESD_JSE_SE_EEEvT0_iT1_T2_DpNS2_10kernel_argIT3_EE)
        /*00cc*/ 	.short	0x0380
        /*00ce*/ 	.short	0x0038


	//----- nvinfo : EIATTR_SW_WAR
	.align		4
.L_1112:
        /*00d0*/ 	.byte	0x04, 0x36
        /*00d2*/ 	.short	(.L_1114 - .L_1113)
.L_1113:
        /*00d4*/ 	.word	0x00000008
.L_1114:


//--------------------- .nv.info._ZN3cub18CUB_300001_SM_10006detail9transform16transform_kernelINS2_10policy_hubILb1EN4cuda3std3__45tupleIJN6thrust24THRUST_300001_SM_1000_NS17counting_iteratorIiNSA_11use_defaultESC_SC_EEEEEE10policy1000ElNS7_10__identityENSA_20permutation_iteratorINSA_10device_ptrIiEESK_EEJSD_EEEvT0_iT1_T2_DpNS2_10kernel_argIT3_EE --------------------------
	.section	.nv.info._ZN3cub18CUB_300001_SM_10006detail9transform16transform_kernelINS2_10policy_hubILb1EN4cuda3std3__45tupleIJN6thrust24THRUST_300001_SM_1000_NS17counting_iteratorIiNSA_11use_defaultESC_SC_EEEEEE10policy1000ElNS7_10__identityENSA_20permutation_iteratorINSA_10device_ptrIiEESK_EEJSD_EEEvT0_iT1_T2_DpNS2_10kernel_argIT3_EE,"",@"SHT_CUDA_INFO"
	.sectionflags	@""
	.align	4


	//----- nvinfo : EIATTR_CUDA_API_VERSION
	.align		4
        /*0000*/ 	.byte	0x04, 0x37
        /*0002*/ 	.short	(.L_1116 - .L_1115)
.L_1115:
        /*0004*/ 	.word	0x00000082


	//----- nvinfo : EIATTR_KPARAM_INFO
	.align		4
.L_1116:
        /*0008*/ 	.byte	0x04, 0x17
        /*000a*/ 	.short	(.L_1118 - .L_1117)
.L_1117:
        /*000c*/ 	.word	0x00000000
        /*0010*/ 	.short	0x0004
        /*0012*/ 	.short	0x0020
        /*0014*/ 	.byte	0x00, 0xf0, 0x41, 0x00


	//----- nvinfo : EIATTR_KPARAM_INFO
	.align		4
.L_1118:
        /*0018*/ 	.byte	0x04, 0x17
        /*001a*/ 	.short	(.L_1120 - .L_1119)
.L_1119:
        /*001c*/ 	.word	0x00000000
        /*0020*/ 	.short	0x0003
        /*0022*/ 	.short	0x0010
        /*0024*/ 	.byte	0x00, 0xf0, 0x41, 0x00


	//----- nvinfo : EIATTR_KPARAM_INFO
	.align		4
.L_1120:
        /*0028*/ 	.byte	0x04, 0x17
        /*002a*/ 	.short	(.L_1122 - .L_1121)
.L_1121:
        /*002c*/ 	.word	0x00000000
        /*0030*/ 	.short	0x0002
        /*0032*/ 	.short	0x000c
        /*0034*/ 	.byte	0x00, 0xf0, 0x05, 0x00


	//----- nvinfo : EIATTR_KPARAM_INFO
	.align		4
.L_1122:
        /*0038*/ 	.byte	0x04, 0x17
        /*003a*/ 	.short	(.L_1124 - .L_1123)
.L_1123:
        /*003c*/ 	.word	0x00000000
        /*0040*/ 	.short	0x0001
        /*0042*/ 	.short	0x0008
        /*0044*/ 	.byte	0x00, 0xf0, 0x11, 0x00


	//----- nvinfo : EIATTR_KPARAM_INFO
	.align		4
.L_1124:
        /*0048*/ 	.byte	0x04, 0x17
        /*004a*/ 	.short	(.L_1126 - .L_1125)
.L_1125:
        /*004c*/ 	.word	0x00000000
        /*0050*/ 	.short	0x0000
        /*0052*/ 	.short	0x0000
        /*0054*/ 	.byte	0x00, 0xf0, 0x21, 0x00


	//----- nvinfo : EIATTR_SPARSE_MMA_MASK
	.align		4
.L_1126:
        /*0058*/ 	.byte	0x03, 0x50
        /*005a*/ 	.short	0x0000


	//----- nvinfo : EIATTR_MAXREG_COUNT
	.align		4
        /*005c*/ 	.byte	0x03, 0x1b
        /*005e*/ 	.short	0x00ff


	//----- nvinfo : EIATTR_MERCURY_ISA_VERSION
	.align		4
        /*0060*/ 	.byte	0x03, 0x5f
        /*0062*/ 	.short	0x0101


	//----- nvinfo : EIATTR_VRC_CTA_INIT_COUNT
	.align		4
        /*0064*/ 	.byte	0x02, 0x4a
	.zero		1
	.zero		1


	//----- nvinfo : EIATTR_EXIT_INSTR_OFFSETS
	.align		4
        /*0068*/ 	.byte	0x04, 0x1c
        /*006a*/ 	.short	(.L_1128 - .L_1127)


	//   ....[0]....
.L_1127:
        /*006c*/ 	.word	0x00000170


	//   ....[1]....
        /*0070*/ 	.word	0x000009e0


	//   ....[2]....
        /*0074*/ 	.word	0x00000c20


	//   ....[3]....
        /*0078*/ 	.word	0x00000d70


	//   ....[4]....
        /*007c*/ 	.word	0x00000da0


	//   ....[5]....
        /*0080*/ 	.word	0x00000e10


	//   ....[6]....
        /*0084*/ 	.word	0x00000e30


	//   ....[7]....
        /*0088*/ 	.word	0x00001400


	//   ....[8]....
        /*008c*/ 	.word	0x00001690


	//   ....[9]....
        /*0090*/ 	.word	0x00001820


	//   ....[10]....
        /*0094*/ 	.word	0x000018e0


	//----- nvinfo : EIATTR_MAX_THREADS
	.align		4
.L_1128:
        /*0098*/ 	.byte	0x04, 0x05
        /*009a*/ 	.short	(.L_1130 - .L_1129)
.L_1129:
        /*009c*/ 	.word	0x00000080
        /*00a0*/ 	.word	0x00000001
        /*00a4*/ 	.word	0x00000001


	//----- nvinfo : EIATTR_CRS_STACK_SIZE
	.align		4
.L_1130:
        /*00a8*/ 	.byte	0x04, 0x1e
        /*00aa*/ 	.short	(.L_1132 - .L_1131)
.L_1131:
        /*00ac*/ 	.word	0x00000000


	//----- nvinfo : EIATTR_CBANK_PARAM_SIZE
	.align		4
.L_1132:
        /*00b0*/ 	.byte	0x03, 0x19
        /*00b2*/ 	.short	0x0030


	//----- nvinfo : EIATTR_PARAM_CBANK
	.align		4
        /*00b4*/ 	.byte	0x04, 0x0a
        /*00b6*/ 	.short	(.L_1134 - .L_1133)
	.align		4
.L_1133:
        /*00b8*/ 	.word	index@(.nv.constant0._ZN3cub18CUB_300001_SM_10006detail9transform16transform_kernelINS2_10policy_hubILb1EN4cuda3std3__45tupleIJN6thrust24THRUST_300001_SM_1000_NS17counting_iteratorIiNSA_11use_defaultESC_SC_EEEEEE10policy1000ElNS7_10__identityENSA_20permutation_iteratorINSA_10device_ptrIiEESK_EEJSD_EEEvT0_iT1_T2_DpNS2_10kernel_argIT3_EE)
        /*00bc*/ 	.short	0x0380
        /*00be*/ 	.short	0x0030


	//----- nvinfo : EIATTR_SW_WAR
	.align		4
.L_1134:
        /*00c0*/ 	.byte	0x04, 0x36
        /*00c2*/ 	.short	(.L_1136 - .L_1135)
.L_1135:
        /*00c4*/ 	.word	0x00000008
.L_1136:


//--------------------- .nv.info._ZN3cub18CUB_300001_SM_10006detail9transform16transform_kernelINS2_10policy_hubILb1EN4cuda3std3__45tupleIJN6thrust24THRUST_300001_SM_1000_NS17counting_iteratorIiNSA_11use_defaultESC_SC_EEEEEE10policy1000EiNS7_10__identityENSA_20permutation_iteratorINSA_10device_ptrIiEESK_EEJSD_EEEvT0_iT1_T2_DpNS2_10kernel_argIT3_EE --------------------------
	.section	.nv.info._ZN3cub18CUB_300001_SM_10006detail9transform16transform_kernelINS2_10policy_hubILb1EN4cuda3std3__45tupleIJN6thrust24THRUST_300001_SM_1000_NS17counting_iteratorIiNSA_11use_defaultESC_SC_EEEEEE10policy1000EiNS7_10__identityENSA_20permutation_iteratorINSA_10device_ptrIiEESK_EEJSD_EEEvT0_iT1_T2_DpNS2_10kernel_argIT3_EE,"",@"SHT_CUDA_INFO"
	.sectionflags	@""
	.align	4


	//----- nvinfo : EIATTR_CUDA_API_VERSION
	.align		4
        /*0000*/ 	.byte	0x04, 0x37
        /*0002*/ 	.short	(.L_1138 - .L_1137)
.L_1137:
        /*0004*/ 	.word	0x00000082


	//----- nvinfo : EIATTR_KPARAM_INFO
	.align		4
.L_1138:
        /*0008*/ 	.byte	0x04, 0x17
        /*000a*/ 	.short	(.L_1140 - .L_1139)
.L_1139:
        /*000c*/ 	.word	0x00000000
        /*0010*/ 	.short	0x0004
        /*0012*/ 	.short	0x0020
        /*0014*/ 	.byte	0x00, 0xf0, 0x41, 0x00


	//----- nvinfo : EIATTR_KPARAM_INFO
	.align		4
.L_1140:
        /*0018*/ 	.byte	0x04, 0x17
        /*001a*/ 	.short	(.L_1142 - .L_1141)
.L_1141:
        /*001c*/ 	.word	0x00000000
        /*0020*/ 	.short	0x0003
        /*0022*/ 	.short	0x0010
        /*0024*/ 	.byte	0x00, 0xf0, 0x41, 0x00


	//----- nvinfo : EIATTR_KPARAM_INFO
	.align		4
.L_1142:
        /*0028*/ 	.byte	0x04, 0x17
        /*002a*/ 	.short	(.L_1144 - .L_1143)
.L_1143:
        /*002c*/ 	.word	0x00000000
        /*0030*/ 	.short	0x0002
        /*0032*/ 	.short	0x0008
        /*0034*/ 	.byte	0x00, 0xf0, 0x05, 0x00


	//----- nvinfo : EIATTR_KPARAM_INFO
	.align		4
.L_1144:
        /*0038*/ 	.byte	0x04, 0x17
        /*003a*/ 	.short	(.L_1146 - .L_1145)
.L_1145:
        /*003c*/ 	.word	0x00000000
        /*0040*/ 	.short	0x0001
        /*0042*/ 	.short	0x0004
        /*0044*/ 	.byte	0x00, 0xf0, 0x11, 0x00


	//----- nvinfo : EIATTR_KPARAM_INFO
	.align		4
.L_1146:
        /*0048*/ 	.byte	0x04, 0x17
        /*004a*/ 	.short	(.L_1148 - .L_1147)
.L_1147:
        /*004c*/ 	.word	0x00000000
        /*0050*/ 	.short	0x0000
        /*0052*/ 	.short	0x0000
        /*0054*/ 	.byte	0x00, 0xf0, 0x11, 0x00


	//----- nvinfo : EIATTR_SPARSE_MMA_MASK
	.align		4
.L_1148:
        /*0058*/ 	.byte	0x03, 0x50
        /*005a*/ 	.short	0x0000


	//----- nvinfo : EIATTR_MAXREG_COUNT
	.align		4
        /*005c*/ 	.byte	0x03, 0x1b
        /*005e*/ 	.short	0x00ff


	//----- nvinfo : EIATTR_MERCURY_ISA_VERSION
	.align		4
        /*0060*/ 	.byte	0x03, 0x5f
        /*0062*/ 	.short	0x0101


	//----- nvinfo : EIATTR_VRC_CTA_INIT_COUNT
	.align		4
        /*0064*/ 	.byte	0x02, 0x4a
	.zero		1
	.zero		1


	//----- nvinfo : EIATTR_EXIT_INSTR_OFFSETS
	.align		4
        /*0068*/ 	.byte	0x04, 0x1c
        /*006a*/ 	.short	(.L_1150 - .L_1149)


	//   ....[0]....
.L_1149:
        /*006c*/ 	.word	0x000000f0


	//   ....[1]....
        /*0070*/ 	.word	0x000006c0


	//   ....[2]....
        /*0074*/ 	.word	0x00000960


	//   ....[3]....
        /*0078*/ 	.word	0x00000af0


	//   ....[4]....
        /*007c*/ 	.word	0x00000bf0


	//   ....[5]....
        /*0080*/ 	.word	0x00000c10


	//   ....[6]....
        /*0084*/ 	.word	0x000010a0


	//   ....[7]....
        /*0088*/ 	.word	0x000012e0


	//   ....[8]....
        /*008c*/ 	.word	0x00001430


	//   ....[9]....
        /*0090*/ 	.word	0x00001460


	//   ....[10]....
        /*0094*/ 	.word	0x000014d0


	//----- nvinfo : EIATTR_MAX_THREADS
	.align		4
.L_1150:
        /*0098*/ 	.byte	0x04, 0x05
        /*009a*/ 	.short	(.L_1152 - .L_1151)
.L_1151:
        /*009c*/ 	.word	0x00000080
        /*00a0*/ 	.word	0x00000001
        /*00a4*/ 	.word	0x00000001


	//----- nvinfo : EIATTR_CRS_STACK_SIZE
	.align		4
.L_1152:
        /*00a8*/ 	.byte	0x04, 0x1e
        /*00aa*/ 	.short	(.L_1154 - .L_1153)
.L_1153:
        /*00ac*/ 	.word	0x00000000


	//----- nvinfo : EIATTR_CBANK_PARAM_SIZE
	.align		4
.L_1154:
        /*00b0*/ 	.byte	0x03, 0x19
        /*00b2*/ 	.short	0x0030


	//----- nvinfo : EIATTR_PARAM_CBANK
	.align		4
        /*00b4*/ 	.byte	0x04, 0x0a
        /*00b6*/ 	.short	(.L_1156 - .L_1155)
	.align		4
.L_1155:
        /*00b8*/ 	.word	index@(.nv.constant0._ZN3cub18CUB_300001_SM_10006detail9transform16transform_kernelINS2_10policy_hubILb1EN4cuda3std3__45tupleIJN6thrust24THRUST_300001_SM_1000_NS17counting_iteratorIiNSA_11use_defaultESC_SC_EEEEEE10policy1000EiNS7_10__identityENSA_20permutation_iteratorINSA_10device_ptrIiEESK_EEJSD_EEEvT0_iT1_T2_DpNS2_10kernel_argIT3_EE)
        /*00bc*/ 	.short	0x0380
        /*00be*/ 	.short	0x0030


	//----- nvinfo : EIATTR_SW_WAR
	.align		4
.L_1156:
        /*00c0*/ 	.byte	0x04, 0x36
        /*00c2*/ 	.short	(.L_1158 - .L_1157)
.L_1157:
        /*00c4*/ 	.word	0x00000008
.L_1158:


//--------------------- .nv.info._ZN3cub18CUB_300001_SM_10006detail8for_each13static_kernelINS2_12policy_hub_t12policy_500_tElN6thrust24THRUST_300001_SM_1000_NS8cuda_cub10__tabulate7functorINS7_10device_ptrIiEENS7_6system6detail7generic6detail22compute_sequence_valueIivEElEEEEvT0_T1_ --------------------------
	.section	.nv.info._ZN3cub18CUB_300001_SM_10006detail8for_each13static_kernelINS2_12policy_hub_t12policy_500_tElN6thrust24THRUST_300001_SM_1000_NS8cuda_cub10__tabulate7functorINS7_10device_ptrIiEENS7_6system6detail7generic6detail22compute_sequence_valueIivEElEEEEvT0_T1_,"",@"SHT_CUDA_INFO"
	.sectionflags	@""
	.align	4


	//----- nvinfo : EIATTR_CUDA_API_VERSION
	.align		4
        /*0000*/ 	.byte	0x04, 0x37
        /*0002*/ 	.short	(.L_1160 - .L_1159)
.L_1159:
        /*0004*/ 	.word	0x00000082


	//----- nvinfo : EIATTR_KPARAM_INFO
	.align		4
.L_1160:
        /*0008*/ 	.byte	0x04, 0x17
        /*000a*/ 	.short	(.L_1162 - .L_1161)
.L_1161:
        /*000c*/ 	.word	0x00000000
        /*0010*/ 	.short	0x0001
        /*0012*/ 	.short	0x0008
        /*0014*/ 	.byte	0x00, 0xf0, 0x41, 0x00


	//----- nvinfo : EIATTR_KPARAM_INFO
	.align		4
.L_1162:
        /*0018*/ 	.byte	0x04, 0x17
        /*001a*/ 	.short	(.L_1164 - .L_1163)
.L_1163:
        /*001c*/ 	.word	0x00000000
        /*0020*/ 	.short	0x0000
        /*0022*/ 	.short	0x0000
        /*0024*/ 	.byte	0x00, 0xf0, 0x21, 0x00


	//----- nvinfo : EIATTR_SPARSE_MMA_MASK
	.align		4
.L_1164:
        /*0028*/ 	.byte	0x03, 0x50
        /*002a*/ 	.short	0x0000


	//----- nvinfo : EIATTR_MAXREG_COUNT
	.align		4
        /*002c*/ 	.byte	0x03, 0x1b
        /*002e*/ 	.short	0x00ff


	//----- nvinfo : EIATTR_MERCURY_ISA_VERSION
	.align		4
        /*0030*/ 	.byte	0x03, 0x5f
        /*0032*/ 	.short	0x0101


	//----- nvinfo : EIATTR_VRC_CTA_INIT_COUNT
	.align		4
        /*0034*/ 	.byte	0x02, 0x4a
	.zero		1
	.zero		1


	//----- nvinfo : EIATTR_EXIT_INSTR_OFFSETS
	.align		4
        /*0038*/ 	.byte	0x04, 0x1c
        /*003a*/ 	.short	(.L_1166 - .L_1165)


	//   ....[0]....
.L_1165:
        /*003c*/ 	.word	0x00000160


	//   ....[1]....
        /*0040*/ 	.word	0x000002b0


	//   ....[2]....
        /*0044*/ 	.word	0x00000340


	//----- nvinfo : EIATTR_MAX_THREADS
	.align		4
.L_1166:
        /*0048*/ 	.byte	0x04, 0x05
        /*004a*/ 	.short	(.L_1168 - .L_1167)
.L_1167:
        /*004c*/ 	.word	0x00000100
        /*0050*/ 	.word	0x00000001
        /*0054*/ 	.word	0x00000001


	//----- nvinfo : EIATTR_CRS_STACK_SIZE
	.align		4
.L_1168:
        /*0058*/ 	.byte	0x04, 0x1e
        /*005a*/ 	.short	(.L_1170 - .L_1169)
.L_1169:
        /*005c*/ 	.word	0x00000000


	//----- nvinfo : EIATTR_CBANK_PARAM_SIZE
	.align		4
.L_1170:
        /*0060*/ 	.byte	0x03, 0x19
        /*0062*/ 	.short	0x0018


	//----- nvinfo : EIATTR_PARAM_CBANK
	.align		4
        /*0064*/ 	.byte	0x04, 0x0a
        /*0066*/ 	.short	(.L_1172 - .L_1171)
	.align		4
.L_1171:
        /*0068*/ 	.word	index@(.nv.constant0._ZN3cub18CUB_300001_SM_10006detail8for_each13static_kernelINS2_12policy_hub_t12policy_500_tElN6thrust24THRUST_300001_SM_1000_NS8cuda_cub10__tabulate7functorINS7_10device_ptrIiEENS7_6system6detail7generic6detail22compute_sequence_valueIivEElEEEEvT0_T1_)
        /*006c*/ 	.short	0x0380
        /*006e*/ 	.short	0x0018


	//----- nvinfo : EIATTR_SW_WAR
	.align		4
.L_1172:
        /*0070*/ 	.byte	0x04, 0x36
        /*0072*/ 	.short	(.L_1174 - .L_1173)
.L_1173:
        /*0074*/ 	.word	0x00000008
.L_1174:


//--------------------- .nv.info._ZN3cub18CUB_300001_SM_10006detail11EmptyKernelIvEEvv --------------------------
	.section	.nv.info._ZN3cub18CUB_300001_SM_10006detail11EmptyKernelIvEEvv,"",@"SHT_CUDA_INFO"
	.sectionflags	@""
	.align	4


	//----- nvinfo : EIATTR_CUDA_API_VERSION
	.align		4
        /*0000*/ 	.byte	0x04, 0x37
        /*0002*/ 	.short	(.L_1176 - .L_1175)
.L_1175:
        /*0004*/ 	.word	0x00000082


	//----- nvinfo : EIATTR_SPARSE_MMA_MASK
	.align		4
.L_1176:
        /*0008*/ 	.byte	0x03, 0x50
        /*000a*/ 	.short	0x0000


	//----- nvinfo : EIATTR_MAXREG_COUNT
	.align		4
        /*000c*/ 	.byte	0x03, 0x1b
        /*000e*/ 	.short	0x00ff


	//----- nvinfo : EIATTR_MERCURY_ISA_VERSION
	.align		4
        /*0010*/ 	.byte	0x03, 0x5f
        /*0012*/ 	.short	0x0101


	//----- nvinfo : EIATTR_VRC_CTA_INIT_COUNT
	.align		4
        /*0014*/ 	.byte	0x02, 0x4a
	.zero		1
	.zero		1


	//----- nvinfo : EIATTR_EXIT_INSTR_OFFSETS
	.align		4
        /*0018*/ 	.byte	0x04, 0x1c
        /*001a*/ 	.short	(.L_1178 - .L_1177)


	//   ....[0]....
.L_1177:
        /*001c*/ 	.word	0x00000010


	//----- nvinfo : EIATTR_SW_WAR
	.align		4
.L_1178:
        /*0020*/ 	.byte	0x04, 0x36
        /*0022*/ 	.short	(.L_1180 - .L_1179)
.L_1179:
        /*0024*/ 	.word	0x00000008
.L_1180:


//--------------------- .nv.info._Z23compute_active_verticesPiiS_ --------------------------
	.section	.nv.info._Z23compute_active_verticesPiiS_,"",@"SHT_CUDA_INFO"
	.sectionflags	@""
	.align	4


	//----- nvinfo : EIATTR_CUDA_API_VERSION
	.align		4
        /*0000*/ 	.byte	0x04, 0x37
        /*0002*/ 	.short	(.L_1182 - .L_1181)
.L_1181:
        /*0004*/ 	.word	0x00000082


	//----- nvinfo : EIATTR_KPARAM_INFO
	.align		4
.L_1182:
        /*0008*/ 	.byte	0x04, 0x17
        /*000a*/ 	.short	(.L_1184 - .L_1183)
.L_1183:
        /*000c*/ 	.word	0x00000000
        /*0010*/ 	.short	0x0002
        /*0012*/ 	.short	0x0010
        /*0014*/ 	.byte	0x00, 0xf5, 0x21, 0x00


	//----- nvinfo : EIATTR_KPARAM_INFO
	.align		4
.L_1184:
        /*0018*/ 	.byte	0x04, 0x17
        /*001a*/ 	.short	(.L_1186 - .L_1185)
.L_1185:
        /*001c*/ 	.word	0x00000000
        /*0020*/ 	.short	0x0001
        /*0022*/ 	.short	0x0008
        /*0024*/ 	.byte	0x00, 0xf0, 0x11, 0x00


	//----- nvinfo : EIATTR_KPARAM_INFO
	.align		4
.L_1186:
        /*0028*/ 	.byte	0x04, 0x17
        /*002a*/ 	.short	(.L_1188 - .L_1187)
.L_1187:
        /*002c*/ 	.word	0x00000000
        /*0030*/ 	.short	0x0000
        /*0032*/ 	.short	0x0000
        /*0034*/ 	.byte	0x00, 0xf5, 0x21, 0x00


	//----- nvinfo : EIATTR_SPARSE_MMA_MASK
	.align		4
.L_1188:
        /*0038*/ 	.byte	0x03, 0x50
        /*003a*/ 	.short	0x0000


	//----- nvinfo : EIATTR_MAXREG_COUNT
	.align		4
        /*003c*/ 	.byte	0x03, 0x1b
        /*003e*/ 	.short	0x00ff


	//----- nvinfo : EIATTR_NUM_BARRIERS
	.align		4
        /*0040*/ 	.byte	0x02, 0x4c
        /*0042*/ 	.byte	0x01
	.zero		1


	//----- nvinfo : EIATTR_MERCURY_ISA_VERSION
	.align		4
        /*0044*/ 	.byte	0x03, 0x5f
        /*0046*/ 	.short	0x0101


	//----- nvinfo : EIATTR_COOP_GROUP_MASK_REGIDS
	.align		4
        /*0048*/ 	.byte	0x04, 0x29
        /*004a*/ 	.short	(.L_1190 - .L_1189)


	//   ....[0]....
.L_1189:
        /*004c*/ 	.word	0xffffffff


	//   ....[1]....
        /*0050*/ 	.word	0xffffffff


	//   ....[2]....
        /*0054*/ 	.word	0xffffffff


	//   ....[3]....
        /*0058*/ 	.word	0xffffffff


	//   ....[4]....
        /*005c*/ 	.word	0xffffffff


	//   ....[5]....
        /*0060*/ 	.word	0xffffffff


	//   ....[6]....
        /*0064*/ 	.word	0xffffffff


	//   ....[7]....
        /*0068*/ 	.word	0xffffffff


	//   ....[8]....
        /*006c*/ 	.word	0xffffffff


	//   ....[9]....
        /*0070*/ 	.word	0xffffffff


	//----- nvinfo : EIATTR_COOP_GROUP_INSTR_OFFSETS
	.align		4
.L_1190:
        /*0074*/ 	.byte	0x04, 0x28
        /*0076*/ 	.short	(.L_1192 - .L_1191)


	//   ....[0]....
.L_1191:
        /*0078*/ 	.word	0x00000f00


	//   ....[1]....
        /*007c*/ 	.word	0x00000f70


	//   ....[2]....
        /*0080*/ 	.word	0x00000fb0


	//   ....[3]....
        /*0084*/ 	.word	0x00000fd0


	//   ....[4]....
        /*0088*/ 	.word	0x00000ff0


	//   ....[5]....
        /*008c*/ 	.word	0x000010e0


	//   ....[6]....
        /*0090*/ 	.word	0x00001100


	//   ....[7]....
        /*0094*/ 	.word	0x00001120


	//   ....[8]....
        /*0098*/ 	.word	0x00001140


	//   ....[9]....
        /*009c*/ 	.word	0x00001160


	//----- nvinfo : EIATTR_VRC_CTA_INIT_COUNT
	.align		4
.L_1192:
        /*00a0*/ 	.byte	0x02, 0x4a
	.zero		1
	.zero		1


	//----- nvinfo : EIATTR_EXIT_INSTR_OFFSETS
	.align		4
        /*00a4*/ 	.byte	0x04, 0x1c
        /*00a6*/ 	.short	(.L_1194 - .L_1193)


	//   ....[0]....
.L_1193:
        /*00a8*/ 	.word	0x00001030


	//   ....[1]....
        /*00ac*/ 	.word	0x00001170


	//   ....[2]....
        /*00b0*/ 	.word	0x000011c0


	//----- nvinfo : EIATTR_CRS_STACK_SIZE
	.align		4
.L_1194:
        /*00b4*/ 	.byte	0x04, 0x1e
        /*00b6*/ 	.short	(.L_1196 - .L_1195)
.L_1195:
        /*00b8*/ 	.word	0x00000000


	//----- nvinfo : EIATTR_CBANK_PARAM_SIZE
	.align		4
.L_1196:
        /*00bc*/ 	.byte	0x03, 0x19
        /*00be*/ 	.short	0x0018


	//----- nvinfo : EIATTR_PARAM_CBANK
	.align		4
        /*00c0*/ 	.byte	0x04, 0x0a
        /*00c2*/ 	.short	(.L_1198 - .L_1197)
	.align		4
.L_1197:
        /*00c4*/ 	.word	index@(.nv.constant0._Z23compute_active_verticesPiiS_)
        /*00c8*/ 	.short	0x0380
        /*00ca*/ 	.short	0x0018


	//----- nvinfo : EIATTR_SW_WAR
	.align		4
.L_1198:
        /*00cc*/ 	.byte	0x04, 0x36
        /*00ce*/ 	.short	(.L_1200 - .L_1199)
.L_1199:
        /*00d0*/ 	.word	0x00000008
.L_1200:


//--------------------- .nv.info._Z14unmap_coloringPiS_S_i --------------------------
	.section	.nv.info._Z14unmap_coloringPiS_S_i,"",@"SHT_CUDA_INFO"
	.sectionflags	@""
	.align	4


	//----- nvinfo : EIATTR_CUDA_API_VERSION
	.align		4
        /*0000*/ 	.byte	0x04, 0x37
        /*0002*/ 	.short	(.L_1202 - .L_1201)
.L_1201:
        /*0004*/ 	.word	0x00000082


	//----- nvinfo : EIATTR_KPARAM_INFO
	.align		4
.L_1202:
        /*0008*/ 	.byte	0x04, 0x17
        /*000a*/ 	.short	(.L_1204 - .L_1203)
.L_1203:
        /*000c*/ 	.word	0x00000000
        /*0010*/ 	.short	0x0003
        /*0012*/ 	.short	0x0018
        /*0014*/ 	.byte	0x00, 0xf0, 0x11, 0x00


	//----- nvinfo : EIATTR_KPARAM_INFO
	.align		4
.L_1204:
        /*0018*/ 	.byte	0x04, 0x17
        /*001a*/ 	.short	(.L_1206 - .L_1205)
.L_1205:
        /*001c*/ 	.word	0x00000000
        /*0020*/ 	.short	0x0002
        /*0022*/ 	.short	0x0010
        /*0024*/ 	.byte	0x00, 0xf5, 0x21, 0x00


	//----- nvinfo : EIATTR_KPARAM_INFO
	.align		4
.L_1206:
        /*0028*/ 	.byte	0x04, 0x17
        /*002a*/ 	.short	(.L_1208 - .L_1207)
.L_1207:
        /*002c*/ 	.word	0x00000000
        /*0030*/ 	.short	0x0001
        /*0032*/ 	.short	0x0008
        /*0034*/ 	.byte	0x00, 0xf5, 0x21, 0x00


	//----- nvinfo : EIATTR_KPARAM_INFO
	.align		4
.L_1208:
        /*0038*/ 	.byte	0x04, 0x17
        /*003a*/ 	.short	(.L_1210 - .L_1209)
.L_1209:
        /*003c*/ 	.word	0x00000000
        /*0040*/ 	.short	0x0000
        /*0042*/ 	.short	0x0000
        /*0044*/ 	.byte	0x00, 0xf5, 0x21, 0x00


	//----- nvinfo : EIATTR_SPARSE_MMA_MASK
	.align		4
.L_1210:
        /*0048*/ 	.byte	0x03, 0x50
        /*004a*/ 	.short	0x0000


	//----- nvinfo : EIATTR_MAXREG_COUNT
	.align		4
        /*004c*/ 	.byte	0x03, 0x1b
        /*004e*/ 	.short	0x00ff


	//----- nvinfo : EIATTR_MERCURY_ISA_VERSION
	.align		4
        /*0050*/ 	.byte	0x03, 0x5f
        /*0052*/ 	.short	0x0101


	//----- nvinfo : EIATTR_VRC_CTA_INIT_COUNT
	.align		4
        /*0054*/ 	.byte	0x02, 0x4a
	.zero		1
	.zero		1


	//----- nvinfo : EIATTR_EXIT_INSTR_OFFSETS
	.align		4
        /*0058*/ 	.byte	0x04, 0x1c
        /*005a*/ 	.short	(.L_1212 - .L_1211)


	//   ....[0]....
.L_1211:
        /*005c*/ 	.word	0x00000090


	//   ....[1]....
        /*0060*/ 	.word	0x00000390


	//   ....[2]....
        /*0064*/ 	.word	0x00000580


	//----- nvinfo : EIATTR_CRS_STACK_SIZE
	.align		4
.L_1212:
        /*0068*/ 	.byte	0x04, 0x1e
        /*006a*/ 	.short	(.L_1214 - .L_1213)
.L_1213:
        /*006c*/ 	.word	0x00000000


	//----- nvinfo : EIATTR_CBANK_PARAM_SIZE
	.align		4
.L_1214:
        /*0070*/ 	.byte	0x03, 0x19
        /*0072*/ 	.short	0x001c


	//----- nvinfo : EIATTR_PARAM_CBANK
	.align		4
        /*0074*/ 	.byte	0x04, 0x0a
        /*0076*/ 	.short	(.L_1216 - .L_1215)
	.align		4
.L_1215:
        /*0078*/ 	.word	index@(.nv.constant0._Z14unmap_coloringPiS_S_i)
        /*007c*/ 	.short	0x0380
        /*007e*/ 	.short	0x001c


	//----- nvinfo : EIATTR_SW_WAR
	.align		4
.L_1216:
        /*0080*/ 	.byte	0x04, 0x36
        /*0082*/ 	.short	(.L_1218 - .L_1217)
.L_1217:
        /*0084*/ 	.word	0x00000008
.L_1218:


//--------------------- .nv.info._Z23recolor_marked_verticesPiS_iS_S_i --------------------------
	.section	.nv.info._Z23recolor_marked_verticesPiS_iS_S_i,"",@"SHT_CUDA_INFO"
	.sectionflags	@""
	.align	4


	//----- nvinfo : EIATTR_CUDA_API_VERSION
	.align		4
        /*0000*/ 	.byte	0x04, 0x37
        /*0002*/ 	.short	(.L_1220 - .L_1219)
.L_1219:
        /*0004*/ 	.word	0x00000082


	//----- nvinfo : EIATTR_KPARAM_INFO
	.align		4
.L_1220:
        /*0008*/ 	.byte	0x04, 0x17
        /*000a*/ 	.short	(.L_1222 - .L_1221)
.L_1221:
        /*000c*/ 	.word	0x00000000
        /*0010*/ 	.short	0x0005
        /*0012*/ 	.short	0x0028
        /*0014*/ 	.byte	0x00, 0xf0, 0x11, 0x00


	//----- nvinfo : EIATTR_KPARAM_INFO
	.align		4
.L_1222:
        /*0018*/ 	.byte	0x04, 0x17
        /*001a*/ 	.short	(.L_1224 - .L_1223)
.L_1223:
        /*001c*/ 	.word	0x00000000
        /*0020*/ 	.short	0x0004
        /*0022*/ 	.short	0x0020
        /*0024*/ 	.byte	0x00, 0xf5, 0x21, 0x00


	//----- nvinfo : EIATTR_KPARAM_INFO
	.align		4
.L_1224:
        /*0028*/ 	.byte	0x04, 0x17
        /*002a*/ 	.short	(.L_1226 - .L_1225)
.L_1225:
        /*002c*/ 	.word	0x00000000
        /*0030*/ 	.short	0x0003
        /*0032*/ 	.short	0x0018
        /*0034*/ 	.byte	0x00, 0xf5, 0x21, 0x00


	//----- nvinfo : EIATTR_KPARAM_INFO
	.align		4
.L_1226:
        /*0038*/ 	.byte	0x04, 0x17
        /*003a*/ 	.short	(.L_1228 - .L_1227)
.L_1227:
        /*003c*/ 	.word	0x00000000
        /*0040*/ 	.short	0x0002
        /*0042*/ 	.short	0x0010
        /*0044*/ 	.byte	0x00, 0xf0, 0x11, 0x00


	//----- nvinfo : EIATTR_KPARAM_INFO
	.align		4
.L_1228:
        /*0048*/ 	.byte	0x04, 0x17
        /*004a*/ 	.short	(.L_1230 - .L_1229)
.L_1229:
        /*004c*/ 	.word	0x00000000
        /*0050*/ 	.short	0x0001
        /*0052*/ 	.short	0x0008
        /*0054*/ 	.byte	0x00, 0xf5, 0x21, 0x00


	//----- nvinfo : EIATTR_KPARAM_INFO
	.align		4
.L_1230:
        /*0058*/ 	.byte	0x04, 0x17
        /*005a*/ 	.short	(.L_1232 - .L_1231)
.L_1231:
        /*005c*/ 	.word	0x00000000
        /*0060*/ 	.short	0x0000
        /*0062*/ 	.short	0x0000
        /*0064*/ 	.byte	0x00, 0xf5, 0x21, 0x00


	//----- nvinfo : EIATTR_SPARSE_MMA_MASK
	.align		4
.L_1232:
        /*0068*/ 	.byte	0x03, 0x50
        /*006a*/ 	.short	0x0000


	//----- nvinfo : EIATTR_MAXREG_COUNT
	.align		4
        /*006c*/ 	.byte	0x03, 0x1b
        /*006e*/ 	.short	0x00ff


	//----- nvinfo : EIATTR_NUM_BARRIERS
	.align		4
        /*0070*/ 	.byte	0x02, 0x4c
        /*0072*/ 	.byte	0x01
	.zero		1


	//----- nvinfo : EIATTR_MERCURY_ISA_VERSION
	.align		4
        /*0074*/ 	.byte	0x03, 0x5f
        /*0076*/ 	.short	0x0101


	//----- nvinfo : EIATTR_VRC_CTA_INIT_COUNT
	.align		4
        /*0078*/ 	.byte	0x02, 0x4a
	.zero		1
	.zero		1


	//----- nvinfo : EIATTR_EXIT_INSTR_OFFSETS
	.align		4
        /*007c*/ 	.byte	0x04, 0x1c
        /*007e*/ 	.short	(.L_1234 - .L_1233)


	//   ....[0]....
.L_1233:
        /*0080*/ 	.word	0x000001e0


	//   ....[1]....
        /*0084*/ 	.word	0x00002020


	//----- nvinfo : EIATTR_CRS_STACK_SIZE
	.align		4
.L_1234:
        /*0088*/ 	.byte	0x04, 0x1e
        /*008a*/ 	.short	(.L_1236 - .L_1235)
.L_1235:
        /*008c*/ 	.word	0x00000000


	//----- nvinfo : EIATTR_CBANK_PARAM_SIZE
	.align		4
.L_1236:
        /*0090*/ 	.byte	0x03, 0x19
        /*0092*/ 	.short	0x002c


	//----- nvinfo : EIATTR_PARAM_CBANK
	.align		4
        /*0094*/ 	.byte	0x04, 0x0a
        /*0096*/ 	.short	(.L_1238 - .L_1237)
	.align		4
.L_1237:
        /*0098*/ 	.word	index@(.nv.constant0._Z23recolor_marked_verticesPiS_iS_S_i)
        /*009c*/ 	.short	0x0380
        /*009e*/ 	.short	0x002c


	//----- nvinfo : EIATTR_SW_WAR
	.align		4
.L_1238:
        /*00a0*/ 	.byte	0x04, 0x36
        /*00a2*/ 	.short	(.L_1240 - .L_1239)
.L_1239:
        /*00a4*/ 	.word	0x00000008
.L_1240:


//--------------------- .nv.info._Z34detect_conflicts_mark_lower_degreePiS_iS_S_S_ --------------------------
	.section	.nv.info._Z34detect_conflicts_mark_lower_degreePiS_iS_S_S_,"",@"SHT_CUDA_INFO"
	.sectionflags	@""
	.align	4


	//----- nvinfo : EIATTR_CUDA_API_VERSION
	.align		4
        /*0000*/ 	.byte	0x04, 0x37
        /*0002*/ 	.short	(.L_1242 - .L_1241)
.L_1241:
        /*0004*/ 	.word	0x00000082


	//----- nvinfo : EIATTR_KPARAM_INFO
	.align		4
.L_1242:
        /*0008*/ 	.byte	0x04, 0x17
        /*000a*/ 	.short	(.L_1244 - .L_1243)
.L_1243:
        /*000c*/ 	.word	0x00000000
        /*0010*/ 	.short	0x0005
        /*0012*/ 	.short	0x0028
        /*0014*/ 	.byte	0x00, 0xf5, 0x21, 0x00


	//----- nvinfo : EIATTR_KPARAM_INFO
	.align		4
.L_1244:
        /*0018*/ 	.byte	0x04, 0x17
        /*001a*/ 	.short	(.L_1246 - .L_1245)
.L_1245:
        /*001c*/ 	.word	0x00000000
        /*0020*/ 	.short	0x0004
        /*0022*/ 	.short	0x0020
        /*0024*/ 	.byte	0x00, 0xf5, 0x21, 0x00


	//----- nvinfo : EIATTR_KPARAM_INFO
	.align		4
.L_1246:
        /*0028*/ 	.byte	0x04, 0x17
        /*002a*/ 	.short	(.L_1248 - .L_1247)
.L_1247:
        /*002c*/ 	.word	0x00000000
        /*0030*/ 	.short	0x0003
        /*0032*/ 	.short	0x0018
        /*0034*/ 	.byte	0x00, 0xf5, 0x21, 0x00


	//----- nvinfo : EIATTR_KPARAM_INFO
	.align		4
.L_1248:
        /*0038*/ 	.byte	0x04, 0x17
        /*003a*/ 	.short	(.L_1250 - .L_1249)
.L_1249:
        /*003c*/ 	.word	0x00000000
        /*0040*/ 	.short	0x0002
        /*0042*/ 	.short	0x0010
        /*0044*/ 	.byte	0x00, 0xf0, 0x11, 0x00


	//----- nvinfo : EIATTR_KPARAM_INFO
	.align		4
.L_1250:
        /*0048*/ 	.byte	0x04, 0x17
        /*004a*/ 	.short	(.L_1252 - .L_1251)
.L_1251:
        /*004c*/ 	.word	0x00000000
        /*0050*/ 	.short	0x0001
        /*0052*/ 	.short	0x0008
        /*0054*/ 	.byte	0x00, 0xf5, 0x21, 0x00


	//----- nvinfo : EIATTR_KPARAM_INFO
	.align		4
.L_1252:
        /*0058*/ 	.byte	0x04, 0x17
        /*005a*/ 	.short	(.L_1254 - .L_1253)
.L_1253:
        /*005c*/ 	.word	0x00000000
        /*0060*/ 	.short	0x0000
        /*0062*/ 	.short	0x0000
        /*0064*/ 	.byte	0x00, 0xf5, 0x21, 0x00


	//----- nvinfo : EIATTR_SPARSE_MMA_MASK
	.align		4
.L_1254:
        /*0068*/ 	.byte	0x03, 0x50
        /*006a*/ 	.short	0x0000


	//----- nvinfo : EIATTR_MAXREG_COUNT
	.align		4
        /*006c*/ 	.byte	0x03, 0x1b
        /*006e*/ 	.short	0x00ff


	//----- nvinfo : EIATTR_NUM_BARRIERS
	.align		4
        /*0070*/ 	.byte	0x02, 0x4c
        /*0072*/ 	.byte	0x01
	.zero		1


	//----- nvinfo : EIATTR_MERCURY_ISA_VERSION
	.align		4
        /*0074*/ 	.byte	0x03, 0x5f
        /*0076*/ 	.short	0x0101


	//----- nvinfo : EIATTR_COOP_GROUP_MASK_REGIDS
	.align		4
        /*0078*/ 	.byte	0x04, 0x29
        /*007a*/ 	.short	(.L_1256 - .L_1255)


	//   ....[0]....
.L_1255:
        /*007c*/ 	.word	0xffffffff


	//   ....[1]....
        /*0080*/ 	.word	0xffffffff


	//   ....[2]....
        /*0084*/ 	.word	0xffffffff


	//   ....[3]....
        /*0088*/ 	.word	0xffffffff


	//   ....[4]....
        /*008c*/ 	.word	0xffffffff


	//   ....[5]....
        /*0090*/ 	.word	0xffffffff


	//   ....[6]....
        /*0094*/ 	.word	0xffffffff


	//   ....[7]....
        /*0098*/ 	.word	0xffffffff


	//   ....[8]....
        /*009c*/ 	.word	0xffffffff


	//   ....[9]....
        /*00a0*/ 	.word	0xffffffff


	//----- nvinfo : EIATTR_COOP_GROUP_INSTR_OFFSETS
	.align		4
.L_1256:
        /*00a4*/ 	.byte	0x04, 0x28
        /*00a6*/ 	.short	(.L_1258 - .L_1257)


	//   ....[0]....
.L_1257:
        /*00a8*/ 	.word	0x000003e0


	//   ....[1]....
        /*00ac*/ 	.word	0x00000450


	//   ....[2]....
        /*00b0*/ 	.word	0x00000490


	//   ....[3]....
        /*00b4*/ 	.word	0x000004b0


	//   ....[4]....
        /*00b8*/ 	.word	0x000004d0


	//   ....[5]....
        /*00bc*/ 	.word	0x000005c0


	//   ....[6]....
        /*00c0*/ 	.word	0x000005e0


	//   ....[7]....
        /*00c4*/ 	.word	0x00000600


	//   ....[8]....
        /*00c8*/ 	.word	0x00000620


	//   ....[9]....
        /*00cc*/ 	.word	0x00000640


	//----- nvinfo : EIATTR_VRC_CTA_INIT_COUNT
	.align		4
.L_1258:
        /*00d0*/ 	.byte	0x02, 0x4a
	.zero		1
	.zero		1


	//----- nvinfo : EIATTR_EXIT_INSTR_OFFSETS
	.align		4
        /*00d4*/ 	.byte	0x04, 0x1c
        /*00d6*/ 	.short	(.L_1260 - .L_1259)


	//   ....[0]....
.L_1259:
        /*00d8*/ 	.word	0x00000510


	//   ....[1]....
        /*00dc*/ 	.word	0x00000650


	//   ....[2]....
        /*00e0*/ 	.word	0x000006a0


	//----- nvinfo : EIATTR_CRS_STACK_SIZE
	.align		4
.L_1260:
        /*00e4*/ 	.byte	0x04, 0x1e
        /*00e6*/ 	.short	(.L_1262 - .L_1261)
.L_1261:
        /*00e8*/ 	.word	0x00000000


	//----- nvinfo : EIATTR_CBANK_PARAM_SIZE
	.align		4
.L_1262:
        /*00ec*/ 	.byte	0x03, 0x19
        /*00ee*/ 	.short	0x0030


	//----- nvinfo : EIATTR_PARAM_CBANK
	.align		4
        /*00f0*/ 	.byte	0x04, 0x0a
        /*00f2*/ 	.short	(.L_1264 - .L_1263)
	.align		4
.L_1263:
        /*00f4*/ 	.word	index@(.nv.constant0._Z34detect_conflicts_mark_lower_degreePiS_iS_S_S_)
        /*00f8*/ 	.short	0x0380
        /*00fa*/ 	.short	0x0030


	//----- nvinfo : EIATTR_SW_WAR
	.align		4
.L_1264:
        /*00fc*/ 	.byte	0x04, 0x36
        /*00fe*/ 	.short	(.L_1266 - .L_1265)
.L_1265:
        /*0100*/ 	.word	0x00000008
.L_1266:


//--------------------- .nv.info._Z22color_partition_greedyPiS_iiS_i --------------------------
	.section	.nv.info._Z22color_partition_greedyPiS_iiS_i,"",@"SHT_CUDA_INFO"
	.sectionflags	@""
	.align	4


	//----- nvinfo : EIATTR_CUDA_API_VERSION
	.align		4
        /*0000*/ 	.byte	0x04, 0x37
        /*0002*/ 	.short	(.L_1268 - .L_1267)
.L_1267:
        /*0004*/ 	.word	0x00000082


	//----- nvinfo : EIATTR_KPARAM_INFO
	.align		4
.L_1268:
        /*0008*/ 	.byte	0x04, 0x17
        /*000a*/ 	.short	(.L_1270 - .L_1269)
.L_1269:
        /*000c*/ 	.word	0x00000000
        /*0010*/ 	.short	0x0005
        /*0012*/ 	.short	0x0020
        /*0014*/ 	.byte	0x00, 0xf0, 0x11, 0x00


	//----- nvinfo : EIATTR_KPARAM_INFO
	.align		4
.L_1270:
        /*0018*/ 	.byte	0x04, 0x17
        /*001a*/ 	.short	(.L_1272 - .L_1271)
.L_1271:
        /*001c*/ 	.word	0x00000000
        /*0020*/ 	.short	0x0004
        /*0022*/ 	.short	0x0018
        /*0024*/ 	.byte	0x00, 0xf5, 0x21, 0x00


	//----- nvinfo : EIATTR_KPARAM_INFO
	.align		4
.L_1272:
        /*0028*/ 	.byte	0x04, 0x17
        /*002a*/ 	.short	(.L_1274 - .L_1273)
.L_1273:
        /*002c*/ 	.word	0x00000000
        /*0030*/ 	.short	0x0003
        /*0032*/ 	.short	0x0014
        /*0034*/ 	.byte	0x00, 0xf0, 0x11, 0x00


	//----- nvinfo : EIATTR_KPARAM_INFO
	.align		4
.L_1274:
        /*0038*/ 	.byte	0x04, 0x17
        /*003a*/ 	.short	(.L_1276 - .L_1275)
.L_1275:
        /*003c*/ 	.word	0x00000000
        /*0040*/ 	.short	0x0002
        /*0042*/ 	.short	0x0010
        /*0044*/ 	.byte	0x00, 0xf0, 0x11, 0x00


	//----- nvinfo : EIATTR_KPARAM_INFO
	.align		4
.L_1276:
        /*0048*/ 	.byte	0x04, 0x17
        /*004a*/ 	.short	(.L_1278 - .L_1277)
.L_1277:
        /*004c*/ 	.word	0x00000000
        /*0050*/ 	.short	0x0001
        /*0052*/ 	.short	0x0008
        /*0054*/ 	.byte	0x00, 0xf5, 0x21, 0x00


	//----- nvinfo : EIATTR_KPARAM_INFO
	.align		4
.L_1278:
        /*0058*/ 	.byte	0x04, 0x17
        /*005a*/ 	.short	(.L_1280 - .L_1279)
.L_1279:
        /*005c*/ 	.word	0x00000000
        /*0060*/ 	.short	0x0000
        /*0062*/ 	.short	0x0000
        /*0064*/ 	.byte	0x00, 0xf5, 0x21, 0x00


	//----- nvinfo : EIATTR_SPARSE_MMA_MASK
	.align		4
.L_1280:
        /*0068*/ 	.byte	0x03, 0x50
        /*006a*/ 	.short	0x0000


	//----- nvinfo : EIATTR_MAXREG_COUNT
	.align		4
        /*006c*/ 	.byte	0x03, 0x1b
        /*006e*/ 	.short	0x00ff


	//----- nvinfo : EIATTR_MERCURY_ISA_VERSION
	.align		4
        /*0070*/ 	.byte	0x03, 0x5f
        /*0072*/ 	.short	0x0101


	//----- nvinfo : EIATTR_VRC_CTA_INIT_COUNT
	.align		4
        /*0074*/ 	.byte	0x02, 0x4a
	.zero		1
	.zero		1


	//----- nvinfo : EIATTR_EXIT_INSTR_OFFSETS
	.align		4
        /*0078*/ 	.byte	0x04, 0x1c
        /*007a*/ 	.short	(.L_1282 - .L_1281)


	//   ....[0]....
.L_1281:
        /*007c*/ 	.word	0x00000080


	//   ....[1]....
        /*0080*/ 	.word	0x00001ee0


	//----- nvinfo : EIATTR_CRS_STACK_SIZE
	.align		4
.L_1282:
        /*0084*/ 	.byte	0x04, 0x1e
        /*0086*/ 	.short	(.L_1284 - .L_1283)
.L_1283:
        /*0088*/ 	.word	0x00000000


	//----- nvinfo : EIATTR_CBANK_PARAM_SIZE
	.align		4
.L_1284:
        /*008c*/ 	.byte	0x03, 0x19
        /*008e*/ 	.short	0x0024


	//----- nvinfo : EIATTR_PARAM_CBANK
	.align		4
        /*0090*/ 	.byte	0x04, 0x0a
        /*0092*/ 	.short	(.L_1286 - .L_1285)
	.align		4
.L_1285:
        /*0094*/ 	.word	index@(.nv.constant0._Z22color_partition_greedyPiS_iiS_i)
        /*0098*/ 	.short	0x0380
        /*009a*/ 	.short	0x0024


	//----- nvinfo : EIATTR_SW_WAR
	.align		4
.L_1286:
        /*009c*/ 	.byte	0x04, 0x36
        /*009e*/ 	.short	(.L_1288 - .L_1287)
.L_1287:
        /*00a0*/ 	.word	0x00000008
.L_1288:


//--------------------- .nv.info._Z21scatter_edges_by_permPiS_iS_S_S_S_S_ --------------------------
	.section	.nv.info._Z21scatter_edges_by_permPiS_iS_S_S_S_S_,"",@"SHT_CUDA_INFO"
	.sectionflags	@""
	.align	4


	//----- nvinfo : EIATTR_CUDA_API_VERSION
	.align		4
        /*0000*/ 	.byte	0x04, 0x37
        /*0002*/ 	.short	(.L_1290 - .L_1289)
.L_1289:
        /*0004*/ 	.word	0x00000082


	//----- nvinfo : EIATTR_KPARAM_INFO
	.align		4
.L_1290:
        /*0008*/ 	.byte	0x04, 0x17
        /*000a*/ 	.short	(.L_1292 - .L_1291)
.L_1291:
        /*000c*/ 	.word	0x00000000
        /*0010*/ 	.short	0x0007
        /*0012*/ 	.short	0x0038
        /*0014*/ 	.byte	0x00, 0xf5, 0x21, 0x00


	//----- nvinfo : EIATTR_KPARAM_INFO
	.align		4
.L_1292:
        /*0018*/ 	.byte	0x04, 0x17
        /*001a*/ 	.short	(.L_1294 - .L_1293)
.L_1293:
        /*001c*/ 	.word	0x00000000
        /*0020*/ 	.short	0x0006
        /*0022*/ 	.short	0x0030
        /*0024*/ 	.byte	0x00, 0xf5, 0x21, 0x00


	//----- nvinfo : EIATTR_KPARAM_INFO
	.align		4
.L_1294:
        /*0028*/ 	.byte	0x04, 0x17
        /*002a*/ 	.short	(.L_1296 - .L_1295)
.L_1295:
        /*002c*/ 	.word	0x00000000
        /*0030*/ 	.short	0x0005
        /*0032*/ 	.short	0x0028
        /*0034*/ 	.byte	0x00, 0xf5, 0x21, 0x00


	//----- nvinfo : EIATTR_KPARAM_INFO
	.align		4
.L_1296:
        /*0038*/ 	.byte	0x04, 0x17
        /*003a*/ 	.short	(.L_1298 - .L_1297)
.L_1297:
        /*003c*/ 	.word	0x00000000
        /*0040*/ 	.short	0x0004
        /*0042*/ 	.short	0x0020
        /*0044*/ 	.byte	0x00, 0xf5, 0x21, 0x00


	//----- nvinfo : EIATTR_KPARAM_INFO
	.align		4
.L_1298:
        /*0048*/ 	.byte	0x04, 0x17
        /*004a*/ 	.short	(.L_1300 - .L_1299)
.L_1299:
        /*004c*/ 	.word	0x00000000
        /*0050*/ 	.short	0x0003
        /*0052*/ 	.short	0x0018
        /*0054*/ 	.byte	0x00, 0xf5, 0x21, 0x00


	//----- nvinfo : EIATTR_KPARAM_INFO
	.align		4
.L_1300:
        /*0058*/ 	.byte	0x04, 0x17
        /*005a*/ 	.short	(.L_1302 - .L_1301)
.L_1301:
        /*005c*/ 	.word	0x00000000
        /*0060*/ 	.short	0x0002
        /*0062*/ 	.short	0x0010
        /*0064*/ 	.byte	0x00, 0xf0, 0x11, 0x00


	//----- nvinfo : EIATTR_KPARAM_INFO
	.align		4
.L_1302:
        /*0068*/ 	.byte	0x04, 0x17
        /*006a*/ 	.short	(.L_1304 - .L_1303)
.L_1303:
        /*006c*/ 	.word	0x00000000
        /*0070*/ 	.short	0x0001
        /*0072*/ 	.short	0x0008
        /*0074*/ 	.byte	0x00, 0xf5, 0x21, 0x00


	//----- nvinfo : EIATTR_KPARAM_INFO
	.align		4
.L_1304:
        /*0078*/ 	.byte	0x04, 0x17
        /*007a*/ 	.short	(.L_1306 - .L_1305)
.L_1305:
        /*007c*/ 	.word	0x00000000
        /*0080*/ 	.short	0x0000
        /*0082*/ 	.short	0x0000
        /*0084*/ 	.byte	0x00, 0xf5, 0x21, 0x00


	//----- nvinfo : EIATTR_SPARSE_MMA_MASK
	.align		4
.L_1306:
        /*0088*/ 	.byte	0x03, 0x50
        /*008a*/ 	.short	0x0000


	//----- nvinfo : EIATTR_MAXREG_COUNT
	.align		4
        /*008c*/ 	.byte	0x03, 0x1b
        /*008e*/ 	.short	0x00ff


	//----- nvinfo : EIATTR_MERCURY_ISA_VERSION
	.align		4
        /*0090*/ 	.byte	0x03, 0x5f
        /*0092*/ 	.short	0x0101


	//----- nvinfo : EIATTR_VRC_CTA_INIT_COUNT
	.align		4
        /*0094*/ 	.byte	0x02, 0x4a
	.zero		1
	.zero		1


	//----- nvinfo : EIATTR_EXIT_INSTR_OFFSETS
	.align		4
        /*0098*/ 	.byte	0x04, 0x1c
        /*009a*/ 	.short	(.L_1308 - .L_1307)


	//   ....[0]....
.L_1307:
        /*009c*/ 	.word	0x00000070


	//   ....[1]....
        /*00a0*/ 	.word	0x000007e0


	//----- nvinfo : EIATTR_CRS_STACK_SIZE
	.align		4
.L_1308:
        /*00a4*/ 	.byte	0x04, 0x1e
        /*00a6*/ 	.short	(.L_1310 - .L_1309)
.L_1309:
        /*00a8*/ 	.word	0x00000000


	//----- nvinfo : EIATTR_CBANK_PARAM_SIZE
	.align		4
.L_1310:
        /*00ac*/ 	.byte	0x03, 0x19
        /*00ae*/ 	.short	0x0040


	//----- nvinfo : EIATTR_PARAM_CBANK
	.align		4
        /*00b0*/ 	.byte	0x04, 0x0a
        /*00b2*/ 	.short	(.L_1312 - .L_1311)
	.align		4
.L_1311:
        /*00b4*/ 	.word	index@(.nv.constant0._Z21scatter_edges_by_permPiS_iS_S_S_S_S_)
        /*00b8*/ 	.short	0x0380
        /*00ba*/ 	.short	0x0040


	//----- nvinfo : EIATTR_SW_WAR
	.align		4
.L_1312:
        /*00bc*/ 	.byte	0x04, 0x36
        /*00be*/ 	.short	(.L_1314 - .L_1313)
.L_1313:
        /*00c0*/ 	.word	0x00000008
.L_1314:


//--------------------- .nv.info._Z14update_degreesPiS_iiS_S_ --------------------------
	.section	.nv.info._Z14update_degreesPiS_iiS_S_,"",@"SHT_CUDA_INFO"
	.sectionflags	@""
	.align	4


	//----- nvinfo : EIATTR_CUDA_API_VERSION
	.align		4
        /*0000*/ 	.byte	0x04, 0x37
        /*0002*/ 	.short	(.L_1316 - .L_1315)
.L_1315:
        /*0004*/ 	.word	0x00000082


	//----- nvinfo : EIATTR_KPARAM_INFO
	.align		4
.L_1316:
        /*0008*/ 	.byte	0x04, 0x17
        /*000a*/ 	.short	(.L_1318 - .L_1317)
.L_1317:
        /*000c*/ 	.word	0x00000000
        /*0010*/ 	.short	0x0005
        /*0012*/ 	.short	0x0020
        /*0014*/ 	.byte	0x00, 0xf5, 0x21, 0x00


	//----- nvinfo : EIATTR_KPARAM_INFO
	.align		4
.L_1318:
        /*0018*/ 	.byte	0x04, 0x17
        /*001a*/ 	.short	(.L_1320 - .L_1319)
.L_1319:
        /*001c*/ 	.word	0x00000000
        /*0020*/ 	.short	0x0004
        /*0022*/ 	.short	0x0018
        /*0024*/ 	.byte	0x00, 0xf5, 0x21, 0x00


	//----- nvinfo : EIATTR_KPARAM_INFO
	.align		4
.L_1320:
        /*0028*/ 	.byte	0x04, 0x17
        /*002a*/ 	.short	(.L_1322 - .L_1321)
.L_1321:
        /*002c*/ 	.word	0x00000000
        /*0030*/ 	.short	0x0003
        /*0032*/ 	.short	0x0014
        /*0034*/ 	.byte	0x00, 0xf0, 0x11, 0x00


	//----- nvinfo : EIATTR_KPARAM_INFO
	.align		4
.L_1322:
        /*0038*/ 	.byte	0x04, 0x17
        /*003a*/ 	.short	(.L_1324 - .L_1323)
.L_1323:
        /*003c*/ 	.word	0x00000000
        /*0040*/ 	.short	0x0002
        /*0042*/ 	.short	0x0010
        /*0044*/ 	.byte	0x00, 0xf0, 0x11, 0x00


	//----- nvinfo : EIATTR_KPARAM_INFO
	.align		4
.L_1324:
        /*0048*/ 	.byte	0x04, 0x17
        /*004a*/ 	.short	(.L_1326 - .L_1325)
.L_1325:
        /*004c*/ 	.word	0x00000000
        /*0050*/ 	.short	0x0001
        /*0052*/ 	.short	0x0008
        /*0054*/ 	.byte	0x00, 0xf5, 0x21, 0x00


	//----- nvinfo : EIATTR_KPARAM_INFO
	.align		4
.L_1326:
        /*0058*/ 	.byte	0x04, 0x17
        /*005a*/ 	.short	(.L_1328 - .L_1327)
.L_1327:
        /*005c*/ 	.word	0x00000000
        /*0060*/ 	.short	0x0000
        /*0062*/ 	.short	0x0000
        /*0064*/ 	.byte	0x00, 0xf5, 0x21, 0x00


	//----- nvinfo : EIATTR_SPARSE_MMA_MASK
	.align		4
.L_1328:
        /*0068*/ 	.byte	0x03, 0x50
        /*006a*/ 	.short	0x0000


	//----- nvinfo : EIATTR_MAXREG_COUNT
	.align		4
        /*006c*/ 	.byte	0x03, 0x1b
        /*006e*/ 	.short	0x00ff


	//----- nvinfo : EIATTR_MERCURY_ISA_VERSION
	.align		4
        /*0070*/ 	.byte	0x03, 0x5f
        /*0072*/ 	.short	0x0101


	//----- nvinfo : EIATTR_VRC_CTA_INIT_COUNT
	.align		4
        /*0074*/ 	.byte	0x02, 0x4a
	.zero		1
	.zero		1


	//----- nvinfo : EIATTR_EXIT_INSTR_OFFSETS
	.align		4
        /*0078*/ 	.byte	0x04, 0x1c
        /*007a*/ 	.short	(.L_1330 - .L_1329)


	//   ....[0]....
.L_1329:
        /*007c*/ 	.word	0x00000070


	//   ....[1]....
        /*0080*/ 	.word	0x00001180


	//----- nvinfo : EIATTR_CRS_STACK_SIZE
	.align		4
.L_1330:
        /*0084*/ 	.byte	0x04, 0x1e
        /*0086*/ 	.short	(.L_1332 - .L_1331)
.L_1331:
        /*0088*/ 	.word	0x00000000


	//----- nvinfo : EIATTR_CBANK_PARAM_SIZE
	.align		4
.L_1332:
        /*008c*/ 	.byte	0x03, 0x19
        /*008e*/ 	.short	0x0028


	//----- nvinfo : EIATTR_PARAM_CBANK
	.align		4
        /*0090*/ 	.byte	0x04, 0x0a
        /*0092*/ 	.short	(.L_1334 - .L_1333)
	.align		4
.L_1333:
        /*0094*/ 	.word	index@(.nv.constant0._Z14update_degreesPiS_iiS_S_)
        /*0098*/ 	.short	0x0380
        /*009a*/ 	.short	0x0028


	//----- nvinfo : EIATTR_SW_WAR
	.align		4
.L_1334:
        /*009c*/ 	.byte	0x04, 0x36
        /*009e*/ 	.short	(.L_1336 - .L_1335)
.L_1335:
        /*00a0*/ 	.word	0x00000008
.L_1336:


//--------------------- .nv.info._Z22smallest_last_orderingPiS_iiiS_S_ifS_ --------------------------
	.section	.nv.info._Z22smallest_last_orderingPiS_iiiS_S_ifS_,"",@"SHT_CUDA_INFO"
	.sectionflags	@""
	.align	4


	//----- nvinfo : EIATTR_CUDA_API_VERSION
	.align		4
        /*0000*/ 	.byte	0x04, 0x37
        /*0002*/ 	.short	(.L_1338 - .L_1337)
.L_1337:
        /*0004*/ 	.word	0x00000082


	//----- nvinfo : EIATTR_KPARAM_INFO
	.align		4
.L_1338:
        /*0008*/ 	.byte	0x04, 0x17
        /*000a*/ 	.short	(.L_1340 - .L_1339)
.L_1339:
        /*000c*/ 	.word	0x00000000
        /*0010*/ 	.short	0x0009
        /*0012*/ 	.short	0x0038
        /*0014*/ 	.byte	0x00, 0xf5, 0x21, 0x00


	//----- nvinfo : EIATTR_KPARAM_INFO
	.align		4
.L_1340:
        /*0018*/ 	.byte	0x04, 0x17
        /*001a*/ 	.short	(.L_1342 - .L_1341)
.L_1341:
        /*001c*/ 	.word	0x00000000
        /*0020*/ 	.short	0x0008
        /*0022*/ 	.short	0x0034
        /*0024*/ 	.byte	0x00, 0xf0, 0x11, 0x00


	//----- nvinfo : EIATTR_KPARAM_INFO
	.align		4
.L_1342:
        /*0028*/ 	.byte	0x04, 0x17
        /*002a*/ 	.short	(.L_1344 - .L_1343)
.L_1343:
        /*002c*/ 	.word	0x00000000
        /*0030*/ 	.short	0x0007
        /*0032*/ 	.short	0x0030
        /*0034*/ 	.byte	0x00, 0xf0, 0x11, 0x00


	//----- nvinfo : EIATTR_KPARAM_INFO
	.align		4
.L_1344:
        /*0038*/ 	.byte	0x04, 0x17
        /*003a*/ 	.short	(.L_1346 - .L_1345)
.L_1345:
        /*003c*/ 	.word	0x00000000
        /*0040*/ 	.short	0x0006
        /*0042*/ 	.short	0x0028
        /*0044*/ 	.byte	0x00, 0xf5, 0x21, 0x00


	//----- nvinfo : EIATTR_KPARAM_INFO
	.align		4
.L_1346:
        /*0048*/ 	.byte	0x04, 0x17
        /*004a*/ 	.short	(.L_1348 - .L_1347)
.L_1347:
        /*004c*/ 	.word	0x00000000
        /*0050*/ 	.short	0x0005
        /*0052*/ 	.short	0x0020
        /*0054*/ 	.byte	0x00, 0xf5, 0x21, 0x00


	//----- nvinfo : EIATTR_KPARAM_INFO
	.align		4
.L_1348:
        /*0058*/ 	.byte	0x04, 0x17
        /*005a*/ 	.short	(.L_1350 - .L_1349)
.L_1349:
        /*005c*/ 	.word	0x00000000
        /*0060*/ 	.short	0x0004
        /*0062*/ 	.short	0x0018
        /*0064*/ 	.byte	0x00, 0xf0, 0x11, 0x00


	//----- nvinfo : EIATTR_KPARAM_INFO
	.align		4
.L_1350:
        /*0068*/ 	.byte	0x04, 0x17
        /*006a*/ 	.short	(.L_1352 - .L_1351)
.L_1351:
        /*006c*/ 	.word	0x00000000
        /*0070*/ 	.short	0x0003
        /*0072*/ 	.short	0x0014
        /*0074*/ 	.byte	0x00, 0xf0, 0x11, 0x00


	//----- nvinfo : EIATTR_KPARAM_INFO
	.align		4
.L_1352:
        /*0078*/ 	.byte	0x04, 0x17
        /*007a*/ 	.short	(.L_1354 - .L_1353)
.L_1353:
        /*007c*/ 	.word	0x00000000
        /*0080*/ 	.short	0x0002
        /*0082*/ 	.short	0x0010
        /*0084*/ 	.byte	0x00, 0xf0, 0x11, 0x00


	//----- nvinfo : EIATTR_KPARAM_INFO
	.align		4
.L_1354:
        /*0088*/ 	.byte	0x04, 0x17
        /*008a*/ 	.short	(.L_1356 - .L_1355)
.L_1355:
        /*008c*/ 	.word	0x00000000
        /*0090*/ 	.short	0x0001
        /*0092*/ 	.short	0x0008
        /*0094*/ 	.byte	0x00, 0xf5, 0x21, 0x00


	//----- nvinfo : EIATTR_KPARAM_INFO
	.align		4
.L_1356:
        /*0098*/ 	.byte	0x04, 0x17
        /*009a*/ 	.short	(.L_1358 - .L_1357)
.L_1357:
        /*009c*/ 	.word	0x00000000
        /*00a0*/ 	.short	0x0000
        /*00a2*/ 	.short	0x0000
        /*00a4*/ 	.byte	0x00, 0xf5, 0x21, 0x00


	//----- nvinfo : EIATTR_SPARSE_MMA_MASK
	.align		4
.L_1358:
        /*00a8*/ 	.byte	0x03, 0x50
        /*00aa*/ 	.short	0x0000


	//----- nvinfo : EIATTR_MAXREG_COUNT
	.align		4
        /*00ac*/ 	.byte	0x03, 0x1b
        /*00ae*/ 	.short	0x00ff


	//----- nvinfo : EIATTR_NUM_BARRIERS
	.align		4
        /*00b0*/ 	.byte	0x02, 0x4c
        /*00b2*/ 	.byte	0x01
	.zero		1


	//----- nvinfo : EIATTR_MERCURY_ISA_VERSION
	.align		4
        /*00b4*/ 	.byte	0x03, 0x5f
        /*00b6*/ 	.short	0x0101


	//----- nvinfo : EIATTR_COOP_GROUP_MASK_REGIDS
	.align		4
        /*00b8*/ 	.byte	0x04, 0x29
        /*00ba*/ 	.short	(.L_1360 - .L_1359)


	//   ....[0]....
.L_1359:
        /*00bc*/ 	.word	0xffffffff


	//   ....[1]....
        /*00c0*/ 	.word	0xffffffff


	//   ....[2]....
        /*00c4*/ 	.word	0xffffffff


	//   ....[3]....
        /*00c8*/ 	.word	0xffffffff


	//   ....[4]....
        /*00cc*/ 	.word	0xffffffff


	//   ....[5]....
        /*00d0*/ 	.word	0xffffffff


	//   ....[6]....
        /*00d4*/ 	.word	0xffffffff


	//   ....[7]....
        /*00d8*/ 	.word	0xffffffff


	//   ....[8]....
        /*00dc*/ 	.word	0xffffffff


	//   ....[9]....
        /*00e0*/ 	.word	0xffffffff


	//----- nvinfo : EIATTR_COOP_GROUP_INSTR_OFFSETS
	.align		4
.L_1360:
        /*00e4*/ 	.byte	0x04, 0x28
        /*00e6*/ 	.short	(.L_1362 - .L_1361)


	//   ....[0]....
.L_1361:
        /*00e8*/ 	.word	0x00000270


	//   ....[1]....
        /*00ec*/ 	.word	0x000002e0


	//   ....[2]....
        /*00f0*/ 	.word	0x00000320


	//   ....[3]....
        /*00f4*/ 	.word	0x00000340


	//   ....[4]....
        /*00f8*/ 	.word	0x00000360


	//   ....[5]....
        /*00fc*/ 	.word	0x00000450


	//   ....[6]....
        /*0100*/ 	.word	0x00000470


	//   ....[7]....
        /*0104*/ 	.word	0x00000490


	//   ....[8]....
        /*0108*/ 	.word	0x000004b0


	//   ....[9]....
        /*010c*/ 	.word	0x000004d0


	//----- nvinfo : EIATTR_VRC_CTA_INIT_COUNT
	.align		4
.L_1362:
        /*0110*/ 	.byte	0x02, 0x4a
	.zero		1
	.zero		1


	//----- nvinfo : EIATTR_EXIT_INSTR_OFFSETS
	.align		4
        /*0114*/ 	.byte	0x04, 0x1c
        /*0116*/ 	.short	(.L_1364 - .L_1363)


	//   ....[0]....
.L_1363:
        /*0118*/ 	.word	0x000003a0


	//   ....[1]....
        /*011c*/ 	.word	0x000004e0


	//   ....[2]....
        /*0120*/ 	.word	0x00000530


	//----- nvinfo : EIATTR_CRS_STACK_SIZE
	.align		4
.L_1364:
        /*0124*/ 	.byte	0x04, 0x1e
        /*0126*/ 	.short	(.L_1366 - .L_1365)
.L_1365:
        /*0128*/ 	.word	0x00000000


	//----- nvinfo : EIATTR_CBANK_PARAM_SIZE
	.align		4
.L_1366:
        /*012c*/ 	.byte	0x03, 0x19
        /*012e*/ 	.short	0x0040


	//----- nvinfo : EIATTR_PARAM_CBANK
	.align		4
        /*0130*/ 	.byte	0x04, 0x0a
        /*0132*/ 	.short	(.L_1368 - .L_1367)
	.align		4
.L_1367:
        /*0134*/ 	.word	index@(.nv.constant0._Z22smallest_last_orderingPiS_iiiS_S_ifS_)
        /*0138*/ 	.short	0x0380
        /*013a*/ 	.short	0x0040


	//----- nvinfo : EIATTR_SW_WAR
	.align		4
.L_1368:
        /*013c*/ 	.byte	0x04, 0x36
        /*013e*/ 	.short	(.L_1370 - .L_1369)
.L_1369:
        /*0140*/ 	.word	0x00000008
.L_1370:


//--------------------- .nv.info._Z20compute_active_edgesPiS_iS_S_ --------------------------
	.section	.nv.info._Z20compute_active_edgesPiS_iS_S_,"",@"SHT_CUDA_INFO"
	.sectionflags	@""
	.align	4


	//----- nvinfo : EIATTR_CUDA_API_VERSION
	.align		4
        /*0000*/ 	.byte	0x04, 0x37
        /*0002*/ 	.short	(.L_1372 - .L_1371)
.L_1371:
        /*0004*/ 	.word	0x00000082


	//----- nvinfo : EIATTR_KPARAM_INFO
	.align		4
.L_1372:
        /*0008*/ 	.byte	0x04, 0x17
        /*000a*/ 	.short	(.L_1374 - .L_1373)
.L_1373:
        /*000c*/ 	.word	0x00000000
        /*0010*/ 	.short	0x0004
        /*0012*/ 	.short	0x0020
        /*0014*/ 	.byte	0x00, 0xf5, 0x21, 0x00


	//----- nvinfo : EIATTR_KPARAM_INFO
	.align		4
.L_1374:
        /*0018*/ 	.byte	0x04, 0x17
        /*001a*/ 	.short	(.L_1376 - .L_1375)
.L_1375:
        /*001c*/ 	.word	0x00000000
        /*0020*/ 	.short	0x0003
        /*0022*/ 	.short	0x0018
        /*0024*/ 	.byte	0x00, 0xf5, 0x21, 0x00


	//----- nvinfo : EIATTR_KPARAM_INFO
	.align		4
.L_1376:
        /*0028*/ 	.byte	0x04, 0x17
        /*002a*/ 	.short	(.L_1378 - .L_1377)
.L_1377:
        /*002c*/ 	.word	0x00000000
        /*0030*/ 	.short	0x0002
        /*0032*/ 	.short	0x0010
        /*0034*/ 	.byte	0x00, 0xf0, 0x11, 0x00


	//----- nvinfo : EIATTR_KPARAM_INFO
	.align		4
.L_1378:
        /*0038*/ 	.byte	0x04, 0x17
        /*003a*/ 	.short	(.L_1380 - .L_1379)
.L_1379:
        /*003c*/ 	.word	0x00000000
        /*0040*/ 	.short	0x0001
        /*0042*/ 	.short	0x0008
        /*0044*/ 	.byte	0x00, 0xf5, 0x21, 0x00


	//----- nvinfo : EIATTR_KPARAM_INFO
	.align		4
.L_1380:
        /*0048*/ 	.byte	0x04, 0x17
        /*004a*/ 	.short	(.L_1382 - .L_1381)
.L_1381:
        /*004c*/ 	.word	0x00000000
        /*0050*/ 	.short	0x0000
        /*0052*/ 	.short	0x0000
        /*0054*/ 	.byte	0x00, 0xf5, 0x21, 0x00


	//----- nvinfo : EIATTR_SPARSE_MMA_MASK
	.align		4
.L_1382:
        /*0058*/ 	.byte	0x03, 0x50
        /*005a*/ 	.short	0x0000


	//----- nvinfo : EIATTR_MAXREG_COUNT
	.align		4
        /*005c*/ 	.byte	0x03, 0x1b
        /*005e*/ 	.short	0x00ff


	//----- nvinfo : EIATTR_NUM_BARRIERS
	.align		4
        /*0060*/ 	.byte	0x02, 0x4c
        /*0062*/ 	.byte	0x01
	.zero		1


	//----- nvinfo : EIATTR_MERCURY_ISA_VERSION
	.align		4
        /*0064*/ 	.byte	0x03, 0x5f
        /*0066*/ 	.short	0x0101


	//----- nvinfo : EIATTR_COOP_GROUP_MASK_REGIDS
	.align		4
        /*0068*/ 	.byte	0x04, 0x29
        /*006a*/ 	.short	(.L_1384 - .L_1383)


	//   ....[0]....
.L_1383:
        /*006c*/ 	.word	0xffffffff


	//   ....[1]....
        /*0070*/ 	.word	0xffffffff


	//   ....[2]....
        /*0074*/ 	.word	0xffffffff


	//   ....[3]....
        /*0078*/ 	.word	0xffffffff


	//   ....[4]....
        /*007c*/ 	.word	0xffffffff


	//   ....[5]....
        /*0080*/ 	.word	0xffffffff


	//   ....[6]....
        /*0084*/ 	.word	0xffffffff


	//   ....[7]....
        /*0088*/ 	.word	0xffffffff


	//   ....[8]....
        /*008c*/ 	.word	0xffffffff


	//   ....[9]....
        /*0090*/ 	.word	0xffffffff


	//----- nvinfo : EIATTR_COOP_GROUP_INSTR_OFFSETS
	.align		4
.L_1384:
        /*0094*/ 	.byte	0x04, 0x28
        /*0096*/ 	.short	(.L_1386 - .L_1385)


	//   ....[0]....
.L_1385:
        /*0098*/ 	.word	0x000010b0


	//   ....[1]....
        /*009c*/ 	.word	0x00001120


	//   ....[2]....
        /*00a0*/ 	.word	0x00001160


	//   ....[3]....
        /*00a4*/ 	.word	0x00001180


	//   ....[4]....
        /*00a8*/ 	.word	0x000011a0


	//   ....[5]....
        /*00ac*/ 	.word	0x00001290


	//   ....[6]....
        /*00b0*/ 	.word	0x000012b0


	//   ....[7]....
        /*00b4*/ 	.word	0x000012d0


	//   ....[8]....
        /*00b8*/ 	.word	0x000012f0


	//   ....[9]....
        /*00bc*/ 	.word	0x00001310


	//----- nvinfo : EIATTR_VRC_CTA_INIT_COUNT
	.align		4
.L_1386:
        /*00c0*/ 	.byte	0x02, 0x4a
	.zero		1
	.zero		1


	//----- nvinfo : EIATTR_EXIT_INSTR_OFFSETS
	.align		4
        /*00c4*/ 	.byte	0x04, 0x1c
        /*00c6*/ 	.short	(.L_1388 - .L_1387)


	//   ....[0]....
.L_1387:
        /*00c8*/ 	.word	0x000011e0


	//   ....[1]....
        /*00cc*/ 	.word	0x00001320


	//   ....[2]....
        /*00d0*/ 	.word	0x00001370


	//----- nvinfo : EIATTR_CRS_STACK_SIZE
	.align		4
.L_1388:
        /*00d4*/ 	.byte	0x04, 0x1e
        /*00d6*/ 	.short	(.L_1390 - .L_1389)
.L_1389:
        /*00d8*/ 	.word	0x00000000


	//----- nvinfo : EIATTR_CBANK_PARAM_SIZE
	.align		4
.L_1390:
        /*00dc*/ 	.byte	0x03, 0x19
        /*00de*/ 	.short	0x0028


	//----- nvinfo : EIATTR_PARAM_CBANK
	.align		4
        /*00e0*/ 	.byte	0x04, 0x0a
        /*00e2*/ 	.short	(.L_1392 - .L_1391)
	.align		4
.L_1391:
        /*00e4*/ 	.word	index@(.nv.constant0._Z20compute_active_edgesPiS_iS_S_)
        /*00e8*/ 	.short	0x0380
        /*00ea*/ 	.short	0x0028


	//----- nvinfo : EIATTR_SW_WAR
	.align		4
.L_1392:
        /*00ec*/ 	.byte	0x04, 0x36
        /*00ee*/ 	.short	(.L_1394 - .L_1393)
.L_1393:
        /*00f0*/ 	.word	0x00000008
.L_1394:


//--------------------- .nv.info._Z15verify_coloringPiS_iS_S_S_S_ --------------------------
	.section	.nv.info._Z15verify_coloringPiS_iS_S_S_S_,"",@"SHT_CUDA_INFO"
	.sectionflags	@""
	.align	4


	//----- nvinfo : EIATTR_CUDA_API_VERSION
	.align		4
        /*0000*/ 	.byte	0x04, 0x37
        /*0002*/ 	.short	(.L_1396 - .L_1395)
.L_1395:
        /*0004*/ 	.word	0x00000082


	//----- nvinfo : EIATTR_KPARAM_INFO
	.align		4
.L_1396:
        /*0008*/ 	.byte	0x04, 0x17
        /*000a*/ 	.short	(.L_1398 - .L_1397)
.L_1397:
        /*000c*/ 	.word	0x00000000
        /*0010*/ 	.short	0x0006
        /*0012*/ 	.short	0x0030
        /*0014*/ 	.byte	0x00, 0xf5, 0x21, 0x00


	//----- nvinfo : EIATTR_KPARAM_INFO
	.align		4
.L_1398:
        /*0018*/ 	.byte	0x04, 0x17
        /*001a*/ 	.short	(.L_1400 - .L_1399)
.L_1399:
        /*001c*/ 	.word	0x00000000
        /*0020*/ 	.short	0x0005
        /*0022*/ 	.short	0x0028
        /*0024*/ 	.byte	0x00, 0xf5, 0x21, 0x00


	//----- nvinfo : EIATTR_KPARAM_INFO
	.align		4
.L_1400:
        /*0028*/ 	.byte	0x04, 0x17
        /*002a*/ 	.short	(.L_1402 - .L_1401)
.L_1401:
        /*002c*/ 	.word	0x00000000
        /*0030*/ 	.short	0x0004
        /*0032*/ 	.short	0x0020
        /*0034*/ 	.byte	0x00, 0xf5, 0x21, 0x00


	//----- nvinfo : EIATTR_KPARAM_INFO
	.align		4
.L_1402:
        /*0038*/ 	.byte	0x04, 0x17
        /*003a*/ 	.short	(.L_1404 - .L_1403)
.L_1403:
        /*003c*/ 	.word	0x00000000
        /*0040*/ 	.short	0x0003
        /*0042*/ 	.short	0x0018
        /*0044*/ 	.byte	0x00, 0xf5, 0x21, 0x00


	//----- nvinfo : EIATTR_KPARAM_INFO
	.align		4
.L_1404:
        /*0048*/ 	.byte	0x04, 0x17
        /*004a*/ 	.short	(.L_1406 - .L_1405)
.L_1405:
        /*004c*/ 	.word	0x00000000
        /*0050*/ 	.short	0x0002
        /*0052*/ 	.short	0x0010
        /*0054*/ 	.byte	0x00, 0xf0, 0x11, 0x00


	//----- nvinfo : EIATTR_KPARAM_INFO
	.align		4
.L_1406:
        /*0058*/ 	.byte	0x04, 0x17
        /*005a*/ 	.short	(.L_1408 - .L_1407)
.L_1407:
        /*005c*/ 	.word	0x00000000
        /*0060*/ 	.short	0x0001
        /*0062*/ 	.short	0x0008
        /*0064*/ 	.byte	0x00, 0xf5, 0x21, 0x00


	//----- nvinfo : EIATTR_KPARAM_INFO
	.align		4
.L_1408:
        /*0068*/ 	.byte	0x04, 0x17
        /*006a*/ 	.short	(.L_1410 - .L_1409)
.L_1409:
        /*006c*/ 	.word	0x00000000
        /*0070*/ 	.short	0x0000
        /*0072*/ 	.short	0x0000
        /*0074*/ 	.byte	0x00, 0xf5, 0x21, 0x00


	//----- nvinfo : EIATTR_SPARSE_MMA_MASK
	.align		4
.L_1410:
        /*0078*/ 	.byte	0x03, 0x50
        /*007a*/ 	.short	0x0000


	//----- nvinfo : EIATTR_MAXREG_COUNT
	.align		4
        /*007c*/ 	.byte	0x03, 0x1b
        /*007e*/ 	.short	0x00ff


	//----- nvinfo : EIATTR_MERCURY_ISA_VERSION
	.align		4
        /*0080*/ 	.byte	0x03, 0x5f
        /*0082*/ 	.short	0x0101


	//----- nvinfo : EIATTR_INT_WARP_WIDE_INSTR_OFFSETS
	.align		4
        /*0084*/ 	.byte	0x04, 0x31
        /*0086*/ 	.short	(.L_1412 - .L_1411)


	//   ....[0]....
.L_1411:
        /*0088*/ 	.word	0x000001f0


	//   ....[1]....
        /*008c*/ 	.word	0x00000410


	//----- nvinfo : EIATTR_VRC_CTA_INIT_COUNT
	.align		4
.L_1412:
        /*0090*/ 	.byte	0x02, 0x4a
	.zero		1
	.zero		1


	//----- nvinfo : EIATTR_EXIT_INSTR_OFFSETS
	.align		4
        /*0094*/ 	.byte	0x04, 0x1c
        /*0096*/ 	.short	(.L_1414 - .L_1413)


	//   ....[0]....
.L_1413:
        /*0098*/ 	.word	0x00000070


	//   ....[1]....
        /*009c*/ 	.word	0x00000480


	//----- nvinfo : EIATTR_CRS_STACK_SIZE
	.align		4
.L_1414:
        /*00a0*/ 	.byte	0x04, 0x1e
        /*00a2*/ 	.short	(.L_1416 - .L_1415)
.L_1415:
        /*00a4*/ 	.word	0x00000000


	//----- nvinfo : EIATTR_CBANK_PARAM_SIZE
	.align		4
.L_1416:
        /*00a8*/ 	.byte	0x03, 0x19
        /*00aa*/ 	.short	0x0038


	//----- nvinfo : EIATTR_PARAM_CBANK
	.align		4
        /*00ac*/ 	.byte	0x04, 0x0a
        /*00ae*/ 	.short	(.L_1418 - .L_1417)
	.align		4
.L_1417:
        /*00b0*/ 	.word	index@(.nv.constant0._Z15verify_coloringPiS_iS_S_S_S_)
        /*00b4*/ 	.short	0x0380
        /*00b6*/ 	.short	0x0038


	//----- nvinfo : EIATTR_SW_WAR
	.align		4
.L_1418:
        /*00b8*/ 	.byte	0x04, 0x36
        /*00ba*/ 	.short	(.L_1420 - .L_1419)
.L_1419:
        /*00bc*/ 	.word	0x00000008
.L_1420:


//--------------------- .nv.info._Z14apply_coloringPiS_iS_S_S_i --------------------------
	.section	.nv.info._Z14apply_coloringPiS_iS_S_S_i,"",@"SHT_CUDA_INFO"
	.sectionflags	@""
	.align	4


	//----- nvinfo : EIATTR_CUDA_API_VERSION
	.align		4
        /*0000*/ 	.byte	0x04, 0x37
        /*0002*/ 	.short	(.L_1422 - .L_1421)
.L_1421:
        /*0004*/ 	.word	0x00000082


	//----- nvinfo : EIATTR_KPARAM_INFO
	.align		4
.L_1422:
        /*0008*/ 	.byte	0x04, 0x17
        /*000a*/ 	.short	(.L_1424 - .L_1423)
.L_1423:
        /*000c*/ 	.word	0x00000000
        /*0010*/ 	.short	0x0006
        /*0012*/ 	.short	0x0030
        /*0014*/ 	.byte	0x00, 0xf0, 0x11, 0x00


	//----- nvinfo : EIATTR_KPARAM_INFO
	.align		4
.L_1424:
        /*0018*/ 	.byte	0x04, 0x17
        /*001a*/ 	.short	(.L_1426 - .L_1425)
.L_1425:
        /*001c*/ 	.word	0x00000000
        /*0020*/ 	.short	0x0005
        /*0022*/ 	.short	0x0028
        /*0024*/ 	.byte	0x00, 0xf5, 0x21, 0x00


	//----- nvinfo : EIATTR_KPARAM_INFO
	.align		4
.L_1426:
        /*0028*/ 	.byte	0x04, 0x17
        /*002a*/ 	.short	(.L_1428 - .L_1427)
.L_1427:
        /*002c*/ 	.word	0x00000000
        /*0030*/ 	.short	0x0004
        /*0032*/ 	.short	0x0020
        /*0034*/ 	.byte	0x00, 0xf5, 0x21, 0x00


	//----- nvinfo : EIATTR_KPARAM_INFO
	.align		4
.L_1428:
        /*0038*/ 	.byte	0x04, 0x17
        /*003a*/ 	.short	(.L_1430 - .L_1429)
.L_1429:
        /*003c*/ 	.word	0x00000000
        /*0040*/ 	.short	0x0003
        /*0042*/ 	.short	0x0018
        /*0044*/ 	.byte	0x00, 0xf5, 0x21, 0x00


	//----- nvinfo : EIATTR_KPARAM_INFO
	.align		4
.L_1430:
        /*0048*/ 	.byte	0x04, 0x17
        /*004a*/ 	.short	(.L_1432 - .L_1431)
.L_1431:
        /*004c*/ 	.word	0x00000000
        /*0050*/ 	.short	0x0002
        /*0052*/ 	.short	0x0010
        /*0054*/ 	.byte	0x00, 0xf0, 0x11, 0x00


	//----- nvinfo : EIATTR_KPARAM_INFO
	.align		4
.L_1432:
        /*0058*/ 	.byte	0x04, 0x17
        /*005a*/ 	.short	(.L_1434 - .L_1433)
.L_1433:
        /*005c*/ 	.word	0x00000000
        /*0060*/ 	.short	0x0001
        /*0062*/ 	.short	0x0008
        /*0064*/ 	.byte	0x00, 0xf5, 0x21, 0x00


	//----- nvinfo : EIATTR_KPARAM_INFO
	.align		4
.L_1434:
        /*0068*/ 	.byte	0x04, 0x17
        /*006a*/ 	.short	(.L_1436 - .L_1435)
.L_1435:
        /*006c*/ 	.word	0x00000000
        /*0070*/ 	.short	0x0000
        /*0072*/ 	.short	0x0000
        /*0074*/ 	.byte	0x00, 0xf5, 0x21, 0x00


	//----- nvinfo : EIATTR_SPARSE_MMA_MASK
	.align		4
.L_1436:
        /*0078*/ 	.byte	0x03, 0x50
        /*007a*/ 	.short	0x0000


	//----- nvinfo : EIATTR_MAXREG_COUNT
	.align		4
        /*007c*/ 	.byte	0x03, 0x1b
        /*007e*/ 	.short	0x00ff


	//----- nvinfo : EIATTR_NUM_BARRIERS
	.align		4
        /*0080*/ 	.byte	0x02, 0x4c
        /*0082*/ 	.byte	0x01
	.zero		1


	//----- nvinfo : EIATTR_MERCURY_ISA_VERSION
	.align		4
        /*0084*/ 	.byte	0x03, 0x5f
        /*0086*/ 	.short	0x0101


	//----- nvinfo : EIATTR_COOP_GROUP_MASK_REGIDS
	.align		4
        /*0088*/ 	.byte	0x04, 0x29
        /*008a*/ 	.short	(.L_1438 - .L_1437)


	//   ....[0]....
.L_1437:
        /*008c*/ 	.word	0xffffffff


	//   ....[1]....
        /*0090*/ 	.word	0xffffffff


	//   ....[2]....
        /*0094*/ 	.word	0xffffffff


	//   ....[3]....
        /*0098*/ 	.word	0xffffffff


	//   ....[4]....
        /*009c*/ 	.word	0xffffffff


	//   ....[5]....
        /*00a0*/ 	.word	0xffffffff


	//   ....[6]....
        /*00a4*/ 	.word	0xffffffff


	//   ....[7]....
        /*00a8*/ 	.word	0xffffffff


	//   ....[8]....
        /*00ac*/ 	.word	0xffffffff


	//   ....[9]....
        /*00b0*/ 	.word	0xffffffff


	//----- nvinfo : EIATTR_COOP_GROUP_INSTR_OFFSETS
	.align		4
.L_1438:
        /*00b4*/ 	.byte	0x04, 0x28
        /*00b6*/ 	.short	(.L_1440 - .L_1439)


	//   ....[0]....
.L_1439:
        /*00b8*/ 	.word	0x00000390


	//   ....[1]....
        /*00bc*/ 	.word	0x00000400


	//   ....[2]....
        /*00c0*/ 	.word	0x00000440


	//   ....[3]....
        /*00c4*/ 	.word	0x00000460


	//   ....[4]....
        /*00c8*/ 	.word	0x00000480


	//   ....[5]....
        /*00cc*/ 	.word	0x00000570


	//   ....[6]....
        /*00d0*/ 	.word	0x00000590


	//   ....[7]....
        /*00d4*/ 	.word	0x000005b0


	//   ....[8]....
        /*00d8*/ 	.word	0x000005d0


	//   ....[9]....
        /*00dc*/ 	.word	0x000005f0


	//----- nvinfo : EIATTR_VRC_CTA_INIT_COUNT
	.align		4
.L_1440:
        /*00e0*/ 	.byte	0x02, 0x4a
	.zero		1
	.zero		1


	//----- nvinfo : EIATTR_EXIT_INSTR_OFFSETS
	.align		4
        /*00e4*/ 	.byte	0x04, 0x1c
        /*00e6*/ 	.short	(.L_1442 - .L_1441)


	//   ....[0]....
.L_1441:
        /*00e8*/ 	.word	0x000004c0


	//   ....[1]....
        /*00ec*/ 	.word	0x00000600


	//   ....[2]....
        /*00f0*/ 	.word	0x00000650


	//----- nvinfo : EIATTR_CRS_STACK_SIZE
	.align		4
.L_1442:
        /*00f4*/ 	.byte	0x04, 0x1e
        /*00f6*/ 	.short	(.L_1444 - .L_1443)
.L_1443:
        /*00f8*/ 	.word	0x00000000


	//----- nvinfo : EIATTR_CBANK_PARAM_SIZE
	.align		4
.L_1444:
        /*00fc*/ 	.byte	0x03, 0x19
        /*00fe*/ 	.short	0x0034


	//----- nvinfo : EIATTR_PARAM_CBANK
	.align		4
        /*0100*/ 	.byte	0x04, 0x0a
        /*0102*/ 	.short	(.L_1446 - .L_1445)
	.align		4
.L_1445:
        /*0104*/ 	.word	index@(.nv.constant0._Z14apply_coloringPiS_iS_S_S_i)
        /*0108*/ 	.short	0x0380
        /*010a*/ 	.short	0x0034


	//----- nvinfo : EIATTR_SW_WAR
	.align		4
.L_1446:
        /*010c*/ 	.byte	0x04, 0x36
        /*010e*/ 	.short	(.L_1448 - .L_1447)
.L_1447:
        /*0110*/ 	.word	0x00000008
.L_1448:


//--------------------- .nv.info._Z22luby_mis_coloring_iterPiS_iS_S_S_i --------------------------
	.section	.nv.info._Z22luby_mis_coloring_iterPiS_iS_S_S_i,"",@"SHT_CUDA_INFO"
	.sectionflags	@""
	.align	4


	//----- nvinfo : EIATTR_CUDA_API_VERSION
	.align		4
        /*0000*/ 	.byte	0x04, 0x37
        /*0002*/ 	.short	(.L_1450 - .L_1449)
.L_1449:
        /*0004*/ 	.word	0x00000082


	//----- nvinfo : EIATTR_KPARAM_INFO
	.align		4
.L_1450:
        /*0008*/ 	.byte	0x04, 0x17
        /*000a*/ 	.short	(.L_1452 - .L_1451)
.L_1451:
        /*000c*/ 	.word	0x00000000
        /*0010*/ 	.short	0x0006
        /*0012*/ 	.short	0x0030
        /*0014*/ 	.byte	0x00, 0xf0, 0x11, 0x00


	//----- nvinfo : EIATTR_KPARAM_INFO
	.align		4
.L_1452:
        /*0018*/ 	.byte	0x04, 0x17
        /*001a*/ 	.short	(.L_1454 - .L_1453)
.L_1453:
        /*001c*/ 	.word	0x00000000
        /*0020*/ 	.short	0x0005
        /*0022*/ 	.short	0x0028
        /*0024*/ 	.byte	0x00, 0xf5, 0x21, 0x00


	//----- nvinfo : EIATTR_KPARAM_INFO
	.align		4
.L_1454:
        /*0028*/ 	.byte	0x04, 0x17
        /*002a*/ 	.short	(.L_1456 - .L_1455)
.L_1455:
        /*002c*/ 	.word	0x00000000
        /*0030*/ 	.short	0x0004
        /*0032*/ 	.short	0x0020
        /*0034*/ 	.byte	0x00, 0xf5, 0x21, 0x00


	//----- nvinfo : EIATTR_KPARAM_INFO
	.align		4
.L_1456:
        /*0038*/ 	.byte	0x04, 0x17
        /*003a*/ 	.short	(.L_1458 - .L_1457)
.L_1457:
        /*003c*/ 	.word	0x00000000
        /*0040*/ 	.short	0x0003
        /*0042*/ 	.short	0x0018
        /*0044*/ 	.byte	0x00, 0xf5, 0x21, 0x00


	//----- nvinfo : EIATTR_KPARAM_INFO
	.align		4
.L_1458:
        /*0048*/ 	.byte	0x04, 0x17
        /*004a*/ 	.short	(.L_1460 - .L_1459)
.L_1459:
        /*004c*/ 	.word	0x00000000
        /*0050*/ 	.short	0x0002
        /*0052*/ 	.short	0x0010
        /*0054*/ 	.byte	0x00, 0xf0, 0x11, 0x00


	//----- nvinfo : EIATTR_KPARAM_INFO
	.align		4
.L_1460:
        /*0058*/ 	.byte	0x04, 0x17
        /*005a*/ 	.short	(.L_1462 - .L_1461)
.L_1461:
        /*005c*/ 	.word	0x00000000
        /*0060*/ 	.short	0x0001
        /*0062*/ 	.short	0x0008
        /*0064*/ 	.byte	0x00, 0xf5, 0x21, 0x00


	//----- nvinfo : EIATTR_KPARAM_INFO
	.align		4
.L_1462:
        /*0068*/ 	.byte	0x04, 0x17
        /*006a*/ 	.short	(.L_1464 - .L_1463)
.L_1463:
        /*006c*/ 	.word	0x00000000
        /*0070*/ 	.short	0x0000
        /*0072*/ 	.short	0x0000
        /*0074*/ 	.byte	0x00, 0xf5, 0x21, 0x00


	//----- nvinfo : EIATTR_SPARSE_MMA_MASK
	.align		4
.L_1464:
        /*0078*/ 	.byte	0x03, 0x50
        /*007a*/ 	.short	0x0000


	//----- nvinfo : EIATTR_MAXREG_COUNT
	.align		4
        /*007c*/ 	.byte	0x03, 0x1b
        /*007e*/ 	.short	0x00ff


	//----- nvinfo : EIATTR_MERCURY_ISA_VERSION
	.align		4
        /*0080*/ 	.byte	0x03, 0x5f
        /*0082*/ 	.short	0x0101


	//----- nvinfo : EIATTR_VRC_CTA_INIT_COUNT
	.align		4
        /*0084*/ 	.byte	0x02, 0x4a
	.zero		1
	.zero		1


	//----- nvinfo : EIATTR_EXIT_INSTR_OFFSETS
	.align		4
        /*0088*/ 	.byte	0x04, 0x1c
        /*008a*/ 	.short	(.L_1466 - .L_1465)


	//   ....[0]....
.L_1465:
        /*008c*/ 	.word	0x00000070


	//   ....[1]....
        /*0090*/ 	.word	0x00000910


	//----- nvinfo : EIATTR_CRS_STACK_SIZE
	.align		4
.L_1466:
        /*0094*/ 	.byte	0x04, 0x1e
        /*0096*/ 	.short	(.L_1468 - .L_1467)
.L_1467:
        /*0098*/ 	.word	0x00000000


	//----- nvinfo : EIATTR_CBANK_PARAM_SIZE
	.align		4
.L_1468:
        /*009c*/ 	.byte	0x03, 0x19
        /*009e*/ 	.short	0x0034


	//----- nvinfo : EIATTR_PARAM_CBANK
	.align		4
        /*00a0*/ 	.byte	0x04, 0x0a
        /*00a2*/ 	.short	(.L_1470 - .L_1469)
	.align		4
.L_1469:
        /*00a4*/ 	.word	index@(.nv.constant0._Z22luby_mis_coloring_iterPiS_iS_S_S_i)
        /*00a8*/ 	.short	0x0380
        /*00aa*/ 	.short	0x0034


	//----- nvinfo : EIATTR_SW_WAR
	.align		4
.L_1470:
        /*00ac*/ 	.byte	0x04, 0x36
        /*00ae*/ 	.short	(.L_1472 - .L_1471)
.L_1471:
        /*00b0*/ 	.word	0x00000008
.L_1472:


//--------------------- .nv.callgraph             --------------------------
	.section	.nv.callgraph,"",@"SHT_CUDA_CALLGRAPH"
	.align	4
	.sectionentsize	8
	.align		4
        /*0000*/ 	.word	0x00000000
	.align		4
        /*0004*/ 	.word	0xffffffff
	.align		4
        /*0008*/ 	.word	0x00000000
	.align		4
        /*000c*/ 	.word	0xfffffffe
	.align		4
        /*0010*/ 	.word	0x00000000
	.align		4
        /*0014*/ 	.word	0xfffffffd
	.align		4
        /*0018*/ 	.word	0x00000000
	.align		4
        /*001c*/ 	.word	0xfffffffc


//--------------------- .nv.constant4             --------------------------
	.section	.nv.constant4,"a",@progbits
	.align	8
	.align		8
.nv.constant4:
        /*0000*/ 	.dword	_ZN34_INTERNAL_794dfcbd_4_k_cu_dbe6df174cuda3std3__45__cpo5beginE
	.align		8
        /*0008*/ 	.dword	_ZN34_INTERNAL_794dfcbd_4_k_cu_dbe6df174cuda3std3__45__cpo3endE
	.align		8
        /*0010*/ 	.dword	_ZN34_INTERNAL_794dfcbd_4_k_cu_dbe6df174cuda3std3__45__cpo6cbeginE
	.align		8
        /*0018*/ 	.dword	_ZN34_INTERNAL_794dfcbd_4_k_cu_dbe6df174cuda3std3__45__cpo4cendE
	.align		8
        /*0020*/ 	.dword	_ZN34_INTERNAL_794dfcbd_4_k_cu_dbe6df174cuda3std3__45__cpo6rbeginE
	.align		8
        /*0028*/ 	.dword	_ZN34_INTERNAL_794dfcbd_4_k_cu_dbe6df174cuda3std3__45__cpo4rendE
	.align		8
        /*0030*/ 	.dword	_ZN34_INTERNAL_794dfcbd_4_k_cu_dbe6df174cuda3std3__45__cpo7crbeginE
	.align		8
        /*0038*/ 	.dword	_ZN34_INTERNAL_794dfcbd_4_k_cu_dbe6df174cuda3std3__45__cpo5crendE
	.align		8
        /*0040*/ 	.dword	_ZN34_INTERNAL_794dfcbd_4_k_cu_dbe6df174cuda3std3__436_GLOBAL__N__794dfcbd_4_k_cu_dbe6df176ignoreE
	.align		8
        /*0048*/ 	.dword	_ZN34_INTERNAL_794dfcbd_4_k_cu_dbe6df174cuda3std3__419piecewise_constructE
	.align		8
        /*0050*/ 	.dword	_ZN34_INTERNAL_794dfcbd_4_k_cu_dbe6df174cuda3std3__48in_placeE
	.align		8
        /*0058*/ 	.dword	_ZN34_INTERNAL_794dfcbd_4_k_cu_dbe6df174cuda3std3__420unreachable_sentinelE
	.align		8
        /*0060*/ 	.dword	_ZN34_INTERNAL_794dfcbd_4_k_cu_dbe6df174cuda3std3__47nulloptE
	.align		8
        /*0068*/ 	.dword	_ZN34_INTERNAL_794dfcbd_4_k_cu_dbe6df174cuda3std3__48unexpectE
	.align		8
        /*0070*/ 	.dword	_ZN34_INTERNAL_794dfcbd_4_k_cu_dbe6df174cuda3std6ranges3__45__cpo4swapE
	.align		8
        /*0078*/ 	.dword	_ZN34_INTERNAL_794dfcbd_4_k_cu_dbe6df174cuda3std6ranges3__45__cpo9iter_moveE
	.align		8
        /*0080*/ 	.dword	_ZN34_INTERNAL_794dfcbd_4_k_cu_dbe6df174cuda3std6ranges3__45__cpo5beginE
	.align		8
        /*0088*/ 	.dword	_ZN34_INTERNAL_794dfcbd_4_k_cu_dbe6df174cuda3std6ranges3__45__cpo3endE
	.align		8
        /*0090*/ 	.dword	_ZN34_INTERNAL_794dfcbd_4_k_cu_dbe6df174cuda3std6ranges3__45__cpo6cbeginE
	.align		8
        /*0098*/ 	.dword	_ZN34_INTERNAL_794dfcbd_4_k_cu_dbe6df174cuda3std6ranges3__45__cpo4cendE
	.align		8
        /*00a0*/ 	.dword	_ZN34_INTERNAL_794dfcbd_4_k_cu_dbe6df174cuda3std6ranges3__45__cpo7advanceE
	.align		8
        /*00a8*/ 	.dword	_ZN34_INTERNAL_794dfcbd_4_k_cu_dbe6df174cuda3std6ranges3__45__cpo9iter_swapE
	.align		8
        /*00b0*/ 	.dword	_ZN34_INTERNAL_794dfcbd_4_k_cu_dbe6df174cuda3std6ranges3__45__cpo4nextE
	.align		8
        /*00b8*/ 	.dword	_ZN34_INTERNAL_794dfcbd_4_k_cu_dbe6df174cuda3std6ranges3__45__cpo4prevE
	.align		8
        /*00c0*/ 	.dword	_ZN34_INTERNAL_794dfcbd_4_k_cu_dbe6df174cuda3std6ranges3__45__cpo4dataE
	.align		8
        /*00c8*/ 	.dword	_ZN34_INTERNAL_794dfcbd_4_k_cu_dbe6df174cuda3std6ranges3__45__cpo5cdataE
	.align		8
        /*00d0*/ 	.dword	_ZN34_INTERNAL_794dfcbd_4_k_cu_dbe6df174cuda3std6ranges3__45__cpo4sizeE
	.align		8
        /*00d8*/ 	.dword	_ZN34_INTERNAL_794dfcbd_4_k_cu_dbe6df174cuda3std6ranges3__45__cpo5ssizeE
	.align		8
        /*00e0*/ 	.dword	_ZN34_INTERNAL_794dfcbd_4_k_cu_dbe6df174cuda3std6ranges3__45__cpo8distanceE
	.align		8
        /*00e8*/ 	.dword	_ZN34_INTERNAL_794dfcbd_4_k_cu_dbe6df176thrust24THRUST_300001_SM_1000_NS8cuda_cub3parE
	.align		8
        /*00f0*/ 	.dword	_ZN34_INTERNAL_794dfcbd_4_k_cu_dbe6df176thrust24THRUST_300001_SM_1000_NS8cuda_cub10par_nosyncE
	.align		8
        /*00f8*/ 	.dword	_ZN34_INTERNAL_794dfcbd_4_k_cu_dbe6df176thrust24THRUST_300001_SM_1000_NS6system6detail10sequential3seqE
	.align		8
        /*0100*/ 	.dword	_ZN34_INTERNAL_794dfcbd_4_k_cu_dbe6df176thrust24THRUST_300001_SM_1000_NS6system3cpp3parE
	.align		8
        /*0108*/ 	.dword	_ZN34_INTERNAL_794dfcbd_4_k_cu_dbe6df176thrust24THRUST_300001_SM_1000_NS12placeholders2_1E
	.align		8
        /*0110*/ 	.dword	_ZN34_INTERNAL_794dfcbd_4_k_cu_dbe6df176thrust24THRUST_300001_SM_1000_NS12placeholders2_2E
	.align		8
        /*0118*/ 	.dword	_ZN34_INTERNAL_794dfcbd_4_k_cu_dbe6df176thrust24THRUST_300001_SM_1000_NS12placeholders2_3E
	.align		8
        /*0120*/ 	.dword	_ZN34_INTERNAL_794dfcbd_4_k_cu_dbe6df176thrust24THRUST_300001_SM_1000_NS12placeholders2_4E
	.align		8
        /*0128*/ 	.dword	_ZN34_INTERNAL_794dfcbd_4_k_cu_dbe6df176thrust24THRUST_300001_SM_1000_NS12placeholders2_5E
	.align		8
        /*0130*/ 	.dword	_ZN34_INTERNAL_794dfcbd_4_k_cu_dbe6df176thrust24THRUST_300001_SM_1000_NS12placeholders2_6E
	.align		8
        /*0138*/ 	.dword	_ZN34_INTERNAL_794dfcbd_4_k_cu_dbe6df176thrust24THRUST_300001_SM_1000_NS12placeholders2_7E
	.align		8
        /*0140*/ 	.dword	_ZN34_INTERNAL_794dfcbd_4_k_cu_dbe6df176thrust24THRUST_300001_SM_1000_NS12placeholders2_8E
	.align		8
        /*0148*/ 	.dword	_ZN34_INTERNAL_794dfcbd_4_k_cu_dbe6df176thrust24THRUST_300001_SM_1000_NS12placeholders2_9E
	.align		8
        /*0150*/ 	.dword	_ZN34_INTERNAL_794dfcbd_4_k_cu_dbe6df176thrust24THRUST_300001_SM_1000_NS12placeholders3_10E
	.align		8
        /*0158*/ 	.dword	_ZN34_INTERNAL_794dfcbd_4_k_cu_dbe6df176thrust24THRUST_300001_SM_1000_NS3seqE
	.align		8
        /*0160*/ 	.dword	_ZN34_INTERNAL_794dfcbd_4_k_cu_dbe6df176thrust24THRUST_300001_SM_1000_NS6deviceE


//--------------------- .text._ZN3cub18CUB_300001_SM_10006detail10radix_sort29DeviceRadixSortOnesweepKernelINS1_5radix10policy_hubIiiyE10Policy1000ELNS0_9SortOrderE0EiiyiiNS1_21identity_decomposer_tEEEvPT5_SB_PT3_PKSC_PT1_PKSG_PT2_PKSK_T4_iiT6_ --------------------------
	.section	.text._ZN3cub18CUB_300001_SM_10006detail10radix_sort29DeviceRadixSortOnesweepKernelINS1_5radix10policy_hubIiiyE10Policy1000ELNS0_9SortOrderE0EiiyiiNS1_21identity_decomposer_tEEEvPT5_SB_PT3_PKSC_PT1_PKSG_PT2_PKSK_T4_iiT6_,"ax",@progbits
	.align	128
        .global         _ZN3cub18CUB_300001_SM_10006detail10radix_sort29DeviceRadixSortOnesweepKernelINS1_5radix10policy_hubIiiyE10Policy1000ELNS0_9SortOrderE0EiiyiiNS1_21identity_decomposer_tEEEvPT5_SB_PT3_PKSC_PT1_PKSG_PT2_PKSK_T4_iiT6_
        .type           _ZN3cub18CUB_300001_SM_10006detail10radix_sort29DeviceRadixSortOnesweepKernelINS1_5radix10policy_hubIiiyE10Policy1000ELNS0_9SortOrderE0EiiyiiNS1_21identity_decomposer_tEEEvPT5_SB_PT3_PKSC_PT1_PKSG_PT2_PKSK_T4_iiT6_,@function
        .size           _ZN3cub18CUB_300001_SM_10006detail10radix_sort29DeviceRadixSortOnesweepKernelINS1_5radix10policy_hubIiiyE10Policy1000ELNS0_9SortOrderE0EiiyiiNS1_21identity_decomposer_tEEEvPT5_SB_PT3_PKSC_PT1_PKSG_PT2_PKSK_T4_iiT6_,(.L_x_2531 - _ZN3cub18CUB_300001_SM_10006detail10radix_sort29DeviceRadixSortOnesweepKernelINS1_5radix10policy_hubIiiyE10Policy1000ELNS0_9SortOrderE0EiiyiiNS1_21identity_decomposer_tEEEvPT5_SB_PT3_PKSC_PT1_PKSG_PT2_PKSK_T4_iiT6_)
        .other          _ZN3cub18CUB_300001_SM_10006detail10radix_sort29DeviceRadixSortOnesweepKernelINS1_5radix10policy_hubIiiyE10Policy1000ELNS0_9SortOrderE0EiiyiiNS1_21identity_decomposer_tEEEvPT5_SB_PT3_PKSC_PT1_PKSG_PT2_PKSK_T4_iiT6_,@"STO_CUDA_ENTRY STV_DEFAULT"
_ZN3cub18CUB_300001_SM_10006detail10radix_sort29DeviceRadixSortOnesweepKernelINS1_5radix10policy_hubIiiyE10Policy1000ELNS0_9SortOrderE0EiiyiiNS1_21identity_decomposer_tEEEvPT5_SB_PT3_PKSC_PT1_PKSG_PT2_PKSK_T4_iiT6_:
.text._ZN3cub18CUB_300001_SM_10006detail10radix_sort29DeviceRadixSortOnesweepKernelINS1_5radix10policy_hubIiiyE10Policy1000ELNS0_9SortOrderE0EiiyiiNS1_21identity_decomposer_tEEEvPT5_SB_PT3_PKSC_PT1_PKSG_PT2_PKSK_T4_iiT6_:
[----:B------:R-:W-:Y:S01]  /*0000*/  LDC R1, c[0x0][0x37c] ;  /* 0x0000df00ff017b82 */ /* 0x000fe20000000800 */
[----:B------:R-:W0:Y:S01]  /*0010*/  S2R R3, SR_TID.X ;  /* 0x0000000000037919 */ /* 0x000e220000002100 */
[----:B------:R-:W-:Y:S01]  /*0020*/  MOV R7, 0x400 ;  /* 0x0000040000077802 */ /* 0x000fe20000000f00 */
[----:B------:R-:W1:Y:S01]  /*0030*/  LDCU.64 UR6, c[0x0][0x358] ;  /* 0x00006b00ff0677ac */ /* 0x000e620008000a00 */
[----:B------:R-:W-:Y:S01]  /*0040*/  BSSY.RECONVERGENT B0, `(.L_x_0) ;  /* 0x000000c000007945 */ /* 0x000fe20003800200 */
[----:B------:R-:W2:Y:S01]  /*0050*/  S2R R0, SR_CgaCtaId ;  /* 0x0000000000007919 */ /* 0x000ea20000008800 */
[----:B0-----:R-:W-:Y:S02]  /*0060*/  ISETP.NE.AND P0, PT, R3, RZ, PT ;  /* 0x000000ff0300720c */ /* 0x001fe40003f05270 */
[----:B--2---:R-:W-:-:S11]  /*0070*/  LEA R7, R0, R7, 0x18 ;  /* 0x0000000700077211 */ /* 0x004fd600078ec0ff */
[----:B-1----:R-:W-:Y:S05]  /*0080*/  @P0 BRA `(.L_x_1) ;  /* 0x00000000001c0947 */ /* 0x002fea0003800000 */
[----:B------:R-:W0:Y:S01]  /*0090*/  LDC.64 R4, c[0x0][0x388] ;  /* 0x0000e200ff047b82 */ /* 0x000e220000000a00 */
[----:B------:R-:W-:-:S05]  /*00a0*/  IMAD.MOV.U32 R9, RZ, RZ, 0x1 ;  /* 0x00000001ff097424 */ /* 0x000fca00078e00ff */
[----:B0-----:R-:W2:Y:S02]  /*00b0*/  ATOMG.E.ADD.STRONG.GPU PT, R4, desc[UR6][R4.64], R9 ;  /* 0x80000009040479a8 */ /* 0x001ea400081ef106 */
[----:B------:R-:W0:Y:S01]  /*00c0*/  S2UR UR5, SR_CgaCtaId ;  /* 0x00000000000579c3 */ /* 0x000e220000008800 */
[----:B------:R-:W-:Y:S02]  /*00d0*/  UMOV UR4, 0x400 ;  /* 0x0000040000047882 */ /* 0x000fe40000000000 */
[----:B0-----:R-:W-:-:S09]  /*00e0*/  ULEA UR4, UR5, UR4, 0x18 ;  /* 0x0000000405047291 */ /* 0x001fd2000f8ec0ff */
[----:B--2---:R0:W-:Y:S03]  /*00f0*/  STS [UR4+0x6600], R4 ;  /* 0x00660004ff007988 */ /* 0x0041e60008000804 */
.L_x_1:
[----:B------:R-:W-:Y:S05]  /*0100*/  BSYNC.RECONVERGENT B0 ;  /* 0x0000000000007941 */ /* 0x000fea0003800200 */
.L_x_0:
[----:B------:R-:W-:Y:S06]  /*0110*/  BAR.SYNC.DEFER_BLOCKING 0x0 ;  /* 0x0000000000007b1d */ /* 0x000fec0000010000 */
[----:B------:R-:W1:Y:S01]  /*0120*/  LDCU UR4, c[0x0][0x3c0] ;  /* 0x00007800ff0477ac */ /* 0x000e620008000800 */
[----:B------:R-:W2:Y:S01]  /*0130*/  S2R R24, SR_LANEID ;  /* 0x0000000000187919 */ /* 0x000ea20000000000 */
[----:B------:R-:W3:Y:S02]  /*0140*/  LDS R42, [R7+0x6600] ;  /* 0x00660000072a7984 */ /* 0x000ee40000000800 */
[----:B---3--:R-:W-:-:S04]  /*0150*/  IMAD R0, R42, 0x1980, RZ ;  /* 0x000019802a007824 */ /* 0x008fc800078e02ff */
[----:B------:R-:W-:Y:S01]  /*0160*/  VIADD R47, R0, 0x1980 ;  /* 0x00001980002f7836 */ /* 0x000fe20000000000 */
[----:B------:R-:W-:-:S04]  /*0170*/  SHF.R.S32.HI R9, RZ, 0x1f, R0 ;  /* 0x0000001fff097819 */ /* 0x000fc80000011400 */
[----:B-1----:R-:W-:-:S13]  /*0180*/  ISETP.GT.AND P0, PT, R47, UR4, PT ;  /* 0x000000042f007c0c */ /* 0x002fda000bf04270 */
[----:B--2---:R-:W-:Y:S05]  /*0190*/  @P0 BRA `(.L_x_2) ;  /* 0x0000000000680947 */ /* 0x004fea0003800000 */
[----:B------:R-:W1:Y:S01]  /*01a0*/  LDCU.64 UR4, c[0x0][0x3a8] ;  /* 0x00007500ff0477ac */ /* 0x000e620008000a00 */
[C---:B0-----:R-:W-:Y:S02]  /*01b0*/  LOP3.LUT R4, R3.reuse, 0x1f, RZ, 0xc0, !PT ;  /* 0x0000001f03047812 */ /* 0x041fe400078ec0ff */
[----:B------:R-:W-:-:S05]  /*01c0*/  LOP3.LUT R41, R3, 0x3e0, RZ, 0xc0, !PT ;  /* 0x000003e003297812 */ /* 0x000fca00078ec0ff */
[----:B------:R-:W-:-:S05]  /*01d0*/  IMAD R5, R41, 0x11, R4 ;  /* 0x0000001129057824 */ /* 0x000fca00078e0204 */
[----:B------:R-:W-:-:S05]  /*01e0*/  IADD3 R5, P0, PT, R0, R5, RZ ;  /* 0x0000000500057210 */ /* 0x000fca0007f1e0ff */
[----:B------:R-:W-:Y:S01]  /*01f0*/  IMAD.X R0, RZ, RZ, R9, P0 ;  /* 0x000000ffff007224 */ /* 0x000fe200000e0609 */
[----:B-1----:R-:W-:-:S04]  /*0200*/  LEA R8, P0, R5, UR4, 0x2 ;  /* 0x0000000405087c11 */ /* 0x002fc8000f8010ff */
[----:B------:R-:W-:-:S05]  /*0210*/  LEA.HI.X R9, R5, UR5, R0, 0x2, P0 ;  /* 0x0000000505097c11 */ /* 0x000fca00080f1400 */
[----:B------:R0:W5:Y:S04]  /*0220*/  LDG.E R28, desc[UR6][R8.64] ;  /* 0x00000006081c7981 */ /* 0x000168000c1e1900 */
        /* <DEDUP_REMOVED lines=15> */
[----:B------:R0:W5:Y:S01]  /*0320*/  LDG.E R46, desc[UR6][R8.64+0x800] ;  /* 0x00080006082e7981 */ /* 0x000162000c1e1900 */
[----:B------:R-:W-:Y:S05]  /*0330*/  BRA `(.L_x_3) ;  /* 0x0000000400307947 */ /* 0x000fea0003800000 */
.L_x_2:
[----:B------:R-:W1:Y:S01]  /*0340*/  LDCU.64 UR8, c[0x0][0x3a8] ;  /* 0x00007500ff0877ac */ /* 0x000e620008000a00 */
[C---:B0-----:R-:W-:Y:S01]  /*0350*/  LOP3.LUT R4, R3.reuse, 0x1f, RZ, 0xc0, !PT ;  /* 0x0000001f03047812 */ /* 0x041fe200078ec0ff */
[----:B------:R-:W-:Y:S01]  /*0360*/  IMAD.MOV.U32 R28, RZ, RZ, 0x7fffffff ;  /* 0x7fffffffff1c7424 */ /* 0x000fe200078e00ff */
[----:B------:R-:W-:Y:S02]  /*0370*/  LOP3.LUT R41, R3, 0x3e0, RZ, 0xc0, !PT ;  /* 0x000003e003297812 */ /* 0x000fe400078ec0ff */
[----:B------:R-:W-:-:S03]  /*0380*/  IADD3 R5, PT, PT, -R0, UR4, RZ ;  /* 0x0000000400057c10 */ /* 0x000fc6000fffe1ff */
[----:B------:R-:W-:-:S04]  /*0390*/  IMAD R10, R41, 0x11, R4 ;  /* 0x00000011290a7824 */ /* 0x000fc800078e0204 */
[----:B------:R-:W-:Y:S01]  /*03a0*/  VIADD R8, R10, 0x40 ;  /* 0x000000400a087836 */ /* 0x000fe20000000000 */
[----:B------:R-:W-:Y:S01]  /*03b0*/  IADD3 R11, P0, PT, R0, R10, RZ ;  /* 0x0000000a000b7210 */ /* 0x000fe20007f1e0ff */
[C---:B------:R-:W-:Y:S01]  /*03c0*/  VIADD R0, R10.reuse, 0x60 ;  /* 0x000000600a007836 */ /* 0x040fe20000000000 */
[CC--:B------:R-:W-:Y:S01]  /*03d0*/  ISETP.GE.AND P2, PT, R10.reuse, R5.reuse, PT ;  /* 0x000000050a00720c */ /* 0x0c0fe20003f46270 */
[----:B------:R-:W-:Y:S01]  /*03e0*/  VIADD R6, R10, 0x20 ;  /* 0x000000200a067836 */ /* 0x000fe20000000000 */
[-C--:B------:R-:W-:Y:S01]  /*03f0*/  ISETP.GE.AND P4, PT, R8, R5.reuse, PT ;  /* 0x000000050800720c */ /* 0x080fe20003f86270 */
[----:B------:R-:W-:Y:S01]  /*0400*/  IMAD.X R12, RZ, RZ, R9, P0 ;  /* 0x000000ffff0c7224 */ /* 0x000fe200000e0609 */
[-C--:B------:R-:W-:Y:S01]  /*0410*/  ISETP.GE.AND P5, PT, R0, R5.reuse, PT ;  /* 0x000000050000720c */ /* 0x080fe20003fa6270 */
[----:B------:R-:W-:Y:S01]  /*0420*/  VIADD R0, R10, 0xa0 ;  /* 0x000000a00a007836 */ /* 0x000fe20000000000 */
[C---:B-1----:R-:W-:Y:S02]  /*0430*/  LEA R8, P0, R11.reuse, UR8, 0x2 ;  /* 0x000000080b087c11 */ /* 0x042fe4000f8010ff */
[----:B------:R-:W-:Y:S01]  /*0440*/  ISETP.GE.AND P3, PT, R6, R5, PT ;  /* 0x000000050600720c */ /* 0x000fe20003f66270 */
[----:B------:R-:W-:Y:S01]  /*0450*/  VIADD R6, R10, 0x80 ;  /* 0x000000800a067836 */ /* 0x000fe20000000000 */
[----:B------:R-:W-:-:S02]  /*0460*/  LEA.HI.X R9, R11, UR9, R12, 0x2, P0 ;  /* 0x000000090b097c11 */ /* 0x000fc400080f140c */
[-C--:B------:R-:W-:Y:S01]  /*0470*/  ISETP.GE.AND P0, PT, R0, R5.reuse, PT ;  /* 0x000000050000720c */ /* 0x080fe20003f06270 */
[----:B------:R-:W-:Y:S01]  /*0480*/  VIADD R0, R10, 0xe0 ;  /* 0x000000e00a007836 */ /* 0x000fe20000000000 */
[-C--:B------:R-:W-:Y:S01]  /*0490*/  ISETP.GE.AND P6, PT, R6, R5.reuse, PT ;  /* 0x000000050600720c */ /* 0x080fe20003fc6270 */
[----:B------:R1:W5:Y:S01]  /*04a0*/  @!P2 LDG.E R28, desc[UR6][R8.64] ;  /* 0x00000006081ca981 */ /* 0x000362000c1e1900 */
[----:B------:R-:W-:Y:S02]  /*04b0*/  IMAD.MOV.U32 R29, RZ, RZ, 0x7fffffff ;  /* 0x7fffffffff1d7424 */ /* 0x000fe400078e00ff */
[-C--:B------:R-:W-:Y:S01]  /*04c0*/  ISETP.GE.AND P2, PT, R0, R5.reuse, PT ;  /* 0x000000050000720c */ /* 0x080fe20003f46270 */
[C---:B------:R-:W-:Y:S02]  /*04d0*/  VIADD R0, R10.reuse, 0x100 ;  /* 0x000001000a007836 */ /* 0x040fe40000000000 */
[----:B------:R-:W-:Y:S01]  /*04e0*/  VIADD R6, R10, 0xc0 ;  /* 0x000000c00a067836 */ /* 0x000fe20000000000 */
[----:B------:R1:W5:Y:S01]  /*04f0*/  @!P3 LDG.E R29, desc[UR6][R8.64+0x80] ;  /* 0x00008006081db981 */ /* 0x000362000c1e1900 */
[----:B------:R-:W-:Y:S01]  /*0500*/  IMAD.MOV.U32 R31, RZ, RZ, 0x7fffffff ;  /* 0x7fffffffff1f7424 */ /* 0x000fe200078e00ff */
[-C--:B------:R-:W-:Y:S01]  /*0510*/  ISETP.GE.AND P3, PT, R0, R5.reuse, PT ;  /* 0x000000050000720c */ /* 0x080fe20003f66270 */
[----:B------:R-:W-:Y:S01]  /*0520*/  VIADD R0, R10, 0x140 ;  /* 0x000001400a007836 */ /* 0x000fe20000000000 */
[----:B------:R-:W-:Y:S01]  /*0530*/  ISETP.GE.AND P1, PT, R6, R5, PT ;  /* 0x000000050600720c */ /* 0x000fe20003f26270 */
[----:B------:R-:W-:-:S02]  /*0540*/  IMAD.MOV.U32 R32, RZ, RZ, 0x7fffffff ;  /* 0x7fffffffff207424 */ /* 0x000fc400078e00ff */
[----:B------:R1:W5:Y:S01]  /*0550*/  @!P5 LDG.E R31, desc[UR6][R8.64+0x180] ;  /* 0x00018006081fd981 */ /* 0x000362000c1e1900 */
[-C--:B------:R-:W-:Y:S01]  /*0560*/  ISETP.GE.AND P5, PT, R0, R5.reuse, PT ;  /* 0x000000050000720c */ /* 0x080fe20003fa6270 */
[C---:B------:R-:W-:Y:S02]  /*0570*/  VIADD R0, R10.reuse, 0x160 ;  /* 0x000001600a007836 */ /* 0x040fe40000000000 */
[----:B------:R-:W-:Y:S01]  /*0580*/  IMAD.MOV.U32 R30, RZ, RZ, 0x7fffffff ;  /* 0x7fffffffff1e7424 */ /* 0x000fe200078e00ff */
[----:B------:R1:W5:Y:S01]  /*0590*/  @!P6 LDG.E R32, desc[UR6][R8.64+0x200] ;  /* 0x000200060820e981 */ /* 0x000362000c1e1900 */
[----:B------:R-:W-:Y:S01]  /*05a0*/  VIADD R6, R10, 0x120 ;  /* 0x000001200a067836 */ /* 0x000fe20000000000 */
[-C--:B------:R-:W-:Y:S01]  /*05b0*/  ISETP.GE.AND P6, PT, R0, R5.reuse, PT ;  /* 0x000000050000720c */ /* 0x080fe20003fc6270 */
[----:B------:R-:W-:Y:S02]  /*05c0*/  IMAD.MOV.U32 R34, RZ, RZ, 0x7fffffff ;  /* 0x7fffffffff227424 */ /* 0x000fe400078e00ff */
[----:B------:R-:W-:Y:S01]  /*05d0*/  VIADD R0, R10, 0x1a0 ;  /* 0x000001a00a007836 */ /* 0x000fe20000000000 */
[----:B------:R1:W5:Y:S01]  /*05e0*/  @!P4 LDG.E R30, desc[UR6][R8.64+0x100] ;  /* 0x00010006081ec981 */ /* 0x000362000c1e1900 */
[----:B------:R-:W-:Y:S01]  /*05f0*/  ISETP.GE.AND P4, PT, R6, R5, PT ;  /* 0x000000050600720c */ /* 0x000fe20003f86270 */
[----:B------:R-:W-:-:S02]  /*0600*/  IMAD.MOV.U32 R33, RZ, RZ, 0x7fffffff ;  /* 0x7fffffffff217424 */ /* 0x000fc400078e00ff */
[----:B------:R1:W5:Y:S01]  /*0610*/  @!P1 LDG.E R34, desc[UR6][R8.64+0x300] ;  /* 0x0003000608229981 */ /* 0x000362000c1e1900 */
[----:B------:R-:W-:Y:S01]  /*0620*/  IMAD.MOV.U32 R35, RZ, RZ, 0x7fffffff ;  /* 0x7fffffffff237424 */ /* 0x000fe200078e00ff */
[-C--:B------:R-:W-:Y:S01]  /*0630*/  ISETP.GE.AND P1, PT, R0, R5.reuse, PT ;  /* 0x000000050000720c */ /* 0x080fe20003f26270 */
[C---:B------:R-:W-:Y:S01]  /*0640*/  VIADD R6, R10.reuse, 0x180 ;  /* 0x000001800a067836 */ /* 0x040fe20000000000 */
[----:B------:R1:W5:Y:S01]  /*0650*/  @!P0 LDG.E R33, desc[UR6][R8.64+0x280] ;  /* 0x0002800608218981 */ /* 0x000362000c1e1900 */
[----:B------:R-:W-:Y:S02]  /*0660*/  VIADD R0, R10, 0x1c0 ;  /* 0x000001c00a007836 */ /* 0x000fe40000000000 */
[----:B------:R-:W-:Y:S01]  /*0670*/  IMAD.MOV.U32 R36, RZ, RZ, 0x7fffffff ;  /* 0x7fffffffff247424 */ /* 0x000fe200078e00ff */
[----:B------:R1:W5:Y:S01]  /*0680*/  @!P2 LDG.E R35, desc[UR6][R8.64+0x380] ;  /* 0x000380060823a981 */ /* 0x000362000c1e1900 */
[----:B------:R-:W-:Y:S01]  /*0690*/  IMAD.MOV.U32 R37, RZ, RZ, 0x7fffffff ;  /* 0x7fffffffff257424 */ /* 0x000fe200078e00ff */
[-C--:B------:R-:W-:Y:S01]  /*06a0*/  ISETP.GE.AND P0, PT, R6, R5.reuse, PT ;  /* 0x000000050600720c */ /* 0x080fe20003f06270 */
[----:B------:R-:W-:Y:S01]  /*06b0*/  VIADD R6, R10, 0x1e0 ;  /* 0x000001e00a067836 */ /* 0x000fe20000000000 */
[-C--:B------:R-:W-:Y:S01]  /*06c0*/  ISETP.GE.AND P2, PT, R0, R5.reuse, PT ;  /* 0x000000050000720c */ /* 0x080fe20003f46270 */
[----:B------:R-:W-:Y:S01]  /*06d0*/  VIADD R0, R10, 0x200 ;  /* 0x000002000a007836 */ /* 0x000fe20000000000 */
[----:B------:R1:W5:Y:S02]  /*06e0*/  @!P3 LDG.E R36, desc[UR6][R8.64+0x400] ;  /* 0x000400060824b981 */ /* 0x000364000c1e1900 */
[----:B------:R-:W-:-:S02]  /*06f0*/  ISETP.GE.AND P3, PT, R6, R5, PT ;  /* 0x000000050600720c */ /* 0x000fc40003f66270 */
[----:B------:R1:W5:Y:S01]  /*0700*/  @!P4 LDG.E R37, desc[UR6][R8.64+0x480] ;  /* 0x000480060825c981 */ /* 0x000362000c1e1900 */
[----:B------:R-:W-:Y:S01]  /*0710*/  ISETP.GE.AND P4, PT, R0, R5, PT ;  /* 0x000000050000720c */ /* 0x000fe20003f86270 */
[----:B------:R-:W-:Y:S02]  /*0720*/  IMAD.MOV.U32 R38, RZ, RZ, 0x7fffffff ;  /* 0x7fffffffff267424 */ /* 0x000fe400078e00ff */
[----:B------:R-:W-:Y:S02]  /*0730*/  IMAD.MOV.U32 R39, RZ, RZ, 0x7fffffff ;  /* 0x7fffffffff277424 */ /* 0x000fe400078e00ff */
[----:B------:R-:W-:Y:S02]  /*0740*/  IMAD.MOV.U32 R40, RZ, RZ, 0x7fffffff ;  /* 0x7fffffffff287424 */ /* 0x000fe400078e00ff */
[----:B------:R-:W-:Y:S01]  /*0750*/  IMAD.MOV.U32 R43, RZ, RZ, 0x7fffffff ;  /* 0x7fffffffff2b7424 */ /* 0x000fe200078e00ff */
[----:B------:R1:W5:Y:S01]  /*0760*/  @!P5 LDG.E R38, desc[UR6][R8.64+0x500] ;  /* 0x000500060826d981 */ /* 0x000362000c1e1900 */
[----:B------:R-:W-:-:S02]  /*0770*/  IMAD.MOV.U32 R44, RZ, RZ, 0x7fffffff ;  /* 0x7fffffffff2c7424 */ /* 0x000fc400078e00ff */
[----:B------:R-:W-:Y:S01]  /*0780*/  IMAD.MOV.U32 R45, RZ, RZ, 0x7fffffff ;  /* 0x7fffffffff2d7424 */ /* 0x000fe200078e00ff */
[----:B------:R1:W5:Y:S01]  /*0790*/  @!P6 LDG.E R39, desc[UR6][R8.64+0x580] ;  /* 0x000580060827e981 */ /* 0x000362000c1e1900 */
[----:B------:R-:W-:-:S03]  /*07a0*/  IMAD.MOV.U32 R46, RZ, RZ, 0x7fffffff ;  /* 0x7fffffffff2e7424 */ /* 0x000fc600078e00ff */
[----:B------:R1:W5:Y:S04]  /*07b0*/  @!P0 LDG.E R40, desc[UR6][R8.64+0x600] ;  /* 0x0006000608288981 */ /* 0x000368000c1e1900 */
[----:B------:R1:W5:Y:S04]  /*07c0*/  @!P1 LDG.E R43, desc[UR6][R8.64+0x680] ;  /* 0x00068006082b9981 */ /* 0x000368000c1e1900 */
[----:B------:R1:W5:Y:S04]  /*07d0*/  @!P2 LDG.E R44, desc[UR6][R8.64+0x700] ;  /* 0x00070006082ca981 */ /* 0x000368000c1e1900 */
[----:B------:R1:W5:Y:S04]  /*07e0*/  @!P3 LDG.E R45, desc[UR6][R8.64+0x780] ;  /* 0x00078006082db981 */ /* 0x000368000c1e1900 */
[----:B------:R1:W5:Y:S02]  /*07f0*/  @!P4 LDG.E R46, desc[UR6][R8.64+0x800] ;  /* 0x00080006082ec981 */ /* 0x000364000c1e1900 */
.L_x_3:
[----:B------:R-:W-:Y:S01]  /*0800*/  VIMNMX R5, PT, PT, R24, 0xe0, !PT ;  /* 0x000000e018057848 */ /* 0x000fe20007fe0100 */
[----:B------:R-:W2:Y:S01]  /*0810*/  LDCU UR4, c[0x0][0x3c8] ;  /* 0x00007900ff0477ac */ /* 0x000ea20008000800 */
[----:B------:R-:W-:Y:S01]  /*0820*/  SHF.R.U32.HI R0, RZ, 0x5, R3 ;  /* 0x00000005ff007819 */ /* 0x000fe20000011603 */
[----:B------:R-:W-:Y:S01]  /*0830*/  BSSY.RECONVERGENT B0, `(.L_x_4) ;  /* 0x0000025000007945 */ /* 0x000fe20003800200 */
[--C-:B------:R-:W-:Y:S01]  /*0840*/  IADD3 R5, PT, PT, R5, 0x1f, -R24.reuse ;  /* 0x0000001f05057810 */ /* 0x100fe20007ffe818 */
[----:B------:R-:W-:Y:S01]  /*0850*/  UMOV UR5, 0xffffffff ;  /* 0xffffffff00057882 */ /* 0x000fe20000000000 */
[----:B01----:R-:W-:Y:S02]  /*0860*/  IMAD.MOV.U32 R8, RZ, RZ, R24 ;  /* 0x000000ffff087224 */ /* 0x003fe400078e0018 */
[C---:B------:R-:W-:Y:S01]  /*0870*/  ISETP.GE.U32.AND P0, PT, R5.reuse, 0x1e0, PT ;  /* 0x000001e00500780c */ /* 0x040fe20003f06070 */
[----:B------:R-:W-:Y:S01]  /*0880*/  IMAD.SHL.U32 R0, R0, 0x400, RZ ;  /* 0x0000040000007824 */ /* 0x000fe200078e00ff */
[----:B------:R-:W-:-:S04]  /*0890*/  LEA.HI R6, R5, 0x1, RZ, 0x1b ;  /* 0x0000000105067811 */ /* 0x000fc800078fd8ff */
[----:B------:R-:W-:-:S04]  /*08a0*/  LOP3.LUT R9, R6, 0xf, RZ, 0xc0, !PT ;  /* 0x0000000f06097812 */ /* 0x000fc800078ec0ff */
[----:B------:R-:W-:Y:S01]  /*08b0*/  ISETP.NE.AND P1, PT, R9, RZ, PT ;  /* 0x000000ff0900720c */ /* 0x000fe20003f25270 */
[----:B--2---:R-:W-:Y:S02]  /*08c0*/  USHF.L.U32 UR4, UR5, UR4, URZ ;  /* 0x0000000405047299 */ /* 0x004fe400080006ff */
[----:B------:R-:W-:Y:S10]  /*08d0*/  @!P0 BRA `(.L_x_5) ;  /* 0x0000000000688947 */ /* 0x000ff40003800000 */
[----:B------:R-:W-:Y:S01]  /*08e0*/  IMAD R10, R24, 0x4, R0 ;  /* 0x00000004180a7824 */ /* 0x000fe200078e0200 */
[----:B------:R-:W-:Y:S01]  /*08f0*/  LOP3.LUT R5, R6, 0xffffff0, RZ, 0xc0, !PT ;  /* 0x0ffffff006057812 */ /* 0x000fe200078ec0ff */
[----:B------:R-:W-:-:S03]  /*0900*/  IMAD.MOV.U32 R8, RZ, RZ, R24 ;  /* 0x000000ffff087224 */ /* 0x000fc600078e0018 */
[----:B------:R-:W-:Y:S01]  /*0910*/  IADD3 R10, PT, PT, R10, 0x400, R7 ;  /* 0x000004000a0a7810 */ /* 0x000fe20007ffe007 */
[----:B------:R-:W-:-:S07]  /*0920*/  IMAD.MOV R5, RZ, RZ, -R5 ;  /* 0x000000ffff057224 */ /* 0x000fce00078e0a05 */
.L_x_6:
[----:B------:R-:W-:Y:S01]  /*0930*/  VIADD R5, R5, 0x10 ;  /* 0x0000001005057836 */ /* 0x000fe20000000000 */
[----:B------:R-:W-:Y:S01]  /*0940*/  STS [R10+-0x400], RZ ;  /* 0xfffc00ff0a007388 */ /* 0x000fe20000000800 */
[----:B------:R-:W-:-:S03]  /*0950*/  VIADD R8, R8, 0x200 ;  /* 0x0000020008087836 */ /* 0x000fc60000000000 */
[----:B------:R-:W-:Y:S01]  /*0960*/  ISETP.NE.AND P0, PT, R5, RZ, PT ;  /* 0x000000ff0500720c */ /* 0x000fe20003f05270 */
[----:B------:R-:W-:Y:S04]  /*0970*/  STS [R10+-0x380], RZ ;  /* 0xfffc80ff0a007388 */ /* 0x000fe80000000800 */
[----:B------:R-:W-:Y:S04]  /*0980*/  STS [R10+-0x300], RZ ;  /* 0xfffd00ff0a007388 */ /* 0x000fe80000000800 */
[----:B------:R-:W-:Y:S04]  /*0990*/  STS [R10+-0x280], RZ ;  /* 0xfffd80ff0a007388 */ /* 0x000fe80000000800 */
[----:B------:R-:W-:Y:S04]  /*09a0*/  STS [R10+-0x200], RZ ;  /* 0xfffe00ff0a007388 */ /* 0x000fe80000000800 */
[----:B------:R-:W-:Y:S04]  /*09b0*/  STS [R10+-0x180], RZ ;  /* 0xfffe80ff0a007388 */ /* 0x000fe80000000800 */
[----:B------:R-:W-:Y:S04]  /*09c0*/  STS [R10+-0x100], RZ ;  /* 0xffff00ff0a007388 */ /* 0x000fe80000000800 */
[----:B------:R-:W-:Y:S04]  /*09d0*/  STS [R10+-0x80], RZ ;  /* 0xffff80ff0a007388 */ /* 0x000fe80000000800 */
[----:B------:R-:W-:Y:S04]  /*09e0*/  STS [R10], RZ ;  /* 0x000000ff0a007388 */ /* 0x000fe80000000800 */
[----:B------:R-:W-:Y:S04]  /*09f0*/  STS [R10+0x80], RZ ;  /* 0x000080ff0a007388 */ /* 0x000fe80000000800 */
[----:B------:R-:W-:Y:S04]  /*0a00*/  STS [R10+0x100], RZ ;  /* 0x000100ff0a007388 */ /* 0x000fe80000000800 */
[----:B------:R-:W-:Y:S04]  /*0a10*/  STS [R10+0x180], RZ ;  /* 0x000180ff0a007388 */ /* 0x000fe80000000800 */
[----:B------:R-:W-:Y:S04]  /*0a20*/  STS [R10+0x200], RZ ;  /* 0x000200ff0a007388 */ /* 0x000fe80000000800 */
[----:B------:R-:W-:Y:S04]  /*0a30*/  STS [R10+0x280], RZ ;  /* 0x000280ff0a007388 */ /* 0x000fe80000000800 */
[----:B------:R-:W-:Y:S04]  /*0a40*/  STS [R10+0x300], RZ ;  /* 0x000300ff0a007388 */ /* 0x000fe80000000800 */
[----:B------:R0:W-:Y:S02]  /*0a50*/  STS [R10+0x380], RZ ;  /* 0x000380ff0a007388 */ /* 0x0001e40000000800 */
[----:B0-----:R-:W-:Y:S01]  /*0a60*/  VIADD R10, R10, 0x800 ;  /* 0x000008000a0a7836 */ /* 0x001fe20000000000 */
[----:B------:R-:W-:Y:S06]  /*0a70*/  @P0 BRA `(.L_x_6) ;  /* 0xfffffffc00ac0947 */ /* 0x000fec000383ffff */
.L_x_5:
[----:B------:R-:W-:Y:S05]  /*0a80*/  BSYNC.RECONVERGENT B0 ;  /* 0x0000000000007941 */ /* 0x000fea0003800200 */
.L_x_4:
[----:B------:R-:W-:Y:S01]  /*0a90*/  BSSY.RECONVERGENT B0, `(.L_x_7) ;  /* 0x0000026000007945 */ /* 0x000fe20003800200 */
[----:B------:R-:W-:-:S03]  /*0aa0*/  IMAD.IADD R5, R7, 0x1, R0 ;  /* 0x0000000107057824 */ /* 0x000fc600078e0200 */
[----:B------:R-:W-:Y:S05]  /*0ab0*/  @!P1 BRA `(.L_x_8) ;  /* 0x00000000008c9947 */ /* 0x000fea0003800000 */
[----:B------:R-:W-:Y:S01]  /*0ac0*/  ISETP.GE.U32.AND P0, PT, R9, 0x8, PT ;  /* 0x000000080900780c */ /* 0x000fe20003f06070 */
[----:B------:R-:W-:Y:S01]  /*0ad0*/  BSSY.RECONVERGENT B1, `(.L_x_9) ;  /* 0x000000e000017945 */ /* 0x000fe20003800200 */
[----:B------:R-:W-:-:S04]  /*0ae0*/  LOP3.LUT R10, R6, 0x7, RZ, 0xc0, !PT ;  /* 0x00000007060a7812 */ /* 0x000fc800078ec0ff */
[----:B------:R-:W-:-:S07]  /*0af0*/  ISETP.NE.AND P1, PT, R10, RZ, PT ;  /* 0x000000ff0a00720c */ /* 0x000fce0003f25270 */
[----:B------:R-:W-:Y:S06]  /*0b00*/  @!P0 BRA `(.L_x_10) ;  /* 0x0000000000288947 */ /* 0x000fec0003800000 */
[C---:B------:R-:W-:Y:S02]  /*0b10*/  IMAD R9, R8.reuse, 0x4, R5 ;  /* 0x0000000408097824 */ /* 0x040fe400078e0205 */
[----:B------:R-:W-:-:S03]  /*0b20*/  VIADD R8, R8, 0x100 ;  /* 0x0000010008087836 */ /* 0x000fc60000000000 */
[----:B------:R0:W-:Y:S04]  /*0b30*/  STS [R9], RZ ;  /* 0x000000ff09007388 */ /* 0x0001e80000000800 */
[----:B------:R0:W-:Y:S04]  /*0b40*/  STS [R9+0x80], RZ ;  /* 0x000080ff09007388 */ /* 0x0001e80000000800 */
[----:B------:R0:W-:Y:S04]  /*0b50*/  STS [R9+0x100], RZ ;  /* 0x000100ff09007388 */ /* 0x0001e80000000800 */
[----:B------:R0:W-:Y:S04]  /*0b60*/  STS [R9+0x180], RZ ;  /* 0x000180ff09007388 */ /* 0x0001e80000000800 */
[----:B------:R0:W-:Y:S04]  /*0b70*/  STS [R9+0x200], RZ ;  /* 0x000200ff09007388 */ /* 0x0001e80000000800 */
[----:B------:R0:W-:Y:S04]  /*0b80*/  STS [R9+0x280], RZ ;  /* 0x000280ff09007388 */ /* 0x0001e80000000800 */
[----:B------:R0:W-:Y:S04]  /*0b90*/  STS [R9+0x300], RZ ;  /* 0x000300ff09007388 */ /* 0x0001e80000000800 */
[----:B------:R0:W-:Y:S02]  /*0ba0*/  STS [R9+0x380], RZ ;  /* 0x000380ff09007388 */ /* 0x0001e40000000800 */
.L_x_10:
[----:B------:R-:W-:Y:S05]  /*0bb0*/  BSYNC.RECONVERGENT B1 ;  /* 0x0000000000017941 */ /* 0x000fea0003800200 */
.L_x_9:
[----:B------:R-:W-:Y:S05]  /*0bc0*/  @!P1 BRA `(.L_x_8) ;  /* 0x0000000000489947 */ /* 0x000fea0003800000 */
[----:B------:R-:W-:Y:S02]  /*0bd0*/  ISETP.GE.U32.AND P0, PT, R10, 0x4, PT ;  /* 0x000000040a00780c */ /* 0x000fe40003f06070 */
[----:B------:R-:W-:-:S04]  /*0be0*/  LOP3.LUT R6, R6, 0x3, RZ, 0xc0, !PT ;  /* 0x0000000306067812 */ /* 0x000fc800078ec0ff */
[----:B------:R-:W-:-:S07]  /*0bf0*/  ISETP.NE.AND P1, PT, R6, RZ, PT ;  /* 0x000000ff0600720c */ /* 0x000fce0003f25270 */
[C---:B0-----:R-:W-:Y:S02]  /*0c00*/  @P0 IMAD R9, R8.reuse, 0x4, R5 ;  /* 0x0000000408090824 */ /* 0x041fe400078e0205 */
[----:B------:R-:W-:-:S03]  /*0c10*/  @P0 VIADD R8, R8, 0x80 ;  /* 0x0000008008080836 */ /* 0x000fc60000000000 */
[----:B------:R1:W-:Y:S04]  /*0c20*/  @P0 STS [R9], RZ ;  /* 0x000000ff09000388 */ /* 0x0003e80000000800 */
[----:B------:R1:W-:Y:S04]  /*0c30*/  @P0 STS [R9+0x80], RZ ;  /* 0x000080ff09000388 */ /* 0x0003e80000000800 */
[----:B------:R1:W-:Y:S04]  /*0c40*/  @P0 STS [R9+0x100], RZ ;  /* 0x000100ff09000388 */ /* 0x0003e80000000800 */
[----:B------:R1:W-:Y:S01]  /*0c50*/  @P0 STS [R9+0x180], RZ ;  /* 0x000180ff09000388 */ /* 0x0003e20000000800 */
[----:B------:R-:W-:Y:S05]  /*0c60*/  @!P1 BRA `(.L_x_8) ;  /* 0x0000000000209947 */ /* 0x000fea0003800000 */
[----:B------:R-:W-:Y:S02]  /*0c70*/  IMAD R0, R8, 0x4, R0 ;  /* 0x0000000408007824 */ /* 0x000fe400078e0200 */
[----:B------:R-:W-:Y:S02]  /*0c80*/  IMAD.MOV R6, RZ, RZ, -R6 ;  /* 0x000000ffff067224 */ /* 0x000fe400078e0a06 */
[----:B------:R-:W-:-:S07]  /*0c90*/  IMAD.IADD R0, R7, 0x1, R0 ;  /* 0x0000000107007824 */ /* 0x000fce00078e0200 */
.L_x_11:
[----:B------:R-:W-:Y:S01]  /*0ca0*/  VIADD R6, R6, 0x1 ;  /* 0x0000000106067836 */ /* 0x000fe20000000000 */
[----:B------:R0:W-:Y:S04]  /*0cb0*/  STS [R0], RZ ;  /* 0x000000ff00007388 */ /* 0x0001e80000000800 */
[----:B------:R-:W-:Y:S01]  /*0cc0*/  ISETP.NE.AND P0, PT, R6, RZ, PT ;  /* 0x000000ff0600720c */ /* 0x000fe20003f05270 */
[----:B0-----:R-:W-:-:S12]  /*0cd0*/  VIADD R0, R0, 0x80 ;  /* 0x0000008000007836 */ /* 0x001fd80000000000 */
[----:B------:R-:W-:Y:S05]  /*0ce0*/  @P0 BRA `(.L_x_11) ;  /* 0xfffffffc00ec0947 */ /* 0x000fea000383ffff */
.L_x_8:
[----:B------:R-:W-:Y:S05]  /*0cf0*/  BSYNC.RECONVERGENT B0 ;  /* 0x0000000000007941 */ /* 0x000fea0003800200 */
.L_x_7:
[----:B------:R-:W2:Y:S01]  /*0d00*/  LDCU UR5, c[0x0][0x3c4] ;  /* 0x00007880ff0577ac */ /* 0x000ea20008000800 */
[----:B-----5:R-:W-:Y:S01]  /*0d10*/  LOP3.LUT R27, R28, 0x80000000, RZ, 0x3c, !PT ;  /* 0x800000001c1b7812 */ /* 0x020fe200078e3cff */
[----:B------:R-:W-:Y:S01]  /*0d20*/  BSSY.RECONVERGENT B0, `(.L_x_12) ;  /* 0x0000080000007945 */ /* 0x000fe20003800200 */
[----:B------:R-:W-:Y:S02]  /*0d30*/  LOP3.LUT R22, R29, 0x80000000, RZ, 0x3c, !PT ;  /* 0x800000001d167812 */ /* 0x000fe400078e3cff */
[----:B------:R-:W-:Y:S02]  /*0d40*/  LOP3.LUT R21, R30, 0x80000000, RZ, 0x3c, !PT ;  /* 0x800000001e157812 */ /* 0x000fe400078e3cff */
[----:B------:R-:W-:Y:S02]  /*0d50*/  LOP3.LUT R18, R31, 0x80000000, RZ, 0x3c, !PT ;  /* 0x800000001f127812 */ /* 0x000fe400078e3cff */
[----:B------:R-:W-:Y:S02]  /*0d60*/  LOP3.LUT R20, R33, 0x80000000, RZ, 0x3c, !PT ;  /* 0x8000000021147812 */ /* 0x000fe400078e3cff */
[----:B------:R-:W-:-:S02]  /*0d70*/  LOP3.LUT R23, R32, 0x80000000, RZ, 0x3c, !PT ;  /* 0x8000000020177812 */ /* 0x000fc400078e3cff */
[----:B------:R-:W-:Y:S02]  /*0d80*/  LOP3.LUT R25, R34, 0x80000000, RZ, 0x3c, !PT ;  /* 0x8000000022197812 */ /* 0x000fe400078e3cff */
[----:B------:R-:W-:Y:S02]  /*0d90*/  LOP3.LUT R17, R36, 0x80000000, RZ, 0x3c, !PT ;  /* 0x8000000024117812 */ /* 0x000fe400078e3cff */
[----:B------:R-:W-:Y:S02]  /*0da0*/  LOP3.LUT R19, R38, 0x80000000, RZ, 0x3c, !PT ;  /* 0x8000000026137812 */ /* 0x000fe400078e3cff */
[----:B--2---:R-:W-:Y:S02]  /*0db0*/  SHF.R.U32.HI R49, RZ, UR5, R27 ;  /* 0x00000005ff317c19 */ /* 0x004fe4000801161b */
[----:B------:R-:W-:Y:S02]  /*0dc0*/  SHF.R.U32.HI R52, RZ, UR5, R22 ;  /* 0x00000005ff347c19 */ /* 0x000fe40008011616 */
[----:B------:R-:W-:-:S02]  /*0dd0*/  LOP3.LUT R49, R49, UR4, RZ, 0x30, !PT ;  /* 0x0000000431317c12 */ /* 0x000fc4000f8e30ff */
[----:B------:R-:W-:Y:S02]  /*0de0*/  LOP3.LUT R52, R52, UR4, RZ, 0x30, !PT ;  /* 0x0000000434347c12 */ /* 0x000fe4000f8e30ff */
[----:B------:R-:W-:Y:S01]  /*0df0*/  SHF.R.U32.HI R56, RZ, UR5, R21 ;  /* 0x00000005ff387c19 */ /* 0x000fe20008011615 */
[--C-:B------:R-:W-:Y:S01]  /*0e00*/  IMAD R0, R49, 0x4, R5.reuse ;  /* 0x0000000431007824 */ /* 0x100fe200078e0205 */
[----:B------:R-:W-:Y:S01]  /*0e10*/  SHF.R.U32.HI R48, RZ, UR5, R18 ;  /* 0x00000005ff307c19 */ /* 0x000fe20008011612 */
[----:B------:R-:W-:Y:S01]  /*0e20*/  IMAD R6, R52, 0x4, R5 ;  /* 0x0000000434067824 */ /* 0x000fe200078e0205 */
[----:B------:R-:W-:Y:S01]  /*0e30*/  LOP3.LUT R56, R56, UR4, RZ, 0x30, !PT ;  /* 0x0000000438387c12 */ /* 0x000fe2000f8e30ff */
[----:B------:R-:W-:Y:S01]  /*0e40*/  NOP ;  /* 0x0000000000007918 */ /* 0x000fe20000000000 */
[----:B01----:R-:W-:Y:S01]  /*0e50*/  SHF.R.U32.HI R9, RZ, UR5, R20 ;  /* 0x00000005ff097c19 */ /* 0x003fe20008011614 */
[----:B------:R0:W-:Y:S01]  /*0e60*/  ATOMS.POPC.INC.32 RZ, [R0+URZ] ;  /* 0x0000000000ff7f8c */ /* 0x0001e2000d8000ff */
[----:B------:R-:W-:-:S02]  /*0e70*/  LOP3.LUT R48, R48, UR4, RZ, 0x30, !PT ;  /* 0x0000000430307c12 */ /* 0x000fc4000f8e30ff */
[----:B------:R-:W-:Y:S01]  /*0e80*/  SHF.R.U32.HI R8, RZ, UR5, R23 ;  /* 0x00000005ff087c19 */ /* 0x000fe20008011617 */
[----:B------:R1:W-:Y:S01]  /*0e90*/  ATOMS.POPC.INC.32 RZ, [R6+URZ] ;  /* 0x0000000006ff7f8c */ /* 0x0003e2000d8000ff */
[----:B------:R-:W-:Y:S02]  /*0ea0*/  SHF.R.U32.HI R11, RZ, UR5, R25 ;  /* 0x00000005ff0b7c19 */ /* 0x000fe40008011619 */
[----:B------:R-:W-:Y:S01]  /*0eb0*/  LOP3.LUT R10, R9, UR4, RZ, 0x30, !PT ;  /* 0x00000004090a7c12 */ /* 0x000fe2000f8e30ff */
[--C-:B0-----:R-:W-:Y:S01]  /*0ec0*/  IMAD R0, R56, 0x4, R5.reuse ;  /* 0x0000000438007824 */ /* 0x101fe200078e0205 */
[----:B------:R-:W-:Y:S02]  /*0ed0*/  LOP3.LUT R8, R8, UR4, RZ, 0x30, !PT ;  /* 0x0000000408087c12 */ /* 0x000fe4000f8e30ff */
[----:B------:R-:W-:Y:S01]  /*0ee0*/  LOP3.LUT R12, R11, UR4, RZ, 0x30, !PT ;  /* 0x000000040b0c7c12 */ /* 0x000fe2000f8e30ff */
[--C-:B-1----:R-:W-:Y:S01]  /*0ef0*/  IMAD R6, R48, 0x4, R5.reuse ;  /* 0x0000000430067824 */ /* 0x102fe200078e0205 */
[----:B------:R0:W-:Y:S01]  /*0f00*/  ATOMS.POPC.INC.32 RZ, [R0+URZ] ;  /* 0x0000000000ff7f8c */ /* 0x0001e2000d8000ff */
[--C-:B------:R-:W-:Y:S01]  /*0f10*/  IMAD R9, R10, 0x4, R5.reuse ;  /* 0x000000040a097824 */ /* 0x100fe200078e0205 */
[----:B------:R-:W-:Y:S01]  /*0f20*/  LOP3.LUT R10, R35, 0x80000000, RZ, 0x3c, !PT ;  /* 0x80000000230a7812 */ /* 0x000fe200078e3cff */
[--C-:B------:R-:W-:Y:S01]  /*0f30*/  IMAD R8, R8, 0x4, R5.reuse ;  /* 0x0000000408087824 */ /* 0x100fe200078e0205 */
[----:B------:R1:W-:Y:S01]  /*0f40*/  ATOMS.POPC.INC.32 RZ, [R6+URZ] ;  /* 0x0000000006ff7f8c */ /* 0x0003e2000d8000ff */
[----:B------:R-:W-:Y:S01]  /*0f50*/  IMAD R11, R12, 0x4, R5 ;  /* 0x000000040c0b7824 */ /* 0x000fe200078e0205 */
[----:B------:R-:W-:-:S02]  /*0f60*/  LOP3.LUT R12, R37, 0x80000000, RZ, 0x3c, !PT ;  /* 0x80000000250c7812 */ /* 0x000fc400078e3cff */
[----:B------:R-:W-:Y:S01]  /*0f70*/  LOP3.LUT R16, R39, 0x80000000, RZ, 0x3c, !PT ;  /* 0x8000000027107812 */ /* 0x000fe200078e3cff */
[----:B------:R-:W-:Y:S01]  /*0f80*/  ATOMS.POPC.INC.32 RZ, [R8+URZ] ;  /* 0x0000000008ff7f8c */ /* 0x000fe2000d8000ff */
[----:B0-----:R-:W-:Y:S02]  /*0f90*/  SHF.R.U32.HI R0, RZ, UR5, R10 ;  /* 0x00000005ff007c19 */ /* 0x001fe4000801160a */
[----:B-1----:R-:W-:Y:S01]  /*0fa0*/  SHF.R.U32.HI R6, RZ, UR5, R17 ;  /* 0x00000005ff067c19 */ /* 0x002fe20008011611 */
[----:B------:R0:W-:Y:S01]  /*0fb0*/  ATOMS.POPC.INC.32 RZ, [R9+URZ] ;  /* 0x0000000009ff7f8c */ /* 0x0001e2000d8000ff */
[----:B------:R-:W-:Y:S02]  /*0fc0*/  SHF.R.U32.HI R14, RZ, UR5, R19 ;  /* 0x00000005ff0e7c19 */ /* 0x000fe40008011613 */
[----:B------:R-:W-:Y:S01]  /*0fd0*/  LOP3.LUT R6, R6, UR4, RZ, 0x30, !PT ;  /* 0x0000000406067c12 */ /* 0x000fe2000f8e30ff */
[----:B------:R1:W-:Y:S01]  /*0fe0*/  ATOMS.POPC.INC.32 RZ, [R11+URZ] ;  /* 0x000000000bff7f8c */ /* 0x0003e2000d8000ff */
[----:B------:R-:W-:-:S02]  /*0ff0*/  SHF.R.U32.HI R13, RZ, UR5, R12 ;  /* 0x00000005ff0d7c19 */ /* 0x000fc4000801160c */
[----:B------:R-:W-:Y:S02]  /*1000*/  LOP3.LUT R0, R0, UR4, RZ, 0x30, !PT ;  /* 0x0000000400007c12 */ /* 0x000fe4000f8e30ff */
[----:B0-----:R-:W-:Y:S02]  /*1010*/  SHF.R.U32.HI R9, RZ, UR5, R16 ;  /* 0x00000005ff097c19 */ /* 0x001fe40008011610 */
[----:B------:R-:W-:Y:S01]  /*1020*/  LOP3.LUT R50, R14, UR4, RZ, 0x30, !PT ;  /* 0x000000040e327c12 */ /* 0x000fe2000f8e30ff */
[--C-:B------:R-:W-:Y:S01]  /*1030*/  IMAD R14, R6, 0x4, R5.reuse ;  /* 0x00000004060e7824 */ /* 0x100fe200078e0205 */
[----:B------:R-:W-:Y:S01]  /*1040*/  LOP3.LUT R8, R13, UR4, RZ, 0x30, !PT ;  /* 0x000000040d087c12 */ /* 0x000fe2000f8e30ff */
[--C-:B------:R-:W-:Y:S01]  /*1050*/  IMAD R0, R0, 0x4, R5.reuse ;  /* 0x0000000400007824 */ /* 0x100fe200078e0205 */
[----:B------:R-:W-:Y:S01]  /*1060*/  LOP3.LUT R6, R9, UR4, RZ, 0x30, !PT ;  /* 0x0000000409067c12 */ /* 0x000fe2000f8e30ff */
[--C-:B------:R-:W-:Y:S01]  /*1070*/  IMAD R50, R50, 0x4, R5.reuse ;  /* 0x0000000432327824 */ /* 0x100fe200078e0205 */
[----:B------:R-:W-:Y:S01]  /*1080*/  LOP3.LUT R9, R40, 0x80000000, RZ, 0x3c, !PT ;  /* 0x8000000028097812 */ /* 0x000fe200078e3cff */
[--C-:B------:R-:W-:Y:S01]  /*1090*/  IMAD R26, R8, 0x4, R5.reuse ;  /* 0x00000004081a7824 */ /* 0x100fe200078e0205 */
[----:B------:R0:W-:Y:S01]  /*10a0*/  ATOMS.POPC.INC.32 RZ, [R0+URZ] ;  /* 0x0000000000ff7f8c */ /* 0x0001e2000d8000ff */
[----:B------:R-:W-:Y:S01]  /*10b0*/  IMAD R51, R6, 0x4, R5 ;  /* 0x0000000406337824 */ /* 0x000fe200078e0205 */
[----:B------:R-:W-:-:S02]  /*10c0*/  LOP3.LUT R6, R43, 0x80000000, RZ, 0x3c, !PT ;  /* 0x800000002b067812 */ /* 0x000fc400078e3cff */
[----:B-1----:R-:W-:Y:S01]  /*10d0*/  LOP3.LUT R11, R44, 0x80000000, RZ, 0x3c, !PT ;  /* 0x800000002c0b7812 */ /* 0x002fe200078e3cff */
[----:B------:R1:W-:Y:S01]  /*10e0*/  ATOMS.POPC.INC.32 RZ, [R14+URZ] ;  /* 0x000000000eff7f8c */ /* 0x0003e2000d8000ff */
[----:B------:R-:W-:Y:S02]  /*10f0*/  LOP3.LUT R8, R45, 0x80000000, RZ, 0x3c, !PT ;  /* 0x800000002d087812 */ /* 0x000fe400078e3cff */
[----:B------:R-:W-:Y:S01]  /*1100*/  LOP3.LUT R13, R46, 0x80000000, RZ, 0x3c, !PT ;  /* 0x800000002e0d7812 */ /* 0x000fe200078e3cff */
[----:B------:R2:W-:Y:S01]  /*1110*/  ATOMS.POPC.INC.32 RZ, [R26+URZ] ;  /* 0x000000001aff7f8c */ /* 0x0005e2000d8000ff */
[----:B0-----:R-:W-:Y:S02]  /*1120*/  SHF.R.U32.HI R0, RZ, UR5, R9 ;  /* 0x00000005ff007c19 */ /* 0x001fe40008011609 */
[----:B------:R-:W-:Y:S01]  /*1130*/  SHF.R.U32.HI R53, RZ, UR5, R11 ;  /* 0x00000005ff357c19 */ /* 0x000fe2000801160b */
[----:B-1----:R-:W0:Y:S01]  /*1140*/  LDC.64 R14, c[0x0][0x380] ;  /* 0x0000e000ff0e7b82 */ /* 0x002e220000000a00 */
[----:B------:R-:W-:Y:S01]  /*1150*/  SHF.R.U32.HI R55, RZ, UR5, R8 ;  /* 0x00000005ff377c19 */ /* 0x000fe20008011608 */
[----:B------:R1:W-:Y:S01]  /*1160*/  ATOMS.POPC.INC.32 RZ, [R50+URZ] ;  /* 0x0000000032ff7f8c */ /* 0x0003e2000d8000ff */
[----:B------:R-:W-:-:S02]  /*1170*/  SHF.R.U32.HI R57, RZ, UR5, R13 ;  /* 0x00000005ff397c19 */ /* 0x000fc4000801160d */
[----:B--2---:R-:W-:Y:S01]  /*1180*/  SHF.R.U32.HI R26, RZ, UR5, R6 ;  /* 0x00000005ff1a7c19 */ /* 0x004fe20008011606 */
[----:B------:R2:W-:Y:S01]  /*1190*/  ATOMS.POPC.INC.32 RZ, [R51+URZ] ;  /* 0x0000000033ff7f8c */ /* 0x0005e2000d8000ff */
[----:B------:R-:W-:Y:S02]  /*11a0*/  LOP3.LUT R0, R0, UR4, RZ, 0x30, !PT ;  /* 0x0000000400007c12 */ /* 0x000fe4000f8e30ff */
[----:B------:R-:W-:Y:S02]  /*11b0*/  LOP3.LUT R54, R26, UR4, RZ, 0x30, !PT ;  /* 0x000000041a367c12 */ /* 0x000fe4000f8e30ff */
[----:B------:R-:W-:Y:S01]  /*11c0*/  LOP3.LUT R58, R53, UR4, RZ, 0x30, !PT ;  /* 0x00000004353a7c12 */ /* 0x000fe2000f8e30ff */
[--C-:B------:R-:W-:Y:S01]  /*11d0*/  IMAD R53, R0, 0x4, R5.reuse ;  /* 0x0000000400357824 */ /* 0x100fe200078e0205 */
[----:B------:R-:W-:Y:S01]  /*11e0*/  ISETP.GT.U32.AND P2, PT, R3, 0xff, PT ;  /* 0x000000ff0300780c */ /* 0x000fe20003f44070 */
[--C-:B------:R-:W-:Y:S01]  /*11f0*/  IMAD R54, R54, 0x4, R5.reuse ;  /* 0x0000000436367824 */ /* 0x100fe200078e0205 */
[----:B------:R-:W-:Y:S01]  /*1200*/  LOP3.LUT R60, R55, UR4, RZ, 0x30, !PT ;  /* 0x00000004373c7c12 */ /* 0x000fe2000f8e30ff */
[--C-:B------:R-:W-:Y:S01]  /*1210*/  IMAD R58, R58, 0x4, R5.reuse ;  /* 0x000000043a3a7824 */ /* 0x100fe200078e0205 */
[----:B------:R-:W-:Y:S01]  /*1220*/  LOP3.LUT R26, R57, UR4, RZ, 0x30, !PT ;  /* 0x00000004391a7c12 */ /* 0x000fe2000f8e30ff */
[----:B------:R3:W-:Y:S01]  /*1230*/  ATOMS.POPC.INC.32 RZ, [R53+URZ] ;  /* 0x0000000035ff7f8c */ /* 0x0007e2000d8000ff */
[----:B-1----:R-:W-:Y:S01]  /*1240*/  P2R R50, PR, RZ, 0x4 ;  /* 0x00000004ff327803 */ /* 0x002fe20000000000 */
[----:B------:R-:W-:-:S02]  /*1250*/  IMAD R60, R60, 0x4, R5 ;  /* 0x000000043c3c7824 */ /* 0x000fc400078e0205 */
[----:B------:R-:W-:Y:S01]  /*1260*/  IMAD R5, R26, 0x4, R5 ;  /* 0x000000041a057824 */ /* 0x000fe200078e0205 */
[----:B------:R3:W-:Y:S01]  /*1270*/  ATOMS.POPC.INC.32 RZ, [R54+URZ] ;  /* 0x0000000036ff7f8c */ /* 0x0007e2000d8000ff */
[----:B--2---:R-:W-:Y:S02]  /*1280*/  IMAD R51, R3, 0x4, R7 ;  /* 0x0000000403337824 */ /* 0x004fe400078e0207 */
[----:B------:R-:W-:Y:S01]  /*1290*/  IMAD.MOV.U32 R0, RZ, RZ, RZ ;  /* 0x000000ffff007224 */ /* 0x000fe200078e00ff */
[----:B------:R3:W-:Y:S04]  /*12a0*/  ATOMS.POPC.INC.32 RZ, [R58+URZ] ;  /* 0x000000003aff7f8c */ /* 0x0007e8000d8000ff */
[----:B------:R3:W-:Y:S04]  /*12b0*/  ATOMS.POPC.INC.32 RZ, [R60+URZ] ;  /* 0x000000003cff7f8c */ /* 0x0007e8000d8000ff */
[----:B------:R3:W-:Y:S01]  /*12c0*/  ATOMS.POPC.INC.32 RZ, [R5+URZ] ;  /* 0x0000000005ff7f8c */ /* 0x0007e2000d8000ff */
[----:B------:R-:W-:Y:S06]  /*12d0*/  BAR.SYNC.DEFER_BLOCKING 0x0 ;  /* 0x0000000000007b1d */ /* 0x000fec0000010000 */
[----:B------:R-:W-:Y:S05]  /*12e0*/  @P2 BRA `(.L_x_13) ;  /* 0x00000000008c2947 */ /* 0x000fea0003800000 */
[----:B------:R-:W1:Y:S04]  /*12f0*/  LDS R0, [R51] ;  /* 0x0000000033007984 */ /* 0x000e680000000800 */
[----:B---3--:R-:W2:Y:S04]  /*1300*/  LDS R5, [R51+0x400] ;  /* 0x0004000033057984 */ /* 0x008ea80000000800 */
[----:B------:R-:W3:Y:S04]  /*1310*/  LDS R53, [R51+0x800] ;  /* 0x0008000033357984 */ /* 0x000ee80000000800 */
[----:B------:R-:W4:Y:S04]  /*1320*/  LDS R55, [R51+0xc00] ;  /* 0x000c000033377984 */ /* 0x000f280000000800 */
[----:B------:R-:W5:Y:S04]  /*1330*/  LDS R57, [R51+0x1000] ;  /* 0x0010000033397984 */ /* 0x000f680000000800 */
[----:B------:R-:W0:Y:S04]  /*1340*/  LDS R59, [R51+0x1400] ;  /* 0x00140000333b7984 */ /* 0x000e280000000800 */
[----:B------:R-:W-:Y:S04]  /*1350*/  LDS R61, [R51+0x2000] ;  /* 0x00200000333d7984 */ /* 0x000fe80000000800 */
[----:B------:R-:W-:Y:S04]  /*1360*/  LDS R63, [R51+0x2400] ;  /* 0x00240000333f7984 */ /* 0x000fe80000000800 */
[----:B------:R-:W-:Y:S04]  /*1370*/  LDS R65, [R51+0x2800] ;  /* 0x0028000033417984 */ /* 0x000fe80000000800 */
[----:B------:R-:W-:Y:S04]  /*1380*/  STS [R51], RZ ;  /* 0x000000ff33007388 */ /* 0x000fe80000000800 */
[----:B-1----:R-:W-:Y:S01]  /*1390*/  STS [R51+0x400], R0 ;  /* 0x0004000033007388 */ /* 0x002fe20000000800 */
[----:B--2---:R-:W-:-:S03]  /*13a0*/  IMAD.IADD R54, R0, 0x1, R5 ;  /* 0x0000000100367824 */ /* 0x004fc600078e0205 */
[----:B------:R-:W1:Y:S01]  /*13b0*/  LDS R5, [R51+0x1800] ;  /* 0x0018000033057984 */ /* 0x000e620000000800 */
[----:B---3--:R-:W-:-:S03]  /*13c0*/  IMAD.IADD R58, R54, 0x1, R53 ;  /* 0x00000001363a7824 */ /* 0x008fc600078e0235 */
[----:B------:R-:W2:Y:S01]  /*13d0*/  LDS R53, [R51+0x1c00] ;  /* 0x001c000033357984 */ /* 0x000ea20000000800 */
[----:B----4-:R-:W-:-:S03]  /*13e0*/  IMAD.IADD R60, R58, 0x1, R55 ;  /* 0x000000013a3c7824 */ /* 0x010fc600078e0237 */
[----:B------:R1:W-:Y:S01]  /*13f0*/  STS [R51+0x800], R54 ;  /* 0x0008003633007388 */ /* 0x0003e20000000800 */
[----:B-----5:R-:W-:-:S03]  /*1400*/  IMAD.IADD R62, R60, 0x1, R57 ;  /* 0x000000013c3e7824 */ /* 0x020fc600078e0239 */
[----:B------:R-:W3:Y:S01]  /*1410*/  LDS R55, [R51+0x2c00] ;  /* 0x002c000033377984 */ /* 0x000ee20000000800 */
[----:B0-----:R-:W-:-:S03]  /*1420*/  IMAD.IADD R64, R62, 0x1, R59 ;  /* 0x000000013e407824 */ /* 0x001fc600078e023b */
[----:B------:R0:W-:Y:S04]  /*1430*/  STS [R51+0xc00], R58 ;  /* 0x000c003a33007388 */ /* 0x0001e80000000800 */
[----:B------:R4:W-:Y:S04]  /*1440*/  STS [R51+0x1000], R60 ;  /* 0x0010003c33007388 */ /* 0x0009e80000000800 */
[----:B------:R4:W-:Y:S04]  /*1450*/  STS [R51+0x1400], R62 ;  /* 0x0014003e33007388 */ /* 0x0009e80000000800 */
[----:B------:R4:W-:Y:S01]  /*1460*/  STS [R51+0x1800], R64 ;  /* 0x0018004033007388 */ /* 0x0009e20000000800 */
[----:B-1----:R-:W-:-:S04]  /*1470*/  IMAD.IADD R54, R64, 0x1, R5 ;  /* 0x0000000140367824 */ /* 0x002fc800078e0205 */
[----:B--2---:R-:W-:Y:S01]  /*1480*/  IMAD.IADD R66, R54, 0x1, R53 ;  /* 0x0000000136427824 */ /* 0x004fe200078e0235 */
[----:B------:R4:W-:Y:S03]  /*1490*/  STS [R51+0x1c00], R54 ;  /* 0x001c003633007388 */ /* 0x0009e60000000800 */
[----:B------:R-:W-:Y:S01]  /*14a0*/  IMAD.IADD R68, R66, 0x1, R61 ;  /* 0x0000000142447824 */ /* 0x000fe200078e023d */
[----:B------:R4:W-:Y:S03]  /*14b0*/  STS [R51+0x2000], R66 ;  /* 0x0020004233007388 */ /* 0x0009e60000000800 */
[----:B------:R-:W-:Y:S01]  /*14c0*/  IMAD.IADD R70, R68, 0x1, R63 ;  /* 0x0000000144467824 */ /* 0x000fe200078e023f */
[----:B------:R4:W-:Y:S03]  /*14d0*/  STS [R51+0x2400], R68 ;  /* 0x0024004433007388 */ /* 0x0009e60000000800 */
[----:B0-----:R-:W-:Y:S01]  /*14e0*/  IMAD.IADD R58, R70, 0x1, R65 ;  /* 0x00000001463a7824 */ /* 0x001fe200078e0241 */
[----:B------:R4:W-:Y:S03]  /*14f0*/  STS [R51+0x2800], R70 ;  /* 0x0028004633007388 */ /* 0x0009e60000000800 */
[----:B---3--:R-:W-:Y:S01]  /*1500*/  IMAD.IADD R0, R58, 0x1, R55 ;  /* 0x000000013a007824 */ /* 0x008fe200078e0237 */
[----:B------:R4:W-:Y:S06]  /*1510*/  STS [R51+0x2c00], R58 ;  /* 0x002c003a33007388 */ /* 0x0009ec0000000800 */
.L_x_13:
[----:B------:R-:W-:Y:S05]  /*1520*/  BSYNC.RECONVERGENT B0 ;  /* 0x0000000000007941 */ /* 0x000fea0003800200 */
.L_x_12:
[----:B------:R-:W-:Y:S01]  /*1530*/  ISETP.NE.AND P0, PT, R0, 0x1980, PT ;  /* 0x000019800000780c */ /* 0x000fe20003f05270 */
[----:B---3--:R-:W-:Y:S01]  /*1540*/  IMAD R5, R42, 0x100, R3 ;  /* 0x000001002a057824 */ /* 0x008fe200078e0203 */
[----:B------:R-:W-:Y:S01]  /*1550*/  @!P2 LOP3.LUT R53, R0, 0x40000000, RZ, 0xfc, !PT ;  /* 0x400000000035a812 */ /* 0x000fe200078efcff */
[----:B------:R-:W-:Y:S01]  /*1560*/  IMAD R41, R41, 0x11, RZ ;  /* 0x0000001129297824 */ /* 0x000fe200078e02ff */
[----:B------:R-:W-:Y:S01]  /*1570*/  ISETP.LT.U32.AND P0, PT, R3, 0x100, !P0 ;  /* 0x000001000300780c */ /* 0x000fe20004701070 */
[----:B0-----:R-:W-:-:S03]  /*1580*/  IMAD.WIDE R14, R5, 0x4, R14 ;  /* 0x00000004050e7825 */ /* 0x001fc600078e020e */
[----:B------:R-:W-:Y:S01]  /*1590*/  LOP3.LUT R57, R41, R4, RZ, 0xfc, !PT ;  /* 0x0000000429397212 */ /* 0x000fe200078efcff */
[----:B----4-:R-:W-:Y:S01]  /*15a0*/  IMAD R54, R42, 0x1980, RZ ;  /* 0x000019802a367824 */ /* 0x010fe200078e02ff */
[----:B------:R0:W-:Y:S07]  /*15b0*/  @!P2 STG.E.STRONG.SYS desc[UR6][R14.64], R53 ;  /* 0x000000350e00a986 */ /* 0x0001ee000c115906 */
[----:B------:R-:W-:Y:S06]  /*15c0*/  BAR.RED.OR.DEFER_BLOCKING 0x0, P0 ;  /* 0x0000000000007b1d */ /* 0x000fec0000014800 */
[----:B------:R-:W1:Y:S01]  /*15d0*/  B2R.RESULT RZ, P0 ;  /* 0x0000000000ff731c */ /* 0x000e620000004000 */
[----:B------:R-:W-:-:S04]  /*15e0*/  IADD3 R4, P1, PT, R54, R57, RZ ;  /* 0x0000003936047210 */ /* 0x000fc80007f3e0ff */
[----:B------:R-:W-:Y:S01]  /*15f0*/  LEA.HI.X.SX32 R55, R54, RZ, 0x1, P1 ;  /* 0x000000ff36377211 */ /* 0x000fe200008f0eff */
[----:B------:R-:W-:-:S03]  /*1600*/  IMAD.SHL.U32 R5, R4, 0x4, RZ ;  /* 0x0000000404057824 */ /* 0x000fc600078e00ff */
[----:B------:R-:W-:Y:S01]  /*1610*/  SHF.L.U64.HI R4, R4, 0x2, R55 ;  /* 0x0000000204047819 */ /* 0x000fe20000010237 */
[----:B01----:R-:W-:Y:S06]  /*1620*/  @!P0 BRA `(.L_x_14) ;  /* 0x0000001000b48947 */ /* 0x003fec0003800000 */
[----:B------:R-:W0:Y:S01]  /*1630*/  LDCU.64 UR8, c[0x0][0x3b8] ;  /* 0x00007700ff0877ac */ /* 0x000e220008000a00 */
[----:B------:R-:W-:Y:S01]  /*1640*/  BSSY B1, `(.L_x_15) ;  /* 0x0000032000017945 */ /* 0x000fe20003800000 */
[----:B------:R-:W-:Y:S01]  /*1650*/  IMAD R13, R3, 0x8, R7 ;  /* 0x00000008030d7824 */ /* 0x000fe200078e0207 */
[----:B0-----:R-:W-:-:S04]  /*1660*/  IADD3 R8, P0, PT, R5, UR8, RZ ;  /* 0x0000000805087c10 */ /* 0x001fc8000ff1e0ff */
[----:B------:R-:W-:Y:S01]  /*1670*/  IADD3.X R9, PT, PT, R4, UR9, RZ, P0, !PT ;  /* 0x0000000904097c10 */ /* 0x000fe200087fe4ff */
[----:B------:R-:W-:Y:S08]  /*1680*/  @P2 BRA `(.L_x_16) ;  /* 0x0000000000b42947 */ /* 0x000ff00003800000 */
[----:B------:R-:W0:Y:S02]  /*1690*/  LDCU.64 UR8, c[0x0][0x398] ;  /* 0x00007300ff0877ac */ /* 0x000e240008000a00 */
[----:B0-----:R-:W-:-:S04]  /*16a0*/  LEA R10, P0, R3, UR8, 0x3 ;  /* 0x00000008030a7c11 */ /* 0x001fc8000f8018ff */
[----:B------:R-:W-:-:S05]  /*16b0*/  LEA.HI.X R11, R3, UR9, RZ, 0x3, P0 ;  /* 0x00000009030b7c11 */ /* 0x000fca00080f1cff */
[----:B------:R-:W2:Y:S01]  /*16c0*/  LDG.E.64 R4, desc[UR6][R10.64] ;  /* 0x000000060a047981 */ /* 0x000ea2000c1e1b00 */
[----:B------:R-:W-:-:S04]  /*16d0*/  ISETP.GT.U32.AND P0, PT, R3, R49, PT ;  /* 0x000000310300720c */ /* 0x000fc80003f04070 */
[----:B------:R-:W-:-:S04]  /*16e0*/  SEL R17, RZ, 0x1980, !P0 ;  /* 0x00001980ff117807 */ /* 0x000fc80004000000 */
[----:B--2---:R-:W-:Y:S01]  /*16f0*/  IADD3 R4, P0, PT, R4, -R17, RZ ;  /* 0x8000001104047210 */ /* 0x004fe20007f1e0ff */
[----:B------:R-:W-:-:S03]  /*1700*/  IMAD.MOV.U32 R17, RZ, RZ, R0 ;  /* 0x000000ffff117224 */ /* 0x000fc600078e0000 */
[----:B------:R-:W-:Y:S02]  /*1710*/  IADD3.X R5, PT, PT, R5, -0x1, RZ, P0, !PT ;  /* 0xffffffff05057810 */ /* 0x000fe400007fe4ff */
[----:B------:R-:W-:-:S03]  /*1720*/  ISETP.GE.AND P0, PT, R42, 0x1, PT ;  /* 0x000000012a00780c */ /* 0x000fc60003f06270 */
[----:B------:R0:W-:Y:S10]  /*1730*/  STS.64 [R13+0x6600], R4 ;  /* 0x006600040d007388 */ /* 0x0001f40000000a00 */
[----:B------:R-:W-:Y:S05]  /*1740*/  @!P0 BRA `(.L_x_17) ;  /* 0x00000000006c8947 */ /* 0x000fea0003800000 */
[----:B------:R-:W-:Y:S01]  /*1750*/  BSSY B0, `(.L_x_18) ;  /* 0x0000019000007945 */ /* 0x000fe20003800000 */
[----:B------:R-:W-:Y:S02]  /*1760*/  IMAD.MOV.U32 R6, RZ, RZ, -0x1 ;  /* 0xffffffffff067424 */ /* 0x000fe400078e00ff */
[----:B------:R-:W-:Y:S02]  /*1770*/  IMAD.MOV.U32 R10, RZ, RZ, R42 ;  /* 0x000000ffff0a7224 */ /* 0x000fe400078e002a */
[----:B------:R-:W-:-:S07]  /*1780*/  IMAD.MOV.U32 R17, RZ, RZ, R0 ;  /* 0x000000ffff117224 */ /* 0x000fce00078e0000 */
.L_x_22:
[----:B0-----:R-:W0:Y:S01]  /*1790*/  LDC.64 R4, c[0x0][0x380] ;  /* 0x0000e000ff047b82 */ /* 0x001e220000000a00 */
[----:B------:R-:W-:Y:S01]  /*17a0*/  VIADD R19, R10, 0xffffffff ;  /* 0xffffffff0a137836 */ /* 0x000fe20000000000 */
[----:B------:R-:W-:Y:S03]  /*17b0*/  BSSY B2, `(.L_x_19) ;  /* 0x0000008000027945 */ /* 0x000fe60003800000 */
[----:B------:R-:W-:-:S04]  /*17c0*/  IMAD R11, R19, 0x100, R3 ;  /* 0x00000100130b7824 */ /* 0x000fc800078e0203 */
[----:B0-----:R-:W-:-:S07]  /*17d0*/  IMAD.WIDE R4, R11, 0x4, R4 ;  /* 0x000000040b047825 */ /* 0x001fce00078e0204 */
.L_x_20:
[----:B------:R-:W-:Y:S05]  /*17e0*/  YIELD ;  /* 0x0000000000007946 */ /* 0x000fea0003800000 */
[----:B------:R0:W-:Y:S06]  /*17f0*/  MEMBAR.SC.CTA ;  /* 0x0000000000007992 */ /* 0x0001ec0000000000 */
[----:B0-----:R-:W2:Y:S02]  /*1800*/  LDG.E.STRONG.SYS R11, desc[UR6][R4.64] ;  /* 0x00000006040b7981 */ /* 0x001ea4000c1f5900 */
[----:B--2---:R-:W-:-:S13]  /*1810*/  ISETP.NE.AND P0, PT, R11, RZ, PT ;  /* 0x000000ff0b00720c */ /* 0x004fda0003f05270 */
[----:B------:R-:W-:Y:S05]  /*1820*/  @!P0 BRA `(.L_x_20) ;  /* 0xfffffffc00ec8947 */ /* 0x000fea000383ffff */
[----:B------:R-:W-:Y:S05]  /*1830*/  BSYNC B2 ;  /* 0x0000000000027941 */ /* 0x000fea0003800000 */
.L_x_19:
[----:B------:R-:W-:Y:S01]  /*1840*/  BSSY.RECONVERGENT B2, `(.L_x_21) ;  /* 0x0000006000027945 */ /* 0x000fe20003800200 */
[C---:B------:R-:W-:Y:S02]  /*1850*/  ISETP.GT.AND P0, PT, R11.reuse, -0x1, PT ;  /* 0xffffffff0b00780c */ /* 0x040fe40003f04270 */
[----:B------:R-:W-:Y:S01]  /*1860*/  LOP3.LUT R4, R11, 0x3fffffff, RZ, 0xc0, !PT ;  /* 0x3fffffff0b047812 */ /* 0x000fe200078ec0ff */
[----:B------:R-:W-:Y:S05]  /*1870*/  WARPSYNC.EXCLUSIVE R6 ;  /* 0x0000000006007348 */ /* 0x000fea0003a00000 */
[----:B------:R-:W-:-:S05]  /*1880*/  IMAD.IADD R17, R4, 0x1, R17 ;  /* 0x0000000104117824 */ /* 0x000fca00078e0211 */
[----:B------:R-:W-:-:S07]  /*1890*/  VOTE.ANY R6, PT, P0 ;  /* 0x0000000000067806 */ /* 0x000fce00000e0100 */
[----:B------:R-:W-:Y:S05]  /*18a0*/  BSYNC.RECONVERGENT B2 ;  /* 0x0000000000027941 */ /* 0x000fea0003800200 */
.L_x_21:
[----:B------:R-:W-:Y:S01]  /*18b0*/  ISETP.GT.U32.AND P1, PT, R10, 0x1, PT ;  /* 0x000000010a00780c */ /* 0x000fe20003f24070 */
[----:B------:R-:W-:-:S12]  /*18c0*/  IMAD.MOV.U32 R10, RZ, RZ, R19 ;  /* 0x000000ffff0a7224 */ /* 0x000fd800078e0013 */
[----:B------:R-:W-:Y:S05]  /*18d0*/  @P0 BRA P1, `(.L_x_22) ;  /* 0xfffffffc00ac0947 */ /* 0x000fea000083ffff */
[----:B------:R-:W-:Y:S05]  /*18e0*/  BSYNC B0 ;  /* 0x0000000000007941 */ /* 0x000fea0003800000 */
.L_x_18:
[----:B------:R1:W2:Y:S02]  /*18f0*/  LDS.64 R4, [R13+0x6600] ;  /* 0x006600000d047984 */ /* 0x0002a40000000a00 */
.L_x_17:
[C---:B------:R-:W-:Y:S01]  /*1900*/  IMAD.IADD R19, R17.reuse, 0x1, -R0 ;  /* 0x0000000111137824 */ /* 0x040fe200078e0a00 */
[----:B------:R-:W-:-:S04]  /*1910*/  LOP3.LUT R11, R17, 0x80000000, RZ, 0xfc, !PT ;  /* 0x80000000110b7812 */ /* 0x000fc800078efcff */
[C---:B0-2---:R-:W-:Y:S01]  /*1920*/  IADD3 R4, P0, PT, R19.reuse, R4, RZ ;  /* 0x0000000413047210 */ /* 0x045fe20007f1e0ff */
[----:B------:R0:W-:Y:S03]  /*1930*/  STG.E.STRONG.SYS desc[UR6][R14.64], R11 ;  /* 0x0000000b0e007986 */ /* 0x0001e6000c115906 */
[----:B------:R-:W-:-:S05]  /*1940*/  LEA.HI.X.SX32 R5, R19, R5, 0x1, P0 ;  /* 0x0000000513057211 */ /* 0x000fca00000f0eff */
[----:B------:R0:W-:Y:S04]  /*1950*/  STS.64 [R13+0x6600], R4 ;  /* 0x006600040d007388 */ /* 0x0001e80000000a00 */
.L_x_16:
[----:B------:R-:W-:Y:S05]  /*1960*/  BSYNC B1 ;  /* 0x0000000000017941 */ /* 0x000fea0003800000 */
.L_x_15:
[----:B0-----:R-:W0:Y:S01]  /*1970*/  LDC R5, c[0x0][0x3c0] ;  /* 0x0000f000ff057b82 */ /* 0x001e220000000800 */
[----:B------:R-:W-:-:S07]  /*1980*/  IMAD R4, R49, 0x8, R7 ;  /* 0x0000000831047824 */ /* 0x000fce00078e0207 */
[----:B------:R-:W2:Y:S01]  /*1990*/  LDC.64 R16, c[0x0][0x390] ;  /* 0x0000e400ff107b82 */ /* 0x000ea20000000a00 */
[----:B0-----:R-:W-:Y:S02]  /*19a0*/  ISETP.GE.AND P0, PT, R47, R5, PT ;  /* 0x000000052f00720c */ /* 0x001fe40003f06270 */
[----:B--2---:R-:W-:-:S04]  /*19b0*/  ISETP.EQ.U32.AND P1, PT, R16, RZ, PT ;  /* 0x000000ff1000720c */ /* 0x004fc80003f22070 */
[----:B------:R-:W-:-:S04]  /*19c0*/  ISETP.EQ.OR.EX P0, PT, R17, RZ, !P0, P1 ;  /* 0x000000ff1100720c */ /* 0x000fc80004702710 */
[----:B------:R-:W-:-:S13]  /*19d0*/  ISETP.GT.U32.OR P0, PT, R3, 0xff, P0 ;  /* 0x000000ff0300780c */ /* 0x000fda0000704470 */
[----:B------:R-:W-:Y:S05]  /*19e0*/  @P0 BRA `(.L_x_23) ;  /* 0x0000000000240947 */ /* 0x000fea0003800000 */
[----:B------:R-:W0:Y:S01]  /*19f0*/  LDS.64 R10, [R13+0x6600] ;  /* 0x006600000d0a7984 */ /* 0x000e220000000a00 */
[C---:B------:R-:W-:Y:S02]  /*1a00*/  ISETP.GT.U32.AND P0, PT, R3.reuse, R49, PT ;  /* 0x000000310300720c */ /* 0x040fe40003f04070 */
[C---:B------:R-:W-:Y:S02]  /*1a10*/  LEA R6, P2, R3.reuse, R16, 0x3 ;  /* 0x0000001003067211 */ /* 0x040fe400078418ff */
[----:B------:R-:W-:Y:S02]  /*1a20*/  SEL R7, RZ, 0x1980, !P0 ;  /* 0x00001980ff077807 */ /* 0x000fe40004000000 */
[--C-:B------:R-:W-:Y:S02]  /*1a30*/  SHF.R.S32.HI R15, RZ, 0x1f, R0.reuse ;  /* 0x0000001fff0f7819 */ /* 0x100fe40000011400 */
[----:B0-----:R-:W-:Y:S02]  /*1a40*/  IADD3 R2, P0, P1, R10, R7, R0 ;  /* 0x000000070a027210 */ /* 0x001fe4000791e000 */
[----:B------:R-:W-:-:S02]  /*1a50*/  LEA.HI.X R7, R3, R17, RZ, 0x3, P2 ;  /* 0x0000001103077211 */ /* 0x000fc400010f1cff */
[----:B------:R-:W-:-:S05]  /*1a60*/  IADD3.X R3, PT, PT, R11, RZ, R15, P0, P1 ;  /* 0x000000ff0b037210 */ /* 0x000fca00007e240f */
[----:B------:R0:W-:Y:S04]  /*1a70*/  STG.E.64 desc[UR6][R6.64], R2 ;  /* 0x0000000206007986 */ /* 0x0001e8000c101b06 */
.L_x_23:
[----:B------:R-:W-:Y:S05]  /*1a80*/  WARPSYNC.ALL ;  /* 0x0000000000007948 */ /* 0x000fea0003800000 */
[----:B------:R-:W-:Y:S01]  /*1a90*/  BAR.SYNC.DEFER_BLOCKING 0x0 ;  /* 0x0000000000007b1d */ /* 0x000fe20000010000 */
[----:B------:R-:W-:-:S05]  /*1aa0*/  ISETP.GT.AND P0, PT, R47, R5, PT ;  /* 0x000000052f00720c */ /* 0x000fca0003f04270 */
[----:B0-----:R0:W2:Y:S08]  /*1ab0*/  LDS.64 R2, [R4+0x6600] ;  /* 0x0066000004027984 */ /* 0x0010b00000000a00 */
[----:B0-----:R-:W-:Y:S05]  /*1ac0*/  @P0 BRA `(.L_x_24) ;  /* 0x00000000005c0947 */ /* 0x001fea0003800000 */
[----:B------:R-:W0:Y:S01]  /*1ad0*/  LDCU.64 UR4, c[0x0][0x3a0] ;  /* 0x00007400ff0477ac */ /* 0x000e220008000a00 */
[----:B--2---:R-:W-:-:S05]  /*1ae0*/  IADD3 R0, P1, PT, R57, R2, RZ ;  /* 0x0000000239007210 */ /* 0x004fca0007f3e0ff */
[----:B------:R-:W-:Y:S01]  /*1af0*/  IMAD.X R7, RZ, RZ, R3, P1 ;  /* 0x000000ffff077224 */ /* 0x000fe200008e0603 */
[----:B0-----:R-:W-:-:S04]  /*1b00*/  LEA R2, P1, R0, UR4, 0x2 ;  /* 0x0000000400027c11 */ /* 0x001fc8000f8210ff */
[----:B------:R-:W-:-:S05]  /*1b10*/  LEA.HI.X R3, R0, UR5, R7, 0x2, P1 ;  /* 0x0000000500037c11 */ /* 0x000fca00088f1407 */
[----:B------:R2:W-:Y:S04]  /*1b20*/  STG.E desc[UR6][R2.64], R28 ;  /* 0x0000001c02007986 */ /* 0x0005e8000c101906 */
        /* <DEDUP_REMOVED lines=15> */
[----:B------:R2:W-:Y:S01]  /*1c20*/  STG.E desc[UR6][R2.64+0x800], R46 ;  /* 0x0008002e02007986 */ /* 0x0005e2000c101906 */
[----:B------:R-:W-:Y:S05]  /*1c30*/  BRA `(.L_x_25) ;  /* 0x0000000000e07947 */ /* 0x000fea0003800000 */
.L_x_24:
[----:B------:R-:W0:Y:S01]  /*1c40*/  LDCU.64 UR4, c[0x0][0x3a0] ;  /* 0x00007400ff0477ac */ /* 0x000e220008000a00 */
[----:B------:R-:W-:Y:S01]  /*1c50*/  IMAD R4, R42, -0x1980, R5 ;  /* 0xffffe6802a047824 */ /* 0x000fe200078e0205 */
[C---:B--2---:R-:W-:Y:S01]  /*1c60*/  IADD3 R0, P1, PT, R57.reuse, R2, RZ ;  /* 0x0000000239007210 */ /* 0x044fe20007f3e0ff */
[C---:B------:R-:W-:Y:S02]  /*1c70*/  VIADD R11, R57.reuse, 0x20 ;  /* 0x00000020390b7836 */ /* 0x040fe40000000000 */
[C---:B-1----:R-:W-:Y:S01]  /*1c80*/  VIADD R13, R57.reuse, 0x40 ;  /* 0x00000040390d7836 */ /* 0x042fe20000000000 */
[-C--:B------:R-:W-:Y:S01]  /*1c90*/  ISETP.GE.AND P5, PT, R57, R4.reuse, PT ;  /* 0x000000043900720c */ /* 0x080fe20003fa6270 */
[----:B------:R-:W-:Y:S01]  /*1ca0*/  IMAD.X R7, RZ, RZ, R3, P1 ;  /* 0x000000ffff077224 */ /* 0x000fe200008e0603 */
[-C--:B------:R-:W-:Y:S01]  /*1cb0*/  ISETP.GE.AND P4, PT, R11, R4.reuse, PT ;  /* 0x000000040b00720c */ /* 0x080fe20003f86270 */
[----:B------:R-:W-:Y:S01]  /*1cc0*/  VIADD R11, R57, 0x60 ;  /* 0x00000060390b7836 */ /* 0x000fe20000000000 */
[----:B------:R-:W-:Y:S01]  /*1cd0*/  ISETP.GE.AND P3, PT, R13, R4, PT ;  /* 0x000000040d00720c */ /* 0x000fe20003f66270 */
[----:B------:R-:W-:-:S02]  /*1ce0*/  VIADD R13, R57, 0x80 ;  /* 0x00000080390d7836 */ /* 0x000fc40000000000 */
[----:B------:R-:W-:Y:S01]  /*1cf0*/  VIADD R15, R57, 0xa0 ;  /* 0x000000a0390f7836 */ /* 0x000fe20000000000 */
[-C--:B------:R-:W-:Y:S01]  /*1d00*/  ISETP.GE.AND P2, PT, R11, R4.reuse, PT ;  /* 0x000000040b00720c */ /* 0x080fe20003f46270 */
[----:B------:R-:W-:Y:S01]  /*1d10*/  VIADD R11, R57, 0xc0 ;  /* 0x000000c0390b7836 */ /* 0x000fe20000000000 */
[C---:B0-----:R-:W-:Y:S02]  /*1d20*/  LEA R2, P1, R0.reuse, UR4, 0x2 ;  /* 0x0000000400027c11 */ /* 0x041fe4000f8210ff */
[-C--:B------:R-:W-:Y:S02]  /*1d30*/  ISETP.GE.AND P6, PT, R15, R4.reuse, PT ;  /* 0x000000040f00720c */ /* 0x080fe40003fc6270 */
[----:B------:R-:W-:Y:S02]  /*1d40*/  LEA.HI.X R3, R0, UR5, R7, 0x2, P1 ;  /* 0x0000000500037c11 */ /* 0x000fe400088f1407 */
[----:B------:R-:W-:Y:S01]  /*1d50*/  ISETP.GE.AND P1, PT, R13, R4, PT ;  /* 0x000000040d00720c */ /* 0x000fe20003f26270 */
[----:B------:R-:W-:-:S02]  /*1d60*/  VIADD R13, R57, 0xe0 ;  /* 0x000000e0390d7836 */ /* 0x000fc40000000000 */
[----:B------:R0:W-:Y:S01]  /*1d70*/  @!P5 STG.E desc[UR6][R2.64], R28 ;  /* 0x0000001c0200d986 */ /* 0x0001e2000c101906 */
[-C--:B------:R-:W-:Y:S01]  /*1d80*/  ISETP.GE.AND P5, PT, R11, R4.reuse, PT ;  /* 0x000000040b00720c */ /* 0x080fe20003fa6270 */
[----:B------:R-:W-:Y:S02]  /*1d90*/  VIADD R11, R57, 0x100 ;  /* 0x00000100390b7836 */ /* 0x000fe40000000000 */
[----:B------:R0:W-:Y:S01]  /*1da0*/  @!P4 STG.E desc[UR6][R2.64+0x80], R29 ;  /* 0x0000801d0200c986 */ /* 0x0001e2000c101906 */
[-C--:B------:R-:W-:Y:S01]  /*1db0*/  ISETP.GE.AND P4, PT, R13, R4.reuse, PT ;  /* 0x000000040d00720c */ /* 0x080fe20003f86270 */
[----:B------:R-:W-:Y:S02]  /*1dc0*/  VIADD R13, R57, 0x120 ;  /* 0x00000120390d7836 */ /* 0x000fe40000000000 */
[----:B------:R0:W-:Y:S01]  /*1dd0*/  @!P3 STG.E desc[UR6][R2.64+0x100], R30 ;  /* 0x0001001e0200b986 */ /* 0x0001e2000c101906 */
        /* <DEDUP_REMOVED lines=21> */
[----:B------:R-:W-:-:S03]  /*1f30*/  ISETP.GE.AND P2, PT, R13, R4, PT ;  /* 0x000000040d00720c */ /* 0x000fc60003f46270 */
[----:B------:R0:W-:Y:S01]  /*1f40*/  @!P1 STG.E desc[UR6][R2.64+0x500], R38 ;  /* 0x0005002602009986 */ /* 0x0001e2000c101906 */
[----:B------:R-:W-:-:S03]  /*1f50*/  ISETP.GE.AND P1, PT, R11, R4, PT ;  /* 0x000000040b00720c */ /* 0x000fc60003f26270 */
[----:B------:R0:W-:Y:S04]  /*1f60*/  @!P6 STG.E desc[UR6][R2.64+0x580], R39 ;  /* 0x000580270200e986 */ /* 0x0001e8000c101906 */
[----:B------:R0:W-:Y:S04]  /*1f70*/  @!P5 STG.E desc[UR6][R2.64+0x600], R40 ;  /* 0x000600280200d986 */ /* 0x0001e8000c101906 */
[----:B------:R0:W-:Y:S04]  /*1f80*/  @!P4 STG.E desc[UR6][R2.64+0x680], R43 ;  /* 0x0006802b0200c986 */ /* 0x0001e8000c101906 */
[----:B------:R0:W-:Y:S04]  /*1f90*/  @!P3 STG.E desc[UR6][R2.64+0x700], R44 ;  /* 0x0007002c0200b986 */ /* 0x0001e8000c101906 */
[----:B------:R0:W-:Y:S04]  /*1fa0*/  @!P2 STG.E desc[UR6][R2.64+0x780], R45 ;  /* 0x0007802d0200a986 */ /* 0x0001e8000c101906 */
[----:B------:R0:W-:Y:S02]  /*1fb0*/  @!P1 STG.E desc[UR6][R2.64+0x800], R46 ;  /* 0x0008002e02009986 */ /* 0x0001e4000c101906 */
.L_x_25:
[----:B------:R-:W-:Y:S05]  /*1fc0*/  @P0 BRA `(.L_x_26) ;  /* 0x0000000000480947 */ /* 0x000fea0003800000 */
[----:B------:R3:W5:Y:S04]  /*1fd0*/  LDG.E R11, desc[UR6][R8.64] ;  /* 0x00000006080b7981 */ /* 0x000768000c1e1900 */
[----:B-1----:R3:W5:Y:S04]  /*1fe0*/  LDG.E R13, desc[UR6][R8.64+0x80] ;  /* 0x00008006080d7981 */ /* 0x002768000c1e1900 */
[----:B------:R3:W5:Y:S04]  /*1ff0*/  LDG.E R15, desc[UR6][R8.64+0x100] ;  /* 0x00010006080f7981 */ /* 0x000768000c1e1900 */
[----:B------:R3:W5:Y:S04]  /*2000*/  LDG.E R17, desc[UR6][R8.64+0x180] ;  /* 0x0001800608117981 */ /* 0x000768000c1e1900 */
[----:B------:R3:W5:Y:S04]  /*2010*/  LDG.E R19, desc[UR6][R8.64+0x200] ;  /* 0x0002000608137981 */ /* 0x000768000c1e1900 */
[----:B------:R3:W5:Y:S04]  /*2020*/  LDG.E R21, desc[UR6][R8.64+0x280] ;  /* 0x0002800608157981 */ /* 0x000768000c1e1900 */
[----:B------:R3:W5:Y:S04]  /*2030*/  LDG.E R23, desc[UR6][R8.64+0x300] ;  /* 0x0003000608177981 */ /* 0x000768000c1e1900 */
[----:B------:R3:W5:Y:S04]  /*2040*/  LDG.E R25, desc[UR6][R8.64+0x380] ;  /* 0x0003800608197981 */ /* 0x000768000c1e1900 */
[----:B------:R3:W5:Y:S04]  /*2050*/  LDG.E R27, desc[UR6][R8.64+0x400] ;  /* 0x00040006081b7981 */ /* 0x000768000c1e1900 */
[----:B0-2---:R3:W5:Y:S04]  /*2060*/  LDG.E R29, desc[UR6][R8.64+0x480] ;  /* 0x00048006081d7981 */ /* 0x005768000c1e1900 */
        /* <DEDUP_REMOVED lines=8> */
.L_x_26:
[----:B------:R-:W-:Y:S02]  /*20f0*/  IMAD.IADD R54, R5, 0x1, -R54 ;  /* 0x0000000105367824 */ /* 0x000fe400078e0a36 */
[C---:B0-2---:R-:W-:Y:S02]  /*2100*/  VIADD R3, R57.reuse, 0x20 ;  /* 0x0000002039037836 */ /* 0x045fe40000000000 */
[C---:B------:R-:W-:Y:S01]  /*2110*/  VIADD R45, R57.reuse, 0x40 ;  /* 0x00000040392d7836 */ /* 0x040fe20000000000 */
[CC--:B------:R-:W-:Y:S01]  /*2120*/  ISETP.GE.AND P5, PT, R57.reuse, R54.reuse, PT ;  /* 0x000000363900720c */ /* 0x0c0fe20003fa6270 */
[----:B------:R-:W-:Y:S01]  /*2130*/  VIADD R47, R57, 0x80 ;  /* 0x00000080392f7836 */ /* 0x000fe20000000000 */
[-C--:B------:R-:W-:Y:S01]  /*2140*/  ISETP.GE.AND P4, PT, R3, R54.reuse, PT ;  /* 0x000000360300720c */ /* 0x080fe20003f86270 */
[----:B------:R-:W-:Y:S01]  /*2150*/  VIADD R3, R57, 0x60 ;  /* 0x0000006039037836 */ /* 0x000fe20000000000 */
[-C--:B------:R-:W-:Y:S01]  /*2160*/  ISETP.GE.AND P3, PT, R45, R54.reuse, PT ;  /* 0x000000362d00720c */ /* 0x080fe20003f66270 */
[----:B------:R-:W-:Y:S01]  /*2170*/  VIADD R45, R57, 0xa0 ;  /* 0x000000a0392d7836 */ /* 0x000fe20000000000 */
[----:B------:R-:W-:-:S02]  /*2180*/  ISETP.GE.AND P1, PT, R47, R54, PT ;  /* 0x000000362f00720c */ /* 0x000fc40003f26270 */
[-C--:B------:R-:W-:Y:S01]  /*2190*/  ISETP.GE.AND P2, PT, R3, R54.reuse, PT ;  /* 0x000000360300720c */ /* 0x080fe20003f46270 */
[----:B------:R-:W-:Y:S01]  /*21a0*/  VIADD R3, R57, 0xc0 ;  /* 0x000000c039037836 */ /* 0x000fe20000000000 */
[-C--:B------:R-:W-:Y:S01]  /*21b0*/  ISETP.GE.AND P6, PT, R45, R54.reuse, PT ;  /* 0x000000362d00720c */ /* 0x080fe20003fc6270 */
[----:B------:R-:W-:Y:S02]  /*21c0*/  VIADD R45, R57, 0xe0 ;  /* 0x000000e0392d7836 */ /* 0x000fe40000000000 */
[----:B------:R0:W5:Y:S01]  /*21d0*/  @!P5 LDG.E R11, desc[UR6][R8.64] ;  /* 0x00000006080bd981 */ /* 0x000162000c1e1900 */
[-C--:B------:R-:W-:Y:S01]  /*21e0*/  ISETP.GE.AND P5, PT, R3, R54.reuse, PT ;  /* 0x000000360300720c */ /* 0x080fe20003fa6270 */
[----:B------:R-:W-:Y:S02]  /*21f0*/  VIADD R3, R57, 0x100 ;  /* 0x0000010039037836 */ /* 0x000fe40000000000 */
[----:B-1----:R0:W5:Y:S01]  /*2200*/  @!P4 LDG.E R13, desc[UR6][R8.64+0x80] ;  /* 0x00008006080dc981 */ /* 0x002162000c1e1900 */
[----:B------:R-:W-:Y:S01]  /*2210*/  ISETP.GE.AND P4, PT, R45, R54, PT ;  /* 0x000000362d00720c */ /* 0x000fe20003f86270 */
[----:B------:R-:W-:-:S02]  /*2220*/  VIADD R45, R57, 0x120 ;  /* 0x00000120392d7836 */ /* 0x000fc40000000000 */
[----:B------:R0:W5:Y:S01]  /*2230*/  @!P3 LDG.E R15, desc[UR6][R8.64+0x100] ;  /* 0x00010006080fb981 */ /* 0x000162000c1e1900 */
[-C--:B------:R-:W-:Y:S01]  /*2240*/  ISETP.GE.AND P3, PT, R3, R54.reuse, PT ;  /* 0x000000360300720c */ /* 0x080fe20003f66270 */
[----:B------:R-:W-:Y:S02]  /*2250*/  VIADD R3, R57, 0x140 ;  /* 0x0000014039037836 */ /* 0x000fe40000000000 */
[----:B------:R0:W5:Y:S01]  /*2260*/  @!P2 LDG.E R17, desc[UR6][R8.64+0x180] ;  /* 0x000180060811a981 */ /* 0x000162000c1e1900 */
[-C--:B------:R-:W-:Y:S01]  /*2270*/  ISETP.GE.AND P2, PT, R45, R54.reuse, PT ;  /* 0x000000362d00720c */ /* 0x080fe20003f46270 */
[----:B------:R-:W-:Y:S02]  /*2280*/  VIADD R45, R57, 0x160 ;  /* 0x00000160392d7836 */ /* 0x000fe40000000000 */
[----:B------:R0:W5:Y:S01]  /*2290*/  @!P1 LDG.E R19, desc[UR6][R8.64+0x200] ;  /* 0x0002000608139981 */ /* 0x000162000c1e1900 */
        /* <DEDUP_REMOVED lines=15> */
[----:B------:R-:W-:-:S03]  /*2390*/  ISETP.GE.AND P2, PT, R45, R54, PT ;  /* 0x000000362d00720c */ /* 0x000fc60003f46270 */
[----:B------:R0:W5:Y:S01]  /*23a0*/  @!P1 LDG.E R31, desc[UR6][R8.64+0x500] ;  /* 0x00050006081f9981 */ /* 0x000162000c1e1900 */
[----:B------:R-:W-:-:S03]  /*23b0*/  ISETP.GE.AND P1, PT, R3, R54, PT ;  /* 0x000000360300720c */ /* 0x000fc60003f26270 */
[----:B------:R0:W5:Y:S04]  /*23c0*/  @!P6 LDG.E R33, desc[UR6][R8.64+0x580] ;  /* 0x000580060821e981 */ /* 0x000168000c1e1900 */
[----:B------:R0:W5:Y:S04]  /*23d0*/  @!P5 LDG.E R35, desc[UR6][R8.64+0x600] ;  /* 0x000600060823d981 */ /* 0x000168000c1e1900 */
[----:B------:R0:W5:Y:S04]  /*23e0*/  @!P4 LDG.E R37, desc[UR6][R8.64+0x680] ;  /* 0x000680060825c981 */ /* 0x000168000c1e1900 */
[----:B------:R0:W5:Y:S04]  /*23f0*/  @!P3 LDG.E R39, desc[UR6][R8.64+0x700] ;  /* 0x000700060827b981 */ /* 0x000168000c1e1900 */
[----:B------:R0:W5:Y:S04]  /*2400*/  @!P2 LDG.E R41, desc[UR6][R8.64+0x780] ;  /* 0x000780060829a981 */ /* 0x000168000c1e1900 */
[----:B------:R0:W5:Y:S02]  /*2410*/  @!P1 LDG.E R43, desc[UR6][R8.64+0x800] ;  /* 0x00080006082b9981 */ /* 0x000164000c1e1900 */
.L_x_27:
[----:B------:R-:W-:Y:S05]  /*2420*/  @P0 BRA `(.L_x_28) ;  /* 0x0000000000540947 */ /* 0x000fea0003800000 */
[----:B------:R-:W1:Y:S02]  /*2430*/  LDCU.64 UR4, c[0x0][0x3b0] ;  /* 0x00007600ff0477ac */ /* 0x000e640008000a00 */
[----:B-1----:R-:W-:-:S04]  /*2440*/  LEA R2, P0, R0, UR4, 0x2 ;  /* 0x0000000400027c11 */ /* 0x002fc8000f8010ff */
[----:B------:R-:W-:-:S05]  /*2450*/  LEA.HI.X R3, R0, UR5, R7, 0x2, P0 ;  /* 0x0000000500037c11 */ /* 0x000fca00080f1407 */
[----:B-----5:R-:W-:Y:S04]  /*2460*/  STG.E desc[UR6][R2.64], R11 ;  /* 0x0000000b02007986 */ /* 0x020fe8000c101906 */
[----:B------:R-:W-:Y:S04]  /*2470*/  STG.E desc[UR6][R2.64+0x80], R13 ;  /* 0x0000800d02007986 */ /* 0x000fe8000c101906 */
        /* <DEDUP_REMOVED lines=14> */
[----:B------:R-:W-:Y:S01]  /*2560*/  STG.E desc[UR6][R2.64+0x800], R43 ;  /* 0x0008002b02007986 */ /* 0x000fe2000c101906 */
[----:B------:R-:W-:Y:S05]  /*2570*/  EXIT ;  /* 0x000000000000794d */ /* 0x000fea0003800000 */
.L_x_28:
[----:B------:R-:W1:Y:S01]  /*2580*/  LDCU.64 UR4, c[0x0][0x3b0] ;  /* 0x00007600ff0477ac */ /* 0x000e620008000a00 */
[----:B------:R-:W-:Y:S02]  /*2590*/  IMAD R42, R42, -0x1980, R5 ;  /* 0xffffe6802a2a7824 */ /* 0x000fe400078e0205 */
[C---:B------:R-:W-:Y:S02]  /*25a0*/  VIADD R5, R57.reuse, 0x40 ;  /* 0x0000004039057836 */ /* 0x040fe40000000000 */
[C---:B------:R-:W-:Y:S01]  /*25b0*/  VIADD R3, R57.reuse, 0x20 ;  /* 0x0000002039037836 */ /* 0x040fe20000000000 */
[CC--:B------:R-:W-:Y:S01]  /*25c0*/  ISETP.GE.AND P3, PT, R57.reuse, R42.reuse, PT ;  /* 0x0000002a3900720c */ /* 0x0c0fe20003f66270 */
[----:B0--3--:R-:W-:Y:S01]  /*25d0*/  VIADD R9, R57, 0x60 ;  /* 0x0000006039097836 */ /* 0x009fe20000000000 */
[-C--:B------:R-:W-:Y:S01]  /*25e0*/  ISETP.GE.AND P1, PT, R5, R42.reuse, PT ;  /* 0x0000002a0500720c */ /* 0x080fe20003f26270 */
[----:B------:R-:W-:Y:S01]  /*25f0*/  VIADD R5, R57, 0x80 ;  /* 0x0000008039057836 */ /* 0x000fe20000000000 */
[-C--:B------:R-:W-:Y:S01]  /*2600*/  ISETP.GE.AND P2, PT, R3, R42.reuse, PT ;  /* 0x0000002a0300720c */ /* 0x080fe20003f46270 */
[----:B------:R-:W-:Y:S01]  /*2610*/  VIADD R45, R57, 0xc0 ;  /* 0x000000c0392d7836 */ /* 0x000fe20000000000 */
[-C--:B------:R-:W-:Y:S01]  /*2620*/  ISETP.GE.AND P0, PT, R9, R42.reuse, PT ;  /* 0x0000002a0900720c */ /* 0x080fe20003f06270 */
[----:B------:R-:W-:Y:S01]  /*2630*/  VIADD R9, R57, 0xa0 ;  /* 0x000000a039097836 */ /* 0x000fe20000000000 */
[----:B------:R-:W-:Y:S01]  /*2640*/  ISETP.GE.AND P6, PT, R5, R42, PT ;  /* 0x0000002a0500720c */ /* 0x000fe20003fc6270 */
[----:B------:R-:W-:Y:S01]  /*2650*/  VIADD R5, R57, 0xe0 ;  /* 0x000000e039057836 */ /* 0x000fe20000000000 */
[----:B-1----:R-:W-:-:S02]  /*2660*/  LEA R2, P4, R0, UR4, 0x2 ;  /* 0x0000000400027c11 */ /* 0x002fc4000f8810ff */
[-C--:B------:R-:W-:Y:S02]  /*2670*/  ISETP.GE.AND P5, PT, R9, R42.reuse, PT ;  /* 0x0000002a0900720c */ /* 0x080fe40003fa6270 */
[----:B------:R-:W-:Y:S01]  /*2680*/  LEA.HI.X R3, R0, UR5, R7, 0x2, P4 ;  /* 0x0000000500037c11 */ /* 0x000fe2000a0f1407 */
[----:B------:R-:W-:Y:S01]  /*2690*/  VIADD R7, R57, 0x100 ;  /* 0x0000010039077836 */ /* 0x000fe20000000000 */
[----:B------:R-:W-:-:S03]  /*26a0*/  ISETP.GE.AND P4, PT, R45, R42, PT ;  /* 0x0000002a2d00720c */ /* 0x000fc60003f86270 */
[----:B-----5:R0:W-:Y:S01]  /*26b0*/  @!P3 STG.E desc[UR6][R2.64], R11 ;  /* 0x0000000b0200b986 */ /* 0x0201e2000c101906 */
        /* <DEDUP_REMOVED lines=19> */
[C---:B------:R-:W-:Y:S02]  /*27f0*/  VIADD R5, R57.reuse, 0x1e0 ;  /* 0x000001e039057836 */ /* 0x040fe40000000000 */
[----:B------:R-:W-:Y:S01]  /*2800*/  VIADD R57, R57, 0x200 ;  /* 0x0000020039397836 */ /* 0x000fe20000000000 */
[----:B------:R0:W-:Y:S01]  /*2810*/  @!P3 STG.E desc[UR6][R2.64+0x380], R25 ;  /* 0x000380190200b986 */ /* 0x0001e2000c101906 */
[----:B------:R-:W-:-:S03]  /*2820*/  ISETP.GE.AND P3, PT, R7, R42, PT ;  /* 0x0000002a0700720c */ /* 0x000fc60003f66270 */
        /* <DEDUP_REMOVED lines=9> */
[----:B------:R0:W-:Y:S01]  /*28c0*/  @!P2 STG.E desc[UR6][R2.64+0x780], R41 ;  /* 0x000780290200a986 */ /* 0x0001e2000c101906 */
[----:B------:R-:W-:Y:S05]  /*28d0*/  @P1 EXIT ;  /* 0x000000000000194d */ /* 0x000fea0003800000 */
[----:B------:R-:W-:Y:S01]  /*28e0*/  STG.E desc[UR6][R2.64+0x800], R43 ;  /* 0x0008002b02007986 */ /* 0x000fe2000c101906 */
[----:B------:R-:W-:Y:S05]  /*28f0*/  EXIT ;  /* 0x000000000000794d */ /* 0x000fea0003800000 */
.L_x_14:
[----:B------:R-:W-:Y:S01]  /*2900*/  IMAD.MOV.U32 R2, RZ, RZ, RZ ;  /* 0x000000ffff027224 */ /* 0x000fe200078e00ff */
[C---:B------:R-:W-:Y:S01]  /*2910*/  ISETP.GT.U32.AND P0, PT, R3.reuse, 0x1f, PT ;  /* 0x0000001f0300780c */ /* 0x040fe20003f04070 */
[----:B------:R-:W-:Y:S05]  /*2920*/  WARPSYNC.ALL ;  /* 0x0000000000007948 */ /* 0x000fea0003800000 */
[----:B------:R-:W-:-:S04]  /*2930*/  IMAD.HI.U32 R14, R3, 0x15555556, R2 ;  /* 0x15555556030e7827 */ /* 0x000fc800078e0002 */
[----:B------:R-:W-:-:S05]  /*2940*/  IMAD R15, R14, 0x4, R7 ;  /* 0x000000040e0f7824 */ /* 0x000fca00078e0207 */
[----:B------:R0:W-:Y:S01]  /*2950*/  STS [R15+0x3410], R0 ;  /* 0x003410000f007388 */ /* 0x0001e20000000800 */
[----:B------:R-:W-:Y:S06]  /*2960*/  BAR.SYNC.DEFER_BLOCKING 0x0 ;  /* 0x0000000000007b1d */ /* 0x000fec0000010000 */
[----:B------:R-:W-:Y:S05]  /*2970*/  @P0 BRA `(.L_x_29) ;  /* 0x0000000000dc0947 */ /* 0x000fea0003800000 */
[----:B------:R-:W-:Y:S01]  /*2980*/  IMAD R14, R3, 0x34, R7 ;  /* 0x00000034030e7824 */ /* 0x000fe200078e0207 */
[----:B------:R-:W-:-:S04]  /*2990*/  UMOV UR8, 0xffffffff ;  /* 0xffffffff00087882 */ /* 0x000fc80000000000 */
[----:B------:R-:W-:Y:S04]  /*29a0*/  LDS R28, [R14+0x3410] ;  /* 0x003410000e1c7984 */ /* 0x000fe80000000800 */
[----:B------:R-:W-:Y:S04]  /*29b0*/  LDS R29, [R14+0x3414] ;  /* 0x003414000e1d7984 */ /* 0x000fe80000000800 */
[----:B------:R-:W1:Y:S04]  /*29c0*/  LDS R30, [R14+0x3418] ;  /* 0x003418000e1e7984 */ /* 0x000e680000000800 */
[----:B------:R-:W-:Y:S04]  /*29d0*/  LDS R31, [R14+0x341c] ;  /* 0x00341c000e1f7984 */ /* 0x000fe80000000800 */
[----:B------:R-:W2:Y:S04]  /*29e0*/  LDS R32, [R14+0x3420] ;  /* 0x003420000e207984 */ /* 0x000ea80000000800 */
[----:B------:R-:W-:Y:S04]  /*29f0*/  LDS R33, [R14+0x3424] ;  /* 0x003424000e217984 */ /* 0x000fe80000000800 */
[----:B------:R-:W3:Y:S04]  /*2a00*/  LDS R34, [R14+0x3428] ;  /* 0x003428000e227984 */ /* 0x000ee80000000800 */
[----:B------:R-:W-:Y:S04]  /*2a10*/  LDS R35, [R14+0x342c] ;  /* 0x00342c000e237984 */ /* 0x000fe80000000800 */
[----:B------:R-:W4:Y:S04]  /*2a20*/  LDS R36, [R14+0x3430] ;  /* 0x003430000e247984 */ /* 0x000f280000000800 */
[----:B------:R-:W-:Y:S04]  /*2a30*/  LDS R37, [R14+0x3434] ;  /* 0x003434000e257984 */ /* 0x000fe80000000800 */
[----:B------:R-:W5:Y:S04]  /*2a40*/  LDS R38, [R14+0x3438] ;  /* 0x003438000e267984 */ /* 0x000f680000000800 */
[----:B------:R-:W0:Y:S01]  /*2a50*/  LDS R39, [R14+0x343c] ;  /* 0x00343c000e277984 */ /* 0x000e220000000800 */
[----:B-1----:R-:W-:-:S04]  /*2a60*/  IADD3 R40, PT, PT, R30, R29, R28 ;  /* 0x0000001d1e287210 */ /* 0x002fc80007ffe01c */
[----:B--2---:R-:W-:-:S04]  /*2a70*/  IADD3 R40, PT, PT, R32, R40, R31 ;  /* 0x0000002820287210 */ /* 0x004fc80007ffe01f */
[----:B---3--:R-:W-:-:S04]  /*2a80*/  IADD3 R40, PT, PT, R34, R40, R33 ;  /* 0x0000002822287210 */ /* 0x008fc80007ffe021 */
[----:B----4-:R-:W-:-:S04]  /*2a90*/  IADD3 R40, PT, PT, R36, R40, R35 ;  /* 0x0000002824287210 */ /* 0x010fc80007ffe023 */
[----:B-----5:R-:W-:-:S05]  /*2aa0*/  IADD3 R40, PT, PT, R38, R40, R37 ;  /* 0x0000002826287210 */ /* 0x020fca0007ffe025 */
[----:B0-----:R-:W-:Y:S01]  /*2ab0*/  IMAD.IADD R39, R39, 0x1, R40 ;  /* 0x0000000127277824 */ /* 0x001fe200078e0228 */
[----:B------:R-:W-:Y:S06]  /*2ac0*/  BRA.DIV UR8, `(.L_x_30) ;  /* 0x0000007a08547947 */ /* 0x000fec000b800000 */
[----:B------:R-:W0:Y:S02]  /*2ad0*/  SHFL.UP P0, R40, R39, 0x1, RZ ;  /* 0x0420000027287989 */ /* 0x000e2400000000ff */
[----:B0-----:R-:W-:-:S05]  /*2ae0*/  @P0 IMAD.IADD R40, R39, 0x1, R40 ;  /* 0x0000000127280824 */ /* 0x001fca00078e0228 */
[----:B------:R-:W0:Y:S02]  /*2af0*/  SHFL.UP P0, R43, R40, 0x2, RZ ;  /* 0x04400000282b7989 */ /* 0x000e2400000000ff */
[----:B0-----:R-:W-:-:S05]  /*2b00*/  @P0 IMAD.IADD R43, R40, 0x1, R43 ;  /* 0x00000001282b0824 */ /* 0x001fca00078e022b */
[----:B------:R-:W0:Y:S02]  /*2b10*/  SHFL.UP P0, R44, R43, 0x4, RZ ;  /* 0x048000002b2c7989 */ /* 0x000e2400000000ff */
[----:B0-----:R-:W-:-:S05]  /*2b20*/  @P0 IMAD.IADD R44, R43, 0x1, R44 ;  /* 0x000000012b2c0824 */ /* 0x001fca00078e022c */
[----:B------:R-:W0:Y:S02]  /*2b30*/  SHFL.UP P0, R45, R44, 0x8, RZ ;  /* 0x050000002c2d7989 */ /* 0x000e2400000000ff */
[----:B0-----:R-:W-:-:S05]  /*2b40*/  @P0 IMAD.IADD R45, R44, 0x1, R45 ;  /* 0x000000012c2d0824 */ /* 0x001fca00078e022d */
[----:B------:R0:W1:Y:S02]  /*2b50*/  SHFL.UP P0, R46, R45, 0x10, RZ ;  /* 0x060000002d2e7989 */ /* 0x00006400000000ff */
.L_x_120:
[----:B-1----:R-:W-:-:S04]  /*2b60*/  @P0 IMAD.IADD R46, R45, 0x1, R46 ;  /* 0x000000012d2e0824 */ /* 0x002fc800078e022e */
[----:B------:R-:W-:-:S04]  /*2b70*/  IMAD.IADD R39, R46, 0x1, -R39 ;  /* 0x000000012e277824 */ /* 0x000fc800078e0a27 */
[----:B------:R-:W-:Y:S01]  /*2b80*/  IMAD.IADD R28, R28, 0x1, R39 ;  /* 0x000000011c1c7824 */ /* 0x000fe200078e0227 */
[----:B------:R1:W-:Y:S03]  /*2b90*/  STS [R14+0x3410], R39 ;  /* 0x003410270e007388 */ /* 0x0003e60000000800 */
        /* <DEDUP_REMOVED lines=19> */
[----:B------:R1:W-:Y:S04]  /*2cd0*/  STS [R14+0x3438], R37 ;  /* 0x003438250e007388 */ /* 0x0003e80000000800 */
[----:B------:R1:W-:Y:S02]  /*2ce0*/  STS [R14+0x343c], R43 ;  /* 0x00343c2b0e007388 */ /* 0x0003e40000000800 */
.L_x_29:
[----:B------:R-:W-:Y:S05]  /*2cf0*/  WARPSYNC.ALL ;  /* 0x0000000000007948 */ /* 0x000fea0003800000 */
[----:B------:R-:W-:Y:S01]  /*2d00*/  BAR.SYNC.DEFER_BLOCKING 0x0 ;  /* 0x0000000000007b1d */ /* 0x000fe20000010000 */
[----:B------:R-:W-:Y:S02]  /*2d10*/  ISETP.NE.AND P0, PT, R50, RZ, PT ;  /* 0x000000ff3200720c */ /* 0x000fe40003f05270 */
[----:B-1----:R-:W-:-:S03]  /*2d20*/  SHF.R.U32.HI R28, RZ, UR5, R27 ;  /* 0x00000005ff1c7c19 */ /* 0x002fc6000801161b */
[----:B------:R-:W-:Y:S01]  /*2d30*/  BSSY.RECONVERGENT B0, `(.L_x_31) ;  /* 0x0000028000007945 */ /* 0x000fe20003800200 */
[----:B------:R-:W-:Y:S01]  /*2d40*/  LOP3.LUT R28, R28, UR4, RZ, 0x30, !PT ;  /* 0x000000041c1c7c12 */ /* 0x000fe2000f8e30ff */
[----:B0-----:R-:W0:Y:S06]  /*2d50*/  LDS R15, [R15+0x3410] ;  /* 0x003410000f0f7984 */ /* 0x001e2c0000000800 */
[----:B------:R-:W-:Y:S05]  /*2d60*/  @P0 BRA `(.L_x_32) ;  /* 0x0000000000900947 */ /* 0x000fea0003800000 */
[----:B------:R-:W0:Y:S04]  /*2d70*/  LDS R14, [R51] ;  /* 0x00000000330e7984 */ /* 0x000e280000000800 */
[----:B------:R-:W1:Y:S04]  /*2d80*/  LDS R30, [R51+0x400] ;  /* 0x00040000331e7984 */ /* 0x000e680000000800 */
[----:B------:R-:W2:Y:S04]  /*2d90*/  LDS R32, [R51+0x800] ;  /* 0x0008000033207984 */ /* 0x000ea80000000800 */
[----:B------:R-:W3:Y:S04]  /*2da0*/  LDS R34, [R51+0xc00] ;  /* 0x000c000033227984 */ /* 0x000ee80000000800 */
[----:B------:R-:W4:Y:S04]  /*2db0*/  LDS R36, [R51+0x1000] ;  /* 0x0010000033247984 */ /* 0x000f280000000800 */
[----:B------:R-:W5:Y:S04]  /*2dc0*/  LDS R38, [R51+0x1400] ;  /* 0x0014000033267984 */ /* 0x000f680000000800 */
[----:B------:R-:W5:Y:S04]  /*2dd0*/  LDS R40, [R51+0x1800] ;  /* 0x0018000033287984 */ /* 0x000f680000000800 */
[----:B------:R-:W5:Y:S04]  /*2de0*/  LDS R44, [R51+0x1c00] ;  /* 0x001c0000332c7984 */ /* 0x000f680000000800 */
[----:B------:R-:W5:Y:S04]  /*2df0*/  LDS R46, [R51+0x2000] ;  /* 0x00200000332e7984 */ /* 0x000f680000000800 */
[----:B------:R-:W5:Y:S04]  /*2e00*/  LDS R58, [R51+0x2400] ;  /* 0x00240000333a7984 */ /* 0x000f680000000800 */
[----:B------:R-:W5:Y:S01]  /*2e10*/  LDS R60, [R51+0x2800] ;  /* 0x00280000333c7984 */ /* 0x000f620000000800 */
[----:B0-----:R-:W-:-:S03]  /*2e20*/  IMAD.IADD R14, R15, 0x1, R14 ;  /* 0x000000010f0e7824 */ /* 0x001fc600078e020e */
[----:B------:R-:W0:Y:S01]  /*2e30*/  LDS R62, [R51+0x2c00] ;  /* 0x002c0000333e7984 */ /* 0x000e220000000800 */
[C---:B-1----:R-:W-:Y:S02]  /*2e40*/  IMAD.IADD R30, R15.reuse, 0x1, R30 ;  /* 0x000000010f1e7824 */ /* 0x042fe400078e021e */
[C---:B--2---:R-:W-:Y:S01]  /*2e50*/  IMAD.IADD R32, R15.reuse, 0x1, R32 ;  /* 0x000000010f207824 */ /* 0x044fe200078e0220 */
[----:B------:R1:W-:Y:S01]  /*2e60*/  STS [R51], R14 ;  /* 0x0000000e33007388 */ /* 0x0003e20000000800 */
[----:B---3--:R-:W-:-:S03]  /*2e70*/  IMAD.IADD R34, R15, 0x1, R34 ;  /* 0x000000010f227824 */ /* 0x008fc600078e0222 */
[----:B------:R1:W-:Y:S01]  /*2e80*/  STS [R51+0x400], R30 ;  /* 0x0004001e33007388 */ /* 0x0003e20000000800 */
[----:B----4-:R-:W-:-:S03]  /*2e90*/  IMAD.IADD R36, R15, 0x1, R36 ;  /* 0x000000010f247824 */ /* 0x010fc600078e0224 */
[----:B------:R1:W-:Y:S01]  /*2ea0*/  STS [R51+0x800], R32 ;  /* 0x0008002033007388 */ /* 0x0003e20000000800 */
[----:B-----5:R-:W-:-:S03]  /*2eb0*/  IMAD.IADD R38, R15, 0x1, R38 ;  /* 0x000000010f267824 */ /* 0x020fc600078e0226 */
[----:B------:R1:W-:Y:S01]  /*2ec0*/  STS [R51+0xc00], R34 ;  /* 0x000c002233007388 */ /* 0x0003e20000000800 */
[----:B------:R-:W-:-:S03]  /*2ed0*/  IMAD.IADD R40, R15, 0x1, R40 ;  /* 0x000000010f287824 */ /* 0x000fc600078e0228 */
        /* <DEDUP_REMOVED lines=9> */
[----:B0-----:R-:W-:-:S03]  /*2f70*/  IMAD.IADD R62, R15, 0x1, R62 ;  /* 0x000000010f3e7824 */ /* 0x001fc600078e023e */
[----:B------:R1:W-:Y:S04]  /*2f80*/  STS [R51+0x2400], R58 ;  /* 0x0024003a33007388 */ /* 0x0003e80000000800 */
[----:B------:R1:W-:Y:S04]  /*2f90*/  STS [R51+0x2800], R60 ;  /* 0x0028003c33007388 */ /* 0x0003e80000000800 */
[----:B------:R1:W-:Y:S02]  /*2fa0*/  STS [R51+0x2c00], R62 ;  /* 0x002c003e33007388 */ /* 0x0003e40000000800 */
.L_x_32:
[----:B------:R-:W-:Y:S05]  /*2fb0*/  BSYNC.RECONVERGENT B0 ;  /* 0x0000000000007941 */ /* 0x000fea0003800200 */
.L_x_31:
[----:B------:R-:W-:Y:S01]  /*2fc0*/  BAR.SYNC.DEFER_BLOCKING 0x0 ;  /* 0x0000000000007b1d */ /* 0x000fe20000010000 */
[----:B------:R-:W-:Y:S01]  /*2fd0*/  R2P PR, R28, 0x7f ;  /* 0x0000007f1c007804 */ /* 0x000fe20000000000 */
[----:B------:R-:W-:-:S04]  /*2fe0*/  IMAD.MOV.U32 R47, RZ, RZ, RZ ;  /* 0x000000ffff2f7224 */ /* 0x000fc800078e00ff */
[----:B------:R-:W-:Y:S08]  /*2ff0*/  BSSY.RECONVERGENT B0, `(.L_x_33) ;  /* 0x0000024000007945 */ /* 0x000ff00003800200 */
[----:B-1----:R-:W-:Y:S02]  /*3000*/  VOTE.ANY R14, PT, P0 ;  /* 0x00000000000e7806 */ /* 0x002fe400000e0100 */
[----:B------:R-:W-:-:S02]  /*3010*/  VOTE.ANY R29, PT, P1 ;  /* 0x00000000001d7806 */ /* 0x000fc400008e0100 */
[----:B------:R-:W-:Y:S02]  /*3020*/  @!P0 LOP3.LUT R14, RZ, R14, RZ, 0x33, !PT ;  /* 0x0000000eff0e8212 */ /* 0x000fe400078e33ff */
[----:B------:R-:W-:Y:S02]  /*3030*/  VOTE.ANY R31, PT, P2 ;  /* 0x00000000001f7806 */ /* 0x000fe400010e0100 */
[----:B------:R-:W-:Y:S02]  /*3040*/  @!P1 LOP3.LUT R29, RZ, R29, RZ, 0x33, !PT ;  /* 0x0000001dff1d9212 */ /* 0x000fe400078e33ff */
[----:B------:R-:W-:Y:S02]  /*3050*/  VOTE.ANY R33, PT, P3 ;  /* 0x0000000000217806 */ /* 0x000fe400018e0100 */
[----:B------:R-:W-:Y:S02]  /*3060*/  @!P2 LOP3.LUT R31, RZ, R31, RZ, 0x33, !PT ;  /* 0x0000001fff1fa212 */ /* 0x000fe400078e33ff */
[----:B------:R-:W-:-:S02]  /*3070*/  LOP3.LUT R14, R29, R14, RZ, 0xc0, !PT ;  /* 0x0000000e1d0e7212 */ /* 0x000fc400078ec0ff */
[----:B------:R-:W-:Y:S02]  /*3080*/  @!P3 LOP3.LUT R33, RZ, R33, RZ, 0x33, !PT ;  /* 0x00000021ff21b212 */ /* 0x000fe400078e33ff */
[----:B------:R-:W-:Y:S02]  /*3090*/  LOP3.LUT R14, R31, R14, RZ, 0xc0, !PT ;  /* 0x0000000e1f0e7212 */ /* 0x000fe400078ec0ff */
[----:B------:R-:W-:Y:S02]  /*30a0*/  VOTE.ANY R29, PT, P4 ;  /* 0x00000000001d7806 */ /* 0x000fe400020e0100 */
[----:B------:R-:W-:Y:S02]  /*30b0*/  LOP3.LUT R14, R33, R14, RZ, 0xc0, !PT ;  /* 0x0000000e210e7212 */ /* 0x000fe400078ec0ff */
[----:B------:R-:W-:Y:S02]  /*30c0*/  @!P4 LOP3.LUT R29, RZ, R29, RZ, 0x33, !PT ;  /* 0x0000001dff1dc212 */ /* 0x000fe400078e33ff */
[----:B------:R-:W-:-:S02]  /*30d0*/  VOTE.ANY R31, PT, P5 ;  /* 0x00000000001f7806 */ /* 0x000fc400028e0100 */
[----:B------:R-:W-:Y:S01]  /*30e0*/  LOP3.LUT R14, R29, R14, RZ, 0xc0, !PT ;  /* 0x0000000e1d0e7212 */ /* 0x000fe200078ec0ff */
[----:B------:R-:W-:Y:S01]  /*30f0*/  IMAD.SHL.U32 R29, R3, 0x20, RZ ;  /* 0x00000020031d7824 */ /* 0x000fe200078e00ff */
[----:B------:R-:W-:Y:S02]  /*3100*/  LOP3.LUT P0, RZ, R28, 0x80, RZ, 0xc0, !PT ;  /* 0x000000801cff7812 */ /* 0x000fe4000780c0ff */
[----:B------:R-:W-:Y:S02]  /*3110*/  @!P5 LOP3.LUT R31, RZ, R31, RZ, 0x33, !PT ;  /* 0x0000001fff1fd212 */ /* 0x000fe400078e33ff */
[----:B------:R-:W-:Y:S02]  /*3120*/  VOTE.ANY R30, PT, P6 ;  /* 0x00000000001e7806 */ /* 0x000fe400030e0100 */
[----:B------:R-:W-:Y:S02]  /*3130*/  LOP3.LUT R31, R31, R14, RZ, 0xc0, !PT ;  /* 0x0000000e1f1f7212 */ /* 0x000fe400078ec0ff */
[----:B------:R-:W1:Y:S01]  /*3140*/  S2R R14, SR_LEMASK ;  /* 0x00000000000e7919 */ /* 0x000e620000003a00 */
[----:B------:R-:W-:-:S04]  /*3150*/  @!P6 LOP3.LUT R30, RZ, R30, RZ, 0x33, !PT ;  /* 0x0000001eff1ee212 */ /* 0x000fc800078e33ff */
[----:B------:R-:W-:Y:S02]  /*3160*/  VOTE.ANY R32, PT, P0 ;  /* 0x0000000000207806 */ /* 0x000fe400000e0100 */
[----:B------:R-:W-:Y:S02]  /*3170*/  LOP3.LUT R31, R30, R31, RZ, 0xc0, !PT ;  /* 0x0000001f1e1f7212 */ /* 0x000fe400078ec0ff */
[----:B------:R-:W-:Y:S02]  /*3180*/  @!P0 LOP3.LUT R32, RZ, R32, RZ, 0x33, !PT ;  /* 0x00000020ff208212 */ /* 0x000fe400078e33ff */
[----:B------:R-:W-:Y:S02]  /*3190*/  LOP3.LUT R30, R29, 0x7c00, RZ, 0xc0, !PT ;  /* 0x00007c001d1e7812 */ /* 0x000fe400078ec0ff */
[----:B------:R-:W-:-:S03]  /*31a0*/  LOP3.LUT R31, R32, R31, RZ, 0xc0, !PT ;  /* 0x0000001f201f7212 */ /* 0x000fc600078ec0ff */
[----:B------:R-:W-:Y:S01]  /*31b0*/  IMAD.IADD R29, R7, 0x1, R30 ;  /* 0x00000001071d7824 */ /* 0x000fe200078e021e */
[----:B------:R-:W2:Y:S01]  /*31c0*/  FLO.U32 R32, R31 ;  /* 0x0000001f00207300 */ /* 0x000ea200000e0000 */
[----:B-1----:R-:W-:Y:S02]  /*31d0*/  LOP3.LUT R44, R14, R31, RZ, 0xc0, !PT ;  /* 0x0000001f0e2c7212 */ /* 0x002fe400078ec0ff */
[----:B--2---:R-:W-:-:S05]  /*31e0*/  ISETP.NE.AND P0, PT, R24, R32, PT ;  /* 0x000000201800720c */ /* 0x004fca0003f05270 */
[----:B------:R-:W1:Y:S08]  /*31f0*/  POPC R44, R44 ;  /* 0x0000002c002c7309 */ /* 0x000e700000000000 */
[----:B------:R-:W-:Y:S05]  /*3200*/  @P0 BRA `(.L_x_34) ;  /* 0x0000000000080947 */ /* 0x000fea0003800000 */
[----:B------:R-:W-:-:S06]  /*3210*/  IMAD R47, R28, 0x4, R29 ;  /* 0x000000041c2f7824 */ /* 0x000fcc00078e021d */
[----:B-1----:R2:W3:Y:S02]  /*3220*/  ATOMS.ADD R47, [R47], R44 ;  /* 0x0000002c2f2f738c */ /* 0x0024e40000000000 */
.L_x_34:
[----:B------:R-:W-:Y:S05]  /*3230*/  BSYNC.RECONVERGENT B0 ;  /* 0x0000000000007941 */ /* 0x000fea0003800200 */
.L_x_33:
[----:B------:R-:W-:Y:S01]  /*3240*/  R2P PR, R52, 0x7f ;  /* 0x0000007f34007804 */ /* 0x000fe20000000000 */
[----:B---3--:R3:W4:Y:S01]  /*3250*/  SHFL.IDX PT, R47, R47, R32, 0x1f ;  /* 0x00001f202f2f7589 */ /* 0x00872200000e0000 */
[----:B------:R-:W-:Y:S01]  /*3260*/  BSSY.RECONVERGENT B0, `(.L_x_35) ;  /* 0x0000021000007945 */ /* 0x000fe20003800200 */
[----:B------:R-:W-:-:S10]  /*3270*/  IMAD.MOV.U32 R49, RZ, RZ, RZ ;  /* 0x000000ffff317224 */ /* 0x000fd400078e00ff */
[----:B------:R-:W-:Y:S02]  /*3280*/  VOTE.ANY R28, PT, P0 ;  /* 0x00000000001c7806 */ /* 0x000fe400000e0100 */
[----:B------:R-:W-:Y:S02]  /*3290*/  VOTE.ANY R31, PT, P1 ;  /* 0x00000000001f7806 */ /* 0x000fe400008e0100 */
[----:B------:R-:W-:Y:S02]  /*32a0*/  @!P0 LOP3.LUT R28, RZ, R28, RZ, 0x33, !PT ;  /* 0x0000001cff1c8212 */ /* 0x000fe400078e33ff */
[----:B------:R-:W-:Y:S02]  /*32b0*/  VOTE.ANY R33, PT, P2 ;  /* 0x0000000000217806 */ /* 0x000fe400010e0100 */
[----:B------:R-:W-:Y:S02]  /*32c0*/  @!P1 LOP3.LUT R31, RZ, R31, RZ, 0x33, !PT ;  /* 0x0000001fff1f9212 */ /* 0x000fe400078e33ff */
[----:B------:R-:W-:-:S02]  /*32d0*/  @!P2 LOP3.LUT R33, RZ, R33, RZ, 0x33, !PT ;  /* 0x00000021ff21a212 */ /* 0x000fc400078e33ff */
[----:B------:R-:W-:Y:S02]  /*32e0*/  LOP3.LUT R28, R31, R28, RZ, 0xc0, !PT ;  /* 0x0000001c1f1c7212 */ /* 0x000fe400078ec0ff */
[----:B------:R-:W-:Y:S02]  /*32f0*/  VOTE.ANY R31, PT, P3 ;  /* 0x00000000001f7806 */ /* 0x000fe400018e0100 */
[----:B------:R-:W-:Y:S02]  /*3300*/  LOP3.LUT R28, R33, R28, RZ, 0xc0, !PT ;  /* 0x0000001c211c7212 */ /* 0x000fe400078ec0ff */
[----:B------:R-:W-:Y:S02]  /*3310*/  LOP3.LUT P0, RZ, R52, 0x80, RZ, 0xc0, !PT ;  /* 0x0000008034ff7812 */ /* 0x000fe4000780c0ff */
[----:B------:R-:W-:Y:S02]  /*3320*/  VOTE.ANY R33, PT, P4 ;  /* 0x0000000000217806 */ /* 0x000fe400020e0100 */
[----:B------:R-:W-:-:S02]  /*3330*/  @!P3 LOP3.LUT R31, RZ, R31, RZ, 0x33, !PT ;  /* 0x0000001fff1fb212 */ /* 0x000fc400078e33ff */
[----:B------:R-:W-:Y:S02]  /*3340*/  @!P4 LOP3.LUT R33, RZ, R33, RZ, 0x33, !PT ;  /* 0x00000021ff21c212 */ /* 0x000fe400078e33ff */
[----:B------:R-:W-:Y:S02]  /*3350*/  LOP3.LUT R28, R31, R28, RZ, 0xc0, !PT ;  /* 0x0000001c1f1c7212 */ /* 0x000fe400078ec0ff */
[----:B------:R-:W-:Y:S02]  /*3360*/  VOTE.ANY R31, PT, P5 ;  /* 0x00000000001f7806 */ /* 0x000fe400028e0100 */
[----:B------:R-:W-:Y:S02]  /*3370*/  LOP3.LUT R28, R33, R28, RZ, 0xc0, !PT ;  /* 0x0000001c211c7212 */ /* 0x000fe400078ec0ff */
[----:B------:R-:W-:Y:S02]  /*3380*/  VOTE.ANY R33, PT, P6 ;  /* 0x0000000000217806 */ /* 0x000fe400030e0100 */
[----:B------:R-:W-:-:S02]  /*3390*/  @!P5 LOP3.LUT R31, RZ, R31, RZ, 0x33, !PT ;  /* 0x0000001fff1fd212 */ /* 0x000fc400078e33ff */
[----:B------:R-:W-:Y:S02]  /*33a0*/  VOTE.ANY R35, PT, P0 ;  /* 0x0000000000237806 */ /* 0x000fe400000e0100 */
[----:B------:R-:W-:Y:S02]  /*33b0*/  @!P6 LOP3.LUT R33, RZ, R33, RZ, 0x33, !PT ;  /* 0x00000021ff21e212 */ /* 0x000fe400078e33ff */
[----:B------:R-:W-:Y:S02]  /*33c0*/  LOP3.LUT R28, R31, R28, RZ, 0xc0, !PT ;  /* 0x0000001c1f1c7212 */ /* 0x000fe400078ec0ff */
[----:B------:R-:W-:Y:S02]  /*33d0*/  @!P0 LOP3.LUT R35, RZ, R35, RZ, 0x33, !PT ;  /* 0x00000023ff238212 */ /* 0x000fe400078e33ff */
[----:B------:R-:W-:-:S04]  /*33e0*/  LOP3.LUT R28, R33, R28, RZ, 0xc0, !PT ;  /* 0x0000001c211c7212 */ /* 0x000fc800078ec0ff */
[----:B------:R-:W-:-:S04]  /*33f0*/  LOP3.LUT R35, R35, R28, RZ, 0xc0, !PT ;  /* 0x0000001c23237212 */ /* 0x000fc800078ec0ff */
[----:B------:R-:W5:Y:S01]  /*3400*/  FLO.U32 R30, R35 ;  /* 0x00000023001e7300 */ /* 0x000f6200000e0000 */
[----:B------:R-:W-:-:S07]  /*3410*/  LOP3.LUT R46, R14, R35, RZ, 0xc0, !PT ;  /* 0x000000230e2e7212 */ /* 0x000fce00078ec0ff */
[----:B------:R-:W0:Y:S01]  /*3420*/  POPC R46, R46 ;  /* 0x0000002e002e7309 */ /* 0x000e220000000000 */
[----:B-----5:R-:W-:-:S13]  /*3430*/  ISETP.NE.AND P0, PT, R24, R30, PT ;  /* 0x0000001e1800720c */ /* 0x020fda0003f05270 */
[----:B0--34-:R-:W-:Y:S05]  /*3440*/  @P0 BRA `(.L_x_36) ;  /* 0x0000000000080947 */ /* 0x019fea0003800000 */
[----:B------:R-:W-:-:S06]  /*3450*/  IMAD R49, R52, 0x4, R29 ;  /* 0x0000000434317824 */ /* 0x000fcc00078e021d */
[----:B------:R0:W3:Y:S02]  /*3460*/  ATOMS.ADD R49, [R49], R46 ;  /* 0x0000002e3131738c */ /* 0x0000e40000000000 */
.L_x_36:
[----:B------:R-:W-:Y:S05]  /*3470*/  BSYNC.RECONVERGENT B0 ;  /* 0x0000000000007941 */ /* 0x000fea0003800200 */
.L_x_35:
        /* <DEDUP_REMOVED lines=35> */
.L_x_38:
[----:B------:R-:W-:Y:S05]  /*36b0*/  BSYNC.RECONVERGENT B0 ;  /* 0x0000000000007941 */ /* 0x000fea0003800200 */
.L_x_37:
        /* <DEDUP_REMOVED lines=27> */
[----:B------:R-:W-:Y:S02]  /*3870*/  LOP3.LUT R35, R35, R28, RZ, 0xc0, !PT ;  /* 0x0000001c23237212 */ /* 0x000fe400078ec0ff */
[----:B------:R-:W-:Y:S02]  /*3880*/  SHF.R.U32.HI R28, RZ, UR5, R23 ;  /* 0x00000005ff1c7c19 */ /* 0x000fe40008011617 */
[----:B------:R-:W5:Y:S01]  /*3890*/  FLO.U32 R39, R35 ;  /* 0x0000002300277300 */ /* 0x000f6200000e0000 */
[----:B------:R-:W-:Y:S02]  /*38a0*/  LOP3.LUT R53, R14, R35, RZ, 0xc0, !PT ;  /* 0x000000230e357212 */ /* 0x000fe400078ec0ff */
[----:B------:R-:W-:-:S05]  /*38b0*/  LOP3.LUT R30, R28, UR4, RZ, 0x30, !PT ;  /* 0x000000041c1e7c12 */ /* 0x000fca000f8e30ff */
[----:B------:R-:W0:Y:S01]  /*38c0*/  POPC R53, R53 ;  /* 0x0000003500357309 */ /* 0x000e220000000000 */
[----:B-----5:R-:W-:-:S13]  /*38d0*/  ISETP.NE.AND P0, PT, R24, R39, PT ;  /* 0x000000271800720c */ /* 0x020fda0003f05270 */
[----:B0--34-:R-:W-:Y:S05]  /*38e0*/  @P0 BRA `(.L_x_40) ;  /* 0x0000000000080947 */ /* 0x019fea0003800000 */
[----:B------:R-:W-:-:S05]  /*38f0*/  IMAD R48, R48, 0x4, R29 ;  /* 0x0000000430307824 */ /* 0x000fca00078e021d */
[----:B------:R0:W3:Y:S02]  /*3900*/  ATOMS.ADD R56, [R48], R53 ;  /* 0x000000353038738c */ /* 0x0000e40000000000 */
.L_x_40:
[----:B------:R-:W-:Y:S05]  /*3910*/  BSYNC.RECONVERGENT B0 ;  /* 0x0000000000007941 */ /* 0x000fea0003800200 */
.L_x_39:
        /* <DEDUP_REMOVED lines=30> */
[----:B0-----:R-:W-:Y:S02]  /*3b00*/  LOP3.LUT R48, R14, R35, RZ, 0xc0, !PT ;  /* 0x000000230e307212 */ /* 0x001fe400078ec0ff */
[----:B------:R-:W-:-:S05]  /*3b10*/  LOP3.LUT R34, R28, UR4, RZ, 0x30, !PT ;  /* 0x000000041c227c12 */ /* 0x000fca000f8e30ff */
[----:B------:R-:W0:Y:S01]  /*3b20*/  POPC R48, R48 ;  /* 0x0000003000307309 */ /* 0x000e220000000000 */
[----:B-----5:R-:W-:-:S13]  /*3b30*/  ISETP.NE.AND P0, PT, R24, R32, PT ;  /* 0x000000201800720c */ /* 0x020fda0003f05270 */
[----:B0--34-:R-:W-:Y:S05]  /*3b40*/  @P0 BRA `(.L_x_42) ;  /* 0x0000000000080947 */ /* 0x019fea0003800000 */
[----:B------:R-:W-:-:S06]  /*3b50*/  IMAD R45, R30, 0x4, R29 ;  /* 0x000000041e2d7824 */ /* 0x000fcc00078e021d */
[----:B------:R0:W3:Y:S02]  /*3b60*/  ATOMS.ADD R45, [R45], R48 ;  /* 0x000000302d2d738c */ /* 0x0000e40000000000 */
.L_x_42:
[----:B------:R-:W-:Y:S05]  /*3b70*/  BSYNC.RECONVERGENT B0 ;  /* 0x0000000000007941 */ /* 0x000fea0003800200 */
.L_x_41:
        /* <DEDUP_REMOVED lines=35> */
[----:B------:R-:W-:-:S06]  /*3db0*/  IMAD R36, R34, 0x4, R29 ;  /* 0x0000000422247824 */ /* 0x000fcc00078e021d */
[----:B------:R0:W3:Y:S02]  /*3dc0*/  ATOMS.ADD R36, [R36], R37 ;  /* 0x000000252424738c */ /* 0x0000e40000000000 */
.L_x_44:
[----:B------:R-:W-:Y:S05]  /*3dd0*/  BSYNC.RECONVERGENT B0 ;  /* 0x0000000000007941 */ /* 0x000fea0003800200 */
.L_x_43:
        /* <DEDUP_REMOVED lines=37> */
.L_x_46:
[----:B------:R-:W-:Y:S05]  /*4030*/  BSYNC.RECONVERGENT B0 ;  /* 0x0000000000007941 */ /* 0x000fea0003800200 */
.L_x_45:
        /* <DEDUP_REMOVED lines=37> */
.L_x_48:
[----:B------:R-:W-:Y:S05]  /*4290*/  BSYNC.RECONVERGENT B0 ;  /* 0x0000000000007941 */ /* 0x000fea0003800200 */
.L_x_47:
[----:B------:R-:W-:Y:S01]  /*42a0*/  R2P PR, R40, 0x7f ;  /* 0x0000007f28007804 */ /* 0x000fe20000000000 */
[----:B---3--:R3:W4:Y:S01]  /*42b0*/  SHFL.IDX PT, R32, R32, R55, 0x1f ;  /* 0x00001f3720207589 */ /* 0x00872200000e0000 */
[----:B------:R-:W-:Y:S01]  /*42c0*/  SHF.R.U32.HI R38, RZ, UR5, R12 ;  /* 0x00000005ff267c19 */ /* 0x000fe2000801160c */
[----:B------:R-:W-:Y:S01]  /*42d0*/  BSSY.RECONVERGENT B0, `(.L_x_49) ;  /* 0x0000022000007945 */ /* 0x000fe20003800200 */
[----:B------:R-:W-:Y:S02]  /*42e0*/  IMAD.MOV.U32 R30, RZ, RZ, RZ ;  /* 0x000000ffff1e7224 */ /* 0x000fe400078e00ff */
[----:B------:R-:W-:-:S07]  /*42f0*/  LOP3.LUT R38, R38, UR4, RZ, 0x30, !PT ;  /* 0x0000000426267c12 */ /* 0x000fce000f8e30ff */
        /* <DEDUP_REMOVED lines=31> */
.L_x_50:
[----:B------:R-:W-:Y:S05]  /*44f0*/  BSYNC.RECONVERGENT B0 ;  /* 0x0000000000007941 */ /* 0x000fea0003800200 */
.L_x_49:
        /* <DEDUP_REMOVED lines=9> */
[----:B------:R-:W-:Y:S02]  /*4590*/  @!P1 LOP3.LUT R39, RZ, R39, RZ, 0x33, !PT ;  /* 0x00000027ff279212 */ /* 0x000fe400078e33ff */
[----:B------:R-:W-:Y:S02]  /*45a0*/  VOTE.ANY R55, PT, P2 ;  /* 0x0000000000377806 */ /* 0x000fe400010e0100 */
[----:B------:R-:W-:-:S02]  /*45b0*/  LOP3.LUT R28, R39, R28, RZ, 0xc0, !PT ;  /* 0x0000001c271c7212 */ /* 0x000fc400078ec0ff */
[----:B------:R-:W-:Y:S02]  /*45c0*/  VOTE.ANY R39, PT, P3 ;  /* 0x0000000000277806 */ /* 0x000fe400018e0100 */
[----:B------:R-:W-:Y:S02]  /*45d0*/  @!P2 LOP3.LUT R55, RZ, R55, RZ, 0x33, !PT ;  /* 0x00000037ff37a212 */ /* 0x000fe400078e33ff */
[----:B------:R-:W-:Y:S02]  /*45e0*/  @!P3 LOP3.LUT R39, RZ, R39, RZ, 0x33, !PT ;  /* 0x00000027ff27b212 */ /* 0x000fe400078e33ff */
[----:B------:R-:W-:Y:S02]  /*45f0*/  LOP3.LUT R28, R55, R28, RZ, 0xc0, !PT ;  /* 0x0000001c371c7212 */ /* 0x000fe400078ec0ff */
[----:B------:R-:W-:Y:S02]  /*4600*/  LOP3.LUT P0, RZ, R38, 0x80, RZ, 0xc0, !PT ;  /* 0x0000008026ff7812 */ /* 0x000fe4000780c0ff */
[----:B------:R-:W-:-:S02]  /*4610*/  VOTE.ANY R55, PT, P4 ;  /* 0x0000000000377806 */ /* 0x000fc400020e0100 */
[----:B------:R-:W-:Y:S02]  /*4620*/  LOP3.LUT R28, R39, R28, RZ, 0xc0, !PT ;  /* 0x0000001c271c7212 */ /* 0x000fe400078ec0ff */
[----:B------:R-:W-:Y:S02]  /*4630*/  VOTE.ANY R39, PT, P5 ;  /* 0x0000000000277806 */ /* 0x000fe400028e0100 */
[----:B------:R-:W-:Y:S02]  /*4640*/  @!P4 LOP3.LUT R55, RZ, R55, RZ, 0x33, !PT ;  /* 0x00000037ff37c212 */ /* 0x000fe400078e33ff */
[----:B------:R-:W-:Y:S02]  /*4650*/  @!P5 LOP3.LUT R39, RZ, R39, RZ, 0x33, !PT ;  /* 0x00000027ff27d212 */ /* 0x000fe400078e33ff */
[----:B------:R-:W-:Y:S02]  /*4660*/  LOP3.LUT R28, R55, R28, RZ, 0xc0, !PT ;  /* 0x0000001c371c7212 */ /* 0x000fe400078ec0ff */
[----:B------:R-:W-:-:S02]  /*4670*/  VOTE.ANY R55, PT, P6 ;  /* 0x0000000000377806 */ /* 0x000fc400030e0100 */
[----:B------:R-:W-:Y:S02]  /*4680*/  LOP3.LUT R28, R39, R28, RZ, 0xc0, !PT ;  /* 0x0000001c271c7212 */ /* 0x000fe400078ec0ff */
[----:B------:R-:W-:Y:S02]  /*4690*/  VOTE.ANY R39, PT, P0 ;  /* 0x0000000000277806 */ /* 0x000fe400000e0100 */
[----:B------:R-:W-:Y:S02]  /*46a0*/  @!P6 LOP3.LUT R55, RZ, R55, RZ, 0x33, !PT ;  /* 0x00000037ff37e212 */ /* 0x000fe400078e33ff */
        /* <DEDUP_REMOVED lines=8> */
[----:B------:R-:W-:-:S05]  /*4730*/  IMAD R43, R38, 0x4, R29 ;  /* 0x00000004262b7824 */ /* 0x000fca00078e021d */
[----:B------:R0:W3:Y:S02]  /*4740*/  ATOMS.ADD R60, [R43], R28 ;  /* 0x0000001c2b3c738c */ /* 0x0000e40000000000 */
.L_x_52:
[----:B------:R-:W-:Y:S05]  /*4750*/  BSYNC.RECONVERGENT B0 ;  /* 0x0000000000007941 */ /* 0x000fea0003800200 */
.L_x_51:
[----:B------:R-:W-:Y:S01]  /*4760*/  R2P PR, R40, 0x7f ;  /* 0x0000007f28007804 */ /* 0x000fe20000000000 */
[----:B---3--:R3:W4:Y:S01]  /*4770*/  SHFL.IDX PT, R39, R60, R39, 0x1f ;  /* 0x00001f273c277589 */ /* 0x00872200000e0000 */
[----:B------:R-:W-:Y:S01]  /*4780*/  SHF.R.U32.HI R58, RZ, UR5, R16 ;  /* 0x00000005ff3a7c19 */ /* 0x000fe20008011610 */
[----:B------:R-:W-:Y:S01]  /*4790*/  BSSY.RECONVERGENT B0, `(.L_x_53) ;  /* 0x0000022000007945 */ /* 0x000fe20003800200 */
[----:B------:R-:W-:Y:S02]  /*47a0*/  IMAD.MOV.U32 R64, RZ, RZ, RZ ;  /* 0x000000ffff407224 */ /* 0x000fe400078e00ff */
[----:B------:R-:W-:-:S07]  /*47b0*/  LOP3.LUT R58, R58, UR4, RZ, 0x30, !PT ;  /* 0x000000043a3a7c12 */ /* 0x000fce000f8e30ff */
[----:B------:R-:W-:Y:S02]  /*47c0*/  VOTE.ANY R38, PT, P0 ;  /* 0x0000000000267806 */ /* 0x000fe400000e0100 */
[----:B0-----:R-:W-:Y:S02]  /*47d0*/  VOTE.ANY R43, PT, P1 ;  /* 0x00000000002b7806 */ /* 0x001fe400008e0100 */
[----:B------:R-:W-:Y:S02]  /*47e0*/  @!P0 LOP3.LUT R38, RZ, R38, RZ, 0x33, !PT ;  /* 0x00000026ff268212 */ /* 0x000fe400078e33ff */
[----:B------:R-:W-:Y:S02]  /*47f0*/  @!P1 LOP3.LUT R43, RZ, R43, RZ, 0x33, !PT ;  /* 0x0000002bff2b9212 */ /* 0x000fe400078e33ff */
[----:B------:R-:W-:Y:S02]  /*4800*/  LOP3.LUT P0, RZ, R40, 0x80, RZ, 0xc0, !PT ;  /* 0x0000008028ff7812 */ /* 0x000fe4000780c0ff */
[----:B------:R-:W-:-:S02]  /*4810*/  LOP3.LUT R38, R43, R38, RZ, 0xc0, !PT ;  /* 0x000000262b267212 */ /* 0x000fc400078ec0ff */
[----:B------:R-:W-:-:S04]  /*4820*/  VOTE.ANY R43, PT, P2 ;  /* 0x00000000002b7806 */ /* 0x000fc800010e0100 */
[----:B------:R-:W-:-:S04]  /*4830*/  @!P2 LOP3.LUT R43, RZ, R43, RZ, 0x33, !PT ;  /* 0x0000002bff2ba212 */ /* 0x000fc800078e33ff */
[----:B------:R-:W-:Y:S02]  /*4840*/  LOP3.LUT R38, R43, R38, RZ, 0xc0, !PT ;  /* 0x000000262b267212 */ /* 0x000fe400078ec0ff */
        /* <DEDUP_REMOVED lines=14> */
[----:B------:R-:W-:-:S04]  /*4930*/  LOP3.LUT R55, R43, R38, RZ, 0xc0, !PT ;  /* 0x000000262b377212 */ /* 0x000fc800078ec0ff */
[----:B------:R-:W0:Y:S01]  /*4940*/  FLO.U32 R43, R55 ;  /* 0x00000037002b7300 */ /* 0x000e2200000e0000 */
[----:B------:R-:W-:-:S07]  /*4950*/  LOP3.LUT R38, R14, R55, RZ, 0xc0, !PT ;  /* 0x000000370e267212 */ /* 0x000fce00078ec0ff */
[----:B------:R-:W1:Y:S01]  /*4960*/  POPC R38, R38 ;  /* 0x0000002600267309 */ /* 0x000e620000000000 */
[----:B0-----:R-:W-:-:S13]  /*4970*/  ISETP.NE.AND P0, PT, R24, R43, PT ;  /* 0x0000002b1800720c */ /* 0x001fda0003f05270 */
[----:B-1-34-:R-:W-:Y:S05]  /*4980*/  @P0 BRA `(.L_x_54) ;  /* 0x0000000000080947 */ /* 0x01afea0003800000 */
[----:B------:R-:W-:-:S05]  /*4990*/  IMAD R55, R40, 0x4, R29 ;  /* 0x0000000428377824 */ /* 0x000fca00078e021d */
[----:B------:R0:W1:Y:S02]  /*49a0*/  ATOMS.ADD R64, [R55], R38 ;  /* 0x000000263740738c */ /* 0x0000640000000000 */
.L_x_54:
[----:B------:R-:W-:Y:S05]  /*49b0*/  BSYNC.RECONVERGENT B0 ;  /* 0x0000000000007941 */ /* 0x000fea0003800200 */
.L_x_53:
[----:B------:R-:W-:Y:S01]  /*49c0*/  R2P PR, R58, 0x7f ;  /* 0x0000007f3a007804 */ /* 0x000fe20000000000 */
[----:B-1----:R1:W3:Y:S01]  /*49d0*/  SHFL.IDX PT, R43, R64, R43, 0x1f ;  /* 0x00001f2b402b7589 */ /* 0x0022e200000e0000 */
        /* <DEDUP_REMOVED lines=30> */
[----:B------:R-:W4:Y:S01]  /*4bc0*/  POPC R40, R40 ;  /* 0x0000002800287309 */ /* 0x000f220000000000 */
[----:B0-----:R-:W-:-:S13]  /*4bd0*/  ISETP.NE.AND P0, PT, R24, R55, PT ;  /* 0x000000371800720c */ /* 0x001fda0003f05270 */
[----:B-1-34-:R-:W-:Y:S05]  /*4be0*/  @P0 BRA `(.L_x_56) ;  /* 0x0000000000080947 */ /* 0x01afea0003800000 */
[----:B------:R-:W-:-:S05]  /*4bf0*/  IMAD R59, R58, 0x4, R29 ;  /* 0x000000043a3b7824 */ /* 0x000fca00078e021d */
[----:B------:R0:W1:Y:S02]  /*4c00*/  ATOMS.ADD R62, [R59], R40 ;  /* 0x000000283b3e738c */ /* 0x0000640000000000 */
.L_x_56:
[----:B------:R-:W-:Y:S05]  /*4c10*/  BSYNC.RECONVERGENT B0 ;  /* 0x0000000000007941 */ /* 0x000fea0003800200 */
.L_x_55:
[----:B------:R-:W-:Y:S01]  /*4c20*/  R2P PR, R60, 0x7f ;  /* 0x0000007f3c007804 */ /* 0x000fe20000000000 */
[----:B--2---:R-:W-:Y:S01]  /*4c30*/  IMAD.IADD R44, R44, 0x1, R47 ;  /* 0x000000012c2c7824 */ /* 0x004fe200078e022f */
[----:B------:R-:W-:Y:S01]  /*4c40*/  BSSY.RECONVERGENT B0, `(.L_x_57) ;  /* 0x0000025000007945 */ /* 0x000fe20003800200 */
[----:B------:R-:W-:Y:S02]  /*4c50*/  IMAD.IADD R46, R46, 0x1, R49 ;  /* 0x000000012e2e7824 */ /* 0x000fe400078e0231 */
[----:B-1----:R1:W2:Y:S01]  /*4c60*/  SHFL.IDX PT, R49, R62, R55, 0x1f ;  /* 0x00001f373e317589 */ /* 0x0022a200000e0000 */
[----:B------:R-:W-:-:S07]  /*4c70*/  IMAD.MOV.U32 R64, RZ, RZ, RZ ;  /* 0x000000ffff407224 */ /* 0x000fce00078e00ff */
[----:B------:R-:W-:Y:S02]  /*4c80*/  VOTE.ANY R58, PT, P0 ;  /* 0x00000000003a7806 */ /* 0x000fe400000e0100 */
[----:B------:R-:W-:Y:S02]  /*4c90*/  VOTE.ANY R47, PT, P1 ;  /* 0x00000000002f7806 */ /* 0x000fe400008e0100 */
        /* <DEDUP_REMOVED lines=22> */
[----:B------:R-:W-:Y:S02]  /*4e00*/  SHF.R.U32.HI R58, RZ, UR5, R6 ;  /* 0x00000005ff3a7c19 */ /* 0x000fe40008011606 */
[----:B0-----:R-:W0:Y:S01]  /*4e10*/  FLO.U32 R59, R61 ;  /* 0x0000003d003b7300 */ /* 0x001e2200000e0000 */
[----:B------:R-:W-:Y:S02]  /*4e20*/  LOP3.LUT R47, R14, R61, RZ, 0xc0, !PT ;  /* 0x0000003d0e2f7212 */ /* 0x000fe400078ec0ff */
[----:B------:R-:W-:-:S05]  /*4e30*/  LOP3.LUT R58, R58, UR4, RZ, 0x30, !PT ;  /* 0x000000043a3a7c12 */ /* 0x000fca000f8e30ff */
[----:B------:R-:W3:Y:S01]  /*4e40*/  POPC R47, R47 ;  /* 0x0000002f002f7309 */ /* 0x000ee20000000000 */
[----:B0-----:R-:W-:-:S13]  /*4e50*/  ISETP.NE.AND P0, PT, R24, R59, PT ;  /* 0x0000003b1800720c */ /* 0x001fda0003f05270 */
[----:B-123--:R-:W-:Y:S05]  /*4e60*/  @P0 BRA `(.L_x_58) ;  /* 0x0000000000080947 */ /* 0x00efea0003800000 */
[----:B------:R-:W-:-:S05]  /*4e70*/  IMAD R60, R60, 0x4, R29 ;  /* 0x000000043c3c7824 */ /* 0x000fca00078e021d */
[----:B------:R0:W1:Y:S02]  /*4e80*/  ATOMS.ADD R64, [R60], R47 ;  /* 0x0000002f3c40738c */ /* 0x0000640000000000 */
.L_x_58:
[----:B------:R-:W-:Y:S05]  /*4e90*/  BSYNC.RECONVERGENT B0 ;  /* 0x0000000000007941 */ /* 0x000fea0003800200 */
.L_x_57:
[----:B------:R-:W-:Y:S01]  /*4ea0*/  R2P PR, R58, 0x7f ;  /* 0x0000007f3a007804 */ /* 0x000fe20000000000 */
[----:B------:R-:W-:Y:S01]  /*4eb0*/  IMAD.IADD R52, R51, 0x1, R52 ;  /* 0x0000000133347824 */ /* 0x000fe200078e0234 */
[----:B-1----:R1:W2:Y:S01]  /*4ec0*/  SHFL.IDX PT, R64, R64, R59, 0x1f ;  /* 0x00001f3b40407589 */ /* 0x0022a200000e0000 */
[----:B------:R-:W-:Y:S01]  /*4ed0*/  BSSY.RECONVERGENT B0, `(.L_x_59) ;  /* 0x0000024000007945 */ /* 0x000fe20003800200 */
[----:B------:R-:W-:Y:S02]  /*4ee0*/  IMAD.IADD R56, R53, 0x1, R56 ;  /* 0x0000000135387824 */ /* 0x000fe400078e0238 */
[----:B------:R-:W-:-:S07]  /*4ef0*/  IMAD.MOV.U32 R62, RZ, RZ, RZ ;  /* 0x000000ffff3e7224 */ /* 0x000fce00078e00ff */
        /* <DEDUP_REMOVED lines=25> */
[----:B------:R-:W0:Y:S01]  /*5090*/  FLO.U32 R55, R61 ;  /* 0x0000003d00377300 */ /* 0x000e2200000e0000 */
[----:B------:R-:W-:Y:S02]  /*50a0*/  LOP3.LUT R51, R14, R61, RZ, 0xc0, !PT ;  /* 0x0000003d0e337212 */ /* 0x000fe400078ec0ff */
[----:B------:R-:W-:-:S05]  /*50b0*/  LOP3.LUT R60, R60, UR4, RZ, 0x30, !PT ;  /* 0x000000043c3c7c12 */ /* 0x000fca000f8e30ff */
[----:B------:R-:W3:Y:S01]  /*50c0*/  POPC R51, R51 ;  /* 0x0000003300337309 */ /* 0x000ee20000000000 */
[----:B0-----:R-:W-:-:S13]  /*50d0*/  ISETP.NE.AND P0, PT, R24, R55, PT ;  /* 0x000000371800720c */ /* 0x001fda0003f05270 */
[----:B-123--:R-:W-:Y:S05]  /*50e0*/  @P0 BRA `(.L_x_60) ;  /* 0x0000000000080947 */ /* 0x00efea0003800000 */
[----:B------:R-:W-:-:S05]  /*50f0*/  IMAD R58, R58, 0x4, R29 ;  /* 0x000000043a3a7824 */ /* 0x000fca00078e021d */
[----:B------:R0:W1:Y:S02]  /*5100*/  ATOMS.ADD R62, [R58], R51 ;  /* 0x000000333a3e738c */ /* 0x0000640000000000 */
.L_x_60:
[----:B------:R-:W-:Y:S05]  /*5110*/  BSYNC.RECONVERGENT B0 ;  /* 0x0000000000007941 */ /* 0x000fea0003800200 */
.L_x_59:
[----:B------:R-:W-:Y:S01]  /*5120*/  R2P PR, R60, 0x7f ;  /* 0x0000007f3c007804 */ /* 0x000fe20000000000 */
[----:B------:R-:W-:Y:S01]  /*5130*/  IMAD.IADD R48, R48, 0x1, R45 ;  /* 0x0000000130307824 */ /* 0x000fe200078e022d */
[----:B-1----:R1:W2:Y:S01]  /*5140*/  SHFL.IDX PT, R62, R62, R55, 0x1f ;  /* 0x00001f373e3e7589 */ /* 0x0022a200000e0000 */
[----:B------:R-:W-:Y:S01]  /*5150*/  BSSY.RECONVERGENT B0, `(.L_x_61) ;  /* 0x0000024000007945 */ /* 0x000fe20003800200 */
[----:B------:R-:W-:-:S09]  /*5160*/  IMAD.MOV.U32 R66, RZ, RZ, RZ ;  /* 0x000000ffff427224 */ /* 0x000fd200078e00ff */
        /* <DEDUP_REMOVED lines=23> */
[----:B------:R-:W-:Y:S01]  /*52e0*/  LOP3.LUT R53, R58, R53, RZ, 0xc0, !PT ;  /* 0x000000353a357212 */ /* 0x000fe200078ec0ff */
[----:B------:R-:W-:Y:S01]  /*52f0*/  IMAD.IADD R58, R37, 0x1, R36 ;  /* 0x00000001253a7824 */ /* 0x000fe200078e0224 */
        /* <DEDUP_REMOVED lines=9> */
.L_x_62:
[----:B------:R-:W-:Y:S05]  /*5390*/  BSYNC.RECONVERGENT B0 ;  /* 0x0000000000007941 */ /* 0x000fea0003800200 */
.L_x_61:
[----:B------:R-:W-:Y:S01]  /*53a0*/  R2P PR, R36, 0x7f ;  /* 0x0000007f24007804 */ /* 0x000fe20000000000 */
[----:B------:R-:W-:Y:S01]  /*53b0*/  IMAD.IADD R34, R35, 0x1, R34 ;  /* 0x0000000123227824 */ /* 0x000fe200078e0222 */
[----:B------:R-:W-:Y:S01]  /*53c0*/  BSSY.RECONVERGENT B0, `(.L_x_63) ;  /* 0x0000022000007945 */ /* 0x000fe20003800200 */
[----:B------:R-:W-:-:S10]  /*53d0*/  IMAD.MOV.U32 R55, RZ, RZ, RZ ;  /* 0x000000ffff377224 */ /* 0x000fd400078e00ff */
        /* <DEDUP_REMOVED lines=24> */
[----:B-1----:R0:W1:Y:S02]  /*5560*/  SHFL.IDX PT, R60, R66, R45, 0x1f ;  /* 0x00001f2d423c7589 */ /* 0x00206400000e0000 */
[----:B------:R-:W2:Y:S01]  /*5570*/  FLO.U32 R59, R53 ;  /* 0x00000035003b7300 */ /* 0x000ea200000e0000 */
[----:B------:R-:W-:-:S07]  /*5580*/  LOP3.LUT R35, R14, R53, RZ, 0xc0, !PT ;  /* 0x000000350e237212 */ /* 0x000fce00078ec0ff */
[----:B------:R-:W3:Y:S01]  /*5590*/  POPC R35, R35 ;  /* 0x0000002300237309 */ /* 0x000ee20000000000 */
[----:B--2---:R-:W-:-:S13]  /*55a0*/  ISETP.NE.AND P0, PT, R24, R59, PT ;  /* 0x0000003b1800720c */ /* 0x004fda0003f05270 */
[----:B01-3--:R-:W-:Y:S05]  /*55b0*/  @P0 BRA `(.L_x_64) ;  /* 0x0000000000080947 */ /* 0x00bfea0003800000 */
[----:B------:R-:W-:-:S05]  /*55c0*/  IMAD R36, R36, 0x4, R29 ;  /* 0x0000000424247824 */ /* 0x000fca00078e021d */
[----:B------:R0:W1:Y:S02]  /*55d0*/  ATOMS.ADD R55, [R36], R35 ;  /* 0x000000232437738c */ /* 0x0000640000000000 */
.L_x_64:
[----:B------:R-:W-:Y:S05]  /*55e0*/  BSYNC.RECONVERGENT B0 ;  /* 0x0000000000007941 */ /* 0x000fea0003800200 */
.L_x_63:
[----:B------:R-:W-:Y:S01]  /*55f0*/  R2P PR, R26, 0x7f ;  /* 0x0000007f1a007804 */ /* 0x000fe20000000000 */
[----:B01----:R0:W1:Y:S01]  /*5600*/  SHFL.IDX PT, R36, R55, R59, 0x1f ;  /* 0x00001f3b37247589 */ /* 0x00306200000e0000 */
[----:B------:R-:W-:Y:S11]  /*5610*/  BSSY.RECONVERGENT B0, `(.L_x_65) ;  /* 0x0000021000007945 */ /* 0x000ff60003800200 */
[----:B------:R-:W-:-:S02]  /*5620*/  VOTE.ANY R45, PT, P0 ;  /* 0x00000000002d7806 */ /* 0x000fc400000e0100 */
[----:B------:R-:W-:Y:S02]  /*5630*/  VOTE.ANY R66, PT, P1 ;  /* 0x0000000000427806 */ /* 0x000fe400008e0100 */
[----:B------:R-:W-:Y:S02]  /*5640*/  @!P0 LOP3.LUT R45, RZ, R45, RZ, 0x33, !PT ;  /* 0x0000002dff2d8212 */ /* 0x000fe400078e33ff */
[----:B------:R-:W-:Y:S02]  /*5650*/  @!P1 LOP3.LUT R66, RZ, R66, RZ, 0x33, !PT ;  /* 0x00000042ff429212 */ /* 0x000fe400078e33ff */
[----:B------:R-:W-:Y:S02]  /*5660*/  LOP3.LUT P0, RZ, R26, 0x80, RZ, 0xc0, !PT ;  /* 0x000000801aff7812 */ /* 0x000fe4000780c0ff */
        /* <DEDUP_REMOVED lines=19> */
[----:B------:R-:W2:Y:S01]  /*57a0*/  FLO.U32 R53, R45 ;  /* 0x0000002d00357300 */ /* 0x000ea200000e0000 */
[----:B------:R-:W-:-:S07]  /*57b0*/  LOP3.LUT R14, R14, R45, RZ, 0xc0, !PT ;  /* 0x0000002d0e0e7212 */ /* 0x000fce00078ec0ff */
[----:B0-----:R0:W3:Y:S01]  /*57c0*/  POPC R55, R14 ;  /* 0x0000000e00377309 */ /* 0x0010e20000000000 */
[----:B--2---:R-:W-:Y:S01]  /*57d0*/  ISETP.NE.AND P0, PT, R24, R53, PT ;  /* 0x000000351800720c */ /* 0x004fe20003f05270 */
[----:B------:R-:W-:-:S12]  /*57e0*/  IMAD.MOV.U32 R24, RZ, RZ, RZ ;  /* 0x000000ffff187224 */ /* 0x000fd800078e00ff */
[----:B01-3--:R-:W-:Y:S05]  /*57f0*/  @P0 BRA `(.L_x_66) ;  /* 0x0000000000080947 */ /* 0x00bfea0003800000 */
[----:B------:R-:W-:-:S06]  /*5800*/  IMAD R24, R26, 0x4, R29 ;  /* 0x000000041a187824 */ /* 0x000fcc00078e021d */
[----:B------:R0:W1:Y:S02]  /*5810*/  ATOMS.ADD R24, [R24], R55 ;  /* 0x000000371818738c */ /* 0x0000640000000000 */
.L_x_66:
[----:B------:R-:W-:Y:S05]  /*5820*/  BSYNC.RECONVERGENT B0 ;  /* 0x0000000000007941 */ /* 0x000fea0003800200 */
.L_x_65:
[----:B------:R-:W-:Y:S01]  /*5830*/  BAR.SYNC.DEFER_BLOCKING 0x0 ;  /* 0x0000000000007b1d */ /* 0x000fe20000010000 */
[----:B------:R-:W-:Y:S01]  /*5840*/  IMAD.IADD R26, R40, 0x1, R49 ;  /* 0x00000001281a7824 */ /* 0x000fe200078e0231 */
[----:B------:R-:W-:Y:S01]  /*5850*/  ISETP.NE.AND P0, PT, R50, RZ, PT ;  /* 0x000000ff3200720c */ /* 0x000fe20003f05270 */
[----:B------:R-:W-:Y:S02]  /*5860*/  IMAD.IADD R28, R28, 0x1, R39 ;  /* 0x000000011c1c7824 */ /* 0x000fe400078e0227 */
[----:B------:R-:W-:Y:S01]  /*5870*/  IMAD R40, R44, 0x4, R7 ;  /* 0x000000042c287824 */ /* 0x000fe200078e0207 */
[----:B------:R-:W-:Y:S01]  /*5880*/  BSSY B1, `(.L_x_67) ;  /* 0x000005c000017945 */ /* 0x000fe20003800000 */
[----:B------:R-:W-:Y:S01]  /*5890*/  IMAD.IADD R14, R38, 0x1, R43 ;  /* 0x00000001260e7824 */ /* 0x000fe200078e022b */
[----:B-1----:R-:W1:Y:S01]  /*58a0*/  SHFL.IDX PT, R24, R24, R53, 0x1f ;  /* 0x00001f3518187589 */ /* 0x002e6200000e0000 */
[----:B------:R-:W-:Y:S02]  /*58b0*/  IMAD R39, R46, 0x4, R7 ;  /* 0x000000042e277824 */ /* 0x000fe400078e0207 */
[----:B------:R-:W-:-:S02]  /*58c0*/  IMAD.IADD R60, R37, 0x1, R60 ;  /* 0x00000001253c7824 */ /* 0x000fc400078e023c */
[--C-:B------:R-:W-:Y:S02]  /*58d0*/  IMAD R38, R52, 0x4, R7.reuse ;  /* 0x0000000434267824 */ /* 0x100fe400078e0207 */
[----:B------:R-:W-:Y:S02]  /*58e0*/  IMAD.IADD R32, R33, 0x1, R32 ;  /* 0x0000000121207824 */ /* 0x000fe400078e0220 */
[----:B------:R-:W-:Y:S02]  /*58f0*/  IMAD.IADD R44, R35, 0x1, R36 ;  /* 0x00000001232c7824 */ /* 0x000fe400078e0224 */
[--C-:B------:R-:W-:Y:S02]  /*5900*/  IMAD R37, R56, 0x4, R7.reuse ;  /* 0x0000000438257824 */ /* 0x100fe400078e0207 */
[----:B------:R-:W-:Y:S02]  /*5910*/  IMAD.IADD R30, R31, 0x1, R30 ;  /* 0x000000011f1e7824 */ /* 0x000fe400078e021e */
[--C-:B------:R-:W-:Y:S01]  /*5920*/  IMAD R36, R48, 0x4, R7.reuse ;  /* 0x0000000430247824 */ /* 0x100fe200078e0207 */
[----:B------:R2:W-:Y:S01]  /*5930*/  STS [R40+-0x4], R27 ;  /* 0xfffffc1b28007388 */ /* 0x0005e20000000800 */
[----:B------:R-:W-:-:S02]  /*5940*/  IMAD R35, R58, 0x4, R7 ;  /* 0x000000043a237824 */ /* 0x000fc400078e0207 */
[--C-:B------:R-:W-:Y:S01]  /*5950*/  IMAD R34, R34, 0x4, R7.reuse ;  /* 0x0000000422227824 */ /* 0x100fe200078e0207 */
[----:B------:R-:W-:Y:S01]  /*5960*/  STS [R39+-0x4], R22 ;  /* 0xfffffc1627007388 */ /* 0x000fe20000000800 */
[--C-:B------:R-:W-:Y:S02]  /*5970*/  IMAD R33, R32, 0x4, R7.reuse ;  /* 0x0000000420217824 */ /* 0x100fe400078e0207 */
[----:B------:R-:W-:Y:S01]  /*5980*/  IMAD.IADD R64, R47, 0x1, R64 ;  /* 0x000000012f407824 */ /* 0x000fe200078e0240 */
[----:B------:R-:W-:Y:S01]  /*5990*/  STS [R38+-0x4], R21 ;  /* 0xfffffc1526007388 */ /* 0x000fe20000000800 */
[--C-:B------:R-:W-:Y:S02]  /*59a0*/  IMAD R32, R30, 0x4, R7.reuse ;  /* 0x000000041e207824 */ /* 0x100fe400078e0207 */
[----:B------:R-:W-:Y:S01]  /*59b0*/  IMAD.IADD R62, R51, 0x1, R62 ;  /* 0x00000001333e7824 */ /* 0x000fe200078e023e */
[----:B------:R-:W-:Y:S01]  /*59c0*/  STS [R37+-0x4], R18 ;  /* 0xfffffc1225007388 */ /* 0x000fe20000000800 */
[----:B------:R-:W-:-:S02]  /*59d0*/  IMAD R31, R28, 0x4, R7 ;  /* 0x000000041c1f7824 */ /* 0x000fc400078e0207 */
[--C-:B------:R-:W-:Y:S01]  /*59e0*/  IMAD R30, R14, 0x4, R7.reuse ;  /* 0x000000040e1e7824 */ /* 0x100fe200078e0207 */
[----:B------:R-:W-:Y:S01]  /*59f0*/  STS [R36+-0x4], R23 ;  /* 0xfffffc1724007388 */ /* 0x000fe20000000800 */
[--C-:B------:R-:W-:Y:S02]  /*5a00*/  IMAD R29, R26, 0x4, R7.reuse ;  /* 0x000000041a1d7824 */ /* 0x100fe400078e0207 */
[----:B-1----:R-:W-:Y:S01]  /*5a10*/  IMAD.IADD R24, R55, 0x1, R24 ;  /* 0x0000000137187824 */ /* 0x002fe200078e0218 */
[----:B------:R-:W-:Y:S01]  /*5a20*/  STS [R35+-0x4], R20 ;  /* 0xfffffc1423007388 */ /* 0x000fe20000000800 */
[--C-:B------:R-:W-:Y:S02]  /*5a30*/  IMAD R28, R64, 0x4, R7.reuse ;  /* 0x00000004401c7824 */ /* 0x100fe400078e0207 */
[--C-:B--2---:R-:W-:Y:S01]  /*5a40*/  IMAD R27, R62, 0x4, R7.reuse ;  /* 0x000000043e1b7824 */ /* 0x104fe200078e0207 */
[----:B------:R1:W-:Y:S01]  /*5a50*/  STS [R34+-0x4], R25 ;  /* 0xfffffc1922007388 */ /* 0x0003e20000000800 */
[----:B------:R-:W-:-:S02]  /*5a60*/  IMAD R26, R60, 0x4, R7 ;  /* 0x000000043c1a7824 */ /* 0x000fc400078e0207 */
[--C-:B------:R-:W-:Y:S01]  /*5a70*/  IMAD R24, R24, 0x4, R7.reuse ;  /* 0x0000000418187824 */ /* 0x100fe200078e0207 */
[----:B------:R-:W-:Y:S04]  /*5a80*/  STS [R33+-0x4], R10 ;  /* 0xfffffc0a21007388 */ /* 0x000fe80000000800 */
[----:B------:R-:W-:Y:S01]  /*5a90*/  STS [R32+-0x4], R17 ;  /* 0xfffffc1120007388 */ /* 0x000fe20000000800 */
[----:B-1----:R-:W-:-:S03]  /*5aa0*/  IMAD R25, R44, 0x4, R7 ;  /* 0x000000042c197824 */ /* 0x002fc600078e0207 */
[----:B------:R-:W-:Y:S04]  /*5ab0*/  STS [R31+-0x4], R12 ;  /* 0xfffffc0c1f007388 */ /* 0x000fe80000000800 */
[----:B------:R1:W-:Y:S04]  /*5ac0*/  STS [R30+-0x4], R19 ;  /* 0xfffffc131e007388 */ /* 0x0003e80000000800 */
[----:B------:R2:W-:Y:S04]  /*5ad0*/  STS [R29+-0x4], R16 ;  /* 0xfffffc101d007388 */ /* 0x0005e80000000800 */
[----:B------:R2:W-:Y:S01]  /*5ae0*/  STS [R28+-0x4], R9 ;  /* 0xfffffc091c007388 */ /* 0x0005e20000000800 */
[----:B-1----:R-:W-:-:S03]  /*5af0*/  IMAD R19, R3, 0x8, R7 ;  /* 0x0000000803137824 */ /* 0x002fc600078e0207 */
[----:B------:R2:W-:Y:S04]  /*5b00*/  STS [R27+-0x4], R6 ;  /* 0xfffffc061b007388 */ /* 0x0005e80000000800 */
[----:B------:R2:W-:Y:S04]  /*5b10*/  STS [R26+-0x4], R11 ;  /* 0xfffffc0b1a007388 */ /* 0x0005e80000000800 */
[----:B------:R2:W-:Y:S04]  /*5b20*/  STS [R25+-0x4], R8 ;  /* 0xfffffc0819007388 */ /* 0x0005e80000000800 */
[----:B------:R2:W-:Y:S01]  /*5b30*/  STS [R24+-0x4], R13 ;  /* 0xfffffc0d18007388 */ /* 0x0005e20000000800 */
[----:B------:R-:W-:Y:S05]  /*5b40*/  @P0 BRA `(.L_x_68) ;  /* 0x0000000000bc0947 */ /* 0x000fea0003800000 */
[----:B------:R-:W1:Y:S02]  /*5b50*/  LDCU.64 UR8, c[0x0][0x398] ;  /* 0x00007300ff0877ac */ /* 0x000e640008000a00 */
[----:B-1----:R-:W-:-:S04]  /*5b60*/  LEA R10, P0, R3, UR8, 0x3 ;  /* 0x00000008030a7c11 */ /* 0x002fc8000f8018ff */
[----:B--2---:R-:W-:-:S05]  /*5b70*/  LEA.HI.X R11, R3, UR9, RZ, 0x3, P0 ;  /* 0x00000009030b7c11 */ /* 0x004fca00080f1cff */
[----:B------:R-:W2:Y:S01]  /*5b80*/  LDG.E.64 R8, desc[UR6][R10.64] ;  /* 0x000000060a087981 */ /* 0x000ea2000c1e1b00 */
[----:B------:R-:W-:Y:S02]  /*5b90*/  SHF.R.S32.HI R13, RZ, 0x1f, R15 ;  /* 0x0000001fff0d7819 */ /* 0x000fe4000001140f */
[----:B--2---:R-:W-:-:S05]  /*5ba0*/  IADD3 R8, P0, PT, -R15, R8, RZ ;  /* 0x000000080f087210 */ /* 0x004fca0007f1e1ff */
[----:B------:R-:W-:Y:S01]  /*5bb0*/  IMAD.X R9, R9, 0x1, ~R13, P0 ;  /* 0x0000000109097824 */ /* 0x000fe200000e0e0d */
[----:B------:R-:W-:Y:S01]  /*5bc0*/  ISETP.GE.AND P0, PT, R42, 0x1, PT ;  /* 0x000000012a00780c */ /* 0x000fe20003f06270 */
[----:B------:R-:W-:-:S03]  /*5bd0*/  IMAD.MOV.U32 R13, RZ, RZ, R0 ;  /* 0x000000ffff0d7224 */ /* 0x000fc600078e0000 */
[----:B------:R1:W-:Y:S09]  /*5be0*/  STS.64 [R19+0x6600], R8 ;  /* 0x0066000813007388 */ /* 0x0003f20000000a00 */
[----:B------:R-:W-:Y:S05]  /*5bf0*/  @!P0 BRA `(.L_x_69) ;  /* 0x00000000006c8947 */ /* 0x000fea0003800000 */
[----:B------:R-:W-:Y:S01]  /*5c00*/  BSSY B0, `(.L_x_70) ;  /* 0x0000019000007945 */ /* 0x000fe20003800000 */
[----:B------:R-:W-:Y:S02]  /*5c10*/  IMAD.MOV.U32 R6, RZ, RZ, -0x1 ;  /* 0xffffffffff067424 */ /* 0x000fe400078e00ff */
[----:B------:R-:W-:Y:S02]  /*5c20*/  IMAD.MOV.U32 R10, RZ, RZ, R42 ;  /* 0x000000ffff0a7224 */ /* 0x000fe400078e002a */
[----:B------:R-:W-:-:S07]  /*5c30*/  IMAD.MOV.U32 R13, RZ, RZ, R0 ;  /* 0x000000ffff0d7224 */ /* 0x000fce00078e0000 */
.L_x_74:
[----:B-1----:R-:W1:Y:S01]  /*5c40*/  LDC.64 R8, c[0x0][0x380] ;  /* 0x0000e000ff087b82 */ /* 0x002e620000000a00 */
[----:B------:R-:W-:Y:S01]  /*5c50*/  VIADD R17, R10, 0xffffffff ;  /* 0xffffffff0a117836 */ /* 0x000fe20000000000 */
[----:B------:R-:W-:Y:S03]  /*5c60*/  BSSY B2, `(.L_x_71) ;  /* 0x0000008000027945 */ /* 0x000fe60003800000 */
[----:B------:R-:W-:-:S04]  /*5c70*/  IMAD R11, R17, 0x100, R3 ;  /* 0x00000100110b7824 */ /* 0x000fc800078e0203 */
[----:B-1----:R-:W-:-:S07]  /*5c80*/  IMAD.WIDE R8, R11, 0x4, R8 ;  /* 0x000000040b087825 */ /* 0x002fce00078e0208 */
.L_x_72:
[----:B------:R-:W-:Y:S05]  /*5c90*/  YIELD ;  /* 0x0000000000007946 */ /* 0x000fea0003800000 */
[----:B------:R1:W-:Y:S06]  /*5ca0*/  MEMBAR.SC.CTA ;  /* 0x0000000000007992 */ /* 0x0003ec0000000000 */
[----:B-1----:R-:W2:Y:S02]  /*5cb0*/  LDG.E.STRONG.SYS R11, desc[UR6][R8.64] ;  /* 0x00000006080b7981 */ /* 0x002ea4000c1f5900 */
[----:B--2---:R-:W-:-:S13]  /*5cc0*/  ISETP.NE.AND P0, PT, R11, RZ, PT ;  /* 0x000000ff0b00720c */ /* 0x004fda0003f05270 */
[----:B------:R-:W-:Y:S05]  /*5cd0*/  @!P0 BRA `(.L_x_72) ;  /* 0xfffffffc00ec8947 */ /* 0x000fea000383ffff */
[----:B------:R-:W-:Y:S05]  /*5ce0*/  BSYNC B2 ;  /* 0x0000000000027941 */ /* 0x000fea0003800000 */
.L_x_71:
[----:B------:R-:W-:Y:S01]  /*5cf0*/  BSSY.RECONVERGENT B2, `(.L_x_73) ;  /* 0x0000006000027945 */ /* 0x000fe20003800200 */
[C---:B------:R-:W-:Y:S02]  /*5d00*/  ISETP.GT.AND P0, PT, R11.reuse, -0x1, PT ;  /* 0xffffffff0b00780c */ /* 0x040fe40003f04270 */
[----:B------:R-:W-:Y:S01]  /*5d10*/  LOP3.LUT R8, R11, 0x3fffffff, RZ, 0xc0, !PT ;  /* 0x3fffffff0b087812 */ /* 0x000fe200078ec0ff */
[----:B------:R-:W-:Y:S05]  /*5d20*/  WARPSYNC.EXCLUSIVE R6 ;  /* 0x0000000006007348 */ /* 0x000fea0003a00000 */
[----:B------:R-:W-:-:S05]  /*5d30*/  IMAD.IADD R13, R8, 0x1, R13 ;  /* 0x00000001080d7824 */ /* 0x000fca00078e020d */
[----:B------:R-:W-:-:S07]  /*5d40*/  VOTE.ANY R6, PT, P0 ;  /* 0x0000000000067806 */ /* 0x000fce00000e0100 */
[----:B------:R-:W-:Y:S05]  /*5d50*/  BSYNC.RECONVERGENT B2 ;  /* 0x0000000000027941 */ /* 0x000fea0003800200 */
.L_x_73:
[----:B------:R-:W-:Y:S01]  /*5d60*/  ISETP.GT.U32.AND P1, PT, R10, 0x1, PT ;  /* 0x000000010a00780c */ /* 0x000fe20003f24070 */
[----:B------:R-:W-:-:S12]  /*5d70*/  IMAD.MOV.U32 R10, RZ, RZ, R17 ;  /* 0x000000ffff0a7224 */ /* 0x000fd800078e0011 */
[----:B------:R-:W-:Y:S05]  /*5d80*/  @P0 BRA P1, `(.L_x_74) ;  /* 0xfffffffc00ac0947 */ /* 0x000fea000083ffff */
[----:B------:R-:W-:Y:S05]  /*5d90*/  BSYNC B0 ;  /* 0x0000000000007941 */ /* 0x000fea0003800000 */
.L_x_70:
[----:B------:R2:W3:Y:S02]  /*5da0*/  LDS.64 R8, [R19+0x6600] ;  /* 0x0066000013087984 */ /* 0x0004e40000000a00 */
.L_x_69:
[----:B------:R-:W4:Y:S01]  /*5db0*/  LDC.64 R10, c[0x0][0x380] ;  /* 0x0000e000ff0a7b82 */ /* 0x000f220000000a00 */
[C---:B------:R-:W-:Y:S01]  /*5dc0*/  IMAD.IADD R17, R13.reuse, 0x1, -R0 ;  /* 0x000000010d117824 */ /* 0x040fe200078e0a00 */
[----:B------:R-:W-:Y:S01]  /*5dd0*/  LOP3.LUT R13, R13, 0x80000000, RZ, 0xfc, !PT ;  /* 0x800000000d0d7812 */ /* 0x000fe200078efcff */
[----:B------:R-:W-:-:S03]  /*5de0*/  IMAD R21, R42, 0x100, R3 ;  /* 0x000001002a157824 */ /* 0x000fc600078e0203 */
[----:B-1-3--:R-:W-:-:S04]  /*5df0*/  IADD3 R8, P0, PT, R17, R8, RZ ;  /* 0x0000000811087210 */ /* 0x00afc80007f1e0ff */
[----:B------:R-:W-:-:S05]  /*5e00*/  LEA.HI.X.SX32 R9, R17, R9, 0x1, P0 ;  /* 0x0000000911097211 */ /* 0x000fca00000f0eff */
[----:B------:R1:W-:Y:S01]  /*5e10*/  STS.64 [R19+0x6600], R8 ;  /* 0x0066000813007388 */ /* 0x0003e20000000a00 */
[----:B----4-:R-:W-:-:S05]  /*5e20*/  IMAD.WIDE R10, R21, 0x4, R10 ;  /* 0x00000004150a7825 */ /* 0x010fca00078e020a */
[----:B------:R1:W-:Y:S02]  /*5e30*/  STG.E.STRONG.SYS desc[UR6][R10.64], R13 ;  /* 0x0000000d0a007986 */ /* 0x0003e4000c115906 */
.L_x_68:
[----:B------:R-:W-:Y:S05]  /*5e40*/  BSYNC B1 ;  /* 0x0000000000017941 */ /* 0x000fea0003800000 */
.L_x_67:
[----:B------:R-:W3:Y:S01]  /*5e50*/  LDC R23, c[0x0][0x3c0] ;  /* 0x0000f000ff177b82 */ /* 0x000ee20000000800 */
[----:B--2---:R-:W-:-:S07]  /*5e60*/  VIADD R6, R54, 0x1980 ;  /* 0x0000198036067836 */ /* 0x004fce0000000000 */
[----:B-1----:R-:W1:Y:S01]  /*5e70*/  LDC.64 R10, c[0x0][0x390] ;  /* 0x0000e400ff0a7b82 */ /* 0x002e620000000a00 */
[----:B---3--:R-:W-:Y:S02]  /*5e80*/  ISETP.GE.AND P0, PT, R6, R23, PT ;  /* 0x000000170600720c */ /* 0x008fe40003f06270 */
[----:B-1----:R-:W-:-:S04]  /*5e90*/  ISETP.EQ.U32.AND P1, PT, R10, RZ, PT ;  /* 0x000000ff0a00720c */ /* 0x002fc80003f22070 */
[----:B------:R-:W-:-:S04]  /*5ea0*/  ISETP.EQ.OR.EX P0, PT, R11, RZ, !P0, P1 ;  /* 0x000000ff0b00720c */ /* 0x000fc80004702710 */
[----:B------:R-:W-:-:S13]  /*5eb0*/  ISETP.GT.U32.OR P0, PT, R3, 0xff, P0 ;  /* 0x000000ff0300780c */ /* 0x000fda0000704470 */
[----:B------:R-:W-:Y:S05]  /*5ec0*/  @P0 BRA `(.L_x_75) ;  /* 0x0000000000200947 */ /* 0x000fea0003800000 */
[----:B------:R-:W1:Y:S01]  /*5ed0*/  LDS.64 R8, [R19+0x6600] ;  /* 0x0066000013087984 */ /* 0x000e620000000a00 */
[C---:B------:R-:W-:Y:S02]  /*5ee0*/  LEA R10, P2, R3.reuse, R10, 0x3 ;  /* 0x0000000a030a7211 */ /* 0x040fe400078418ff */
[--C-:B------:R-:W-:Y:S02]  /*5ef0*/  SHF.R.S32.HI R13, RZ, 0x1f, R0.reuse ;  /* 0x0000001fff0d7819 */ /* 0x100fe40000011400 */
[----:B------:R-:W-:Y:S02]  /*5f00*/  LEA.HI.X R11, R3, R11, RZ, 0x3, P2 ;  /* 0x0000000b030b7211 */ /* 0x000fe400010f1cff */
[----:B-1----:R-:W-:Y:S02]  /*5f10*/  IADD3 R8, P0, P1, R8, R15, R0 ;  /* 0x0000000f08087210 */ /* 0x002fe4000791e000 */
[----:B------:R-:W-:-:S04]  /*5f20*/  SHF.R.S32.HI R15, RZ, 0x1f, R15 ;  /* 0x0000001fff0f7819 */ /* 0x000fc8000001140f */
[----:B------:R-:W-:-:S05]  /*5f30*/  IADD3.X R9, PT, PT, R9, R15, R13, P0, P1 ;  /* 0x0000000f09097210 */ /* 0x000fca00007e240d */
[----:B------:R1:W-:Y:S02]  /*5f40*/  STG.E.64 desc[UR6][R10.64], R8 ;  /* 0x000000080a007986 */ /* 0x0003e4000c101b06 */
.L_x_75:
[----:B------:R-:W-:Y:S01]  /*5f50*/  ISETP.GT.AND P0, PT, R6, R23, PT ;  /* 0x000000170600720c */ /* 0x000fe20003f04270 */
[----:B------:R-:W-:Y:S05]  /*5f60*/  WARPSYNC.ALL ;  /* 0x0000000000007948 */ /* 0x000fea0003800000 */
[----:B------:R-:W-:Y:S01]  /*5f70*/  BAR.SYNC.DEFER_BLOCKING 0x0 ;  /* 0x0000000000007b1d */ /* 0x000fe20000010000 */
[----:B------:R-:W-:-:S06]  /*5f80*/  IMAD R22, R3, 0x4, R7 ;  /* 0x0000000403167824 */ /* 0x000fcc00078e0207 */
[----:B------:R-:W-:Y:S05]  /*5f90*/  @P0 BRA `(.L_x_76) ;  /* 0x0000000c003c0947 */ /* 0x000fea0003800000 */
[----:B------:R-:W2:Y:S01]  /*5fa0*/  LDS R0, [R22] ;  /* 0x0000000016007984 */ /* 0x000ea20000000800 */
[----:B------:R-:W2:Y:S01]  /*5fb0*/  LDCU UR5, c[0x0][0x3c4] ;  /* 0x00007880ff0577ac */ /* 0x000ea20008000800 */
[----:B------:R-:W3:Y:S01]  /*5fc0*/  LDCU.64 UR8, c[0x0][0x3a0] ;  /* 0x00007400ff0877ac */ /* 0x000ee20008000a00 */
[----:B--2---:R-:W-:Y:S02]  /*5fd0*/  SHF.R.U32.HI R6, RZ, UR5, R0 ;  /* 0x00000005ff067c19 */ /* 0x004fe40008011600 */
[----:B------:R-:W-:Y:S02]  /*5fe0*/  LOP3.LUT R15, R0, 0x80000000, RZ, 0x3c, !PT ;  /* 0x80000000000f7812 */ /* 0x000fe400078e3cff */
[----:B------:R-:W-:-:S05]  /*5ff0*/  LOP3.LUT R6, R6, UR4, RZ, 0x30, !PT ;  /* 0x0000000406067c12 */ /* 0x000fca000f8e30ff */
[----:B-1----:R-:W-:-:S06]  /*6000*/  IMAD R8, R6, 0x8, R7 ;  /* 0x0000000806087824 */ /* 0x002fcc00078e0207 */
[----:B------:R-:W1:Y:S02]  /*6010*/  LDS.64 R8, [R8+0x6600] ;  /* 0x0066000008087984 */ /* 0x000e640000000a00 */
[----:B-1----:R-:W-:-:S05]  /*6020*/  IADD3 R6, P1, PT, R8, R3, RZ ;  /* 0x0000000308067210 */ /* 0x002fca0007f3e0ff */
[----:B------:R-:W-:Y:S01]  /*6030*/  IMAD.X R9, RZ, RZ, R9, P1 ;  /* 0x000000ffff097224 */ /* 0x000fe200008e0609 */
[----:B---3--:R-:W-:-:S04]  /*6040*/  LEA R10, P1, R6, UR8, 0x2 ;  /* 0x00000008060a7c11 */ /* 0x008fc8000f8210ff */
[----:B------:R-:W-:-:S05]  /*6050*/  LEA.HI.X R11, R6, UR9, R9, 0x2, P1 ;  /* 0x00000009060b7c11 */ /* 0x000fca00088f1409 */
[----:B------:R-:W-:Y:S01]  /*6060*/  STG.E desc[UR6][R10.64], R15 ;  /* 0x0000000f0a007986 */ /* 0x000fe2000c101906 */
[----:B------:R-:W-:-:S03]  /*6070*/  NOP ;  /* 0x0000000000007918 */ /* 0x000fc60000000000 */
[----:B------:R-:W1:Y:S02]  /*6080*/  LDS R0, [R22+0x600] ;  /* 0x0006000016007984 */ /* 0x000e640000000800 */
[----:B-1----:R-:W-:Y:S02]  /*6090*/  SHF.R.U32.HI R6, RZ, UR5, R0 ;  /* 0x00000005ff067c19 */ /* 0x002fe40008011600 */
[----:B------:R-:W-:Y:S02]  /*60a0*/  LOP3.LUT R15, R0, 0x80000000, RZ, 0x3c, !PT ;  /* 0x80000000000f7812 */ /* 0x000fe400078e3cff */
[----:B------:R-:W-:-:S05]  /*60b0*/  LOP3.LUT R6, R6, UR4, RZ, 0x30, !PT ;  /* 0x0000000406067c12 */ /* 0x000fca000f8e30ff */
[----:B------:R-:W-:-:S06]  /*60c0*/  IMAD R8, R6, 0x8, R7 ;  /* 0x0000000806087824 */ /* 0x000fcc00078e0207 */
[----:B------:R-:W1:Y:S02]  /*60d0*/  LDS.64 R8, [R8+0x6600] ;  /* 0x0066000008087984 */ /* 0x000e640000000a00 */
[----:B-1----:R-:W-:-:S05]  /*60e0*/  IADD3 R6, P1, PT, R8, R3, RZ ;  /* 0x0000000308067210 */ /* 0x002fca0007f3e0ff */
[----:B------:R-:W-:Y:S01]  /*60f0*/  IMAD.X R9, RZ, RZ, R9, P1 ;  /* 0x000000ffff097224 */ /* 0x000fe200008e0609 */
[----:B------:R-:W-:-:S04]  /*6100*/  LEA R12, P1, R6, UR8, 0x2 ;  /* 0x00000008060c7c11 */ /* 0x000fc8000f8210ff */
        /* <DEDUP_REMOVED lines=163> */
[----:B------:R-:W-:-:S05]  /*6b40*/  IMAD R12, R6, 0x8, R7 ;  /* 0x00000008060c7824 */ /* 0x000fca00078e0207 */
        /* <DEDUP_REMOVED lines=17> */
[----:B------:R1:W-:Y:S01]  /*6c60*/  STG.E desc[UR6][R6.64+0x6000], R9 ;  /* 0x0060000906007986 */ /* 0x0003e2000c101906 */
[----:B------:R-:W-:Y:S01]  /*6c70*/  NOP ;  /* 0x0000000000007918 */ /* 0x000fe20000000000 */
[----:B------:R-:W-:Y:S05]  /*6c80*/  BRA `(.L_x_77) ;  /* 0x00000014000c7947 */ /* 0x000fea0003800000 */
.L_x_76:
[----:B-1----:R-:W-:Y:S01]  /*6c90*/  IMAD R9, R42, -0x1980, R23 ;  /* 0xffffe6802a097824 */ /* 0x002fe200078e0217 */
[----:B------:R-:W-:Y:S01]  /*6ca0*/  BSSY.RECONVERGENT B0, `(.L_x_78) ;  /* 0x000001b000007945 */ /* 0x000fe20003800200 */
[C---:B------:R-:W-:Y:S02]  /*6cb0*/  VIADD R0, R3.reuse, 0x180 ;  /* 0x0000018003007836 */ /* 0x040fe40000000000 */
[C---:B------:R-:W-:Y:S01]  /*6cc0*/  VIADD R6, R3.reuse, 0x300 ;  /* 0x0000030003067836 */ /* 0x040fe20000000000 */
[CC--:B------:R-:W-:Y:S01]  /*6cd0*/  ISETP.GE.AND P1, PT, R3.reuse, R9.reuse, PT ;  /* 0x000000090300720c */ /* 0x0c0fe20003f26270 */
[C---:B------:R-:W-:Y:S01]  /*6ce0*/  VIADD R8, R3.reuse, 0x480 ;  /* 0x0000048003087836 */ /* 0x040fe20000000000 */
[-C--:B------:R-:W-:Y:S01]  /*6cf0*/  ISETP.GE.AND P2, PT, R0, R9.reuse, PT ;  /* 0x000000090000720c */ /* 0x080fe20003f46270 */
[C---:B------:R-:W-:Y:S01]  /*6d00*/  VIADD R0, R3.reuse, 0x600 ;  /* 0x0000060003007836 */ /* 0x040fe20000000000 */
[-C--:B------:R-:W-:Y:S01]  /*6d10*/  ISETP.GE.AND P3, PT, R6, R9.reuse, PT ;  /* 0x000000090600720c */ /* 0x080fe20003f66270 */
[C---:B------:R-:W-:Y:S01]  /*6d20*/  VIADD R6, R3.reuse, 0x780 ;  /* 0x0000078003067836 */ /* 0x040fe20000000000 */
[-C--:B------:R-:W-:Y:S01]  /*6d30*/  ISETP.GE.AND P4, PT, R8, R9.reuse, PT ;  /* 0x000000090800720c */ /* 0x080fe20003f86270 */
[----:B------:R-:W-:Y:S01]  /*6d40*/  VIADD R8, R3, 0x900 ;  /* 0x0000090003087836 */ /* 0x000fe20000000000 */
[----:B------:R-:W-:-:S02]  /*6d50*/  ISETP.GE.AND P5, PT, R0, R9, PT ;  /* 0x000000090000720c */ /* 0x000fc40003fa6270 */
[----:B------:R-:W-:-:S03]  /*6d60*/  ISETP.GE.AND P6, PT, R6, R9, PT ;  /* 0x000000090600720c */ /* 0x000fc60003fc6270 */
[----:B------:R-:W-:Y:S10]  /*6d70*/  @P1 BRA `(.L_x_79) ;  /* 0x0000000000341947 */ /* 0x000ff40003800000 */
[----:B------:R-:W1:Y:S01]  /*6d80*/  LDS R0, [R22] ;  /* 0x0000000016007984 */ /* 0x000e620000000800 */
[----:B------:R-:W1:Y:S01]  /*6d90*/  LDCU UR5, c[0x0][0x3c4] ;  /* 0x00007880ff0577ac */ /* 0x000e620008000800 */
[----:B------:R-:W2:Y:S01]  /*6da0*/  LDCU.64 UR8, c[0x0][0x3a0] ;  /* 0x00007400ff0877ac */ /* 0x000ea20008000a00 */
[----:B-1----:R-:W-:Y:S02]  /*6db0*/  SHF.R.U32.HI R6, RZ, UR5, R0 ;  /* 0x00000005ff067c19 */ /* 0x002fe40008011600 */
[----:B------:R-:W-:Y:S02]  /*6dc0*/  LOP3.LUT R13, R0, 0x80000000, RZ, 0x3c, !PT ;  /* 0x80000000000d7812 */ /* 0x000fe400078e3cff */
[----:B------:R-:W-:-:S05]  /*6dd0*/  LOP3.LUT R6, R6, UR4, RZ, 0x30, !PT ;  /* 0x0000000406067c12 */ /* 0x000fca000f8e30ff */
[----:B------:R-:W-:-:S05]  /*6de0*/  IMAD R6, R6, 0x8, R7 ;  /* 0x0000000806067824 */ /* 0x000fca00078e0207 */
[----:B------:R-:W1:Y:S02]  /*6df0*/  LDS.64 R10, [R6+0x6600] ;  /* 0x00660000060a7984 */ /* 0x000e640000000a00 */
[----:B-1----:R-:W-:-:S05]  /*6e00*/  IADD3 R12, P1, PT, R10, R3, RZ ;  /* 0x000000030a0c7210 */ /* 0x002fca0007f3e0ff */
[----:B------:R-:W-:Y:S01]  /*6e10*/  IMAD.X R11, RZ, RZ, R11, P1 ;  /* 0x000000ffff0b7224 */ /* 0x000fe200008e060b */
[----:B--2---:R-:W-:-:S04]  /*6e20*/  LEA R10, P1, R12, UR8, 0x2 ;  /* 0x000000080c0a7c11 */ /* 0x004fc8000f8210ff */
[----:B------:R-:W-:-:S05]  /*6e30*/  LEA.HI.X R11, R12, UR9, R11, 0x2, P1 ;  /* 0x000000090c0b7c11 */ /* 0x000fca00088f140b */
[----:B------:R1:W-:Y:S04]  /*6e40*/  STG.E desc[UR6][R10.64], R13 ;  /* 0x0000000d0a007986 */ /* 0x0003e8000c101906 */
.L_x_79:
[----:B------:R-:W-:Y:S05]  /*6e50*/  BSYNC.RECONVERGENT B0 ;  /* 0x0000000000007941 */ /* 0x000fea0003800200 */
.L_x_78:
[----:B------:R-:W-:Y:S01]  /*6e60*/  NOP ;  /* 0x0000000000007918 */ /* 0x000fe20000000000 */
[----:B------:R-:W-:Y:S01]  /*6e70*/  BSSY.RECONVERGENT B0, `(.L_x_80) ;  /* 0x0000011000007945 */ /* 0x000fe20003800200 */
[----:B------:R-:W-:Y:S01]  /*6e80*/  ISETP.GE.AND P1, PT, R8, R9, PT ;  /* 0x000000090800720c */ /* 0x000fe20003f26270 */
[----:B------:R-:W-:Y:S02]  /*6e90*/  VIADD R8, R3, 0xa80 ;  /* 0x00000a8003087836 */ /* 0x000fe40000000000 */
[----:B------:R-:W-:Y:S10]  /*6ea0*/  @P2 BRA `(.L_x_81) ;  /* 0x0000000000342947 */ /* 0x000ff40003800000 */
[----:B------:R-:W2:Y:S01]  /*6eb0*/  LDS R0, [R22+0x600] ;  /* 0x0006000016007984 */ /* 0x000ea20000000800 */
[----:B------:R-:W2:Y:S01]  /*6ec0*/  LDCU UR5, c[0x0][0x3c4] ;  /* 0x00007880ff0577ac */ /* 0x000ea20008000800 */
[----:B------:R-:W3:Y:S01]  /*6ed0*/  LDCU.64 UR8, c[0x0][0x3a0] ;  /* 0x00007400ff0877ac */ /* 0x000ee20008000a00 */
[----:B--2---:R-:W-:Y:S02]  /*6ee0*/  SHF.R.U32.HI R6, RZ, UR5, R0 ;  /* 0x00000005ff067c19 */ /* 0x004fe40008011600 */
[----:B-1----:R-:W-:Y:S02]  /*6ef0*/  LOP3.LUT R13, R0, 0x80000000, RZ, 0x3c, !PT ;  /* 0x80000000000d7812 */ /* 0x002fe400078e3cff */
[----:B------:R-:W-:-:S05]  /*6f00*/  LOP3.LUT R6, R6, UR4, RZ, 0x30, !PT ;  /* 0x0000000406067c12 */ /* 0x000fca000f8e30ff */
[----:B------:R-:W-:-:S05]  /*6f10*/  IMAD R6, R6, 0x8, R7 ;  /* 0x0000000806067824 */ /* 0x000fca00078e0207 */
[----:B------:R-:W1:Y:S02]  /*6f20*/  LDS.64 R10, [R6+0x6600] ;  /* 0x00660000060a7984 */ /* 0x000e640000000a00 */
[----:B-1----:R-:W-:-:S05]  /*6f30*/  IADD3 R12, P2, PT, R10, R3, RZ ;  /* 0x000000030a0c7210 */ /* 0x002fca0007f5e0ff */
[----:B------:R-:W-:Y:S01]  /*6f40*/  IMAD.X R11, RZ, RZ, R11, P2 ;  /* 0x000000ffff0b7224 */ /* 0x000fe200010e060b */
[----:B---3--:R-:W-:-:S04]  /*6f50*/  LEA R10, P2, R12, UR8, 0x2 ;  /* 0x000000080c0a7c11 */ /* 0x008fc8000f8410ff */
[----:B------:R-:W-:-:S05]  /*6f60*/  LEA.HI.X R11, R12, UR9, R11, 0x2, P2 ;  /* 0x000000090c0b7c11 */ /* 0x000fca00090f140b */
[----:B------:R2:W-:Y:S04]  /*6f70*/  STG.E desc[UR6][R10.64+0x600], R13 ;  /* 0x0006000d0a007986 */ /* 0x0005e8000c101906 */
.L_x_81:
[----:B------:R-:W-:Y:S05]  /*6f80*/  BSYNC.RECONVERGENT B0 ;  /* 0x0000000000007941 */ /* 0x000fea0003800200 */
.L_x_80:
[----:B------:R-:W-:Y:S01]  /*6f90*/  NOP ;  /* 0x0000000000007918 */ /* 0x000fe20000000000 */
[----:B------:R-:W-:Y:S01]  /*6fa0*/  BSSY.RECONVERGENT B0, `(.L_x_82) ;  /* 0x0000011000007945 */ /* 0x000fe20003800200 */
[----:B------:R-:W-:Y:S02]  /*6fb0*/  ISETP.GE.AND P2, PT, R8, R9, PT ;  /* 0x000000090800720c */ /* 0x000fe40003f46270 */
[----:B------:R-:W-:Y:S01]  /*6fc0*/  LOP3.LUT R8, R3, 0xc00, RZ, 0xfc, !PT ;  /* 0x00000c0003087812 */ /* 0x000fe200078efcff */
[----:B------:R-:W-:Y:S10]  /*6fd0*/  @P3 BRA `(.L_x_83) ;  /* 0x0000000000343947 */ /* 0x000ff40003800000 */
[----:B------:R-:W3:Y:S01]  /*6fe0*/  LDS R0, [R22+0xc00] ;  /* 0x000c000016007984 */ /* 0x000ee20000000800 */
[----:B------:R-:W3:Y:S01]  /*6ff0*/  LDCU UR5, c[0x0][0x3c4] ;  /* 0x00007880ff0577ac */ /* 0x000ee20008000800 */
[----:B------:R-:W4:Y:S01]  /*7000*/  LDCU.64 UR8, c[0x0][0x3a0] ;  /* 0x00007400ff0877ac */ /* 0x000f220008000a00 */
[----:B---3--:R-:W-:Y:S02]  /*7010*/  SHF.R.U32.HI R6, RZ, UR5, R0 ;  /* 0x00000005ff067c19 */ /* 0x008fe40008011600 */
[----:B-12---:R-:W-:Y:S02]  /*7020*/  LOP3.LUT R13, R0, 0x80000000, RZ, 0x3c, !PT ;  /* 0x80000000000d7812 */ /* 0x006fe400078e3cff */
[----:B------:R-:W-:-:S05]  /*7030*/  LOP3.LUT R6, R6, UR4, RZ, 0x30, !PT ;  /* 0x0000000406067c12 */ /* 0x000fca000f8e30ff */
[----:B------:R-:W-:-:S05]  /*7040*/  IMAD R6, R6, 0x8, R7 ;  /* 0x0000000806067824 */ /* 0x000fca00078e0207 */
[----:B------:R-:W1:Y:S02]  /*7050*/  LDS.64 R10, [R6+0x6600] ;  /* 0x00660000060a7984 */ /* 0x000e640000000a00 */
[----:B-1----:R-:W-:-:S05]  /*7060*/  IADD3 R12, P3, PT, R10, R3, RZ ;  /* 0x000000030a0c7210 */ /* 0x002fca0007f7e0ff */
[----:B------:R-:W-:Y:S01]  /*7070*/  IMAD.X R11, RZ, RZ, R11, P3 ;  /* 0x000000ffff0b7224 */ /* 0x000fe200018e060b */
[----:B----4-:R-:W-:-:S04]  /*7080*/  LEA R10, P3, R12, UR8, 0x2 ;  /* 0x000000080c0a7c11 */ /* 0x010fc8000f8610ff */
[----:B------:R-:W-:-:S05]  /*7090*/  LEA.HI.X R11, R12, UR9, R11, 0x2, P3 ;  /* 0x000000090c0b7c11 */ /* 0x000fca00098f140b */
[----:B------:R3:W-:Y:S04]  /*70a0*/  STG.E desc[UR6][R10.64+0xc00], R13 ;  /* 0x000c000d0a007986 */ /* 0x0007e8000c101906 */
.L_x_83:
[----:B------:R-:W-:Y:S05]  /*70b0*/  BSYNC.RECONVERGENT B0 ;  /* 0x0000000000007941 */ /* 0x000fea0003800200 */
.L_x_82:
[----:B------:R-:W-:Y:S01]  /*70c0*/  NOP ;  /* 0x0000000000007918 */ /* 0x000fe20000000000 */
[----:B------:R-:W-:Y:S01]  /*70d0*/  BSSY.RECONVERGENT B0, `(.L_x_84) ;  /* 0x0000011000007945 */ /* 0x000fe20003800200 */
[----:B------:R-:W-:Y:S01]  /*70e0*/  ISETP.GE.AND P3, PT, R8, R9, PT ;  /* 0x000000090800720c */ /* 0x000fe20003f66270 */
[----:B------:R-:W-:Y:S02]  /*70f0*/  VIADD R8, R3, 0xd80 ;  /* 0x00000d8003087836 */ /* 0x000fe40000000000 */
[----:B------:R-:W-:Y:S10]  /*7100*/  @P4 BRA `(.L_x_85) ;  /* 0x0000000000344947 */ /* 0x000ff40003800000 */
[----:B------:R-:W4:Y:S01]  /*7110*/  LDS R0, [R22+0x1200] ;  /* 0x0012000016007984 */ /* 0x000f220000000800 */
[----:B------:R-:W4:Y:S01]  /*7120*/  LDCU UR5, c[0x0][0x3c4] ;  /* 0x00007880ff0577ac */ /* 0x000f220008000800 */
[----:B------:R-:W5:Y:S01]  /*7130*/  LDCU.64 UR8, c[0x0][0x3a0] ;  /* 0x00007400ff0877ac */ /* 0x000f620008000a00 */
[----:B----4-:R-:W-:Y:S02]  /*7140*/  SHF.R.U32.HI R6, RZ, UR5, R0 ;  /* 0x00000005ff067c19 */ /* 0x010fe40008011600 */
[----:B-123--:R-:W-:Y:S02]  /*7150*/  LOP3.LUT R13, R0, 0x80000000, RZ, 0x3c, !PT ;  /* 0x80000000000d7812 */ /* 0x00efe400078e3cff */
[----:B------:R-:W-:-:S05]  /*7160*/  LOP3.LUT R6, R6, UR4, RZ, 0x30, !PT ;  /* 0x0000000406067c12 */ /* 0x000fca000f8e30ff */
[----:B------:R-:W-:-:S05]  /*7170*/  IMAD R6, R6, 0x8, R7 ;  /* 0x0000000806067824 */ /* 0x000fca00078e0207 */
[----:B------:R-:W1:Y:S02]  /*7180*/  LDS.64 R10, [R6+0x6600] ;  /* 0x00660000060a7984 */ /* 0x000e640000000a00 */
[----:B-1----:R-:W-:-:S05]  /*7190*/  IADD3 R12, P4, PT, R10, R3, RZ ;  /* 0x000000030a0c7210 */ /* 0x002fca0007f9e0ff */
[----:B------:R-:W-:Y:S01]  /*71a0*/  IMAD.X R11, RZ, RZ, R11, P4 ;  /* 0x000000ffff0b7224 */ /* 0x000fe200020e060b */
[----:B-----5:R-:W-:-:S04]  /*71b0*/  LEA R10, P4, R12, UR8, 0x2 ;  /* 0x000000080c0a7c11 */ /* 0x020fc8000f8810ff */
[----:B------:R-:W-:-:S05]  /*71c0*/  LEA.HI.X R11, R12, UR9, R11, 0x2, P4 ;  /* 0x000000090c0b7c11 */ /* 0x000fca000a0f140b */
[----:B------:R4:W-:Y:S04]  /*71d0*/  STG.E desc[UR6][R10.64+0x1200], R13 ;  /* 0x0012000d0a007986 */ /* 0x0009e8000c101906 */
.L_x_85:
[----:B------:R-:W-:Y:S05]  /*71e0*/  BSYNC.RECONVERGENT B0 ;  /* 0x0000000000007941 */ /* 0x000fea0003800200 */
.L_x_84:
[----:B------:R-:W-:Y:S01]  /*71f0*/  NOP ;  /* 0x0000000000007918 */ /* 0x000fe20000000000 */
[----:B------:R-:W-:Y:S01]  /*7200*/  BSSY.RECONVERGENT B0, `(.L_x_86) ;  /* 0x0000011000007945 */ /* 0x000fe20003800200 */
[----:B------:R-:W-:Y:S01]  /*7210*/  ISETP.GE.AND P4, PT, R8, R9, PT ;  /* 0x000000090800720c */ /* 0x000fe20003f86270 */
[----:B------:R-:W-:Y:S02]  /*7220*/  VIADD R8, R3, 0xf00 ;  /* 0x00000f0003087836 */ /* 0x000fe40000000000 */
[----:B------:R-:W-:Y:S10]  /*7230*/  @P5 BRA `(.L_x_87) ;  /* 0x0000000000345947 */ /* 0x000ff40003800000 */
[----:B------:R-:W5:Y:S01]  /*7240*/  LDS R0, [R22+0x1800] ;  /* 0x0018000016007984 */ /* 0x000f620000000800 */
[----:B------:R-:W5:Y:S01]  /*7250*/  LDCU UR5, c[0x0][0x3c4] ;  /* 0x00007880ff0577ac */ /* 0x000f620008000800 */
[----:B------:R-:W0:Y:S01]  /*7260*/  LDCU.64 UR8, c[0x0][0x3a0] ;  /* 0x00007400ff0877ac */ /* 0x000e220008000a00 */
[----:B-----5:R-:W-:Y:S02]  /*7270*/  SHF.R.U32.HI R6, RZ, UR5, R0 ;  /* 0x00000005ff067c19 */ /* 0x020fe40008011600 */
[----:B-1234-:R-:W-:Y:S02]  /*7280*/  LOP3.LUT R13, R0, 0x80000000, RZ, 0x3c, !PT ;  /* 0x80000000000d7812 */ /* 0x01efe400078e3cff */
[----:B------:R-:W-:-:S05]  /*7290*/  LOP3.LUT R6, R6, UR4, RZ, 0x30, !PT ;  /* 0x0000000406067c12 */ /* 0x000fca000f8e30ff */
[----:B------:R-:W-:-:S05]  /*72a0*/  IMAD R6, R6, 0x8, R7 ;  /* 0x0000000806067824 */ /* 0x000fca00078e0207 */
[----:B------:R-:W1:Y:S02]  /*72b0*/  LDS.64 R10, [R6+0x6600] ;  /* 0x00660000060a7984 */ /* 0x000e640000000a00 */
[----:B-1----:R-:W-:-:S05]  /*72c0*/  IADD3 R12, P5, PT, R10, R3, RZ ;  /* 0x000000030a0c7210 */ /* 0x002fca0007fbe0ff */
[----:B------:R-:W-:Y:S01]  /*72d0*/  IMAD.X R11, RZ, RZ, R11, P5 ;  /* 0x000000ffff0b7224 */ /* 0x000fe200028e060b */
[----:B0-----:R-:W-:-:S04]  /*72e0*/  LEA R10, P5, R12, UR8, 0x2 ;  /* 0x000000080c0a7c11 */ /* 0x001fc8000f8a10ff */
[----:B------:R-:W-:-:S05]  /*72f0*/  LEA.HI.X R11, R12, UR9, R11, 0x2, P5 ;  /* 0x000000090c0b7c11 */ /* 0x000fca000a8f140b */
[----:B------:R0:W-:Y:S04]  /*7300*/  STG.E desc[UR6][R10.64+0x1800], R13 ;  /* 0x0018000d0a007986 */ /* 0x0001e8000c101906 */
.L_x_87:
[----:B------:R-:W-:Y:S05]  /*7310*/  BSYNC.RECONVERGENT B0 ;  /* 0x0000000000007941 */ /* 0x000fea0003800200 */
.L_x_86:
        /* <DEDUP_REMOVED lines=9> */
[----:B01234-:R-:W-:Y:S02]  /*73b0*/  LOP3.LUT R13, R0, 0x80000000, RZ, 0x3c, !PT ;  /* 0x80000000000d7812 */ /* 0x01ffe400078e3cff */
[----:B------:R-:W-:-:S05]  /*73c0*/  LOP3.LUT R6, R6, UR4, RZ, 0x30, !PT ;  /* 0x0000000406067c12 */ /* 0x000fca000f8e30ff */
[----:B------:R-:W-:-:S05]  /*73d0*/  IMAD R6, R6, 0x8, R7 ;  /* 0x0000000806067824 */ /* 0x000fca00078e0207 */
[----:B------:R-:W0:Y:S02]  /*73e0*/  LDS.64 R10, [R6+0x6600] ;  /* 0x00660000060a7984 */ /* 0x000e240000000a00 */
[----:B0-----:R-:W-:-:S05]  /*73f0*/  IADD3 R12, P6, PT, R10, R3, RZ ;  /* 0x000000030a0c7210 */ /* 0x001fca0007fde0ff */
[----:B------:R-:W-:Y:S01]  /*7400*/  IMAD.X R11, RZ, RZ, R11, P6 ;  /* 0x000000ffff0b7224 */ /* 0x000fe200030e060b */
[----:B------:R-:W-:-:S04]  /*7410*/  LEA R10, P6, R12, UR8, 0x2 ;  /* 0x000000080c0a7c11 */ /* 0x000fc8000f8c10ff */
[----:B------:R-:W-:-:S05]  /*7420*/  LEA.HI.X R11, R12, UR9, R11, 0x2, P6 ;  /* 0x000000090c0b7c11 */ /* 0x000fca000b0f140b */
[----:B------:R0:W-:Y:S04]  /*7430*/  STG.E desc[UR6][R10.64+0x1e00], R13 ;  /* 0x001e000d0a007986 */ /* 0x0001e8000c101906 */
.L_x_89:
[----:B------:R-:W-:Y:S05]  /*7440*/  BSYNC.RECONVERGENT B0 ;  /* 0x0000000000007941 */ /* 0x000fea0003800200 */
.L_x_88:
        /* <DEDUP_REMOVED lines=18> */
.L_x_91:
[----:B------:R-:W-:Y:S05]  /*7570*/  BSYNC.RECONVERGENT B0 ;  /* 0x0000000000007941 */ /* 0x000fea0003800200 */
.L_x_90:
        /* <DEDUP_REMOVED lines=18> */
.L_x_93:
[----:B------:R-:W-:Y:S05]  /*76a0*/  BSYNC.RECONVERGENT B0 ;  /* 0x0000000000007941 */ /* 0x000fea0003800200 */
.L_x_92:
        /* <DEDUP_REMOVED lines=18> */
.L_x_95:
[----:B------:R-:W-:Y:S05]  /*77d0*/  BSYNC.RECONVERGENT B0 ;  /* 0x0000000000007941 */ /* 0x000fea0003800200 */
.L_x_94:
        /* <DEDUP_REMOVED lines=18> */
.L_x_97:
[----:B------:R-:W-:Y:S05]  /*7900*/  BSYNC.RECONVERGENT B0 ;  /* 0x0000000000007941 */ /* 0x000fea0003800200 */
.L_x_96:
[----:B------:R-:W-:Y:S01]  /*7910*/  NOP ;  /* 0x0000000000007918 */ /* 0x000fe20000000000 */
[----:B------:R-:W-:Y:S01]  /*7920*/  BSSY.RECONVERGENT B0, `(.L_x_98) ;  /* 0x0000011000007945 */ /* 0x000fe20003800200 */
[----:B------:R-:W-:Y:S02]  /*7930*/  ISETP.GE.AND P4, PT, R8, R9, PT ;  /* 0x000000090800720c */ /* 0x000fe40003f86270 */
[----:B------:R-:W-:Y:S01]  /*7940*/  LOP3.LUT R8, R3, 0x1800, RZ, 0xfc, !PT ;  /* 0x0000180003087812 */ /* 0x000fe200078efcff */
        /* <DEDUP_REMOVED lines=14> */
.L_x_99:
[----:B------:R-:W-:Y:S05]  /*7a30*/  BSYNC.RECONVERGENT B0 ;  /* 0x0000000000007941 */ /* 0x000fea0003800200 */
.L_x_98:
[----:B------:R-:W-:Y:S01]  /*7a40*/  NOP ;  /* 0x0000000000007918 */ /* 0x000fe20000000000 */
[----:B------:R-:W-:Y:S01]  /*7a50*/  BSSY.RECONVERGENT B0, `(.L_x_100) ;  /* 0x0000010000007945 */ /* 0x000fe20003800200 */
[----:B------:R-:W-:-:S03]  /*7a60*/  ISETP.GE.AND P5, PT, R8, R9, PT ;  /* 0x000000090800720c */ /* 0x000fc60003fa6270 */
        /* <DEDUP_REMOVED lines=14> */
.L_x_101:
[----:B------:R-:W-:Y:S05]  /*7b50*/  BSYNC.RECONVERGENT B0 ;  /* 0x0000000000007941 */ /* 0x000fea0003800200 */
.L_x_100:
[----:B------:R-:W-:Y:S01]  /*7b60*/  NOP ;  /* 0x0000000000007918 */ /* 0x000fe20000000000 */
[----:B------:R-:W-:Y:S04]  /*7b70*/  BSSY.RECONVERGENT B0, `(.L_x_102) ;  /* 0x000000f000007945 */ /* 0x000fe80003800200 */
[----:B------:R-:W-:Y:S05]  /*7b80*/  @P1 BRA `(.L_x_103) ;  /* 0x0000000000341947 */ /* 0x000fea0003800000 */
        /* <DEDUP_REMOVED lines=13> */
.L_x_103:
[----:B------:R-:W-:Y:S05]  /*7c60*/  BSYNC.RECONVERGENT B0 ;  /* 0x0000000000007941 */ /* 0x000fea0003800200 */
.L_x_102:
        /* <DEDUP_REMOVED lines=16> */
.L_x_105:
[----:B------:R-:W-:Y:S05]  /*7d70*/  BSYNC.RECONVERGENT B0 ;  /* 0x0000000000007941 */ /* 0x000fea0003800200 */
.L_x_104:
        /* <DEDUP_REMOVED lines=16> */
.L_x_107:
[----:B------:R-:W-:Y:S05]  /*7e80*/  BSYNC.RECONVERGENT B0 ;  /* 0x0000000000007941 */ /* 0x000fea0003800200 */
.L_x_106:
        /* <DEDUP_REMOVED lines=16> */
.L_x_109:
[----:B------:R-:W-:Y:S05]  /*7f90*/  BSYNC.RECONVERGENT B0 ;  /* 0x0000000000007941 */ /* 0x000fea0003800200 */
.L_x_108:
[----:B------:R-:W-:Y:S01]  /*7fa0*/  NOP ;  /* 0x0000000000007918 */ /* 0x000fe20000000000 */
[----:B------:R-:W-:Y:S04]  /*7fb0*/  BSSY.RECONVERGENT B0, `(.L_x_110) ;  /* 0x000000f000007945 */ /* 0x000fe80003800200 */
[----:B------:R-:W-:Y:S05]  /*7fc0*/  @P5 BRA `(.L_x_111) ;  /* 0x0000000000345947 */ /* 0x000fea0003800000 */
[----:B------:R-:W5:Y:S01]  /*7fd0*/  LDS R0, [R22+0x6000] ;  /* 0x0060000016007984 */ /* 0x000f620000000800 */
[----:B------:R-:W5:Y:S01]  /*7fe0*/  LDCU UR5, c[0x0][0x3c4] ;  /* 0x00007880ff0577ac */ /* 0x000f620008000800 */
[----:B------:R-:W1:Y:S01]  /*7ff0*/  LDCU.64 UR8, c[0x0][0x3a0] ;  /* 0x00007400ff0877ac */ /* 0x000e620008000a00 */
[----:B-----5:R-:W-:-:S04]  /*8000*/  SHF.R.U32.HI R6, RZ, UR5, R0 ;  /* 0x00000005ff067c19 */ /* 0x020fc80008011600 */
[----:B------:R-:W-:-:S05]  /*8010*/  LOP3.LUT R6, R6, UR4, RZ, 0x30, !PT ;  /* 0x0000000406067c12 */ /* 0x000fca000f8e30ff */
[----:B0-----:R-:W-:-:S05]  /*8020*/  IMAD R8, R6, 0x8, R7 ;  /* 0x0000000806087824 */ /* 0x001fca00078e0207 */
[----:B------:R-:W0:Y:S02]  /*8030*/  LDS.64 R6, [R8+0x6600] ;  /* 0x0066000008067984 */ /* 0x000e240000000a00 */
[----:B0-----:R-:W-:-:S05]  /*8040*/  IADD3 R9, P1, PT, R6, R3, RZ ;  /* 0x0000000306097210 */ /* 0x001fca0007f3e0ff */
[----:B-1234-:R-:W-:Y:S01]  /*8050*/  IMAD.X R10, RZ, RZ, R7, P1 ;  /* 0x000000ffff0a7224 */ /* 0x01efe200008e0607 */
[----:B------:R-:W-:-:S04]  /*8060*/  LEA R6, P1, R9, UR8, 0x2 ;  /* 0x0000000809067c11 */ /* 0x000fc8000f8210ff */
[----:B------:R-:W-:Y:S02]  /*8070*/  LEA.HI.X R7, R9, UR9, R10, 0x2, P1 ;  /* 0x0000000909077c11 */ /* 0x000fe400088f140a */
[----:B------:R-:W-:-:S05]  /*8080*/  LOP3.LUT R9, R0, 0x80000000, RZ, 0x3c, !PT ;  /* 0x8000000000097812 */ /* 0x000fca00078e3cff */
[----:B------:R0:W-:Y:S02]  /*8090*/  STG.E desc[UR6][R6.64+0x6000], R9 ;  /* 0x0060000906007986 */ /* 0x0001e4000c101906 */
.L_x_111:
[----:B------:R-:W-:Y:S05]  /*80a0*/  BSYNC.RECONVERGENT B0 ;  /* 0x0000000000007941 */ /* 0x000fea0003800200 */
.L_x_110:
[----:B------:R-:W-:Y:S01]  /*80b0*/  NOP ;  /* 0x0000000000007918 */ /* 0x000fe20000000000 */
.L_x_77:
[----:B------:R-:W5:Y:S01]  /*80c0*/  LDS R0, [R22] ;  /* 0x0000000016007984 */ /* 0x000f620000000800 */
[----:B------:R-:W5:Y:S03]  /*80d0*/  LDCU UR5, c[0x0][0x3c4] ;  /* 0x00007880ff0577ac */ /* 0x000f660008000800 */
[----:B01----:R-:W0:Y:S04]  /*80e0*/  LDS R6, [R22+0x600] ;  /* 0x0006000016067984 */ /* 0x003e280000000800 */
[----:B------:R-:W1:Y:S04]  /*80f0*/  LDS R7, [R22+0xc00] ;  /* 0x000c000016077984 */ /* 0x000e680000000800 */
[----:B------:R-:W1:Y:S04]  /*8100*/  LDS R8, [R22+0x1200] ;  /* 0x0012000016087984 */ /* 0x000e680000000800 */
[----:B------:R-:W1:Y:S04]  /*8110*/  LDS R9, [R22+0x1800] ;  /* 0x0018000016097984 */ /* 0x000e680000000800 */
[----:B--234-:R-:W2:Y:S04]  /*8120*/  LDS R10, [R22+0x1e00] ;  /* 0x001e0000160a7984 */ /* 0x01cea80000000800 */
[----:B------:R-:W3:Y:S04]  /*8130*/  LDS R11, [R22+0x2400] ;  /* 0x00240000160b7984 */ /* 0x000ee80000000800 */
[----:B------:R-:W4:Y:S04]  /*8140*/  LDS R12, [R22+0x2a00] ;  /* 0x002a0000160c7984 */ /* 0x000f280000000800 */
[----:B------:R-:W4:Y:S04]  /*8150*/  LDS R13, [R22+0x3000] ;  /* 0x00300000160d7984 */ /* 0x000f280000000800 */
[----:B------:R-:W4:Y:S04]  /*8160*/  LDS R14, [R22+0x3600] ;  /* 0x00360000160e7984 */ /* 0x000f280000000800 */
[----:B------:R-:W4:Y:S01]  /*8170*/  LDS R15, [R22+0x3c00] ;  /* 0x003c0000160f7984 */ /* 0x000f220000000800 */
[----:B-----5:R-:W-:-:S03]  /*8180*/  SHF.R.U32.HI R0, RZ, UR5, R0 ;  /* 0x00000005ff007c19 */ /* 0x020fc60008011600 */
[----:B------:R-:W5:Y:S01]  /*8190*/  LDS R16, [R22+0x4200] ;  /* 0x0042000016107984 */ /* 0x000f620000000800 */
[----:B0-----:R-:W-:-:S03]  /*81a0*/  SHF.R.U32.HI R6, RZ, UR5, R6 ;  /* 0x00000005ff067c19 */ /* 0x001fc60008011606 */
[----:B------:R-:W0:Y:S01]  /*81b0*/  LDS R17, [R22+0x4800] ;  /* 0x0048000016117984 */ /* 0x000e220000000800 */
[----:B-1----:R-:W-:-:S03]  /*81c0*/  SHF.R.U32.HI R7, RZ, UR5, R7 ;  /* 0x00000005ff077c19 */ /* 0x002fc60008011607 */
[----:B------:R-:W1:Y:S01]  /*81d0*/  LDS R18, [R22+0x4e00] ;  /* 0x004e000016127984 */ /* 0x000e620000000800 */
[----:B------:R-:W-:-:S03]  /*81e0*/  SHF.R.U32.HI R8, RZ, UR5, R8 ;  /* 0x00000005ff087c19 */ /* 0x000fc60008011608 */
[----:B------:R-:W1:Y:S01]  /*81f0*/  LDS R19, [R22+0x5400] ;  /* 0x0054000016137984 */ /* 0x000e620000000800 */
[----:B------:R-:W-:-:S03]  /*8200*/  SHF.R.U32.HI R9, RZ, UR5, R9 ;  /* 0x00000005ff097c19 */ /* 0x000fc60008011609 */
[----:B------:R-:W1:Y:S01]  /*8210*/  LDS R20, [R22+0x5a00] ;  /* 0x005a000016147984 */ /* 0x000e620000000800 */
[----:B--2---:R-:W-:-:S03]  /*8220*/  SHF.R.U32.HI R10, RZ, UR5, R10 ;  /* 0x00000005ff0a7c19 */ /* 0x004fc6000801160a */
[----:B------:R-:W2:Y:S01]  /*8230*/  LDS R21, [R22+0x6000] ;  /* 0x0060000016157984 */ /* 0x000ea20000000800 */
[----:B---3--:R-:W-:Y:S02]  /*8240*/  SHF.R.U32.HI R11, RZ, UR5, R11 ;  /* 0x00000005ff0b7c19 */ /* 0x008fe4000801160b */
[----:B----4-:R-:W-:Y:S02]  /*8250*/  SHF.R.U32.HI R12, RZ, UR5, R12 ;  /* 0x00000005ff0c7c19 */ /* 0x010fe4000801160c */
[----:B------:R-:W-:Y:S02]  /*8260*/  SHF.R.U32.HI R13, RZ, UR5, R13 ;  /* 0x00000005ff0d7c19 */ /* 0x000fe4000801160d */
[----:B------:R-:W-:Y:S02]  /*8270*/  SHF.R.U32.HI R43, RZ, UR5, R14 ;  /* 0x00000005ff2b7c19 */ /* 0x000fe4000801160e */
[----:B------:R-:W-:Y:S02]  /*8280*/  LOP3.LUT R14, R12, UR4, RZ, 0x30, !PT ;  /* 0x000000040c0e7c12 */ /* 0x000fe4000f8e30ff */
[----:B------:R-:W-:-:S02]  /*8290*/  SHF.R.U32.HI R44, RZ, UR5, R15 ;  /* 0x00000005ff2c7c19 */ /* 0x000fc4000801160f */
[----:B------:R-:W-:Y:S02]  /*82a0*/  LOP3.LUT R15, R11, UR4, RZ, 0x30, !PT ;  /* 0x000000040b0f7c12 */ /* 0x000fe4000f8e30ff */
[----:B-----5:R-:W-:Y:S02]  /*82b0*/  SHF.R.U32.HI R45, RZ, UR5, R16 ;  /* 0x00000005ff2d7c19 */ /* 0x020fe40008011610 */
[----:B------:R-:W-:Y:S02]  /*82c0*/  LOP3.LUT R16, R10, UR4, RZ, 0x30, !PT ;  /* 0x000000040a107c12 */ /* 0x000fe4000f8e30ff */
[----:B0-----:R-:W-:Y:S02]  /*82d0*/  SHF.R.U32.HI R46, RZ, UR5, R17 ;  /* 0x00000005ff2e7c19 */ /* 0x001fe40008011611 */
[----:B------:R-:W-:Y:S02]  /*82e0*/  LOP3.LUT R17, R9, UR4, RZ, 0x30, !PT ;  /* 0x0000000409117c12 */ /* 0x000fe4000f8e30ff */
[----:B-1----:R-:W-:-:S02]  /*82f0*/  SHF.R.U32.HI R47, RZ, UR5, R18 ;  /* 0x00000005ff2f7c19 */ /* 0x002fc40008011612 */
[----:B------:R-:W-:Y:S02]  /*8300*/  LOP3.LUT R18, R8, UR4, RZ, 0x30, !PT ;  /* 0x0000000408127c12 */ /* 0x000fe4000f8e30ff */
[----:B------:R-:W-:Y:S02]  /*8310*/  SHF.R.U32.HI R48, RZ, UR5, R19 ;  /* 0x00000005ff307c19 */ /* 0x000fe40008011613 */
[----:B------:R-:W-:Y:S02]  /*8320*/  LOP3.LUT R19, R7, UR4, RZ, 0x30, !PT ;  /* 0x0000000407137c12 */ /* 0x000fe4000f8e30ff */
[----:B------:R-:W-:Y:S02]  /*8330*/  SHF.R.U32.HI R49, RZ, UR5, R20 ;  /* 0x00000005ff317c19 */ /* 0x000fe40008011614 */
[----:B------:R-:W-:Y:S02]  /*8340*/  LOP3.LUT R20, R6, UR4, RZ, 0x30, !PT ;  /* 0x0000000406147c12 */ /* 0x000fe4000f8e30ff */
[----:B--2---:R-:W-:-:S02]  /*8350*/  SHF.R.U32.HI R50, RZ, UR5, R21 ;  /* 0x00000005ff327c19 */ /* 0x004fc40008011615 */
[----:B------:R-:W-:Y:S02]  /*8360*/  LOP3.LUT R21, R0, UR4, RZ, 0x30, !PT ;  /* 0x0000000400157c12 */ /* 0x000fe4000f8e30ff */
[----:B------:R-:W-:Y:S02]  /*8370*/  LOP3.LUT R13, R13, UR4, RZ, 0x30, !PT ;  /* 0x000000040d0d7c12 */ /* 0x000fe4000f8e30ff */
[----:B------:R-:W-:Y:S02]  /*8380*/  LOP3.LUT R12, R43, UR4, RZ, 0x30, !PT ;  /* 0x000000042b0c7c12 */ /* 0x000fe4000f8e30ff */
[----:B------:R-:W-:Y:S02]  /*8390*/  LOP3.LUT R11, R44, UR4, RZ, 0x30, !PT ;  /* 0x000000042c0b7c12 */ /* 0x000fe4000f8e30ff */
[----:B------:R-:W-:Y:S02]  /*83a0*/  LOP3.LUT R10, R45, UR4, RZ, 0x30, !PT ;  /* 0x000000042d0a7c12 */ /* 0x000fe4000f8e30ff */
[----:B------:R-:W-:-:S02]  /*83b0*/  LOP3.LUT R9, R46, UR4, RZ, 0x30, !PT ;  /* 0x000000042e097c12 */ /* 0x000fc4000f8e30ff */
[----:B------:R-:W-:Y:S02]  /*83c0*/  LOP3.LUT R8, R47, UR4, RZ, 0x30, !PT ;  /* 0x000000042f087c12 */ /* 0x000fe4000f8e30ff */
[----:B------:R-:W-:Y:S02]  /*83d0*/  LOP3.LUT R7, R48, UR4, RZ, 0x30, !PT ;  /* 0x0000000430077c12 */ /* 0x000fe4000f8e30ff */
[----:B------:R-:W-:Y:S02]  /*83e0*/  LOP3.LUT R6, R49, UR4, RZ, 0x30, !PT ;  /* 0x0000000431067c12 */ /* 0x000fe4000f8e30ff */
[----:B------:R-:W-:Y:S01]  /*83f0*/  LOP3.LUT R0, R50, UR4, RZ, 0x30, !PT ;  /* 0x0000000432007c12 */ /* 0x000fe2000f8e30ff */
[----:B------:R-:W-:Y:S06]  /*8400*/  @P0 BRA `(.L_x_112) ;  /* 0x0000000000640947 */ /* 0x000fec0003800000 */
[----:B------:R-:W0:Y:S01]  /*8410*/  LDCU.64 UR4, c[0x0][0x3b8] ;  /* 0x00007700ff0477ac */ /* 0x000e220008000a00 */
[----:B------:R-:W-:Y:S01]  /*8420*/  IMAD R5, R42, 0x1980, RZ ;  /* 0x000019802a057824 */ /* 0x000fe200078e02ff */
[----:B------:R-:W-:-:S04]  /*8430*/  LOP3.LUT R2, R41, 0x1f, R3, 0xf8, !PT ;  /* 0x0000001f29027812 */ /* 0x000fc800078ef803 */
[----:B------:R-:W-:-:S04]  /*8440*/  IADD3 R3, P1, PT, R5, R2, RZ ;  /* 0x0000000205037210 */ /* 0x000fc80007f3e0ff */
[----:B------:R-:W-:Y:S02]  /*8450*/  LEA.HI.X.SX32 R4, R5, RZ, 0x1, P1 ;  /* 0x000000ff05047211 */ /* 0x000fe400008f0eff */
[----:B0-----:R-:W-:-:S04]  /*8460*/  LEA R2, P1, R3, UR4, 0x2 ;  /* 0x0000000403027c11 */ /* 0x001fc8000f8210ff */
        /* <DEDUP_REMOVED lines=19> */
.L_x_112:
[----:B------:R-:W-:Y:S01]  /*85a0*/  IMAD.IADD R60, R23, 0x1, -R54 ;  /* 0x00000001173c7824 */ /* 0x000fe200078e0a36 */
[----:B------:R-:W0:Y:S01]  /*85b0*/  LDCU.64 UR4, c[0x0][0x3b8] ;  /* 0x00007700ff0477ac */ /* 0x000e220008000a00 */
[----:B------:R-:W-:-:S03]  /*85c0*/  VIADD R3, R57, 0x20 ;  /* 0x0000002039037836 */ /* 0x000fc60000000000 */
[-C--:B------:R-:W-:Y:S02]  /*85d0*/  ISETP.GE.AND P2, PT, R57, R60.reuse, PT ;  /* 0x0000003c3900720c */ /* 0x080fe40003f46270 */
[----:B------:R-:W-:Y:S01]  /*85e0*/  ISETP.GE.AND P1, PT, R3, R60, PT ;  /* 0x0000003c0300720c */ /* 0x000fe20003f26270 */
[----:B------:R-:W-:-:S05]  /*85f0*/  VIADD R3, R57, 0x40 ;  /* 0x0000004039037836 */ /* 0x000fca0000000000 */
[----:B------:R-:W-:Y:S01]  /*8600*/  ISETP.GE.AND P5, PT, R3, R60, PT ;  /* 0x0000003c0300720c */ /* 0x000fe20003fa6270 */
[----:B------:R-:W-:-:S05]  /*8610*/  VIADD R3, R57, 0x60 ;  /* 0x0000006039037836 */ /* 0x000fca0000000000 */
[----:B------:R-:W-:Y:S01]  /*8620*/  ISETP.GE.AND P4, PT, R3, R60, PT ;  /* 0x0000003c0300720c */ /* 0x000fe20003f86270 */
[----:B------:R-:W-:Y:S01]  /*8630*/  VIADD R3, R57, 0x80 ;  /* 0x0000008039037836 */ /* 0x000fe20000000000 */
[----:B0-----:R-:W-:Y:S01]  /*8640*/  IADD3 R2, P6, PT, R5, UR4, RZ ;  /* 0x0000000405027c10 */ /* 0x001fe2000ffde0ff */
[----:B------:R-:W-:-:S03]  /*8650*/  VIADD R5, R57, 0xa0 ;  /* 0x000000a039057836 */ /* 0x000fc60000000000 */
[-C--:B------:R-:W-:Y:S02]  /*8660*/  ISETP.GE.AND P3, PT, R3, R60.reuse, PT ;  /* 0x0000003c0300720c */ /* 0x080fe40003f66270 */
[----:B------:R-:W-:Y:S02]  /*8670*/  IADD3.X R3, PT, PT, R4, UR5, RZ, P6, !PT ;  /* 0x0000000504037c10 */ /* 0x000fe4000b7fe4ff */
[-C--:B------:R-:W-:Y:S01]  /*8680*/  ISETP.GE.AND P6, PT, R5, R60.reuse, PT ;  /* 0x0000003c0500720c */ /* 0x080fe20003fc6270 */
[----:B------:R-:W-:Y:S02]  /*8690*/  VIADD R5, R57, 0xc0 ;  /* 0x000000c039057836 */ /* 0x000fe40000000000 */
[----:B------:R-:W5:Y:S03]  /*86a0*/  @!P2 LDG.E R41, desc[UR6][R2.64] ;  /* 0x000000060229a981 */ /* 0x000f66000c1e1900 */
[-C--:B------:R-:W-:Y:S01]  /*86b0*/  ISETP.GE.AND P2, PT, R5, R60.reuse, PT ;  /* 0x0000003c0500720c */ /* 0x080fe20003f46270 */
[----:B------:R-:W-:Y:S01]  /*86c0*/  VIADD R5, R57, 0xe0 ;  /* 0x000000e039057836 */ /* 0x000fe20000000000 */
[----:B------:R-:W5:Y:S04]  /*86d0*/  @!P1 LDG.E R44, desc[UR6][R2.64+0x80] ;  /* 0x00008006022c9981 */ /* 0x000f68000c1e1900 */
[----:B------:R-:W-:Y:S01]  /*86e0*/  ISETP.GE.AND P1, PT, R5, R60, PT ;  /* 0x0000003c0500720c */ /* 0x000fe20003f26270 */
[----:B------:R-:W-:Y:S01]  /*86f0*/  VIADD R59, R57, 0x100 ;  /* 0x00000100393b7836 */ /* 0x000fe20000000000 */
[----:B------:R-:W5:Y:S04]  /*8700*/  @!P5 LDG.E R43, desc[UR6][R2.64+0x100] ;  /* 0x00010006022bd981 */ /* 0x000f68000c1e1900 */
[----:B------:R-:W5:Y:S04]  /*8710*/  @!P4 LDG.E R46, desc[UR6][R2.64+0x180] ;  /* 0x00018006022ec981 */ /* 0x000f68000c1e1900 */
[----:B------:R-:W5:Y:S03]  /*8720*/  @!P2 LDG.E R47, desc[UR6][R2.64+0x300] ;  /* 0x00030006022fa981 */ /* 0x000f66000c1e1900 */
[C---:B------:R-:W-:Y:S01]  /*8730*/  @!P1 IADD3 R5, P2, PT, R54.reuse, R57, RZ ;  /* 0x0000003936059210 */ /* 0x040fe20007f5e0ff */
[----:B------:R-:W5:Y:S03]  /*8740*/  @!P3 LDG.E R45, desc[UR6][R2.64+0x200] ;  /* 0x00020006022db981 */ /* 0x000f66000c1e1900 */
[----:B------:R-:W-:Y:S01]  /*8750*/  @!P1 LEA.HI.X.SX32 R62, R54, RZ, 0x1, P2 ;  /* 0x000000ff363e9211 */ /* 0x000fe200010f0eff */
[----:B------:R0:W5:Y:S01]  /*8760*/  @!P6 LDG.E R48, desc[UR6][R2.64+0x280] ;  /* 0x000280060230e981 */ /* 0x000162000c1e1900 */
[----:B------:R-:W-:-:S04]  /*8770*/  @!P1 LEA R4, P2, R5, UR4, 0x2 ;  /* 0x0000000405049c11 */ /* 0x000fc8000f8410ff */
[----:B------:R-:W-:-:S05]  /*8780*/  @!P1 LEA.HI.X R5, R5, UR5, R62, 0x2, P2 ;  /* 0x0000000505059c11 */ /* 0x000fca00090f143e */
[----:B------:R1:W5:Y:S01]  /*8790*/  @!P1 LDG.E R50, desc[UR6][R4.64+0x380] ;  /* 0x0003800604329981 */ /* 0x000362000c1e1900 */
[----:B------:R-:W-:-:S13]  /*87a0*/  ISETP.GE.AND P1, PT, R59, R60, PT ;  /* 0x0000003c3b00720c */ /* 0x000fda0003f26270 */
[----:B------:R-:W-:-:S04]  /*87b0*/  @!P1 IADD3 R59, P2, PT, R54, R57, RZ ;  /* 0x00000039363b9210 */ /* 0x000fc80007f5e0ff */
[----:B------:R-:W-:Y:S02]  /*87c0*/  @!P1 LEA.HI.X.SX32 R62, R54, RZ, 0x1, P2 ;  /* 0x000000ff363e9211 */ /* 0x000fe400010f0eff */
[----:B0-----:R-:W-:-:S04]  /*87d0*/  @!P1 LEA R2, P2, R59, UR4, 0x2 ;  /* 0x000000043b029c11 */ /* 0x001fc8000f8410ff */
[----:B------:R-:W-:Y:S01]  /*87e0*/  @!P1 LEA.HI.X R3, R59, UR5, R62, 0x2, P2 ;  /* 0x000000053b039c11 */ /* 0x000fe200090f143e */
[----:B------:R-:W-:-:S04]  /*87f0*/  VIADD R59, R57, 0x120 ;  /* 0x00000120393b7836 */ /* 0x000fc80000000000 */
[----:B------:R0:W5:Y:S01]  /*8800*/  @!P1 LDG.E R49, desc[UR6][R2.64+0x400] ;  /* 0x0004000602319981 */ /* 0x000162000c1e1900 */
[----:B------:R-:W-:-:S13]  /*8810*/  ISETP.GE.AND P1, PT, R59, R60, PT ;  /* 0x0000003c3b00720c */ /* 0x000fda0003f26270 */
[----:B------:R-:W-:-:S04]  /*8820*/  @!P1 IADD3 R59, P2, PT, R54, R57, RZ ;  /* 0x00000039363b9210 */ /* 0x000fc80007f5e0ff */
[----:B------:R-:W-:Y:S02]  /*8830*/  @!P1 LEA.HI.X.SX32 R62, R54, RZ, 0x1, P2 ;  /* 0x000000ff363e9211 */ /* 0x000fe400010f0eff */
[----:B-1----:R-:W-:-:S04]  /*8840*/  @!P1 LEA R4, P2, R59, UR4, 0x2 ;  /* 0x000000043b049c11 */ /* 0x002fc8000f8410ff */
[----:B------:R-:W-:Y:S01]  /*8850*/  @!P1 LEA.HI.X R5, R59, UR5, R62, 0x2, P2 ;  /* 0x000000053b059c11 */ /* 0x000fe200090f143e */
[----:B------:R-:W-:-:S04]  /*8860*/  VIADD R59, R57, 0x140 ;  /* 0x00000140393b7836 */ /* 0x000fc80000000000 */
        /* <DEDUP_REMOVED lines=9> */
[----:B------:R-:W-:-:S05]  /*8900*/  @!P1 IMAD R62, R42, 0x1980, RZ ;  /* 0x000019802a3e9824 */ /* 0x000fca00078e02ff */
[----:B-1----:R-:W-:-:S04]  /*8910*/  @!P1 IADD3 R5, P2, PT, R62, R57, RZ ;  /* 0x000000393e059210 */ /* 0x002fc80007f5e0ff */
[----:B------:R-:W-:Y:S02]  /*8920*/  @!P1 LEA.HI.X.SX32 R62, R62, RZ, 0x1, P2 ;  /* 0x000000ff3e3e9211 */ /* 0x000fe400010f0eff */
[----:B------:R-:W-:Y:S01]  /*8930*/  @!P1 LEA R4, P2, R5, UR4, 0x2 ;  /* 0x0000000405049c11 */ /* 0x000fe2000f8410ff */
[----:B------:R-:W-:-:S03]  /*8940*/  VIADD R59, R57, 0x180 ;  /* 0x00000180393b7836 */ /* 0x000fc60000000000 */
[----:B------:R-:W-:-:S05]  /*8950*/  @!P1 LEA.HI.X R5, R5, UR5, R62, 0x2, P2 ;  /* 0x0000000505059c11 */ /* 0x000fca00090f143e */
[----:B------:R1:W5:Y:S01]  /*8960*/  @!P1 LDG.E R56, desc[UR6][R4.64+0x580] ;  /* 0x0005800604389981 */ /* 0x000362000c1e1900 */
[----:B------:R-:W-:-:S13]  /*8970*/  ISETP.GE.AND P1, PT, R59, R60, PT ;  /* 0x0000003c3b00720c */ /* 0x000fda0003f26270 */
[----:B0-----:R-:W-:-:S05]  /*8980*/  @!P1 IMAD R2, R42, 0x1980, RZ ;  /* 0x000019802a029824 */ /* 0x001fca00078e02ff */
[----:B------:R-:W-:-:S04]  /*8990*/  @!P1 IADD3 R3, P2, PT, R2, R57, RZ ;  /* 0x0000003902039210 */ /* 0x000fc80007f5e0ff */
[----:B------:R-:W-:Y:S02]  /*89a0*/  @!P1 LEA.HI.X.SX32 R62, R2, RZ, 0x1, P2 ;  /* 0x000000ff023e9211 */ /* 0x000fe400010f0eff */
[----:B------:R-:W-:Y:S01]  /*89b0*/  @!P1 LEA R2, P2, R3, UR4, 0x2 ;  /* 0x0000000403029c11 */ /* 0x000fe2000f8410ff */
[----:B------:R-:W-:-:S03]  /*89c0*/  VIADD R59, R57, 0x1a0 ;  /* 0x000001a0393b7836 */ /* 0x000fc60000000000 */
[----:B------:R-:W-:-:S05]  /*89d0*/  @!P1 LEA.HI.X R3, R3, UR5, R62, 0x2, P2 ;  /* 0x0000000503039c11 */ /* 0x000fca00090f143e */
[----:B------:R0:W5:Y:S01]  /*89e0*/  @!P1 LDG.E R53, desc[UR6][R2.64+0x600] ;  /* 0x0006000602359981 */ /* 0x000162000c1e1900 */
[----:B------:R-:W-:-:S13]  /*89f0*/  ISETP.GE.AND P1, PT, R59, R60, PT ;  /* 0x0000003c3b00720c */ /* 0x000fda0003f26270 */
[----:B-1----:R-:W-:-:S05]  /*8a00*/  @!P1 IMAD R4, R42, 0x1980, RZ ;  /* 0x000019802a049824 */ /* 0x002fca00078e02ff */
[----:B------:R-:W-:-:S04]  /*8a10*/  @!P1 IADD3 R5, P2, PT, R4, R57, RZ ;  /* 0x0000003904059210 */ /* 0x000fc80007f5e0ff */
[----:B------:R-:W-:Y:S02]  /*8a20*/  @!P1 LEA.HI.X.SX32 R62, R4, RZ, 0x1, P2 ;  /* 0x000000ff043e9211 */ /* 0x000fe400010f0eff */
[----:B------:R-:W-:Y:S01]  /*8a30*/  @!P1 LEA R4, P2, R5, UR4, 0x2 ;  /* 0x0000000405049c11 */ /* 0x000fe2000f8410ff */
[----:B------:R-:W-:-:S03]  /*8a40*/  VIADD R59, R57, 0x1c0 ;  /* 0x000001c0393b7836 */ /* 0x000fc60000000000 */
[----:B------:R-:W-:-:S05]  /*8a50*/  @!P1 LEA.HI.X R5, R5, UR5, R62, 0x2, P2 ;  /* 0x0000000505059c11 */ /* 0x000fca00090f143e */
[----:B------:R1:W5:Y:S01]  /*8a60*/  @!P1 LDG.E R54, desc[UR6][R4.64+0x680] ;  /* 0x0006800604369981 */ /* 0x000362000c1e1900 */
[----:B------:R-:W-:Y:S01]  /*8a70*/  ISETP.GE.AND P1, PT, R59, R60, PT ;  /* 0x0000003c3b00720c */ /* 0x000fe20003f26270 */
[----:B------:R-:W-:-:S05]  /*8a80*/  VIADD R59, R57, 0x200 ;  /* 0x00000200393b7836 */ /* 0x000fca0000000000 */
[----:B------:R-:W-:-:S07]  /*8a90*/  ISETP.GE.AND P3, PT, R59, R60, PT ;  /* 0x0000003c3b00720c */ /* 0x000fce0003f66270 */
[----:B0-----:R-:W-:-:S05]  /*8aa0*/  @!P1 IMAD R2, R42, 0x1980, RZ ;  /* 0x000019802a029824 */ /* 0x001fca00078e02ff */
[C---:B------:R-:W-:Y:S01]  /*8ab0*/  @!P1 IADD3 R3, P2, PT, R2.reuse, R57, RZ ;  /* 0x0000003902039210 */ /* 0x040fe20007f5e0ff */
[----:B------:R-:W0:Y:S03]  /*8ac0*/  @!P3 S2R R59, SR_TID.X ;  /* 0x00000000003bb919 */ /* 0x000e260000002100 */
[----:B------:R-:W-:Y:S02]  /*8ad0*/  @!P1 LEA.HI.X.SX32 R62, R2, RZ, 0x1, P2 ;  /* 0x000000ff023e9211 */ /* 0x000fe400010f0eff */
[----:B------:R-:W-:Y:S01]  /*8ae0*/  @!P1 LEA R2, P2, R3, UR4, 0x2 ;  /* 0x0000000403029c11 */ /* 0x000fe2000f8410ff */
[----:B-1----:R-:W-:-:S03]  /*8af0*/  VIADD R5, R57, 0x1e0 ;  /* 0x000001e039057836 */ /* 0x002fc60000000000 */
[----:B------:R-:W-:-:S05]  /*8b00*/  @!P1 LEA.HI.X R3, R3, UR5, R62, 0x2, P2 ;  /* 0x0000000503039c11 */ /* 0x000fca00090f143e */
[----:B------:R0:W5:Y:S01]  /*8b10*/  @!P1 LDG.E R51, desc[UR6][R2.64+0x700] ;  /* 0x0007000602339981 */ /* 0x000162000c1e1900 */
[----:B------:R-:W-:-:S13]  /*8b20*/  ISETP.GE.AND P1, PT, R5, R60, PT ;  /* 0x0000003c0500720c */ /* 0x000fda0003f26270 */
[----:B------:R-:W-:-:S05]  /*8b30*/  @!P1 IMAD R4, R42, 0x1980, RZ ;  /* 0x000019802a049824 */ /* 0x000fca00078e02ff */
[C---:B------:R-:W-:Y:S02]  /*8b40*/  @!P1 IADD3 R5, P2, PT, R4.reuse, R57, RZ ;  /* 0x0000003904059210 */ /* 0x040fe40007f5e0ff */
[----:B0-----:R-:W-:Y:S02]  /*8b50*/  @!P3 LOP3.LUT R2, R59, 0x3e0, RZ, 0xc0, !PT ;  /* 0x000003e03b02b812 */ /* 0x001fe400078ec0ff */
[----:B------:R-:W-:Y:S02]  /*8b60*/  @!P1 LEA.HI.X.SX32 R60, R4, RZ, 0x1, P2 ;  /* 0x000000ff043c9211 */ /* 0x000fe400010f0eff */
[----:B------:R-:W-:Y:S02]  /*8b70*/  @!P1 LEA R4, P2, R5, UR4, 0x2 ;  /* 0x0000000405049c11 */ /* 0x000fe4000f8410ff */
[----:B------:R-:W-:Y:S01]  /*8b80*/  @!P3 LOP3.LUT R59, R59, 0x1f, RZ, 0xc0, !PT ;  /* 0x0000001f3b3bb812 */ /* 0x000fe200078ec0ff */
[----:B------:R-:W-:Y:S01]  /*8b90*/  @!P3 IMAD R3, R42, 0x1980, RZ ;  /* 0x000019802a03b824 */ /* 0x000fe200078e02ff */
[----:B------:R-:W-:-:S03]  /*8ba0*/  @!P1 LEA.HI.X R5, R5, UR5, R60, 0x2, P2 ;  /* 0x0000000505059c11 */ /* 0x000fc600090f143c */
[----:B------:R-:W-:Y:S02]  /*8bb0*/  @!P3 IMAD R2, R2, 0x11, R59 ;  /* 0x000000110202b824 */ /* 0x000fe400078e023b */
[----:B------:R1:W5:Y:S03]  /*8bc0*/  @!P1 LDG.E R58, desc[UR6][R4.64+0x780] ;  /* 0x00078006043a9981 */ /* 0x000366000c1e1900 */
[----:B------:R-:W-:-:S04]  /*8bd0*/  @!P3 IADD3 R59, P1, PT, R3, R2, RZ ;  /* 0x00000002033bb210 */ /* 0x000fc80007f3e0ff */
[----:B------:R-:W-:Y:S02]  /*8be0*/  @!P3 LEA.HI.X.SX32 R60, R3, RZ, 0x1, P1 ;  /* 0x000000ff033cb211 */ /* 0x000fe400008f0eff */
[----:B------:R-:W-:-:S04]  /*8bf0*/  @!P3 LEA R2, P1, R59, UR4, 0x2 ;  /* 0x000000043b02bc11 */ /* 0x000fc8000f8210ff */
[----:B------:R-:W-:-:S05]  /*8c00*/  @!P3 LEA.HI.X R3, R59, UR5, R60, 0x2, P1 ;  /* 0x000000053b03bc11 */ /* 0x000fca00088f143c */
[----:B------:R1:W5:Y:S04]  /*8c10*/  @!P3 LDG.E R57, desc[UR6][R2.64+0x800] ;  /* 0x000800060239b981 */ /* 0x000368000c1e1900 */
.L_x_113:
[----:B------:R-:W-:Y:S08]  /*8c20*/  BAR.SYNC.DEFER_BLOCKING 0x0 ;  /* 0x0000000000007b1d */ /* 0x000ff00000010000 */
[----:B------:R-:W2:Y:S01]  /*8c30*/  S2UR UR5, SR_CgaCtaId ;  /* 0x00000000000579c3 */ /* 0x000ea20000008800 */
[----:B------:R-:W-:Y:S01]  /*8c40*/  UMOV UR4, 0x400 ;  /* 0x0000040000047882 */ /* 0x000fe20000000000 */
[----:B01----:R-:W0:Y:S01]  /*8c50*/  S2R R2, SR_TID.X ;  /* 0x0000000000027919 */ /* 0x003e220000002100 */
[----:B-----5:R1:W-:Y:S04]  /*8c60*/  STS [R40+-0x4], R41 ;  /* 0xfffffc2928007388 */ /* 0x0203e80000000800 */
[----:B------:R1:W-:Y:S01]  /*8c70*/  STS [R39+-0x4], R44 ;  /* 0xfffffc2c27007388 */ /* 0x0003e20000000800 */
[----:B--2---:R-:W-:-:S03]  /*8c80*/  ULEA UR4, UR5, UR4, 0x18 ;  /* 0x0000000405047291 */ /* 0x004fc6000f8ec0ff */
[----:B------:R1:W-:Y:S04]  /*8c90*/  STS [R38+-0x4], R43 ;  /* 0xfffffc2b26007388 */ /* 0x0003e80000000800 */
        /* <DEDUP_REMOVED lines=13> */
[----:B------:R1:W-:Y:S01]  /*8d70*/  STS [R24+-0x4], R57 ;  /* 0xfffffc3918007388 */ /* 0x0003e20000000800 */
[----:B------:R-:W-:Y:S06]  /*8d80*/  BAR.SYNC.DEFER_BLOCKING 0x0 ;  /* 0x0000000000007b1d */ /* 0x000fec0000010000 */
[----:B0-----:R-:W-:Y:S05]  /*8d90*/  @P0 BRA `(.L_x_114) ;  /* 0x00000008006c0947 */ /* 0x001fea0003800000 */
[----:B------:R-:W-:Y:S01]  /*8da0*/  LEA R21, R21, UR4, 0x3 ;  /* 0x0000000415157c11 */ /* 0x000fe2000f8e18ff */
[----:B------:R-:W-:Y:S01]  /*8db0*/  LDS R3, [R22] ;  /* 0x0000000016037984 */ /* 0x000fe20000000800 */
[----:B------:R-:W0:Y:S01]  /*8dc0*/  LDCU.64 UR8, c[0x0][0x3b0] ;  /* 0x00007600ff0877ac */ /* 0x000e220008000a00 */
[----:B-1----:R-:W-:Y:S02]  /*8dd0*/  LEA R26, R20, UR4, 0x3 ;  /* 0x00000004141a7c11 */ /* 0x002fe4000f8e18ff */
[----:B------:R-:W1:Y:S01]  /*8de0*/  LDS.64 R4, [R21+0x6600] ;  /* 0x0066000015047984 */ /* 0x000e620000000a00 */
[----:B------:R-:W-:Y:S02]  /*8df0*/  LEA R19, R19, UR4, 0x3 ;  /* 0x0000000413137c11 */ /* 0x000fe4000f8e18ff */
[----:B------:R-:W-:Y:S02]  /*8e00*/  LEA R17, R17, UR4, 0x3 ;  /* 0x0000000411117c11 */ /* 0x000fe4000f8e18ff */
[----:B------:R-:W-:-:S02]  /*8e10*/  LEA R15, R15, UR4, 0x3 ;  /* 0x000000040f0f7c11 */ /* 0x000fc4000f8e18ff */
[----:B------:R-:W-:Y:S02]  /*8e20*/  LEA R13, R13, UR4, 0x3 ;  /* 0x000000040d0d7c11 */ /* 0x000fe4000f8e18ff */
[----:B------:R-:W-:Y:S02]  /*8e30*/  LEA R11, R11, UR4, 0x3 ;  /* 0x000000040b0b7c11 */ /* 0x000fe4000f8e18ff */
[----:B------:R-:W-:Y:S02]  /*8e40*/  LEA R9, R9, UR4, 0x3 ;  /* 0x0000000409097c11 */ /* 0x000fe4000f8e18ff */
[----:B------:R-:W-:Y:S02]  /*8e50*/  LEA R7, R7, UR4, 0x3 ;  /* 0x0000000407077c11 */ /* 0x000fe4000f8e18ff */
[----:B-1----:R-:W-:-:S05]  /*8e60*/  IADD3 R4, P0, PT, R4, R2, RZ ;  /* 0x0000000204047210 */ /* 0x002fca0007f1e0ff */
[----:B------:R-:W-:Y:S01]  /*8e70*/  IMAD.X R5, RZ, RZ, R5, P0 ;  /* 0x000000ffff057224 */ /* 0x000fe200000e0605 */
[----:B0-----:R-:W-:-:S04]  /*8e80*/  LEA R24, P0, R4, UR8, 0x2 ;  /* 0x0000000804187c11 */ /* 0x001fc8000f8010ff */
[----:B------:R-:W-:-:S05]  /*8e90*/  LEA.HI.X R25, R4, UR9, R5, 0x2, P0 ;  /* 0x0000000904197c11 */ /* 0x000fca00080f1405 */
[----:B------:R-:W-:Y:S01]  /*8ea0*/  STG.E desc[UR6][R24.64], R3 ;  /* 0x0000000318007986 */ /* 0x000fe2000c101906 */
[----:B------:R-:W-:-:S03]  /*8eb0*/  NOP ;  /* 0x0000000000007918 */ /* 0x000fc60000000000 */
[----:B------:R0:W1:Y:S04]  /*8ec0*/  LDS.64 R4, [R26+0x6600] ;  /* 0x006600001a047984 */ /* 0x0000680000000a00 */
[----:B------:R-:W2:Y:S01]  /*8ed0*/  LDS R23, [R22+0x600] ;  /* 0x0006000016177984 */ /* 0x000ea20000000800 */
[----:B0-----:R-:W-:Y:S02]  /*8ee0*/  LEA R26, R18, UR4, 0x3 ;  /* 0x00000004121a7c11 */ /* 0x001fe4000f8e18ff */
[----:B-1----:R-:W-:-:S05]  /*8ef0*/  IADD3 R4, P0, PT, R4, R2, RZ ;  /* 0x0000000204047210 */ /* 0x002fca0007f1e0ff */
[----:B------:R-:W-:Y:S01]  /*8f00*/  IMAD.X R5, RZ, RZ, R5, P0 ;  /* 0x000000ffff057224 */ /* 0x000fe200000e0605 */
[----:B------:R-:W-:-:S04]  /*8f10*/  LEA R20, P0, R4, UR8, 0x2 ;  /* 0x0000000804147c11 */ /* 0x000fc8000f8010ff */
[----:B------:R-:W-:-:S05]  /*8f20*/  LEA.HI.X R21, R4, UR9, R5, 0x2, P0 ;  /* 0x0000000904157c11 */ /* 0x000fca00080f1405 */
[----:B--2---:R-:W-:Y:S01]  /*8f30*/  STG.E desc[UR6][R20.64+0x600], R23 ;  /* 0x0006001714007986 */ /* 0x004fe2000c101906 */
[----:B------:R-:W-:-:S03]  /*8f40*/  NOP ;  /* 0x0000000000007918 */ /* 0x000fc60000000000 */
[----:B------:R-:W0:Y:S04]  /*8f50*/  LDS.64 R4, [R19+0x6600] ;  /* 0x0066000013047984 */ /* 0x000e280000000a00 */
[----:B------:R-:W1:Y:S01]  /*8f60*/  LDS R3, [R22+0xc00] ;  /* 0x000c000016037984 */ /* 0x000e620000000800 */
[----:B0-----:R-:W-:-:S05]  /*8f70*/  IADD3 R4, P0, PT, R4, R2, RZ ;  /* 0x0000000204047210 */ /* 0x001fca0007f1e0ff */
[----:B------:R-:W-:Y:S01]  /*8f80*/  IMAD.X R5, RZ, RZ, R5, P0 ;  /* 0x000000ffff057224 */ /* 0x000fe200000e0605 */
[----:B------:R-:W-:-:S04]  /*8f90*/  LEA R24, P0, R4, UR8, 0x2 ;  /* 0x0000000804187c11 */ /* 0x000fc8000f8010ff */
[----:B------:R-:W-:-:S05]  /*8fa0*/  LEA.HI.X R25, R4, UR9, R5, 0x2, P0 ;  /* 0x0000000904197c11 */ /* 0x000fca00080f1405 */
[----:B-1----:R0:W-:Y:S01]  /*8fb0*/  STG.E desc[UR6][R24.64+0xc00], R3 ;  /* 0x000c000318007986 */ /* 0x0021e2000c101906 */
[----:B------:R-:W-:-:S03]  /*8fc0*/  NOP ;  /* 0x0000000000007918 */ /* 0x000fc60000000000 */
[----:B------:R-:W1:Y:S04]  /*8fd0*/  LDS.64 R4, [R26+0x6600] ;  /* 0x006600001a047984 */ /* 0x000e680000000a00 */
        /* <DEDUP_REMOVED lines=99> */
[----:B-1----:R-:W-:Y:S01]  /*9610*/  STG.E desc[UR6][R10.64+0x5400], R3 ;  /* 0x005400030a007986 */ /* 0x002fe2000c101906 */
[----:B------:R-:W-:-:S03]  /*9620*/  NOP ;  /* 0x0000000000007918 */ /* 0x000fc60000000000 */
[----:B------:R-:W0:Y:S04]  /*9630*/  LDS.64 R4, [R12+0x6600] ;  /* 0x006600000c047984 */ /* 0x000e280000000a00 */
[----:B------:R-:W1:Y:S01]  /*9640*/  LDS R9, [R22+0x5a00] ;  /* 0x005a000016097984 */ /* 0x000e620000000800 */
[----:B0-----:R-:W-:-:S05]  /*9650*/  IADD3 R4, P0, PT, R4, R2, RZ ;  /* 0x0000000204047210 */ /* 0x001fca0007f1e0ff */
[----:B------:R-:W-:Y:S01]  /*9660*/  IMAD.X R5, RZ, RZ, R5, P0 ;  /* 0x000000ffff057224 */ /* 0x000fe200000e0605 */
[----:B------:R-:W-:-:S04]  /*9670*/  LEA R6, P0, R4, UR8, 0x2 ;  /* 0x0000000804067c11 */ /* 0x000fc8000f8010ff */
[----:B------:R-:W-:Y:S02]  /*9680*/  LEA.HI.X R7, R4, UR9, R5, 0x2, P0 ;  /* 0x0000000904077c11 */ /* 0x000fe400080f1405 */
[----:B------:R-:W-:-:S03]  /*9690*/  LEA R4, R0, UR4, 0x3 ;  /* 0x0000000400047c11 */ /* 0x000fc6000f8e18ff */
[----:B-1----:R-:W-:Y:S01]  /*96a0*/  STG.E desc[UR6][R6.64+0x5a00], R9 ;  /* 0x005a000906007986 */ /* 0x002fe2000c101906 */
        /* <DEDUP_REMOVED lines=8> */
[----:B------:R-:W-:Y:S01]  /*9730*/  NOP ;  /* 0x0000000000007918 */ /* 0x000fe20000000000 */
[----:B------:R-:W-:Y:S05]  /*9740*/  EXIT ;  /* 0x000000000000794d */ /* 0x000fea0003800000 */
.L_x_114:
[----:B------:R-:W-:Y:S01]  /*9750*/  LEA R21, R21, UR4, 0x3 ;  /* 0x0000000415157c11 */ /* 0x000fe2000f8e18ff */
[----:B------:R-:W-:Y:S01]  /*9760*/  IMAD R23, R42, -0x1980, R23 ;  /* 0xffffe6802a177824 */ /* 0x000fe200078e0217 */
[----:B-1----:R-:W-:Y:S01]  /*9770*/  LEA R26, R20, UR4, 0x3 ;  /* 0x00000004141a7c11 */ /* 0x002fe2000f8e18ff */
[C---:B------:R-:W-:Y:S01]  /*9780*/  VIADD R20, R2.reuse, 0x180 ;  /* 0x0000018002147836 */ /* 0x040fe20000000000 */
[----:B------:R-:W-:Y:S01]  /*9790*/  LEA R19, R19, UR4, 0x3 ;  /* 0x0000000413137c11 */ /* 0x000fe2000f8e18ff */
[----:B------:R-:W0:Y:S01]  /*97a0*/  LDS.64 R4, [R21+0x6600] ;  /* 0x0066000015047984 */ /* 0x000e220000000a00 */
[----:B------:R-:W-:Y:S02]  /*97b0*/  ISETP.GE.AND P1, PT, R2, R23, PT ;  /* 0x000000170200720c */ /* 0x000fe40003f26270 */
[----:B------:R-:W-:Y:S02]  /*97c0*/  LEA R17, R17, UR4, 0x3 ;  /* 0x0000000411117c11 */ /* 0x000fe4000f8e18ff */
[----:B------:R-:W-:-:S02]  /*97d0*/  LEA R15, R15, UR4, 0x3 ;  /* 0x000000040f0f7c11 */ /* 0x000fc4000f8e18ff */
[----:B------:R-:W-:Y:S02]  /*97e0*/  LEA R13, R13, UR4, 0x3 ;  /* 0x000000040d0d7c11 */ /* 0x000fe4000f8e18ff */
[----:B------:R-:W-:Y:S02]  /*97f0*/  LEA R11, R11, UR4, 0x3 ;  /* 0x000000040b0b7c11 */ /* 0x000fe4000f8e18ff */
[----:B------:R-:W-:Y:S02]  /*9800*/  LEA R9, R9, UR4, 0x3 ;  /* 0x0000000409097c11 */ /* 0x000fe4000f8e18ff */
[----:B------:R-:W-:Y:S01]  /*9810*/  LEA R7, R7, UR4, 0x3 ;  /* 0x0000000407077c11 */ /* 0x000fe2000f8e18ff */
[----:B------:R-:W1:Y:S01]  /*9820*/  @!P1 LDS R3, [R22] ;  /* 0x0000000016039984 */ /* 0x000e620000000800 */
[----:B------:R-:W2:Y:S01]  /*9830*/  @!P1 LDC.64 R24, c[0x0][0x3b0] ;  /* 0x0000ec00ff189b82 */ /* 0x000ea20000000a00 */
[----:B0-----:R-:W-:-:S05]  /*9840*/  @!P1 IADD3 R4, P0, PT, R4, R2, RZ ;  /* 0x0000000204049210 */ /* 0x001fca0007f1e0ff */
[----:B------:R-:W-:Y:S01]  /*9850*/  @!P1 IMAD.X R5, RZ, RZ, R5, P0 ;  /* 0x000000ffff059224 */ /* 0x000fe200000e0605 */
[----:B--2---:R-:W-:-:S04]  /*9860*/  @!P1 LEA R24, P0, R4, R24, 0x2 ;  /* 0x0000001804189211 */ /* 0x004fc800078010ff */
[----:B------:R-:W-:-:S05]  /*9870*/  @!P1 LEA.HI.X R25, R4, R25, R5, 0x2, P0 ;  /* 0x0000001904199211 */ /* 0x000fca00000f1405 */
[----:B-1----:R0:W-:Y:S01]  /*9880*/  @!P1 STG.E desc[UR6][R24.64], R3 ;  /* 0x0000000318009986 */ /* 0x0021e2000c101906 */
[----:B------:R-:W-:-:S03]  /*9890*/  NOP ;  /* 0x0000000000007918 */ /* 0x000fc60000000000 */
[----:B------:R1:W2:Y:S01]  /*98a0*/  LDS.64 R4, [R26+0x6600] ;  /* 0x006600001a047984 */ /* 0x0002a20000000a00 */
[----:B------:R-:W-:Y:S01]  /*98b0*/  ISETP.GE.AND P1, PT, R20, R23, PT ;  /* 0x000000171400720c */ /* 0x000fe20003f26270 */
[----:B0-----:R-:W-:Y:S01]  /*98c0*/  VIADD R24, R2, 0x300 ;  /* 0x0000030002187836 */ /* 0x001fe20000000000 */
[----:B-1----:R-:W-:Y:S01]  /*98d0*/  LEA R26, R18, UR4, 0x3 ;  /* 0x00000004121a7c11 */ /* 0x002fe2000f8e18ff */
[----:B------:R-:W-:-:S10]  /*98e0*/  VIADD R18, R2, 0x480 ;  /* 0x0000048002127836 */ /* 0x000fd40000000000 */
[----:B------:R-:W0:Y:S01]  /*98f0*/  @!P1 LDS R27, [R22+0x600] ;  /* 0x00060000161b9984 */ /* 0x000e220000000800 */
[----:B------:R-:W1:Y:S01]  /*9900*/  @!P1 LDC.64 R20, c[0x0][0x3b0] ;  /* 0x0000ec00ff149b82 */ /* 0x000e620000000a00 */
[----:B--2---:R-:W-:-:S05]  /*9910*/  @!P1 IADD3 R4, P0, PT, R4, R2, RZ ;  /* 0x0000000204049210 */ /* 0x004fca0007f1e0ff */
[----:B------:R-:W-:Y:S01]  /*9920*/  @!P1 IMAD.X R5, RZ, RZ, R5, P0 ;  /* 0x000000ffff059224 */ /* 0x000fe200000e0605 */
[----:B-1----:R-:W-:-:S04]  /*9930*/  @!P1 LEA R20, P0, R4, R20, 0x2 ;  /* 0x0000001404149211 */ /* 0x002fc800078010ff */
[----:B------:R-:W-:-:S05]  /*9940*/  @!P1 LEA.HI.X R21, R4, R21, R5, 0x2, P0 ;  /* 0x0000001504159211 */ /* 0x000fca00000f1405 */
[----:B0-----:R0:W-:Y:S01]  /*9950*/  @!P1 STG.E desc[UR6][R20.64+0x600], R27 ;  /* 0x0006001b14009986 */ /* 0x0011e2000c101906 */
[----:B------:R-:W-:-:S03]  /*9960*/  NOP ;  /* 0x0000000000007918 */ /* 0x000fc60000000000 */
[----:B------:R-:W1:Y:S01]  /*9970*/  LDS.64 R4, [R19+0x6600] ;  /* 0x0066000013047984 */ /* 0x000e620000000a00 */
[----:B------:R-:W-:Y:S01]  /*9980*/  ISETP.GE.AND P1, PT, R24, R23, PT ;  /* 0x000000171800720c */ /* 0x000fe20003f26270 */
[----:B0-----:R-:W-:-:S12]  /*9990*/  VIADD R20, R2, 0x600 ;  /* 0x0000060002147836 */ /* 0x001fd80000000000 */
[----:B------:R-:W0:Y:S01]  /*99a0*/  @!P1 LDS R3, [R22+0xc00] ;  /* 0x000c000016039984 */ /* 0x000e220000000800 */
[----:B------:R-:W2:Y:S01]  /*99b0*/  @!P1 LDC.64 R24, c[0x0][0x3b0] ;  /* 0x0000ec00ff189b82 */ /* 0x000ea20000000a00 */
[----:B-1----:R-:W-:-:S05]  /*99c0*/  @!P1 IADD3 R4, P0, PT, R4, R2, RZ ;  /* 0x0000000204049210 */ /* 0x002fca0007f1e0ff */
[----:B------:R-:W-:Y:S01]  /*99d0*/  @!P1 IMAD.X R5, RZ, RZ, R5, P0 ;  /* 0x000000ffff059224 */ /* 0x000fe200000e0605 */
[----:B--2---:R-:W-:-:S04]  /*99e0*/  @!P1 LEA R24, P0, R4, R24, 0x2 ;  /* 0x0000001804189211 */ /* 0x004fc800078010ff */
[----:B------:R-:W-:-:S05]  /*99f0*/  @!P1 LEA.HI.X R25, R4, R25, R5, 0x2, P0 ;  /* 0x0000001904199211 */ /* 0x000fca00000f1405 */
[----:B0-----:R0:W-:Y:S01]  /*9a00*/  @!P1 STG.E desc[UR6][R24.64+0xc00], R3 ;  /* 0x000c000318009986 */ /* 0x0011e2000c101906 */
[----:B------:R-:W-:-:S03]  /*9a10*/  NOP ;  /* 0x0000000000007918 */ /* 0x000fc60000000000 */
[----:B------:R-:W1:Y:S01]  /*9a20*/  LDS.64 R4, [R26+0x6600] ;  /* 0x006600001a047984 */ /* 0x000e620000000a00 */
[----:B------:R-:W-:Y:S02]  /*9a30*/  ISETP.GE.AND P1, PT, R18, R23, PT ;  /* 0x000000171200720c */ /* 0x000fe40003f26270 */
[----:B0-----:R-:W-:Y:S01]  /*9a40*/  LEA R24, R16, UR4, 0x3 ;  /* 0x0000000410187c11 */ /* 0x001fe2000f8e18ff */
[----:B------:R-:W-:-:S10]  /*9a50*/  VIADD R16, R2, 0x780 ;  /* 0x0000078002107836 */ /* 0x000fd40000000000 */
        /* <DEDUP_REMOVED lines=33> */
[----:B0-----:R-:W-:-:S11]  /*9c70*/  LOP3.LUT R16, R2, 0xc00, RZ, 0xfc, !PT ;  /* 0x00000c0002107812 */ /* 0x001fd600078efcff */
        /* <DEDUP_REMOVED lines=87> */
[----:B0-----:R-:W-:Y:S01]  /*a1f0*/  @!P1 STG.E desc[UR6][R8.64+0x4e00], R15 ;  /* 0x004e000f08009986 */ /* 0x001fe2000c101906 */
[----:B------:R-:W-:-:S03]  /*a200*/  NOP ;  /* 0x0000000000007918 */ /* 0x000fc60000000000 */
[----:B------:R-:W0:Y:S01]  /*a210*/  LDS.64 R4, [R7+0x6600] ;  /* 0x0066000007047984 */ /* 0x000e220000000a00 */
[----:B------:R-:W-:-:S13]  /*a220*/  ISETP.GE.AND P1, PT, R10, R23, PT ;  /* 0x000000170a00720c */ /* 0x000fda0003f26270 */
[----:B------:R-:W1:Y:S01]  /*a230*/  @!P1 LDS R3, [R22+0x5400] ;  /* 0x0054000016039984 */ /* 0x000e620000000800 */
[----:B------:R-:W2:Y:S01]  /*a240*/  @!P1 LDC.64 R10, c[0x0][0x3b0] ;  /* 0x0000ec00ff0a9b82 */ /* 0x000ea20000000a00 */
[----:B0-----:R-:W-:-:S05]  /*a250*/  @!P1 IADD3 R4, P0, PT, R4, R2, RZ ;  /* 0x0000000204049210 */ /* 0x001fca0007f1e0ff */
[----:B------:R-:W-:Y:S01]  /*a260*/  @!P1 IMAD.X R5, RZ, RZ, R5, P0 ;  /* 0x000000ffff059224 */ /* 0x000fe200000e0605 */
[----:B--2---:R-:W-:-:S04]  /*a270*/  @!P1 LEA R10, P0, R4, R10, 0x2 ;  /* 0x0000000a040a9211 */ /* 0x004fc800078010ff */
[----:B------:R-:W-:-:S05]  /*a280*/  @!P1 LEA.HI.X R11, R4, R11, R5, 0x2, P0 ;  /* 0x0000000b040b9211 */ /* 0x000fca00000f1405 */
[----:B-1----:R-:W-:Y:S01]  /*a290*/  @!P1 STG.E desc[UR6][R10.64+0x5400], R3 ;  /* 0x005400030a009986 */ /* 0x002fe2000c101906 */
        /* <DEDUP_REMOVED lines=8> */
[----:B------:R-:W-:Y:S02]  /*a320*/  @!P1 LEA.HI.X R7, R4, R7, R5, 0x2, P0 ;  /* 0x0000000704079211 */ /* 0x000fe400000f1405 */
[----:B------:R-:W-:Y:S02]  /*a330*/  LEA R5, R0, UR4, 0x3 ;  /* 0x0000000400057c11 */ /* 0x000fe4000f8e18ff */
[----:B------:R-:W-:Y:S01]  /*a340*/  LOP3.LUT R0, R2, 0x1800, RZ, 0xfc, !PT ;  /* 0x0000180002007812 */ /* 0x000fe200078efcff */
[----:B-1----:R-:W-:Y:S01]  /*a350*/  @!P1 STG.E desc[UR6][R6.64+0x5a00], R9 ;  /* 0x005a000906009986 */ /* 0x002fe2000c101906 */
[----:B------:R-:W-:-:S03]  /*a360*/  NOP ;  /* 0x0000000000007918 */ /* 0x000fc60000000000 */
[----:B------:R-:W0:Y:S01]  /*a370*/  LDS.64 R4, [R5+0x6600] ;  /* 0x0066000005047984 */ /* 0x000e220000000a00 */
[----:B------:R-:W-:-:S13]  /*a380*/  ISETP.GE.AND P1, PT, R0, R23, PT ;  /* 0x000000170000720c */ /* 0x000fda0003f26270 */
[----:B------:R-:W1:Y:S01]  /*a390*/  @!P1 LDS R11, [R22+0x6000] ;  /* 0x00600000160b9984 */ /* 0x000e620000000800 */
[----:B------:R-:W2:Y:S01]  /*a3a0*/  @!P1 LDC.64 R12, c[0x0][0x3b0] ;  /* 0x0000ec00ff0c9b82 */ /* 0x000ea20000000a00 */
[----:B0-----:R-:W-:-:S05]  /*a3b0*/  IADD3 R0, P0, PT, R4, R2, RZ ;  /* 0x0000000204007210 */ /* 0x001fca0007f1e0ff */
[----:B------:R-:W-:Y:S01]  /*a3c0*/  IMAD.X R4, RZ, RZ, R5, P0 ;  /* 0x000000ffff047224 */ /* 0x000fe200000e0605 */
[----:B--2---:R-:W-:-:S04]  /*a3d0*/  @!P1 LEA R2, P0, R0, R12, 0x2 ;  /* 0x0000000c00029211 */ /* 0x004fc800078010ff */
[----:B------:R-:W-:-:S05]  /*a3e0*/  @!P1 LEA.HI.X R3, R0, R13, R4, 0x2, P0 ;  /* 0x0000000d00039211 */ /* 0x000fca00000f1404 */
[----:B-1----:R-:W-:Y:S01]  /*a3f0*/  @!P1 STG.E desc[UR6][R2.64+0x6000], R11 ;  /* 0x0060000b02009986 */ /* 0x002fe2000c101906 */
[----:B------:R-:W-:Y:S01]  /*a400*/  NOP ;  /* 0x0000000000007918 */ /* 0x000fe20000000000 */
[----:B------:R-:W-:Y:S05]  /*a410*/  EXIT ;  /* 0x000000000000794d */ /* 0x000fea0003800000 */
.L_x_30:
[----:B------:R-:W-:Y:S02]  /*a420*/  IMAD.MOV.U32 R58, RZ, RZ, R39 ;  /* 0x000000ffff3a7224 */ /* 0x000fe400078e0027 */
[----:B------:R-:W-:Y:S02]  /*a430*/  IMAD.MOV.U32 R49, RZ, RZ, 0x1 ;  /* 0x00000001ff317424 */ /* 0x000fe400078e00ff */
[----:B------:R-:W-:Y:S02]  /*a440*/  IMAD.MOV.U32 R60, RZ, RZ, RZ ;  /* 0x000000ffff3c7224 */ /* 0x000fe400078e00ff */
[----:B------:R-:W-:-:S07]  /*a450*/  IMAD.MOV.U32 R47, RZ, RZ, -0x1 ;  /* 0xffffffffff2f7424 */ /* 0x000fce00078e00ff */
[----:B------:R-:W-:Y:S05]  /*a460*/  WARPSYNC.COLLECTIVE R47, `(.L_x_115) ;  /* 0x000000002f087348 */ /* 0x000fea0003c00000 */
[----:B------:R0:W1:Y:S02]  /*a470*/  SHFL.UP P0, R46, R58, R49, R60 ;  /* 0x040000313a2e7389 */ /* 0x000064000000003c */
[----:B01----:R-:W-:Y:S05]  /*a480*/  ENDCOLLECTIVE ;  /* 0x000000000000791b */ /* 0x003fea0003800000 */
.L_x_115:
[----:B------:R-:W-:Y:S02]  /*a490*/  IMAD.MOV.U32 R49, RZ, RZ, 0x2 ;  /* 0x00000002ff317424 */ /* 0x000fe400078e00ff */
[----:B------:R-:W-:-:S04]  /*a4a0*/  IMAD.MOV.U32 R40, RZ, RZ, R46 ;  /* 0x000000ffff287224 */ /* 0x000fc800078e002e */
[----:B------:R-:W-:-:S04]  /*a4b0*/  @P0 IMAD.IADD R40, R39, 0x1, R40 ;  /* 0x0000000127280824 */ /* 0x000fc800078e0228 */
[----:B------:R-:W-:-:S07]  /*a4c0*/  IMAD.MOV.U32 R58, RZ, RZ, R40 ;  /* 0x000000ffff3a7224 */ /* 0x000fce00078e0028 */
[----:B------:R-:W-:Y:S05]  /*a4d0*/  WARPSYNC.COLLECTIVE R47, `(.L_x_116) ;  /* 0x000000002f087348 */ /* 0x000fea0003c00000 */
[----:B------:R0:W1:Y:S02]  /*a4e0*/  SHFL.UP P0, R46, R58, R49, R60 ;  /* 0x040000313a2e7389 */ /* 0x000064000000003c */
[----:B01----:R-:W-:Y:S05]  /*a4f0*/  ENDCOLLECTIVE ;  /* 0x000000000000791b */ /* 0x003fea0003800000 */
.L_x_116:
[----:B------:R-:W-:Y:S02]  /*a500*/  IMAD.MOV.U32 R49, RZ, RZ, 0x4 ;  /* 0x00000004ff317424 */ /* 0x000fe400078e00ff */
[----:B------:R-:W-:-:S04]  /*a510*/  IMAD.MOV.U32 R43, RZ, RZ, R46 ;  /* 0x000000ffff2b7224 */ /* 0x000fc800078e002e */
[----:B------:R-:W-:-:S04]  /*a520*/  @P0 IMAD.IADD R43, R40, 0x1, R43 ;  /* 0x00000001282b0824 */ /* 0x000fc800078e022b */
[----:B------:R-:W-:-:S07]  /*a530*/  IMAD.MOV.U32 R58, RZ, RZ, R43 ;  /* 0x000000ffff3a7224 */ /* 0x000fce00078e002b */
[----:B------:R-:W-:Y:S05]  /*a540*/  WARPSYNC.COLLECTIVE R47, `(.L_x_117) ;  /* 0x000000002f087348 */ /* 0x000fea0003c00000 */
[----:B------:R0:W1:Y:S02]  /*a550*/  SHFL.UP P0, R46, R58, R49, R60 ;  /* 0x040000313a2e7389 */ /* 0x000064000000003c */
[----:B01----:R-:W-:Y:S05]  /*a560*/  ENDCOLLECTIVE ;  /* 0x000000000000791b */ /* 0x003fea0003800000 */
.L_x_117:
[----:B------:R-:W-:Y:S02]  /*a570*/  IMAD.MOV.U32 R49, RZ, RZ, 0x8 ;  /* 0x00000008ff317424 */ /* 0x000fe400078e00ff */
[----:B------:R-:W-:-:S04]  /*a580*/  IMAD.MOV.U32 R44, RZ, RZ, R46 ;  /* 0x000000ffff2c7224 */ /* 0x000fc800078e002e */
[----:B------:R-:W-:-:S04]  /*a590*/  @P0 IMAD.IADD R44, R43, 0x1, R44 ;  /* 0x000000012b2c0824 */ /* 0x000fc800078e022c */
[----:B------:R-:W-:-:S07]  /*a5a0*/  IMAD.MOV.U32 R58, RZ, RZ, R44 ;  /* 0x000000ffff3a7224 */ /* 0x000fce00078e002c */
[----:B------:R-:W-:Y:S05]  /*a5b0*/  WARPSYNC.COLLECTIVE R47, `(.L_x_118) ;  /* 0x000000002f087348 */ /* 0x000fea0003c00000 */
[----:B------:R0:W1:Y:S02]  /*a5c0*/  SHFL.UP P0, R46, R58, R49, R60 ;  /* 0x040000313a2e7389 */ /* 0x000064000000003c */
[----:B01----:R-:W-:Y:S05]  /*a5d0*/  ENDCOLLECTIVE ;  /* 0x000000000000791b */ /* 0x003fea0003800000 */
.L_x_118:
[----:B------:R-:W-:Y:S02]  /*a5e0*/  IMAD.MOV.U32 R49, RZ, RZ, 0x10 ;  /* 0x00000010ff317424 */ /* 0x000fe400078e00ff */
[----:B------:R-:W-:-:S04]  /*a5f0*/  IMAD.MOV.U32 R45, RZ, RZ, R46 ;  /* 0x000000ffff2d7224 */ /* 0x000fc800078e002e */
[----:B------:R-:W-:-:S04]  /*a600*/  @P0 IMAD.IADD R45, R44, 0x1, R45 ;  /* 0x000000012c2d0824 */ /* 0x000fc800078e022d */
[----:B------:R-:W-:-:S07]  /*a610*/  IMAD.MOV.U32 R58, RZ, RZ, R45 ;  /* 0x000000ffff3a7224 */ /* 0x000fce00078e002d */
[----:B------:R-:W-:Y:S05]  /*a620*/  WARPSYNC.COLLECTIVE R47, `(.L_x_119) ;  /* 0x000000002f087348 */ /* 0x000fea0003c00000 */
[----:B------:R0:W1:Y:S02]  /*a630*/  SHFL.UP P0, R46, R58, R49, R60 ;  /* 0x040000313a2e7389 */ /* 0x000064000000003c */
[----:B01----:R-:W-:Y:S05]  /*a640*/  ENDCOLLECTIVE ;  /* 0x000000000000791b */ /* 0x003fea0003800000 */
.L_x_119:
[----:B------:R-:W-:Y:S05]  /*a650*/  BRA `(.L_x_120) ;  /* 0xffffff8400407947 */ /* 0x000fea000383ffff */
.L_x_121:
[----:B------:R-:W-:-:S00]  /*a660*/  BRA `(.L_x_121) ;  /* 0xfffffffc00fc7947 */ /* 0x000fc0000383ffff */
[----:B------:R-:W-:-:S00]  /*a670*/  NOP ;  /* 0x0000000000007918 */ /* 0x000fc00000000000 */
        /* <DEDUP_REMOVED lines=8> */
.L_x_2531:


//--------------------- .text._ZN3cub18CUB_300001_SM_10006detail10radix_sort33DeviceRadixSortExclusiveSumKernelINS1_5radix10policy_hubIiiyE10Policy1000EyEEvPT0_ --------------------------
	.section	.text._ZN3cub18CUB_300001_SM_10006detail10radix_sort33DeviceRadixSortExclusiveSumKernelINS1_5radix10policy_hubIiiyE10Policy1000EyEEvPT0_,"ax",@progbits
	.align	128
        .global         _ZN3cub18CUB_300001_SM_10006detail10radix_sort33DeviceRadixSortExclusiveSumKernelINS1_5radix10policy_hubIiiyE10Policy1000EyEEvPT0_
        .type           _ZN3cub18CUB_300001_SM_10006detail10radix_sort33DeviceRadixSortExclusiveSumKernelINS1_5radix10policy_hubIiiyE10Policy1000EyEEvPT0_,@function
        .size           _ZN3cub18CUB_300001_SM_10006detail10radix_sort33DeviceRadixSortExclusiveSumKernelINS1_5radix10policy_hubIiiyE10Policy1000EyEEvPT0_,(.L_x_2532 - _ZN3cub18CUB_300001_SM_10006detail10radix_sort33DeviceRadixSortExclusiveSumKernelINS1_5radix10policy_hubIiiyE10Policy1000EyEEvPT0_)
        .other          _ZN3cub18CUB_300001_SM_10006detail10radix_sort33DeviceRadixSortExclusiveSumKernelINS1_5radix10policy_hubIiiyE10Policy1000EyEEvPT0_,@"STO_CUDA_ENTRY STV_DEFAULT"
_ZN3cub18CUB_300001_SM_10006detail10radix_sort33DeviceRadixSortExclusiveSumKernelINS1_5radix10policy_hubIiiyE10Policy1000EyEEvPT0_:
.text._ZN3cub18CUB_300001_SM_10006detail10radix_sort33DeviceRadixSortExclusiveSumKernelINS1_5radix10policy_hubIiiyE10Policy1000EyEEvPT0_:
[----:B------:R-:W-:Y:S01]  /*0000*/  LDC R1, c[0x0][0x37c] ;  /* 0x0000df00ff017b82 */ /* 0x000fe20000000800 */
[----:B------:R-:W0:Y:S07]  /*0010*/  S2R R18, SR_TID.X ;  /* 0x0000000000127919 */ /* 0x000e2e0000002100 */
[----:B------:R-:W1:Y:S01]  /*0020*/  LDC.64 R16, c[0x0][0x380] ;  /* 0x0000e000ff107b82 */ /* 0x000e620000000a00 */
[----:B------:R-:W2:Y:S01]  /*0030*/  LDCU.64 UR4, c[0x0][0x358] ;  /* 0x00006b00ff0477ac */ /* 0x000ea20008000a00 */
[----:B------:R-:W3:Y:S01]  /*0040*/  S2R R5, SR_CTAID.X ;  /* 0x0000000000057919 */ /* 0x000ee20000002500 */
[----:B0-----:R-:W-:Y:S01]  /*0050*/  ISETP.GT.U32.AND P1, PT, R18, 0xff, PT ;  /* 0x000000ff1200780c */ /* 0x001fe20003f24070 */
[----:B---3--:R-:W-:-:S04]  /*0060*/  IMAD R5, R5, 0x100, R18 ;  /* 0x0000010005057824 */ /* 0x008fc800078e0212 */
[----:B-1----:R-:W-:-:S08]  /*0070*/  IMAD.WIDE R16, R5, 0x8, R16 ;  /* 0x0000000805107825 */ /* 0x002fd000078e0210 */
[----:B--2---:R-:W2:Y:S01]  /*0080*/  @!P1 LDG.E.64 R2, desc[UR4][R16.64] ;  /* 0x0000000410029981 */ /* 0x004ea2000c1e1b00 */
[----:B------:R-:W-:Y:S02]  /*0090*/  MOV R0, 0x400 ;  /* 0x0000040000007802 */ /* 0x000fe40000000f00 */
[C---:B------:R-:W-:Y:S01]  /*00a0*/  ISETP.GT.U32.AND P0, PT, R18.reuse, 0x1f, PT ;  /* 0x0000001f1200780c */ /* 0x040fe20003f04070 */
[----:B------:R-:W0:Y:S02]  /*00b0*/  S2R R5, SR_CgaCtaId ;  /* 0x0000000000057919 */ /* 0x000e240000008800 */
[----:B0-----:R-:W-:Y:S02]  /*00c0*/  LEA R5, R5, R0, 0x18 ;  /* 0x0000000005057211 */ /* 0x001fe400078ec0ff */
[----:B------:R-:W-:-:S05]  /*00d0*/  LEA.HI R0, R18, R18, RZ, 0x1d ;  /* 0x0000001212007211 */ /* 0x000fca00078fe8ff */
[----:B------:R-:W-:-:S05]  /*00e0*/  IMAD R0, R0, 0x8, R5 ;  /* 0x0000000800007824 */ /* 0x000fca00078e0205 */
[----:B--2---:R0:W-:Y:S01]  /*00f0*/  STS.64 [R0+0x10], R2 ;  /* 0x0000100200007388 */ /* 0x0041e20000000a00 */
[----:B------:R-:W-:Y:S06]  /*0100*/  BAR.SYNC.DEFER_BLOCKING 0x0 ;  /* 0x0000000000007b1d */ /* 0x000fec0000010000 */
[----:B------:R-:W-:Y:S05]  /*0110*/  @P0 BRA `(.L_x_122) ;  /* 0x0000000400240947 */ /* 0x000fea0003800000 */
[----:B------:R-:W-:Y:S01]  /*0120*/  IMAD R18, R18, 0x48, R5 ;  /* 0x0000004812127824 */ /* 0x000fe200078e0205 */
[----:B------:R-:W-:-:S04]  /*0130*/  UMOV UR6, 0xffffffff ;  /* 0xffffffff00067882 */ /* 0x000fc80000000000 */
[----:B------:R-:W-:Y:S04]  /*0140*/  LDS.64 R14, [R18+0x10] ;  /* 0x00001000120e7984 */ /* 0x000fe80000000a00 */
[----:B------:R-:W-:Y:S04]  /*0150*/  LDS.64 R12, [R18+0x18] ;  /* 0x00001800120c7984 */ /* 0x000fe80000000a00 */
[----:B------:R-:W1:Y:S04]  /*0160*/  LDS.64 R10, [R18+0x20] ;  /* 0x00002000120a7984 */ /* 0x000e680000000a00 */
[----:B------:R-:W-:Y:S04]  /*0170*/  LDS.64 R8, [R18+0x28] ;  /* 0x0000280012087984 */ /* 0x000fe80000000a00 */
[----:B------:R-:W2:Y:S04]  /*0180*/  LDS.64 R6, [R18+0x30] ;  /* 0x0000300012067984 */ /* 0x000ea80000000a00 */
[----:B------:R-:W-:Y:S04]  /*0190*/  LDS.64 R4, [R18+0x38] ;  /* 0x0000380012047984 */ /* 0x000fe80000000a00 */
[----:B0-----:R-:W0:Y:S04]  /*01a0*/  LDS.64 R2, [R18+0x40] ;  /* 0x0000400012027984 */ /* 0x001e280000000a00 */
[----:B------:R-:W3:Y:S01]  /*01b0*/  LDS.64 R20, [R18+0x48] ;  /* 0x0000480012147984 */ /* 0x000ee20000000a00 */
[----:B-1----:R-:W-:-:S04]  /*01c0*/  IADD3 R19, P3, P4, R10, R12, R14 ;  /* 0x0000000c0a137210 */ /* 0x002fc80007c7e00e */
[----:B------:R-:W-:Y:S02]  /*01d0*/  IADD3.X R23, PT, PT, R11, R13, R15, P3, P4 ;  /* 0x0000000d0b177210 */ /* 0x000fe40001fe840f */
[----:B--2---:R-:W-:-:S04]  /*01e0*/  IADD3 R19, P0, P2, R6, R19, R8 ;  /* 0x0000001306137210 */ /* 0x004fc80007a1e008 */
[----:B------:R-:W-:Y:S02]  /*01f0*/  IADD3.X R23, PT, PT, R7, R23, R9, P0, P2 ;  /* 0x0000001707177210 */ /* 0x000fe400007e4409 */
[----:B0-----:R-:W-:-:S04]  /*0200*/  IADD3 R19, P3, P4, R2, R19, R4 ;  /* 0x0000001302137210 */ /* 0x001fc80007c7e004 */
[----:B---3--:R-:W-:Y:S02]  /*0210*/  IADD3 R20, P0, PT, R20, R19, RZ ;  /* 0x0000001314147210 */ /* 0x008fe40007f1e0ff */
[----:B------:R-:W-:-:S05]  /*0220*/  IADD3.X R19, PT, PT, R3, R23, R5, P3, P4 ;  /* 0x0000001703137210 */ /* 0x000fca0001fe8405 */
[----:B------:R-:W-:Y:S01]  /*0230*/  IMAD.X R19, R21, 0x1, R19, P0 ;  /* 0x0000000115137824 */ /* 0x000fe200000e0613 */
[----:B------:R-:W-:Y:S06]  /*0240*/  BRA.DIV UR6, `(.L_x_123) ;  /* 0x0000000206f07947 */ /* 0x000fec000b800000 */
[----:B------:R-:W0:Y:S04]  /*0250*/  SHFL.UP PT, R27, R20, 0x1, RZ ;  /* 0x04200000141b7989 */ /* 0x000e2800000e00ff */
[----:B------:R-:W1:Y:S01]  /*0260*/  SHFL.UP P0, R25, R19, 0x1, RZ ;  /* 0x0420000013197989 */ /* 0x000e6200000000ff */
[----:B0-----:R-:W-:-:S04]  /*0270*/  IADD3 R22, P2, PT, R27, R20, RZ ;  /* 0x000000141b167210 */ /* 0x001fc80007f5e0ff */
[----:B-1----:R-:W-:Y:S01]  /*0280*/  SEL R27, R22, R27, P0 ;  /* 0x0000001b161b7207 */ /* 0x002fe20000000000 */
[----:B------:R-:W-:-:S04]  /*0290*/  IMAD.X R26, R25, 0x1, R19, P2 ;  /* 0x00000001191a7824 */ /* 0x000fc800010e0613 */
[----:B------:R-:W0:Y:S01]  /*02a0*/  SHFL.UP PT, R28, R27, 0x2, RZ ;  /* 0x044000001b1c7989 */ /* 0x000e2200000e00ff */
[----:B------:R-:W-:-:S05]  /*02b0*/  SEL R26, R26, R25, P0 ;  /* 0x000000191a1a7207 */ /* 0x000fca0000000000 */
[----:B------:R-:W1:Y:S01]  /*02c0*/  SHFL.UP P0, R25, R26, 0x2, RZ ;  /* 0x044000001a197989 */ /* 0x000e6200000000ff */
[----:B0-----:R-:W-:-:S05]  /*02d0*/  IADD3 R21, P2, PT, R28, R27, RZ ;  /* 0x0000001b1c157210 */ /* 0x001fca0007f5e0ff */
[----:B-1----:R-:W-:Y:S01]  /*02e0*/  IMAD.X R22, R25, 0x1, R26, P2 ;  /* 0x0000000119167824 */ /* 0x002fe200010e061a */
[----:B------:R-:W-:-:S04]  /*02f0*/  SEL R28, R21, R28, P0 ;  /* 0x0000001c151c7207 */ /* 0x000fc80000000000 */
[----:B------:R-:W-:Y:S01]  /*0300*/  SEL R29, R22, R25, P0 ;  /* 0x00000019161d7207 */ /* 0x000fe20000000000 */
        /* <DEDUP_REMOVED lines=12> */
[----:B------:R0:W1:Y:S04]  /*03d0*/  SHFL.UP PT, R28, R27, 0x10, RZ ;  /* 0x060000001b1c7989 */ /* 0x00006800000e00ff */
[----:B------:R0:W2:Y:S02]  /*03e0*/  SHFL.UP P0, R25, R26, 0x10, RZ ;  /* 0x060000001a197989 */ /* 0x0000a400000000ff */
.L_x_134:
[----:B-1----:R-:W-:-:S04]  /*03f0*/  IADD3 R21, P2, PT, R28, R27, RZ ;  /* 0x0000001b1c157210 */ /* 0x002fc80007f5e0ff */
[----:B--2---:R-:W-:Y:S01]  /*0400*/  SEL R21, R21, R28, P0 ;  /* 0x0000001c15157207 */ /* 0x004fe20000000000 */
[----:B------:R-:W-:-:S05]  /*0410*/  IMAD.X R22, R25, 0x1, R26, P2 ;  /* 0x0000000119167824 */ /* 0x000fca00010e061a */
[----:B------:R-:W-:Y:S02]  /*0420*/  SEL R22, R22, R25, P0 ;  /* 0x0000001916167207 */ /* 0x000fe40000000000 */
[----:B------:R-:W-:-:S05]  /*0430*/  IADD3 R20, P0, PT, R21, -R20, RZ ;  /* 0x8000001415147210 */ /* 0x000fca0007f1e0ff */
[----:B------:R-:W-:Y:S01]  /*0440*/  IMAD.X R21, R22, 0x1, ~R19, P0 ;  /* 0x0000000116157824 */ /* 0x000fe200000e0e13 */
[----:B------:R-:W-:-:S04]  /*0450*/  IADD3 R14, P0, PT, R14, R20, RZ ;  /* 0x000000140e0e7210 */ /* 0x000fc80007f1e0ff */
[----:B------:R1:W-:Y:S01]  /*0460*/  STS.64 [R18+0x10], R20 ;  /* 0x0000101412007388 */ /* 0x0003e20000000a00 */
[----:B------:R-:W-:Y:S01]  /*0470*/  IMAD.X R15, R15, 0x1, R21, P0 ;  /* 0x000000010f0f7824 */ /* 0x000fe200000e0615 */
        /* <DEDUP_REMOVED lines=17> */
[----:B------:R-:W-:-:S05]  /*0590*/  IMAD.X R3, R3, 0x1, R5, P0 ;  /* 0x0000000103037824 */ /* 0x000fca00000e0605 */
[----:B------:R1:W-:Y:S03]  /*05a0*/  STS.64 [R18+0x48], R2 ;  /* 0x0000480212007388 */ /* 0x0003e60000000a00 */
.L_x_122:
[----:B------:R-:W-:Y:S05]  /*05b0*/  WARPSYNC.ALL ;  /* 0x0000000000007948 */ /* 0x000fea0003800000 */
[----:B------:R-:W-:Y:S06]  /*05c0*/  BAR.SYNC.DEFER_BLOCKING 0x0 ;  /* 0x0000000000007b1d */ /* 0x000fec0000010000 */
[----:B------:R-:W-:Y:S05]  /*05d0*/  @P1 EXIT ;  /* 0x000000000000194d */ /* 0x000fea0003800000 */
[----:B01----:R-:W0:Y:S04]  /*05e0*/  LDS.64 R2, [R0+0x10] ;  /* 0x0000100000027984 */ /* 0x003e280000000a00 */
[----:B0-----:R-:W-:Y:S01]  /*05f0*/  STG.E.64 desc[UR4][R16.64], R2 ;  /* 0x0000000210007986 */ /* 0x001fe2000c101b04 */
[----:B------:R-:W-:Y:S05]  /*0600*/  EXIT ;  /* 0x000000000000794d */ /* 0x000fea0003800000 */
.L_x_123:
[----:B------:R-:W-:Y:S02]  /*0610*/  IMAD.MOV.U32 R24, RZ, RZ, R20 ;  /* 0x000000ffff187224 */ /* 0x000fe400078e0014 */
[----:B------:R-:W-:Y:S02]  /*0620*/  IMAD.MOV.U32 R23, RZ, RZ, 0x1 ;  /* 0x00000001ff177424 */ /* 0x000fe400078e00ff */
[----:B------:R-:W-:Y:S02]  /*0630*/  IMAD.MOV.U32 R22, RZ, RZ, RZ ;  /* 0x000000ffff167224 */ /* 0x000fe400078e00ff */
[----:B------:R-:W-:-:S07]  /*0640*/  IMAD.MOV.U32 R21, RZ, RZ, -0x1 ;  /* 0xffffffffff157424 */ /* 0x000fce00078e00ff */
[----:B------:R-:W-:Y:S05]  /*0650*/  WARPSYNC.COLLECTIVE R21, `(.L_x_124) ;  /* 0x0000000015087348 */ /* 0x000fea0003c00000 */
[----:B------:R0:W1:Y:S02]  /*0660*/  SHFL.UP P0, R25, R24, R23, R22 ;  /* 0x0400001718197389 */ /* 0x0000640000000016 */
[----:B01----:R-:W-:Y:S05]  /*0670*/  ENDCOLLECTIVE ;  /* 0x000000000000791b */ /* 0x003fea0003800000 */
.L_x_124:
[----:B------:R-:W-:Y:S02]  /*0680*/  IMAD.MOV.U32 R24, RZ, RZ, R19 ;  /* 0x000000ffff187224 */ /* 0x000fe400078e0013 */
[----:B------:R-:W-:-:S07]  /*0690*/  IMAD.MOV.U32 R27, RZ, RZ, R25 ;  /* 0x000000ffff1b7224 */ /* 0x000fce00078e0019 */
[----:B------:R-:W-:Y:S05]  /*06a0*/  WARPSYNC.COLLECTIVE R21, `(.L_x_125) ;  /* 0x0000000015087348 */ /* 0x000fea0003c00000 */
[----:B------:R0:W1:Y:S02]  /*06b0*/  SHFL.UP P0, R25, R24, R23, R22 ;  /* 0x0400001718197389 */ /* 0x0000640000000016 */
[----:B01----:R-:W-:Y:S05]  /*06c0*/  ENDCOLLECTIVE ;  /* 0x000000000000791b */ /* 0x003fea0003800000 */
.L_x_125:
[----:B------:R-:W-:Y:S01]  /*06d0*/  IADD3 R26, P2, PT, R27, R20, RZ ;  /* 0x000000141b1a7210 */ /* 0x000fe20007f5e0ff */
[----:B------:R-:W-:-:S03]  /*06e0*/  IMAD.MOV.U32 R23, RZ, RZ, 0x2 ;  /* 0x00000002ff177424 */ /* 0x000fc600078e00ff */
[----:B------:R-:W-:Y:S01]  /*06f0*/  SEL R27, R26, R27, P0 ;  /* 0x0000001b1a1b7207 */ /* 0x000fe20000000000 */
[----:B------:R-:W-:-:S04]  /*0700*/  IMAD.X R26, R25, 0x1, R19, P2 ;  /* 0x00000001191a7824 */ /* 0x000fc800010e0613 */
[----:B------:R-:W-:Y:S01]  /*0710*/  IMAD.MOV.U32 R24, RZ, RZ, R27 ;  /* 0x000000ffff187224 */ /* 0x000fe200078e001b */
[----:B------:R-:W-:-:S07]  /*0720*/  SEL R26, R26, R25, P0 ;  /* 0x000000191a1a7207 */ /* 0x000fce0000000000 */
[----:B------:R-:W-:Y:S05]  /*0730*/  WARPSYNC.COLLECTIVE R21, `(.L_x_126) ;  /* 0x0000000015087348 */ /* 0x000fea0003c00000 */
[----:B------:R0:W1:Y:S02]  /*0740*/  SHFL.UP P0, R25, R24, R23, R22 ;  /* 0x0400001718197389 */ /* 0x0000640000000016 */
[----:B01----:R-:W-:Y:S05]  /*0750*/  ENDCOLLECTIVE ;  /* 0x000000000000791b */ /* 0x003fea0003800000 */
.L_x_126:
[----:B------:R-:W-:Y:S02]  /*0760*/  IMAD.MOV.U32 R24, RZ, RZ, R26 ;  /* 0x000000ffff187224 */ /* 0x000fe400078e001a */
[----:B------:R-:W-:-:S07]  /*0770*/  IMAD.MOV.U32 R28, RZ, RZ, R25 ;  /* 0x000000ffff1c7224 */ /* 0x000fce00078e0019 */
[----:B------:R-:W-:Y:S05]  /*0780*/  WARPSYNC.COLLECTIVE R21, `(.L_x_127) ;  /* 0x0000000015087348 */ /* 0x000fea0003c00000 */
[----:B------:R0:W1:Y:S02]  /*0790*/  SHFL.UP P0, R25, R24, R23, R22 ;  /* 0x0400001718197389 */ /* 0x0000640000000016 */
[----:B01----:R-:W-:Y:S05]  /*07a0*/  ENDCOLLECTIVE ;  /* 0x000000000000791b */ /* 0x003fea0003800000 */
.L_x_127:
        /* <DEDUP_REMOVED lines=9> */
.L_x_128:
[----:B------:R-:W-:Y:S02]  /*0840*/  IMAD.MOV.U32 R24, RZ, RZ, R29 ;  /* 0x000000ffff187224 */ /* 0x000fe400078e001d */
[----:B------:R-:W-:-:S07]  /*0850*/  IMAD.MOV.U32 R27, RZ, RZ, R25 ;  /* 0x000000ffff1b7224 */ /* 0x000fce00078e0019 */
[----:B------:R-:W-:Y:S05]  /*0860*/  WARPSYNC.COLLECTIVE R21, `(.L_x_129) ;  /* 0x0000000015087348 */ /* 0x000fea0003c00000 */
[----:B------:R0:W1:Y:S02]  /*0870*/  SHFL.UP P0, R25, R24, R23, R22 ;  /* 0x0400001718197389 */ /* 0x0000640000000016 */
[----:B01----:R-:W-:Y:S05]  /*0880*/  ENDCOLLECTIVE ;  /* 0x000000000000791b */ /* 0x003fea0003800000 */
.L_x_129:
        /* <DEDUP_REMOVED lines=9> */
.L_x_130:
[----:B------:R-:W-:Y:S02]  /*0920*/  IMAD.MOV.U32 R24, RZ, RZ, R29 ;  /* 0x000000ffff187224 */ /* 0x000fe400078e001d */
[----:B------:R-:W-:-:S07]  /*0930*/  IMAD.MOV.U32 R27, RZ, RZ, R25 ;  /* 0x000000ffff1b7224 */ /* 0x000fce00078e0019 */
[----:B------:R-:W-:Y:S05]  /*0940*/  WARPSYNC.COLLECTIVE R21, `(.L_x_131) ;  /* 0x0000000015087348 */ /* 0x000fea0003c00000 */
[----:B------:R0:W1:Y:S02]  /*0950*/  SHFL.UP P0, R25, R24, R23, R22 ;  /* 0x0400001718197389 */ /* 0x0000640000000016 */
[----:B01----:R-:W-:Y:S05]  /*0960*/  ENDCOLLECTIVE ;  /* 0x000000000000791b */ /* 0x003fea0003800000 */
.L_x_131:
        /* <DEDUP_REMOVED lines=9> */
.L_x_132:
[----:B------:R-:W-:Y:S02]  /*0a00*/  IMAD.MOV.U32 R24, RZ, RZ, R26 ;  /* 0x000000ffff187224 */ /* 0x000fe400078e001a */
[----:B------:R-:W-:-:S07]  /*0a10*/  IMAD.MOV.U32 R28, RZ, RZ, R25 ;  /* 0x000000ffff1c7224 */ /* 0x000fce00078e0019 */
[----:B------:R-:W-:Y:S05]  /*0a20*/  WARPSYNC.COLLECTIVE R21, `(.L_x_133) ;  /* 0x0000000015087348 */ /* 0x000fea0003c00000 */
[----:B------:R0:W1:Y:S02]  /*0a30*/  SHFL.UP P0, R25, R24, R23, R22 ;  /* 0x0400001718197389 */ /* 0x0000640000000016 */
[----:B01----:R-:W-:Y:S05]  /*0a40*/  ENDCOLLECTIVE ;  /* 0x000000000000791b */ /* 0x003fea0003800000 */
.L_x_133:
[----:B------:R-:W-:Y:S05]  /*0a50*/  BRA `(.L_x_134) ;  /* 0xfffffff800647947 */ /* 0x000fea000383ffff */
.L_x_135:
        /* <DEDUP_REMOVED lines=10> */
.L_x_2532:


//--------------------- .text._ZN3cub18CUB_300001_SM_10006detail10radix_sort30DeviceRadixSortHistogramKernelINS1_5radix10policy_hubIiiyE10Policy1000ELNS0_9SortOrderE0EiyNS1_21identity_decomposer_tEEEvPT2_PKT1_SA_iiT3_ --------------------------
	.section	.text._ZN3cub18CUB_300001_SM_10006detail10radix_sort30DeviceRadixSortHistogramKernelINS1_5radix10policy_hubIiiyE10Policy1000ELNS0_9SortOrderE0EiyNS1_21identity_decomposer_tEEEvPT2_PKT1_SA_iiT3_,"ax",@progbits
	.align	128
        .global         _ZN3cub18CUB_300001_SM_10006detail10radix_sort30DeviceRadixSortHistogramKernelINS1_5radix10policy_hubIiiyE10Policy1000ELNS0_9SortOrderE0EiyNS1_21identity_decomposer_tEEEvPT2_PKT1_SA_iiT3_
        .type           _ZN3cub18CUB_300001_SM_10006detail10radix_sort30DeviceRadixSortHistogramKernelINS1_5radix10policy_hubIiiyE10Policy1000ELNS0_9SortOrderE0EiyNS1_21identity_decomposer_tEEEvPT2_PKT1_SA_iiT3_,@function
        .size           _ZN3cub18CUB_300001_SM_10006detail10radix_sort30DeviceRadixSortHistogramKernelINS1_5radix10policy_hubIiiyE10Policy1000ELNS0_9SortOrderE0EiyNS1_21identity_decomposer_tEEEvPT2_PKT1_SA_iiT3_,(.L_x_2533 - _ZN3cub18CUB_300001_SM_10006detail10radix_sort30DeviceRadixSortHistogramKernelINS1_5radix10policy_hubIiiyE10Policy1000ELNS0_9SortOrderE0EiyNS1_21identity_decomposer_tEEEvPT2_PKT1_SA_iiT3_)
        .other          _ZN3cub18CUB_300001_SM_10006detail10radix_sort30DeviceRadixSortHistogramKernelINS1_5radix10policy_hubIiiyE10Policy1000ELNS0_9SortOrderE0EiyNS1_21identity_decomposer_tEEEvPT2_PKT1_SA_iiT3_,@"STO_CUDA_ENTRY STV_DEFAULT"
_ZN3cub18CUB_300001_SM_10006detail10radix_sort30DeviceRadixSortHistogramKernelINS1_5radix10policy_hubIiiyE10Policy1000ELNS0_9SortOrderE0EiyNS1_21identity_decomposer_tEEEvPT2_PKT1_SA_iiT3_:
.text._ZN3cub18CUB_300001_SM_10006detail10radix_sort30DeviceRadixSortHistogramKernelINS1_5radix10policy_hubIiiyE10Policy1000ELNS0_9SortOrderE0EiyNS1_21identity_decomposer_tEEEvPT2_PKT1_SA_iiT3_:
[----:B------:R-:W-:Y:S01]  /*0000*/  LDC R1, c[0x0][0x37c] ;  /* 0x0000df00ff017b82 */ /* 0x000fe20000000800 */
[----:B------:R-:W0:Y:S02]  /*0010*/  LDCU.64 UR14, c[0x0][0x390] ;  /* 0x00007200ff0e77ac */ /* 0x000e240008000a00 */
[----:B0-----:R-:W-:-:S04]  /*0020*/  ISETP.NE.U32.AND P0, PT, RZ, UR14, PT ;  /* 0x0000000eff007c0c */ /* 0x001fc8000bf05070 */
[----:B------:R-:W-:-:S13]  /*0030*/  ISETP.NE.AND.EX P0, PT, RZ, UR15, PT, P0 ;  /* 0x0000000fff007c0c */ /* 0x000fda000bf05300 */
[----:B------:R-:W-:Y:S05]  /*0040*/  @!P0 EXIT ;  /* 0x000000000000894d */ /* 0x000fea0003800000 */
[----:B------:R-:W-:Y:S01]  /*0050*/  UIADD3 UR11, UP0, UPT, UR14, -0x1, URZ ;  /* 0xffffffff0e0b7890 */ /* 0x000fe2000ff1e0ff */
[----:B------:R-:W0:Y:S01]  /*0060*/  S2R R4, SR_TID.X ;  /* 0x0000000000047919 */ /* 0x000e220000002100 */
[----:B------:R-:W1:Y:S01]  /*0070*/  LDCU.64 UR4, c[0x0][0x398] ;  /* 0x00007300ff0477ac */ /* 0x000e620008000a00 */
[----:B------:R-:W2:Y:S01]  /*0080*/  S2UR UR7, SR_CgaCtaId ;  /* 0x00000000000779c3 */ /* 0x000ea20000008800 */
[----:B------:R-:W-:Y:S01]  /*0090*/  UIADD3.X UR12, UPT, UPT, UR15, -0x1, URZ, UP0, !UPT ;  /* 0xffffffff0f0c7890 */ /* 0x000fe200087fe4ff */
[----:B------:R-:W-:Y:S01]  /*00a0*/  UMOV UR6, 0x400 ;  /* 0x0000040000067882 */ /* 0x000fe20000000000 */
[----:B------:R-:W3:Y:S05]  /*00b0*/  LDCU.64 UR20, c[0x0][0x358] ;  /* 0x00006b00ff1477ac */ /* 0x000eea0008000a00 */
[----:B------:R-:W4:Y:S01]  /*00c0*/  S2UR UR8, SR_CTAID.X ;  /* 0x00000000000879c3 */ /* 0x000f220000002500 */
[----:B------:R-:W-:Y:S01]  /*00d0*/  USHF.R.U64 UR11, UR11, 0x1e, UR12 ;  /* 0x0000001e0b0b7899 */ /* 0x000fe2000800120c */
[----:B------:R-:W0:Y:S03]  /*00e0*/  LDCU UR28, c[0x0][0x370] ;  /* 0x00006e00ff1c77ac */ /* 0x000e260008000800 */
[----:B------:R-:W-:-:S02]  /*00f0*/  UIADD3 UR11, UP0, UPT, UR11, 0x1, URZ ;  /* 0x000000010b0b7890 */ /* 0x000fc4000ff1e0ff */
[----:B-1----:R-:W-:Y:S02]  /*0100*/  UIADD3 UR4, UPT, UPT, UR5, 0x7, -UR4 ;  /* 0x0000000705047890 */ /* 0x002fe4000fffe804 */
[----:B------:R-:W-:Y:S02]  /*0110*/  ULEA.HI.X UR12, UR12, URZ, URZ, 0x2, UP0 ;  /* 0x000000ff0c0c7291 */ /* 0x000fe400080f14ff */
[----:B------:R-:W-:Y:S02]  /*0120*/  UISETP.LT.U32.AND UP0, UPT, UR11, UR14, UPT ;  /* 0x0000000e0b00728c */ /* 0x000fe4000bf01070 */
[----:B------:R-:W-:Y:S02]  /*0130*/  USHF.R.S32.HI UR5, URZ, 0x1f, UR4 ;  /* 0x0000001fff057899 */ /* 0x000fe40008011404 */
[----:B------:R-:W-:Y:S02]  /*0140*/  UISETP.LT.U32.AND.EX UP0, UPT, UR12, UR15, UPT, UP0 ;  /* 0x0000000f0c00728c */ /* 0x000fe4000bf01100 */
[----:B------:R-:W-:-:S02]  /*0150*/  ULEA.HI UR5, UR5, UR4, URZ, 0x3 ;  /* 0x0000000405057291 */ /* 0x000fc4000f8f18ff */
[----:B------:R-:W-:Y:S01]  /*0160*/  USEL UR11, UR11, UR14, UP0 ;  /* 0x0000000e0b0b7287 */ /* 0x000fe20008000000 */
[C---:B0-----:R-:W-:Y:S01]  /*0170*/  VIADD R21, R4.reuse, 0x780 ;  /* 0x0000078004157836 */ /* 0x041fe20000000000 */
[----:B------:R-:W-:Y:S02]  /*0180*/  USEL UR12, UR12, UR15, UP0 ;  /* 0x0000000f0c0c7287 */ /* 0x000fe40008000000 */
[----:B------:R-:W-:Y:S02]  /*0190*/  UISETP.GE.AND UP0, UPT, UR4, 0x8, UPT ;  /* 0x000000080400788c */ /* 0x000fe4000bf06270 */
[----:B--2---:R-:W-:Y:S02]  /*01a0*/  ULEA UR6, UR7, UR6, 0x18 ;  /* 0x0000000607067291 */ /* 0x004fe4000f8ec0ff */
[----:B------:R-:W-:Y:S02]  /*01b0*/  USHF.R.S32.HI UR5, URZ, 0x3, UR5 ;  /* 0x00000003ff057899 */ /* 0x000fe40008011405 */
[----:B------:R-:W-:Y:S01]  /*01c0*/  PLOP3.LUT P0, PT, PT, PT, UP0, 0x80, 0x8 ;  /* 0x000000000008781c */ /* 0x000fe20003f0f008 */
[----:B----4-:R-:W-:Y:S01]  /*01d0*/  USHF.L.U32 UR8, UR8, 0xb, URZ ;  /* 0x0000000b08087899 */ /* 0x010fe200080006ff */
[C---:B------:R-:W-:Y:S01]  /*01e0*/  LEA R0, R4.reuse, UR6, 0x2 ;  /* 0x0000000604007c11 */ /* 0x040fe2000f8e10ff */
[----:B------:R-:W-:Y:S01]  /*01f0*/  UIADD3 UR22, UPT, UPT, UR5, -0x1, URZ ;  /* 0xffffffff05167890 */ /* 0x000fe2000fffe0ff */
[----:B------:R-:W-:Y:S01]  /*0200*/  ISETP.GT.U32.OR P0, PT, R4, 0xff, !P0 ;  /* 0x000000ff0400780c */ /* 0x000fe20004704470 */
[----:B------:R-:W-:-:S02]  /*0210*/  ULOP3.LUT UR23, UR5, 0xf, URZ, 0xc0, !UPT ;  /* 0x0000000f05177892 */ /* 0x000fc4000f8ec0ff */
[----:B------:R-:W-:Y:S01]  /*0220*/  ULOP3.LUT UR24, UR5, 0x7, URZ, 0xc0, !UPT ;  /* 0x0000000705187892 */ /* 0x000fe2000f8ec0ff */
[----:B------:R-:W-:Y:S01]  /*0230*/  P2R R20, PR, RZ, 0x1 ;  /* 0x00000001ff147803 */ /* 0x000fe20000000000 */
[----:B------:R-:W-:Y:S02]  /*0240*/  ULOP3.LUT UR25, UR5, 0x3, URZ, 0xc0, !UPT ;  /* 0x0000000305197892 */ /* 0x000fe4000f8ec0ff */
[----:B------:R-:W-:Y:S02]  /*0250*/  ULOP3.LUT UR26, UR5, 0xffffff0, URZ, 0xc0, !UPT ;  /* 0x0ffffff0051a7892 */ /* 0x000fe4000f8ec0ff */
[----:B------:R-:W-:Y:S02]  /*0260*/  ULOP3.LUT UR27, UR5, 0xffffff8, URZ, 0xc0, !UPT ;  /* 0x0ffffff8051b7892 */ /* 0x000fe4000f8ec0ff */
[----:B------:R-:W-:Y:S01]  /*0270*/  ULOP3.LUT UR9, UR5, 0x1, URZ, 0xc0, !UPT ;  /* 0x0000000105097892 */ /* 0x000fe2000f8ec0ff */
[----:B------:R-:W-:Y:S01]  /*0280*/  UMOV UR6, URZ ;  /* 0x000000ff00067c82 */ /* 0x000fe20008000000 */
[----:B---3--:R-:W-:-:S10]  /*0290*/  UMOV UR7, URZ ;  /* 0x000000ff00077c82 */ /* 0x008fd40008000000 */
.L_x_219:
[----:B------:R-:W-:Y:S01]  /*02a0*/  ISETP.NE.AND P0, PT, R20, RZ, PT ;  /* 0x000000ff1400720c */ /* 0x000fe20003f05270 */
[----:B------:R-:W-:-:S12]  /*02b0*/  BSSY.RECONVERGENT B0, `(.L_x_136) ;  /* 0x000007c000007945 */ /* 0x000fd80003800200 */
[----:B012345:R-:W-:Y:S05]  /*02c0*/  @P0 BRA `(.L_x_137) ;  /* 0x0000000400e80947 */ /* 0x03ffea0003800000 */
[----:B------:R-:W-:Y:S02]  /*02d0*/  IMAD.U32 R2, RZ, RZ, UR22 ;  /* 0x00000016ff027e24 */ /* 0x000fe4000f8e00ff */
[----:B------:R-:W-:-:S03]  /*02e0*/  IMAD.MOV.U32 R3, RZ, RZ, RZ ;  /* 0x000000ffff037224 */ /* 0x000fc600078e00ff */
[----:B------:R-:W-:-:S13]  /*02f0*/  ISETP.GE.U32.AND P1, PT, R2, 0xf, PT ;  /* 0x0000000f0200780c */ /* 0x000fda0003f26070 */
[----:B------:R-:W-:Y:S05]  /*0300*/  @!P1 BRA `(.L_x_138) ;  /* 0x00000000005c9947 */ /* 0x000fea0003800000 */
[----:B------:R-:W-:Y:S01]  /*0310*/  VIADD R2, R0, 0x2000 ;  /* 0x0000200000027836 */ /* 0x000fe20000000000 */
[----:B------:R-:W-:-:S12]  /*0320*/  UIADD3 UR4, UPT, UPT, -UR26, URZ, URZ ;  /* 0x000000ff1a047290 */ /* 0x000fd8000fffe1ff */
.L_x_139:
[----:B------:R-:W-:Y:S01]  /*0330*/  UIADD3 UR4, UPT, UPT, UR4, 0x10, URZ ;  /* 0x0000001004047890 */ /* 0x000fe2000fffe0ff */
[----:B------:R-:W-:Y:S03]  /*0340*/  STS [R2+-0x2000], RZ ;  /* 0xffe000ff02007388 */ /* 0x000fe60000000800 */
[----:B------:R-:W-:Y:S01]  /*0350*/  UISETP.NE.AND UP0, UPT, UR4, URZ, UPT ;  /* 0x000000ff0400728c */ /* 0x000fe2000bf05270 */
        /* <DEDUP_REMOVED lines=16> */
[----:B------:R-:W-:Y:S06]  /*0460*/  BRA.U UP0, `(.L_x_139) ;  /* 0xfffffffd00b07547 */ /* 0x000fec000b83ffff */
[----:B------:R-:W-:-:S07]  /*0470*/  IMAD.U32 R3, RZ, RZ, UR26 ;  /* 0x0000001aff037e24 */ /* 0x000fce000f8e00ff */
.L_x_138:
[----:B------:R-:W-:Y:S01]  /*0480*/  ISETP.NE.AND P0, PT, RZ, UR23, PT ;  /* 0x00000017ff007c0c */ /* 0x000fe2000bf05270 */
[----:B------:R-:W-:Y:S01]  /*0490*/  IMAD.U32 R6, RZ, RZ, UR24 ;  /* 0x00000018ff067e24 */ /* 0x000fe2000f8e00ff */
[----:B------:R-:W-:-:S03]  /*04a0*/  MOV R2, UR23 ;  /* 0x0000001700027c02 */ /* 0x000fc60008000f00 */
[----:B------:R-:W-:Y:S02]  /*04b0*/  VIADD R6, R6, 0xffffffff ;  /* 0xffffffff06067836 */ /* 0x000fe40000000000 */
[----:B------:R-:W-:-:S06]  /*04c0*/  VIADD R2, R2, 0xffffffff ;  /* 0xffffffff02027836 */ /* 0x000fcc0000000000 */
[----:B------:R-:W-:Y:S05]  /*04d0*/  @!P0 BRA `(.L_x_140) ;  /* 0x00000000007c8947 */ /* 0x000fea0003800000 */
[----:B------:R-:W-:Y:S01]  /*04e0*/  ISETP.GE.U32.AND P2, PT, R2, 0x7, PT ;  /* 0x000000070200780c */ /* 0x000fe20003f46070 */
[----:B------:R-:W-:-:S12]  /*04f0*/  UISETP.NE.AND UP0, UPT, UR24, URZ, UPT ;  /* 0x000000ff1800728c */ /* 0x000fd8000bf05270 */
[----:B------:R-:W-:Y:S05]  /*0500*/  @!P2 BRA `(.L_x_141) ;  /* 0x000000000028a947 */ /* 0x000fea0003800000 */
        /* <DEDUP_REMOVED lines=10> */
.L_x_141:
[----:B------:R-:W-:Y:S05]  /*05b0*/  BRA.U !UP0, `(.L_x_140) ;  /* 0x0000000108447547 */ /* 0x000fea000b800000 */
[----:B------:R-:W-:Y:S01]  /*05c0*/  ISETP.GE.U32.AND P2, PT, R6, 0x3, PT ;  /* 0x000000030600780c */ /* 0x000fe20003f46070 */
[----:B------:R-:W-:-:S12]  /*05d0*/  UISETP.NE.AND UP0, UPT, UR25, URZ, UPT ;  /* 0x000000ff1900728c */ /* 0x000fd8000bf05270 */
[C---:B0-----:R-:W-:Y:S02]  /*05e0*/  @P2 IMAD R5, R3.reuse, 0x400, R0 ;  /* 0x0000040003052824 */ /* 0x041fe400078e0200 */
[----:B------:R-:W-:-:S03]  /*05f0*/  @P2 VIADD R3, R3, 0x4 ;  /* 0x0000000403032836 */ /* 0x000fc60000000000 */
[----:B------:R1:W-:Y:S04]  /*0600*/  @P2 STS [R5], RZ ;  /* 0x000000ff05002388 */ /* 0x0003e80000000800 */
[----:B------:R1:W-:Y:S04]  /*0610*/  @P2 STS [R5+0x400], RZ ;  /* 0x000400ff05002388 */ /* 0x0003e80000000800 */
[----:B------:R1:W-:Y:S04]  /*0620*/  @P2 STS [R5+0x800], RZ ;  /* 0x000800ff05002388 */ /* 0x0003e80000000800 */
[----:B------:R1:W-:Y:S01]  /*0630*/  @P2 STS [R5+0xc00], RZ ;  /* 0x000c00ff05002388 */ /* 0x0003e20000000800 */
[----:B------:R-:W-:Y:S05]  /*0640*/  BRA.U !UP0, `(.L_x_140) ;  /* 0x0000000108207547 */ /* 0x000fea000b800000 */
[----:B------:R-:W-:Y:S01]  /*0650*/  IMAD R3, R3, 0x400, R0 ;  /* 0x0000040003037824 */ /* 0x000fe200078e0200 */
[----:B------:R-:W-:-:S04]  /*0660*/  UISETP.NE.AND UP0, UPT, UR25, 0x1, UPT ;  /* 0x000000011900788c */ /* 0x000fc8000bf05270 */
[----:B------:R2:W-:Y:S05]  /*0670*/  STS [R3], RZ ;  /* 0x000000ff03007388 */ /* 0x0005ea0000000800 */
[----:B------:R-:W-:Y:S05]  /*0680*/  BRA.U !UP0, `(.L_x_140) ;  /* 0x0000000108107547 */ /* 0x000fea000b800000 */
[----:B------:R-:W-:Y:S01]  /*0690*/  UISETP.NE.AND UP0, UPT, UR25, 0x2, UPT ;  /* 0x000000021900788c */ /* 0x000fe2000bf05270 */
[----:B------:R3:W-:Y:S05]  /*06a0*/  STS [R3+0x400], RZ ;  /* 0x000400ff03007388 */ /* 0x0007ea0000000800 */
[----:B------:R-:W-:-:S13]  /*06b0*/  PLOP3.LUT P2, PT, PT, PT, UP0, 0x80, 0x8 ;  /* 0x000000000008781c */ /* 0x000fda0003f4f008 */
[----:B------:R3:W-:Y:S02]  /*06c0*/  @P2 STS [R3+0x800], RZ ;  /* 0x000800ff03002388 */ /* 0x0007e40000000800 */
.L_x_140:
[----:B------:R-:W-:-:S13]  /*06d0*/  ISETP.GT.U32.AND P2, PT, R4, 0x7f, PT ;  /* 0x0000007f0400780c */ /* 0x000fda0003f44070 */
[----:B------:R-:W-:Y:S05]  /*06e0*/  @P2 BRA `(.L_x_137) ;  /* 0x0000000000e02947 */ /* 0x000fea0003800000 */
[----:B--23--:R-:W-:Y:S01]  /*06f0*/  HFMA2 R3, -RZ, RZ, 0, 0 ;  /* 0x00000000ff037431 */ /* 0x00cfe200000001ff */
[----:B------:R-:W-:Y:S06]  /*0700*/  @!P1 BRA `(.L_x_142) ;  /* 0x0000000000589947 */ /* 0x000fec0003800000 */
[----:B------:R-:W-:-:S07]  /*0710*/  IMAD.MOV.U32 R3, RZ, RZ, RZ ;  /* 0x000000ffff037224 */ /* 0x000fce00078e00ff */
.L_x_143:
[C---:B012---:R-:W-:Y:S02]  /*0720*/  IMAD R5, R3.reuse, 0x400, R0 ;  /* 0x0000040003057824 */ /* 0x047fe400078e0200 */
[----:B------:R-:W-:-:S03]  /*0730*/  VIADD R3, R3, 0x10 ;  /* 0x0000001003037836 */ /* 0x000fc60000000000 */
[----:B------:R2:W-:Y:S02]  /*0740*/  STS [R5+0x200], RZ ;  /* 0x000200ff05007388 */ /* 0x0005e40000000800 */
[----:B------:R-:W-:Y:S02]  /*0750*/  ISETP.NE.AND P1, PT, R3, UR26, PT ;  /* 0x0000001a03007c0c */ /* 0x000fe4000bf25270 */
[----:B------:R2:W-:Y:S04]  /*0760*/  STS [R5+0x600], RZ ;  /* 0x000600ff05007388 */ /* 0x0005e80000000800 */
        /* <DEDUP_REMOVED lines=13> */
[----:B------:R2:W-:Y:S01]  /*0840*/  STS [R5+0x3e00], RZ ;  /* 0x003e00ff05007388 */ /* 0x0005e20000000800 */
[----:B------:R-:W-:Y:S05]  /*0850*/  @P1 BRA `(.L_x_143) ;  /* 0xfffffffc00b01947 */ /* 0x000fea000383ffff */
[----:B------:R-:W-:-:S07]  /*0860*/  IMAD.U32 R3, RZ, RZ, UR26 ;  /* 0x0000001aff037e24 */ /* 0x000fce000f8e00ff */
.L_x_142:
[----:B------:R-:W-:Y:S05]  /*0870*/  @!P0 BRA `(.L_x_137) ;  /* 0x00000000007c8947 */ /* 0x000fea0003800000 */
[----:B------:R-:W-:Y:S01]  /*0880*/  ISETP.GE.U32.AND P0, PT, R2, 0x7, PT ;  /* 0x000000070200780c */ /* 0x000fe20003f06070 */
[----:B------:R-:W-:-:S12]  /*0890*/  UISETP.NE.AND UP0, UPT, UR24, URZ, UPT ;  /* 0x000000ff1800728c */ /* 0x000fd8000bf05270 */
[----:B------:R-:W-:Y:S05]  /*08a0*/  @!P0 BRA `(.L_x_144) ;  /* 0x0000000000288947 */ /* 0x000fea0003800000 */
[C---:B------:R-:W-:Y:S02]  /*08b0*/  IMAD R2, R3.reuse, 0x400, R0 ;  /* 0x0000040003027824 */ /* 0x040fe400078e0200 */
[----:B------:R-:W-:-:S03]  /*08c0*/  VIADD R3, R3, 0x8 ;  /* 0x0000000803037836 */ /* 0x000fc60000000000 */
[----:B------:R3:W-:Y:S04]  /*08d0*/  STS [R2+0x200], RZ ;  /* 0x000200ff02007388 */ /* 0x0007e80000000800 */
[----:B------:R3:W-:Y:S04]  /*08e0*/  STS [R2+0x600], RZ ;  /* 0x000600ff02007388 */ /* 0x0007e80000000800 */
[----:B------:R3:W-:Y:S04]  /*08f0*/  STS [R2+0xa00], RZ ;  /* 0x000a00ff02007388 */ /* 0x0007e80000000800 */
[----:B------:R3:W-:Y:S04]  /*0900*/  STS [R2+0xe00], RZ ;  /* 0x000e00ff02007388 */ /* 0x0007e80000000800 */
[----:B------:R3:W-:Y:S04]  /*0910*/  STS [R2+0x1200], RZ ;  /* 0x001200ff02007388 */ /* 0x0007e80000000800 */
[----:B------:R3:W-:Y:S04]  /*0920*/  STS [R2+0x1600], RZ ;  /* 0x001600ff02007388 */ /* 0x0007e80000000800 */
[----:B------:R3:W-:Y:S04]  /*0930*/  STS [R2+0x1a00], RZ ;  /* 0x001a00ff02007388 */ /* 0x0007e80000000800 */
[----:B------:R3:W-:Y:S02]  /*0940*/  STS [R2+0x1e00], RZ ;  /* 0x001e00ff02007388 */ /* 0x0007e40000000800 */
.L_x_144:
[----:B------:R-:W-:Y:S05]  /*0950*/  BRA.U !UP0, `(.L_x_137) ;  /* 0x0000000108447547 */ /* 0x000fea000b800000 */
[----:B------:R-:W-:Y:S01]  /*0960*/  ISETP.GE.U32.AND P0, PT, R6, 0x3, PT ;  /* 0x000000030600780c */ /* 0x000fe20003f06070 */
[----:B------:R-:W-:-:S12]  /*0970*/  UISETP.NE.AND UP0, UPT, UR25, URZ, UPT ;  /* 0x000000ff1900728c */ /* 0x000fd8000bf05270 */
[C---:B---3--:R-:W-:Y:S01]  /*0980*/  @P0 IMAD R2, R3.reuse, 0x400, R0 ;  /* 0x0000040003020824 */ /* 0x048fe200078e0200 */
[----:B------:R-:W-:-:S04]  /*0990*/  @P0 IADD3 R3, PT, PT, R3, 0x4, RZ ;  /* 0x0000000403030810 */ /* 0x000fc80007ffe0ff */
[----:B------:R4:W-:Y:S04]  /*09a0*/  @P0 STS [R2+0x200], RZ ;  /* 0x000200ff02000388 */ /* 0x0009e80000000800 */
[----:B------:R4:W-:Y:S04]  /*09b0*/  @P0 STS [R2+0x600], RZ ;  /* 0x000600ff02000388 */ /* 0x0009e80000000800 */
[----:B------:R4:W-:Y:S04]  /*09c0*/  @P0 STS [R2+0xa00], RZ ;  /* 0x000a00ff02000388 */ /* 0x0009e80000000800 */
[----:B------:R4:W-:Y:S01]  /*09d0*/  @P0 STS [R2+0xe00], RZ ;  /* 0x000e00ff02000388 */ /* 0x0009e20000000800 */
[----:B------:R-:W-:Y:S05]  /*09e0*/  BRA.U !UP0, `(.L_x_137) ;  /* 0x0000000108207547 */ /* 0x000fea000b800000 */
[----:B------:R-:W-:Y:S01]  /*09f0*/  IMAD R3, R3, 0x400, R0 ;  /* 0x0000040003037824 */ /* 0x000fe200078e0200 */
[----:B------:R-:W-:-:S04]  /*0a00*/  UISETP.NE.AND UP0, UPT, UR25, 0x1, UPT ;  /* 0x000000011900788c */ /* 0x000fc8000bf05270 */
[----:B------:R3:W-:Y:S05]  /*0a10*/  STS [R3+0x200], RZ ;  /* 0x000200ff03007388 */ /* 0x0007ea0000000800 */
[----:B------:R-:W-:Y:S05]  /*0a20*/  BRA.U !UP0, `(.L_x_137) ;  /* 0x0000000108107547 */ /* 0x000fea000b800000 */
[----:B------:R-:W-:Y:S01]  /*0a30*/  UISETP.NE.AND UP0, UPT, UR25, 0x2, UPT ;  /* 0x000000021900788c */ /* 0x000fe2000bf05270 */
[----:B------:R0:W-:Y:S05]  /*0a40*/  STS [R3+0x600], RZ ;  /* 0x000600ff03007388 */ /* 0x0001ea0000000800 */
[----:B------:R-:W-:-:S13]  /*0a50*/  PLOP3.LUT P0, PT, PT, PT, UP0, 0x80, 0x8 ;  /* 0x000000000008781c */ /* 0x000fda0003f0f008 */
[----:B------:R0:W-:Y:S02]  /*0a60*/  @P0 STS [R3+0xa00], RZ ;  /* 0x000a00ff03000388 */ /* 0x0001e40000000800 */
.L_x_137:
[----:B------:R-:W-:Y:S05]  /*0a70*/  BSYNC.RECONVERGENT B0 ;  /* 0x0000000000007941 */ /* 0x000fea0003800200 */
.L_x_136:
[----:B------:R-:W5:Y:S01]  /*0a80*/  LDCU.64 UR14, c[0x0][0x390] ;  /* 0x00007200ff0e77ac */ /* 0x000f620008000a00 */
[----:B------:R-:W-:Y:S02]  /*0a90*/  USHF.L.U32 UR4, UR6, 0x1e, URZ ;  /* 0x0000001e06047899 */ /* 0x000fe400080006ff */
[----:B------:R-:W-:Y:S02]  /*0aa0*/  USHF.L.U64.HI UR5, UR6, 0x1e, UR7 ;  /* 0x0000001e06057899 */ /* 0x000fe40008010207 */
[----:B-----5:R-:W-:-:S04]  /*0ab0*/  UIADD3 UR4, UP0, UPT, -UR4, UR14, URZ ;  /* 0x0000000e04047290 */ /* 0x020fc8000ff1e1ff */
[----:B------:R-:W-:Y:S02]  /*0ac0*/  UIADD3.X UR5, UPT, UPT, ~UR5, UR15, URZ, UP0, !UPT ;  /* 0x0000000f05057290 */ /* 0x000fe400087fe5ff */
[----:B------:R-:W-:-:S04]  /*0ad0*/  UISETP.LT.U32.AND UP0, UPT, UR4, 0x40000000, UPT ;  /* 0x400000000400788c */ /* 0x000fc8000bf01070 */
[----:B------:R-:W-:-:S04]  /*0ae0*/  UISETP.LT.U32.AND.EX UP0, UPT, UR5, URZ, UPT, UP0 ;  /* 0x000000ff0500728c */ /* 0x000fc8000bf01100 */
[----:B------:R-:W-:Y:S02]  /*0af0*/  USEL UR13, UR4, 0x40000000, UP0 ;  /* 0x40000000040d7887 */ /* 0x000fe40008000000 */
[----:B------:R-:W-:Y:S02]  /*0b00*/  USEL UR14, UR5, URZ, UP0 ;  /* 0x000000ff050e7287 */ /* 0x000fe40008000000 */
[----:B------:R-:W-:-:S04]  /*0b10*/  UISETP.GT.U32.AND UP0, UPT, UR13, UR8, UPT ;  /* 0x000000080d00728c */ /* 0x000fc8000bf04070 */
[----:B------:R-:W-:Y:S01]  /*0b20*/  UISETP.GT.U32.AND.EX UP0, UPT, UR14, URZ, UPT, UP0 ;  /* 0x000000ff0e00728c */ /* 0x000fe2000bf04100 */
[----:B------:R-:W-:Y:S08]  /*0b30*/  BAR.SYNC.DEFER_BLOCKING 0x0 ;  /* 0x0000000000007b1d */ /* 0x000ff00000010000 */
[----:B------:R-:W-:Y:S06]  /*0b40*/  BAR.SYNC.DEFER_BLOCKING 0x0 ;  /* 0x0000000000007b1d */ /* 0x000fec0000010000 */
[----:B------:R-:W-:Y:S05]  /*0b50*/  BRA.U !UP0, `(.L_x_145) ;  /* 0x0000000d082c7547 */ /* 0x000fea000b800000 */
[----:B------:R-:W-:Y:S01]  /*0b60*/  UMOV UR10, UR8 ;  /* 0x00000008000a7c82 */ /* 0x000fe20008000000 */
[----:B------:R-:W-:-:S05]  /*0b70*/  UMOV UR5, URZ ;  /* 0x000000ff00057c82 */ /* 0x000fca0008000000 */
.L_x_150:
[----:B-----5:R-:W5:Y:S01]  /*0b80*/  LDCU.64 UR18, c[0x0][0x390] ;  /* 0x00007200ff1277ac */ /* 0x020f620008000a00 */
[----:B------:R-:W-:Y:S02]  /*0b90*/  USHF.L.U32 UR15, UR6, 0x1e, URZ ;  /* 0x0000001e060f7899 */ /* 0x000fe400080006ff */
[----:B------:R-:W-:Y:S02]  /*0ba0*/  USHF.L.U64.HI UR16, UR6, 0x1e, UR7 ;  /* 0x0000001e06107899 */ /* 0x000fe40008010207 */
[----:B------:R-:W-:-:S04]  /*0bb0*/  UIADD3 UR15, UP0, UPT, UR10, UR15, URZ ;  /* 0x0000000f0a0f7290 */ /* 0x000fc8000ff1e0ff */
[----:B------:R-:W-:Y:S02]  /*0bc0*/  UIADD3.X UR16, UPT, UPT, UR5, UR16, URZ, UP0, !UPT ;  /* 0x0000001005107290 */ /* 0x000fe400087fe4ff */
[----:B------:R-:W-:Y:S02]  /*0bd0*/  ULEA UR10, UP0, UR28, UR10, 0xb ;  /* 0x0000000a1c0a7291 */ /* 0x000fe4000f8058ff */
[----:B-----5:R-:W-:Y:S02]  /*0be0*/  UIADD3 UR17, UP1, UPT, -UR15, UR18, URZ ;  /* 0x000000120f117290 */ /* 0x020fe4000ff3e1ff */
[----:B------:R-:W-:Y:S02]  /*0bf0*/  UIADD3.X UR5, UPT, UPT, URZ, UR5, URZ, UP0, !UPT ;  /* 0x00000005ff057290 */ /* 0x000fe400087fe4ff */
[----:B------:R-:W-:Y:S02]  /*0c00*/  UIADD3.X UR4, UPT, UPT, ~UR16, UR19, URZ, UP1, !UPT ;  /* 0x0000001310047290 */ /* 0x000fe40008ffe5ff */
[----:B------:R-:W-:-:S02]  /*0c10*/  UISETP.GE.U32.AND UP1, UPT, UR17, 0x800, UPT ;  /* 0x000008001100788c */ /* 0x000fc4000bf26070 */
[----:B------:R-:W-:Y:S02]  /*0c20*/  UISETP.GE.U32.AND UP0, UPT, UR10, UR13, UPT ;  /* 0x0000000d0a00728c */ /* 0x000fe4000bf06070 */
[----:B------:R-:W-:Y:S02]  /*0c30*/  UISETP.GE.U32.AND.EX UP1, UPT, UR4, URZ, UPT, UP1 ;  /* 0x000000ff0400728c */ /* 0x000fe4000bf26110 */
[----:B------:R-:W-:-:S07]  /*0c40*/  UISETP.GE.U32.AND.EX UP0, UPT, UR5, UR14, UPT, UP0 ;  /* 0x0000000e0500728c */ /* 0x000fce000bf06100 */
[----:B0-----:R-:W-:Y:S05]  /*0c50*/  BRA.U !UP1, `(.L_x_146) ;  /* 0x0000000109587547 */ /* 0x001fea000b800000 */
[----:B------:R-:W4:Y:S01]  /*0c60*/  LDCU.64 UR18, c[0x0][0x388] ;  /* 0x00007100ff1277ac */ /* 0x000f220008000a00 */
[----:B0-23--:R-:W-:-:S05]  /*0c70*/  IADD3 R3, P0, PT, R4, UR15, RZ ;  /* 0x0000000f04037c10 */ /* 0x00dfca000ff1e0ff */
[----:B------:R-:W-:Y:S01]  /*0c80*/  IMAD.X R6, RZ, RZ, UR16, P0 ;  /* 0x00000010ff067e24 */ /* 0x000fe200080e06ff */
[----:B----4-:R-:W-:-:S04]  /*0c90*/  LEA R2, P0, R3, UR18, 0x2 ;  /* 0x0000001203027c11 */ /* 0x010fc8000f8010ff */
        /* <DEDUP_REMOVED lines=18> */
.L_x_146:
[----:B------:R-:W4:Y:S01]  /*0dc0*/  LDCU.64 UR18, c[0x0][0x388] ;  /* 0x00007100ff1277ac */ /* 0x000f220008000a00 */
[C---:B012---:R-:W-:Y:S01]  /*0dd0*/  VIADD R5, R4.reuse, 0x100 ;  /* 0x0000010004057836 */ /* 0x047fe20000000000 */
[C---:B---3--:R-:W-:Y:S01]  /*0de0*/  IADD3 R3, P0, PT, R4.reuse, UR15, RZ ;  /* 0x0000000f04037c10 */ /* 0x048fe2000ff1e0ff */
[C---:B----4-:R-:W-:Y:S01]  /*0df0*/  VIADD R2, R4.reuse, 0x80 ;  /* 0x0000008004027836 */ /* 0x050fe20000000000 */
[C---:B------:R-:W-:Y:S01]  /*0e00*/  ISETP.GE.AND P1, PT, R4.reuse, UR17, PT ;  /* 0x0000001104007c0c */ /* 0x040fe2000bf26270 */
[----:B------:R-:W-:Y:S01]  /*0e10*/  VIADD R7, R4, 0x180 ;  /* 0x0000018004077836 */ /* 0x000fe20000000000 */
[----:B------:R-:W-:Y:S01]  /*0e20*/  ISETP.GE.AND P3, PT, R5, UR17, PT ;  /* 0x0000001105007c0c */ /* 0x000fe2000bf66270 */
[----:B------:R-:W-:Y:S01]  /*0e30*/  IMAD.X R6, RZ, RZ, UR16, P0 ;  /* 0x00000010ff067e24 */ /* 0x000fe200080e06ff */
[----:B------:R-:W-:Y:S01]  /*0e40*/  ISETP.GE.AND P2, PT, R2, UR17, PT ;  /* 0x0000001102007c0c */ /* 0x000fe2000bf46270 */
[----:B------:R-:W-:Y:S01]  /*0e50*/  VIADD R5, R4, 0x200 ;  /* 0x0000020004057836 */ /* 0x000fe20000000000 */
[----:B------:R-:W-:Y:S01]  /*0e60*/  ISETP.GE.AND P4, PT, R7, UR17, PT ;  /* 0x0000001107007c0c */ /* 0x000fe2000bf86270 */
[----:B------:R-:W-:-:S03]  /*0e70*/  IMAD.MOV.U32 R12, RZ, RZ, 0x7fffffff ;  /* 0x7fffffffff0c7424 */ /* 0x000fc600078e00ff */
[----:B------:R-:W-:Y:S01]  /*0e80*/  ISETP.GE.AND P5, PT, R5, UR17, PT ;  /* 0x0000001105007c0c */ /* 0x000fe2000bfa6270 */
[----:B------:R-:W-:Y:S01]  /*0e90*/  VIADD R5, R4, 0x300 ;  /* 0x0000030004057836 */ /* 0x000fe20000000000 */
[----:B------:R-:W-:-:S04]  /*0ea0*/  LEA R2, P0, R3, UR18, 0x2 ;  /* 0x0000001203027c11 */ /* 0x000fc8000f8010ff */
[----:B------:R-:W-:Y:S01]  /*0eb0*/  LEA.HI.X R3, R3, UR19, R6, 0x2, P0 ;  /* 0x0000001303037c11 */ /* 0x000fe200080f1406 */
[----:B------:R-:W-:Y:S01]  /*0ec0*/  IMAD.MOV.U32 R11, RZ, RZ, 0x7fffffff ;  /* 0x7fffffffff0b7424 */ /* 0x000fe200078e00ff */
[----:B------:R-:W-:-:S03]  /*0ed0*/  IADD3 R6, PT, PT, R4, 0x280, RZ ;  /* 0x0000028004067810 */ /* 0x000fc60007ffe0ff */
[----:B------:R1:W5:Y:S01]  /*0ee0*/  @!P1 LDG.E R12, desc[UR20][R2.64] ;  /* 0x00000014020c9981 */ /* 0x000362000c1e1900 */
[----:B------:R-:W-:Y:S01]  /*0ef0*/  ISETP.GE.AND P1, PT, R5, UR17, PT ;  /* 0x0000001105007c0c */ /* 0x000fe2000bf26270 */
[----:B------:R-:W-:Y:S01]  /*0f00*/  VIADD R5, R4, 0x380 ;  /* 0x0000038004057836 */ /* 0x000fe20000000000 */
[----:B------:R-:W-:Y:S01]  /*0f10*/  ISETP.GE.AND P0, PT, R6, UR17, PT ;  /* 0x0000001106007c0c */ /* 0x000fe2000bf06270 */
[----:B------:R-:W-:Y:S01]  /*0f20*/  IMAD.MOV.U32 R9, RZ, RZ, 0x7fffffff ;  /* 0x7fffffffff097424 */ /* 0x000fe200078e00ff */
[----:B------:R1:W5:Y:S02]  /*0f30*/  @!P2 LDG.E R11, desc[UR20][R2.64+0x200] ;  /* 0x00020014020ba981 */ /* 0x000364000c1e1900 */
[----:B------:R-:W-:Y:S01]  /*0f40*/  ISETP.GE.AND P2, PT, R5, UR17, PT ;  /* 0x0000001105007c0c */ /* 0x000fe2000bf46270 */
[----:B------:R-:W-:Y:S02]  /*0f50*/  VIADD R5, R4, 0x480 ;  /* 0x0000048004057836 */ /* 0x000fe40000000000 */
[----:B------:R-:W-:Y:S01]  /*0f60*/  IMAD.MOV.U32 R10, RZ, RZ, 0x7fffffff ;  /* 0x7fffffffff0a7424 */ /* 0x000fe200078e00ff */
[----:B------:R1:W5:Y:S01]  /*0f70*/  @!P4 LDG.E R9, desc[UR20][R2.64+0x600] ;  /* 0x000600140209c981 */ /* 0x000362000c1e1900 */
[----:B------:R-:W-:-:S02]  /*0f80*/  MOV R8, 0x7fffffff ;  /* 0x7fffffff00087802 */ /* 0x000fc40000000f00 */
[C---:B------:R-:W-:Y:S02]  /*0f90*/  LOP3.LUT R6, R4.reuse, 0x400, RZ, 0xfc, !PT ;  /* 0x0000040004067812 */ /* 0x040fe400078efcff */
[----:B------:R-:W-:Y:S01]  /*0fa0*/  ISETP.GE.AND P4, PT, R5, UR17, PT ;  /* 0x0000001105007c0c */ /* 0x000fe2000bf86270 */
[----:B------:R-:W-:Y:S01]  /*0fb0*/  VIADD R5, R4, 0x500 ;  /* 0x0000050004057836 */ /* 0x000fe20000000000 */
[----:B------:R1:W5:Y:S01]  /*0fc0*/  @!P3 LDG.E R10, desc[UR20][R2.64+0x400] ;  /* 0x00040014020ab981 */ /* 0x000362000c1e1900 */
[----:B------:R-:W-:Y:S01]  /*0fd0*/  ISETP.GE.AND P3, PT, R6, UR17, PT ;  /* 0x0000001106007c0c */ /* 0x000fe2000bf66270 */
[----:B------:R-:W-:Y:S02]  /*0fe0*/  IMAD.MOV.U32 R6, RZ, RZ, 0x7fffffff ;  /* 0x7fffffffff067424 */ /* 0x000fe400078e00ff */
[----:B------:R1:W5:Y:S01]  /*0ff0*/  @!P5 LDG.E R8, desc[UR20][R2.64+0x800] ;  /* 0x000800140208d981 */ /* 0x000362000c1e1900 */
[----:B------:R-:W-:Y:S01]  /*1000*/  ISETP.GE.AND P5, PT, R5, UR17, PT ;  /* 0x0000001105007c0c */ /* 0x000fe2000bfa6270 */
[----:B------:R-:W-:-:S02]  /*1010*/  VIADD R5, R4, 0x600 ;  /* 0x0000060004057836 */ /* 0x000fc40000000000 */
[----:B------:R-:W-:Y:S01]  /*1020*/  IMAD.MOV.U32 R7, RZ, RZ, 0x7fffffff ;  /* 0x7fffffffff077424 */ /* 0x000fe200078e00ff */
[----:B------:R1:W5:Y:S01]  /*1030*/  @!P1 LDG.E R6, desc[UR20][R2.64+0xc00] ;  /* 0x000c001402069981 */ /* 0x000362000c1e1900 */
[C---:B------:R-:W-:Y:S01]  /*1040*/  VIADD R13, R4.reuse, 0x580 ;  /* 0x00000580040d7836 */ /* 0x040fe20000000000 */
[----:B------:R-:W-:Y:S01]  /*1050*/  ISETP.GE.AND P1, PT, R5, UR17, PT ;  /* 0x0000001105007c0c */ /* 0x000fe2000bf26270 */
[----:B------:R-:W-:Y:S02]  /*1060*/  IMAD.MOV.U32 R5, RZ, RZ, 0x7fffffff ;  /* 0x7fffffffff057424 */ /* 0x000fe400078e00ff */
[----:B------:R-:W-:Y:S01]  /*1070*/  IMAD.MOV.U32 R19, RZ, RZ, 0x7fffffff ;  /* 0x7fffffffff137424 */ /* 0x000fe200078e00ff */
[----:B------:R1:W5:Y:S01]  /*1080*/  @!P0 LDG.E R7, desc[UR20][R2.64+0xa00] ;  /* 0x000a001402078981 */ /* 0x000362000c1e1900 */
[----:B------:R-:W-:Y:S01]  /*1090*/  IMAD.MOV.U32 R18, RZ, RZ, 0x7fffffff ;  /* 0x7fffffffff127424 */ /* 0x000fe200078e00ff */
[----:B------:R-:W-:Y:S01]  /*10a0*/  ISETP.GE.AND P0, PT, R13, UR17, PT ;  /* 0x000000110d007c0c */ /* 0x000fe2000bf06270 */
[C---:B------:R-:W-:Y:S01]  /*10b0*/  VIADD R14, R4.reuse, 0x700 ;  /* 0x00000700040e7836 */ /* 0x040fe20000000000 */
[----:B------:R-:W-:Y:S01]  /*10c0*/  IADD3 R13, PT, PT, R4, 0x680, RZ ;  /* 0x00000680040d7810 */ /* 0x000fe20007ffe0ff */
[----:B------:R1:W5:Y:S03]  /*10d0*/  @!P2 LDG.E R5, desc[UR20][R2.64+0xe00] ;  /* 0x000e00140205a981 */ /* 0x000366000c1e1900 */
[----:B------:R-:W-:Y:S01]  /*10e0*/  ISETP.GE.AND P2, PT, R13, UR17, PT ;  /* 0x000000110d007c0c */ /* 0x000fe2000bf46270 */
[----:B------:R1:W5:Y:S01]  /*10f0*/  @!P3 LDG.E R19, desc[UR20][R2.64+0x1000] ;  /* 0x001000140213b981 */ /* 0x000362000c1e1900 */
[----:B------:R-:W-:-:S03]  /*1100*/  ISETP.GE.AND P3, PT, R14, UR17, PT ;  /* 0x000000110e007c0c */ /* 0x000fc6000bf66270 */
[----:B------:R1:W5:Y:S01]  /*1110*/  @!P4 LDG.E R18, desc[UR20][R2.64+0x1200] ;  /* 0x001200140212c981 */ /* 0x000362000c1e1900 */
[----:B------:R-:W-:Y:S01]  /*1120*/  ISETP.GE.AND P4, PT, R21, UR17, PT ;  /* 0x0000001115007c0c */ /* 0x000fe2000bf86270 */
[----:B------:R-:W-:Y:S01]  /*1130*/  IMAD.MOV.U32 R17, RZ, RZ, 0x7fffffff ;  /* 0x7fffffffff117424 */ /* 0x000fe200078e00ff */
[----:B------:R-:W-:Y:S01]  /*1140*/  MOV R14, 0x7fffffff ;  /* 0x7fffffff000e7802 */ /* 0x000fe20000000f00 */
[----:B------:R-:W-:Y:S02]  /*1150*/  IMAD.MOV.U32 R16, RZ, RZ, 0x7fffffff ;  /* 0x7fffffffff107424 */ /* 0x000fe400078e00ff */
[----:B------:R-:W-:Y:S02]  /*1160*/  IMAD.MOV.U32 R22, RZ, RZ, 0x7fffffff ;  /* 0x7fffffffff167424 */ /* 0x000fe400078e00ff */
        /* <DEDUP_REMOVED lines=8> */
.L_x_147:
[----:B01----:R-:W0:Y:S02]  /*11f0*/  LDC.64 R2, c[0x0][0x398] ;  /* 0x0000e600ff027b82 */ /* 0x003e240000000a00 */
[----:B0-----:R-:W-:-:S13]  /*1200*/  ISETP.GT.AND P0, PT, R3, R2, PT ;  /* 0x000000020300720c */ /* 0x001fda0003f04270 */
[----:B------:R-:W-:Y:S05]  /*1210*/  @!P0 BRA `(.L_x_148) ;  /* 0x0000000400788947 */ /* 0x000fea0003800000 */
[----:B------:R-:W0:Y:S01]  /*1220*/  S2UR UR15, SR_CgaCtaId ;  /* 0x00000000000f79c3 */ /* 0x000e220000008800 */
[----:B-----5:R-:W-:Y:S01]  /*1230*/  LOP3.LUT R15, R15, 0x80000000, RZ, 0x3c, !PT ;  /* 0x800000000f0f7812 */ /* 0x020fe200078e3cff */
[----:B------:R-:W-:Y:S01]  /*1240*/  UMOV UR4, 0x400 ;  /* 0x0000040000047882 */ /* 0x000fe20000000000 */
[----:B------:R-:W-:Y:S01]  /*1250*/  LOP3.LUT R14, R14, 0x80000000, RZ, 0x3c, !PT ;  /* 0x800000000e0e7812 */ /* 0x000fe200078e3cff */
[----:B------:R-:W1:Y:S01]  /*1260*/  LDCU UR16, c[0x0][0x398] ;  /* 0x00007300ff1077ac */ /* 0x000e620008000800 */
[----:B------:R-:W-:Y:S02]  /*1270*/  LOP3.LUT R13, R13, 0x80000000, RZ, 0x3c, !PT ;  /* 0x800000000d0d7812 */ /* 0x000fe400078e3cff */
[----:B------:R-:W-:Y:S02]  /*1280*/  LOP3.LUT R2, R22, 0x80000000, RZ, 0x3c, !PT ;  /* 0x8000000016027812 */ /* 0x000fe400078e3cff */
[----:B------:R-:W-:Y:S02]  /*1290*/  LOP3.LUT R16, R16, 0x80000000, RZ, 0x3c, !PT ;  /* 0x8000000010107812 */ /* 0x000fe400078e3cff */
[----:B------:R-:W-:-:S02]  /*12a0*/  LOP3.LUT R17, R17, 0x80000000, RZ, 0x3c, !PT ;  /* 0x8000000011117812 */ /* 0x000fc400078e3cff */
[----:B------:R-:W-:Y:S02]  /*12b0*/  LOP3.LUT R18, R18, 0x80000000, RZ, 0x3c, !PT ;  /* 0x8000000012127812 */ /* 0x000fe400078e3cff */
[----:B------:R-:W-:Y:S02]  /*12c0*/  LOP3.LUT R19, R19, 0x80000000, RZ, 0x3c, !PT ;  /* 0x8000000013137812 */ /* 0x000fe400078e3cff */
[----:B------:R-:W-:Y:S02]  /*12d0*/  LOP3.LUT R5, R5, 0x80000000, RZ, 0x3c, !PT ;  /* 0x8000000005057812 */ /* 0x000fe400078e3cff */
[----:B------:R-:W-:Y:S02]  /*12e0*/  LOP3.LUT R6, R6, 0x80000000, RZ, 0x3c, !PT ;  /* 0x8000000006067812 */ /* 0x000fe400078e3cff */
[----:B------:R-:W-:Y:S02]  /*12f0*/  LOP3.LUT R7, R7, 0x80000000, RZ, 0x3c, !PT ;  /* 0x8000000007077812 */ /* 0x000fe400078e3cff */
[----:B------:R-:W-:Y:S01]  /*1300*/  LOP3.LUT R8, R8, 0x80000000, RZ, 0x3c, !PT ;  /* 0x8000000008087812 */ /* 0x000fe200078e3cff */
[----:B0-----:R-:W-:Y:S01]  /*1310*/  ULEA UR15, UR15, UR4, 0x18 ;  /* 0x000000040f0f7291 */ /* 0x001fe2000f8ec0ff */
[----:B------:R-:W-:-:S02]  /*1320*/  LOP3.LUT R9, R9, 0x80000000, RZ, 0x3c, !PT ;  /* 0x8000000009097812 */ /* 0x000fc400078e3cff */
[----:B------:R-:W-:Y:S01]  /*1330*/  LOP3.LUT R10, R10, 0x80000000, RZ, 0x3c, !PT ;  /* 0x800000000a0a7812 */ /* 0x000fe200078e3cff */
[----:B------:R-:W-:Y:S01]  /*1340*/  UMOV UR4, URZ ;  /* 0x000000ff00047c82 */ /* 0x000fe20008000000 */
[----:B------:R-:W-:Y:S02]  /*1350*/  LOP3.LUT R11, R11, 0x80000000, RZ, 0x3c, !PT ;  /* 0x800000000b0b7812 */ /* 0x000fe400078e3cff */
[----:B-1----:R-:W-:-:S07]  /*1360*/  LOP3.LUT R12, R12, 0x80000000, RZ, 0x3c, !PT ;  /* 0x800000000c0c7812 */ /* 0x002fce00078e3cff */
.L_x_149:
[----:B------:R-:W-:Y:S01]  /*1370*/  IMAD R22, RZ, RZ, -UR16 ;  /* 0x80000010ff167e24 */ /* 0x000fe2000f8e02ff */
[----:B0-----:R-:W-:Y:S01]  /*1380*/  SHF.R.U32.HI R23, RZ, UR16, R12 ;  /* 0x00000010ff177c19 */ /* 0x001fe2000801160c */
[----:B------:R-:W-:Y:S01]  /*1390*/  IMAD.MOV.U32 R25, RZ, RZ, -0x1 ;  /* 0xffffffffff197424 */ /* 0x000fe200078e00ff */
[----:B------:R-:W-:Y:S01]  /*13a0*/  ULEA UR17, UR4, UR15, 0xa ;  /* 0x0000000f04117291 */ /* 0x000fe2000f8e50ff */
[----:B------:R-:W-:Y:S01]  /*13b0*/  SHF.R.U32.HI R27, RZ, UR16, R10 ;  /* 0x00000010ff1b7c19 */ /* 0x000fe2000801160a */
[----:B------:R-:W-:Y:S01]  /*13c0*/  UIADD3 UR4, UPT, UPT, UR4, 0x1, URZ ;  /* 0x0000000104047890 */ /* 0x000fe2000fffe0ff */
[----:B------:R-:W-:Y:S02]  /*13d0*/  VIADDMNMX R22, R22, R3, 0x8, PT ;  /* 0x0000000816167446 */ /* 0x000fe40003800103 */
[----:B------:R-:W-:Y:S02]  /*13e0*/  SHF.R.U32.HI R29, RZ, UR16, R9 ;  /* 0x00000010ff1d7c19 */ /* 0x000fe40008011609 */
[----:B------:R-:W-:-:S02]  /*13f0*/  SHF.L.U32 R22, R25, R22, RZ ;  /* 0x0000001619167219 */ /* 0x000fc400000006ff */
[----:B------:R-:W-:Y:S02]  /*1400*/  SHF.R.U32.HI R25, RZ, UR16, R11 ;  /* 0x00000010ff197c19 */ /* 0x000fe4000801160b */
[-C--:B------:R-:W-:Y:S02]  /*1410*/  LOP3.LUT R23, R23, R22.reuse, RZ, 0x30, !PT ;  /* 0x0000001617177212 */ /* 0x080fe400078e30ff */
[-C--:B------:R-:W-:Y:S02]  /*1420*/  LOP3.LUT R25, R25, R22.reuse, RZ, 0x30, !PT ;  /* 0x0000001619197212 */ /* 0x080fe400078e30ff */
[----:B------:R-:W-:Y:S02]  /*1430*/  LOP3.LUT R27, R27, R22, RZ, 0x30, !PT ;  /* 0x000000161b1b7212 */ /* 0x000fe400078e30ff */
[----:B------:R-:W-:Y:S02]  /*1440*/  LEA R23, R23, UR17, 0x2 ;  /* 0x0000001117177c11 */ /* 0x000fe4000f8e10ff */
[----:B------:R-:W-:-:S02]  /*1450*/  LEA R25, R25, UR17, 0x2 ;  /* 0x0000001119197c11 */ /* 0x000fc4000f8e10ff */
[----:B------:R-:W-:Y:S01]  /*1460*/  LEA R27, R27, UR17, 0x2 ;  /* 0x000000111b1b7c11 */ /* 0x000fe2000f8e10ff */
[----:B------:R0:W-:Y:S01]  /*1470*/  ATOMS.POPC.INC.32 RZ, [R23+URZ] ;  /* 0x0000000017ff7f8c */ /* 0x0001e2000d8000ff */
[----:B------:R-:W-:Y:S02]  /*1480*/  SHF.R.U32.HI R24, RZ, UR16, R8 ;  /* 0x00000010ff187c19 */ /* 0x000fe40008011608 */
[----:B------:R-:W-:Y:S01]  /*1490*/  SHF.R.U32.HI R26, RZ, UR16, R7 ;  /* 0x00000010ff1a7c19 */ /* 0x000fe20008011607 */
[----:B------:R1:W-:Y:S01]  /*14a0*/  ATOMS.POPC.INC.32 RZ, [R25+URZ] ;  /* 0x0000000019ff7f8c */ /* 0x0003e2000d8000ff */
[-C--:B------:R-:W-:Y:S02]  /*14b0*/  LOP3.LUT R29, R29, R22.reuse, RZ, 0x30, !PT ;  /* 0x000000161d1d7212 */ /* 0x080fe400078e30ff */
[----:B------:R-:W-:Y:S01]  /*14c0*/  LOP3.LUT R24, R24, R22, RZ, 0x30, !PT ;  /* 0x0000001618187212 */ /* 0x000fe200078e30ff */
[----:B------:R2:W-:Y:S01]  /*14d0*/  ATOMS.POPC.INC.32 RZ, [R27+URZ] ;  /* 0x000000001bff7f8c */ /* 0x0005e2000d8000ff */
[----:B0-----:R-:W-:-:S02]  /*14e0*/  SHF.R.U32.HI R23, RZ, UR16, R6 ;  /* 0x00000010ff177c19 */ /* 0x001fc40008011606 */
[-C--:B------:R-:W-:Y:S02]  /*14f0*/  LOP3.LUT R26, R26, R22.reuse, RZ, 0x30, !PT ;  /* 0x000000161a1a7212 */ /* 0x080fe400078e30ff */
[----:B-1----:R-:W-:Y:S02]  /*1500*/  SHF.R.U32.HI R25, RZ, UR16, R5 ;  /* 0x00000010ff197c19 */ /* 0x002fe40008011605 */
[-C--:B------:R-:W-:Y:S02]  /*1510*/  LOP3.LUT R23, R23, R22.reuse, RZ, 0x30, !PT ;  /* 0x0000001617177212 */ /* 0x080fe400078e30ff */
[----:B--2---:R-:W-:Y:S02]  /*1520*/  SHF.R.U32.HI R27, RZ, UR16, R19 ;  /* 0x00000010ff1b7c19 */ /* 0x004fe40008011613 */
[----:B------:R-:W-:Y:S02]  /*1530*/  LEA R29, R29, UR17, 0x2 ;  /* 0x000000111d1d7c11 */ /* 0x000fe4000f8e10ff */
[----:B------:R-:W-:-:S02]  /*1540*/  LOP3.LUT R25, R25, R22, RZ, 0x30, !PT ;  /* 0x0000001619197212 */ /* 0x000fc400078e30ff */
[----:B------:R-:W-:Y:S01]  /*1550*/  LEA R24, R24, UR17, 0x2 ;  /* 0x0000001118187c11 */ /* 0x000fe2000f8e10ff */
[----:B------:R0:W-:Y:S01]  /*1560*/  ATOMS.POPC.INC.32 RZ, [R29+URZ] ;  /* 0x000000001dff7f8c */ /* 0x0001e2000d8000ff */
[----:B------:R-:W-:Y:S02]  /*1570*/  LOP3.LUT R27, R27, R22, RZ, 0x30, !PT ;  /* 0x000000161b1b7212 */ /* 0x000fe400078e30ff */
[----:B------:R-:W-:Y:S01]  /*1580*/  LEA R26, R26, UR17, 0x2 ;  /* 0x000000111a1a7c11 */ /* 0x000fe2000f8e10ff */
[----:B------:R1:W-:Y:S01]  /*1590*/  ATOMS.POPC.INC.32 RZ, [R24+URZ] ;  /* 0x0000000018ff7f8c */ /* 0x0003e2000d8000ff */
[----:B------:R-:W-:Y:S02]  /*15a0*/  LEA R23, R23, UR17, 0x2 ;  /* 0x0000001117177c11 */ /* 0x000fe4000f8e10ff */
[----:B------:R-:W-:Y:S01]  /*15b0*/  LEA R25, R25, UR17, 0x2 ;  /* 0x0000001119197c11 */ /* 0x000fe2000f8e10ff */
[----:B------:R2:W-:Y:S01]  /*15c0*/  ATOMS.POPC.INC.32 RZ, [R26+URZ] ;  /* 0x000000001aff7f8c */ /* 0x0005e2000d8000ff */
[----:B------:R-:W-:-:S02]  /*15d0*/  LEA R27, R27, UR17, 0x2 ;  /* 0x000000111b1b7c11 */ /* 0x000fc4000f8e10ff */
[----:B0-----:R-:W-:Y:S01]  /*15e0*/  SHF.R.U32.HI R29, RZ, UR16, R18 ;  /* 0x00000010ff1d7c19 */ /* 0x001fe20008011612 */
[----:B------:R0:W-:Y:S01]  /*15f0*/  ATOMS.POPC.INC.32 RZ, [R23+URZ] ;  /* 0x0000000017ff7f8c */ /* 0x0001e2000d8000ff */
[----:B-1----:R-:W-:Y:S02]  /*1600*/  SHF.R.U32.HI R24, RZ, UR16, R17 ;  /* 0x00000010ff187c19 */ /* 0x002fe40008011611 */
[----:B------:R-:W-:Y:S01]  /*1610*/  SHF.R.U32.HI R28, RZ, UR16, R15 ;  /* 0x00000010ff1c7c19 */ /* 0x000fe2000801160f */
[----:B------:R1:W-:Y:S01]  /*1620*/  ATOMS.POPC.INC.32 RZ, [R25+URZ] ;  /* 0x0000000019ff7f8c */ /* 0x0003e2000d8000ff */
[----:B--2---:R-:W-:Y:S02]  /*1630*/  SHF.R.U32.HI R26, RZ, UR16, R16 ;  /* 0x00000010ff1a7c19 */ /* 0x004fe40008011610 */
[----:B------:R-:W-:Y:S01]  /*1640*/  LOP3.LUT R29, R29, R22, RZ, 0x30, !PT ;  /* 0x000000161d1d7212 */ /* 0x000fe200078e30ff */
[----:B------:R2:W-:Y:S01]  /*1650*/  ATOMS.POPC.INC.32 RZ, [R27+URZ] ;  /* 0x000000001bff7f8c */ /* 0x0005e2000d8000ff */
[----:B0-----:R-:W-:-:S02]  /*1660*/  SHF.R.U32.HI R23, RZ, UR16, R2 ;  /* 0x00000010ff177c19 */ /* 0x001fc40008011602 */
[-C--:B------:R-:W-:Y:S02]  /*1670*/  LOP3.LUT R24, R24, R22.reuse, RZ, 0x30, !PT ;  /* 0x0000001618187212 */ /* 0x080fe400078e30ff */
[----:B-1----:R-:W-:Y:S02]  /*1680*/  SHF.R.U32.HI R25, RZ, UR16, R13 ;  /* 0x00000010ff197c19 */ /* 0x002fe4000801160d */
[-C--:B------:R-:W-:Y:S02]  /*1690*/  LOP3.LUT R26, R26, R22.reuse, RZ, 0x30, !PT ;  /* 0x000000161a1a7212 */ /* 0x080fe400078e30ff */
[----:B--2---:R-:W-:Y:S01]  /*16a0*/  SHF.R.U32.HI R27, RZ, UR16, R14 ;  /* 0x00000010ff1b7c19 */ /* 0x004fe2000801160e */
[----:B------:R-:W-:Y:S01]  /*16b0*/  UIADD3 UR16, UPT, UPT, UR16, 0x8, URZ ;  /* 0x0000000810107890 */ /* 0x000fe2000fffe0ff */
[----:B------:R-:W-:Y:S02]  /*16c0*/  LOP3.LUT R23, R23, R22, RZ, 0x30, !PT ;  /* 0x0000001617177212 */ /* 0x000fe400078e30ff */
[----:B------:R-:W-:-:S02]  /*16d0*/  LEA R29, R29, UR17, 0x2 ;  /* 0x000000111d1d7c11 */ /* 0x000fc4000f8e10ff */
[-C--:B------:R-:W-:Y:S02]  /*16e0*/  LOP3.LUT R25, R25, R22.reuse, RZ, 0x30, !PT ;  /* 0x0000001619197212 */ /* 0x080fe400078e30ff */
[----:B------:R-:W-:Y:S01]  /*16f0*/  ISETP.LE.AND P0, PT, R3, UR16, PT ;  /* 0x0000001003007c0c */ /* 0x000fe2000bf03270 */
[----:B------:R0:W-:Y:S01]  /*1700*/  ATOMS.POPC.INC.32 RZ, [R29+URZ] ;  /* 0x000000001dff7f8c */ /* 0x0001e2000d8000ff */
[----:B------:R-:W-:Y:S02]  /*1710*/  LEA R24, R24, UR17, 0x2 ;  /* 0x0000001118187c11 */ /* 0x000fe4000f8e10ff */
[-C--:B------:R-:W-:Y:S02]  /*1720*/  LOP3.LUT R27, R27, R22.reuse, RZ, 0x30, !PT ;  /* 0x000000161b1b7212 */ /* 0x080fe400078e30ff */
[----:B------:R-:W-:Y:S01]  /*1730*/  LEA R26, R26, UR17, 0x2 ;  /* 0x000000111a1a7c11 */ /* 0x000fe2000f8e10ff */
[----:B------:R0:W-:Y:S01]  /*1740*/  ATOMS.POPC.INC.32 RZ, [R24+URZ] ;  /* 0x0000000018ff7f8c */ /* 0x0001e2000d8000ff */
[----:B------:R-:W-:-:S02]  /*1750*/  LOP3.LUT R28, R28, R22, RZ, 0x30, !PT ;  /* 0x000000161c1c7212 */ /* 0x000fc400078e30ff */
[----:B------:R-:W-:Y:S01]  /*1760*/  LEA R23, R23, UR17, 0x2 ;  /* 0x0000001117177c11 */ /* 0x000fe2000f8e10ff */
[----:B------:R0:W-:Y:S01]  /*1770*/  ATOMS.POPC.INC.32 RZ, [R26+URZ] ;  /* 0x000000001aff7f8c */ /* 0x0001e2000d8000ff */
[----:B------:R-:W-:Y:S02]  /*1780*/  LEA R25, R25, UR17, 0x2 ;  /* 0x0000001119197c11 */ /* 0x000fe4000f8e10ff */
[----:B------:R-:W-:Y:S01]  /*1790*/  LEA R27, R27, UR17, 0x2 ;  /* 0x000000111b1b7c11 */ /* 0x000fe2000f8e10ff */
[----:B------:R0:W-:Y:S01]  /*17a0*/  ATOMS.POPC.INC.32 RZ, [R23+URZ] ;  /* 0x0000000017ff7f8c */ /* 0x0001e2000d8000ff */
[----:B------:R-:W-:-:S03]  /*17b0*/  LEA R28, R28, UR17, 0x2 ;  /* 0x000000111c1c7c11 */ /* 0x000fc6000f8e10ff */
[----:B------:R0:W-:Y:S04]  /*17c0*/  ATOMS.POPC.INC.32 RZ, [R25+URZ] ;  /* 0x0000000019ff7f8c */ /* 0x0001e8000d8000ff */
[----:B------:R0:W-:Y:S04]  /*17d0*/  ATOMS.POPC.INC.32 RZ, [R27+URZ] ;  /* 0x000000001bff7f8c */ /* 0x0001e8000d8000ff */
[----:B------:R0:W-:Y:S01]  /*17e0*/  ATOMS.POPC.INC.32 RZ, [R28+URZ] ;  /* 0x000000001cff7f8c */ /* 0x0001e2000d8000ff */
[----:B------:R-:W-:Y:S05]  /*17f0*/  @!P0 BRA `(.L_x_149) ;  /* 0xfffffff800dc8947 */ /* 0x000fea000383ffff */
.L_x_148:
[----:B------:R-:W-:Y:S05]  /*1800*/  BRA.U !UP0, `(.L_x_150) ;  /* 0xfffffff108dc7547 */ /* 0x000fea000b83ffff */
.L_x_145:
[----:B------:R-:W-:Y:S01]  /*1810*/  BAR.SYNC.DEFER_BLOCKING 0x0 ;  /* 0x0000000000007b1d */ /* 0x000fe20000010000 */
[----:B------:R-:W-:-:S05]  /*1820*/  ISETP.NE.AND P0, PT, R20, RZ, PT ;  /* 0x000000ff1400720c */ /* 0x000fca0003f05270 */
[----:B------:R-:W-:Y:S08]  /*1830*/  BSSY.RECONVERGENT B0, `(.L_x_151) ;  /* 0x0000164000007945 */ /* 0x000ff00003800200 */
[----:B------:R-:W-:Y:S05]  /*1840*/  @P0 BRA `(.L_x_152) ;  /* 0x0000001400880947 */ /* 0x000fea0003800000 */
[----:B------:R-:W-:Y:S01]  /*1850*/  UISETP.GE.U32.AND UP0, UPT, UR22, 0x7, UPT ;  /* 0x000000071600788c */ /* 0x000fe2000bf06070 */
[----:B0-23--:R-:W-:-:S08]  /*1860*/  IMAD.MOV.U32 R3, RZ, RZ, RZ ;  /* 0x000000ffff037224 */ /* 0x00dfd000078e00ff */
[----:B------:R-:W-:Y:S05]  /*1870*/  BRA.U !UP0, `(.L_x_153) ;  /* 0x00000005085c7547 */ /* 0x000fea000b800000 */
[----:B----4-:R-:W0:Y:S01]  /*1880*/  LDC.64 R2, c[0x0][0x380] ;  /* 0x0000e000ff027b82 */ /* 0x010e220000000a00 */
[----:B-1---5:R-:W-:-:S07]  /*1890*/  IMAD.MOV.U32 R5, RZ, RZ, RZ ;  /* 0x000000ffff057224 */ /* 0x022fce00078e00ff */
.L_x_170:
[----:B----4-:R-:W-:Y:S01]  /*18a0*/  IMAD R7, R5, 0x400, R0 ;  /* 0x0000040005077824 */ /* 0x010fe200078e0200 */
[----:B------:R-:W-:Y:S04]  /*18b0*/  BSSY.RECONVERGENT B1, `(.L_x_154) ;  /* 0x000000f000017945 */ /* 0x000fe80003800200 */
[----:B01----:R-:W1:Y:S04]  /*18c0*/  LDS R18, [R7] ;  /* 0x0000000007127984 */ /* 0x003e680000000800 */
[----:B--23--:R2:W3:Y:S04]  /*18d0*/  LDS R9, [R7+0x400] ;  /* 0x0004000007097984 */ /* 0x00c4e80000000800 */
[----:B------:R2:W4:Y:S04]  /*18e0*/  LDS R22, [R7+0x800] ;  /* 0x0008000007167984 */ /* 0x0005280000000800 */
[----:B------:R2:W0:Y:S04]  /*18f0*/  LDS R14, [R7+0xc00] ;  /* 0x000c0000070e7984 */ /* 0x0004280000000800 */
[----:B------:R2:W0:Y:S04]  /*1900*/  LDS R12, [R7+0x1000] ;  /* 0x00100000070c7984 */ /* 0x0004280000000800 */
[----:B------:R2:W0:Y:S04]  /*1910*/  LDS R6, [R7+0x1400] ;  /* 0x0014000007067984 */ /* 0x0004280000000800 */
[----:B------:R2:W0:Y:S04]  /*1920*/  LDS R8, [R7+0x1800] ;  /* 0x0018000007087984 */ /* 0x0004280000000800 */
[----:B------:R2:W0:Y:S01]  /*1930*/  LDS R10, [R7+0x1c00] ;  /* 0x001c0000070a7984 */ /* 0x0004220000000800 */
[----:B-1----:R-:W-:-:S13]  /*1940*/  ISETP.NE.AND P0, PT, R18, RZ, PT ;  /* 0x000000ff1200720c */ /* 0x002fda0003f05270 */
[----:B--234-:R-:W-:Y:S05]  /*1950*/  @!P0 BRA `(.L_x_155) ;  /* 0x0000000000108947 */ /* 0x01cfea0003800000 */
[----:B------:R-:W-:Y:S01]  /*1960*/  LEA R17, R5, R4, 0x8 ;  /* 0x0000000405117211 */ /* 0x000fe200078e40ff */
[----:B------:R-:W-:-:S04]  /*1970*/  IMAD.MOV.U32 R19, RZ, RZ, RZ ;  /* 0x000000ffff137224 */ /* 0x000fc800078e00ff */
[----:B0-----:R-:W-:-:S05]  /*1980*/  IMAD.WIDE.U32 R16, R17, 0x8, R2 ;  /* 0x0000000811107825 */ /* 0x001fca00078e0002 */
[----:B------:R1:W-:Y:S02]  /*1990*/  REDG.E.ADD.64.STRONG.GPU desc[UR20][R16.64], R18 ;  /* 0x000000121000798e */ /* 0x0003e4000c12e514 */
.L_x_155:
[----:B------:R-:W-:Y:S05]  /*19a0*/  BSYNC.RECONVERGENT B1 ;  /* 0x0000000000017941 */ /* 0x000fea0003800200 */
.L_x_154:
[----:B------:R-:W-:Y:S01]  /*19b0*/  ISETP.NE.AND P6, PT, R9, RZ, PT ;  /* 0x000000ff0900720c */ /* 0x000fe20003fc5270 */
[----:B------:R-:W-:Y:S01]  /*19c0*/  BSSY.RECONVERGENT B1, `(.L_x_156) ;  /* 0x000000e000017945 */ /* 0x000fe20003800200 */
[----:B------:R-:W-:Y:S02]  /*19d0*/  ISETP.NE.AND P0, PT, R22, RZ, PT ;  /* 0x000000ff1600720c */ /* 0x000fe40003f05270 */
[----:B0-----:R-:W-:Y:S02]  /*19e0*/  ISETP.NE.AND P1, PT, R14, RZ, PT ;  /* 0x000000ff0e00720c */ /* 0x001fe40003f25270 */
[----:B------:R-:W-:Y:S02]  /*19f0*/  ISETP.NE.AND P2, PT, R12, RZ, PT ;  /* 0x000000ff0c00720c */ /* 0x000fe40003f45270 */
[----:B------:R-:W-:Y:S02]  /*1a00*/  ISETP.NE.AND P3, PT, R6, RZ, PT ;  /* 0x000000ff0600720c */ /* 0x000fe40003f65270 */
[----:B------:R-:W-:-:S02]  /*1a10*/  ISETP.NE.AND P4, PT, R8, RZ, PT ;  /* 0x000000ff0800720c */ /* 0x000fc40003f85270 */
[----:B------:R-:W-:Y:S01]  /*1a20*/  ISETP.NE.AND P5, PT, R10, RZ, PT ;  /* 0x000000ff0a00720c */ /* 0x000fe20003fa5270 */
[----:B------:R-:W-:-:S12]  /*1a30*/  @!P6 BRA `(.L_x_157) ;  /* 0x000000000018e947 */ /* 0x000fd80003800000 */
[----:B-1----:R-:W-:Y:S02]  /*1a40*/  IMAD R17, R5, 0x100, R4 ;  /* 0x0000010005117824 */ /* 0x002fe400078e0204 */
[----:B------:R-:W-:Y:S02]  /*1a50*/  IMAD.MOV.U32 R18, RZ, RZ, R9 ;  /* 0x000000ffff127224 */ /* 0x000fe400078e0009 */
[----:B------:R-:W-:Y:S02]  /*1a60*/  VIADD R17, R17, 0x100 ;  /* 0x0000010011117836 */ /* 0x000fe40000000000 */
[----:B------:R-:W-:Y:S02]  /*1a70*/  IMAD.MOV.U32 R19, RZ, RZ, RZ ;  /* 0x000000ffff137224 */ /* 0x000fe400078e00ff */
[----:B------:R-:W-:-:S05]  /*1a80*/  IMAD.WIDE.U32 R16, R17, 0x8, R2 ;  /* 0x0000000811107825 */ /* 0x000fca00078e0002 */
[----:B------:R0:W-:Y:S02]  /*1a90*/  REDG.E.ADD.64.STRONG.GPU desc[UR20][R16.64], R18 ;  /* 0x000000121000798e */ /* 0x0001e4000c12e514 */
.L_x_157:
[----:B------:R-:W-:Y:S05]  /*1aa0*/  BSYNC.RECONVERGENT B1 ;  /* 0x0000000000017941 */ /* 0x000fea0003800200 */
.L_x_156:
[----:B------:R-:W-:Y:S04]  /*1ab0*/  BSSY.RECONVERGENT B1, `(.L_x_158) ;  /* 0x0000007000017945 */ /* 0x000fe80003800200 */
[----:B------:R-:W-:Y:S05]  /*1ac0*/  @!P0 BRA `(.L_x_159) ;  /* 0x0000000000148947 */ /* 0x000fea0003800000 */
[----:B01----:R-:W-:Y:S02]  /*1ad0*/  IMAD R17, R5, 0x100, R4 ;  /* 0x0000010005117824 */ /* 0x003fe400078e0204 */
[----:B------:R-:W-:-:S03]  /*1ae0*/  IMAD.MOV.U32 R23, RZ, RZ, RZ ;  /* 0x000000ffff177224 */ /* 0x000fc600078e00ff */
[----:B------:R-:W-:-:S05]  /*1af0*/  IADD3 R17, PT, PT, R17, 0x200, RZ ;  /* 0x0000020011117810 */ /* 0x000fca0007ffe0ff */
[----:B------:R-:W-:-:S05]  /*1b00*/  IMAD.WIDE.U32 R16, R17, 0x8, R2 ;  /* 0x0000000811107825 */ /* 0x000fca00078e0002 */
[----:B------:R2:W-:Y:S02]  /*1b10*/  REDG.E.ADD.64.STRONG.GPU desc[UR20][R16.64], R22 ;  /* 0x000000161000798e */ /* 0x0005e4000c12e514 */
.L_x_159:
[----:B------:R-:W-:Y:S05]  /*1b20*/  BSYNC.RECONVERGENT B1 ;  /* 0x0000000000017941 */ /* 0x000fea0003800200 */
.L_x_158:
[----:B------:R-:W-:Y:S04]  /*1b30*/  BSSY.RECONVERGENT B1, `(.L_x_160) ;  /* 0x0000007000017945 */ /* 0x000fe80003800200 */
[----:B------:R-:W-:Y:S05]  /*1b40*/  @!P1 BRA `(.L_x_161) ;  /* 0x0000000000149947 */ /* 0x000fea0003800000 */
[----:B012---:R-:W-:Y:S02]  /*1b50*/  IMAD R17, R5, 0x100, R4 ;  /* 0x0000010005117824 */ /* 0x007fe400078e0204 */
[----:B------:R-:W-:Y:S02]  /*1b60*/  IMAD.MOV.U32 R15, RZ, RZ, RZ ;  /* 0x000000ffff0f7224 */ /* 0x000fe400078e00ff */
[----:B------:R-:W-:-:S04]  /*1b70*/  VIADD R17, R17, 0x300 ;  /* 0x0000030011117836 */ /* 0x000fc80000000000 */
[----:B------:R-:W-:-:S05]  /*1b80*/  IMAD.WIDE.U32 R16, R17, 0x8, R2 ;  /* 0x0000000811107825 */ /* 0x000fca00078e0002 */
[----:B------:R3:W-:Y:S02]  /*1b90*/  REDG.E.ADD.64.STRONG.GPU desc[UR20][R16.64], R14 ;  /* 0x0000000e1000798e */ /* 0x0007e4000c12e514 */
.L_x_161:
[----:B------:R-:W-:Y:S05]  /*1ba0*/  BSYNC.RECONVERGENT B1 ;  /* 0x0000000000017941 */ /* 0x000fea0003800200 */
.L_x_160:
[----:B------:R-:W-:Y:S04]  /*1bb0*/  BSSY.RECONVERGENT B1, `(.L_x_162) ;  /* 0x0000007000017945 */ /* 0x000fe80003800200 */
[----:B------:R-:W-:Y:S05]  /*1bc0*/  @!P2 BRA `(.L_x_163) ;  /* 0x000000000014a947 */ /* 0x000fea0003800000 */
[----:B---3--:R-:W-:Y:S02]  /*1bd0*/  IMAD R15, R5, 0x100, R4 ;  /* 0x00000100050f7824 */ /* 0x008fe400078e0204 */
[----:B------:R-:W-:Y:S02]  /*1be0*/  HFMA2 R13, -RZ, RZ, 0, 0 ;  /* 0x00000000ff0d7431 */ /* 0x000fe400000001ff */
[----:B------:R-:W-:-:S04]  /*1bf0*/  VIADD R15, R15, 0x400 ;  /* 0x000004000f0f7836 */ /* 0x000fc80000000000 */
[----:B------:R-:W-:-:S05]  /*1c00*/  IMAD.WIDE.U32 R14, R15, 0x8, R2 ;  /* 0x000000080f0e7825 */ /* 0x000fca00078e0002 */
[----:B------:R4:W-:Y:S02]  /*1c10*/  REDG.E.ADD.64.STRONG.GPU desc[UR20][R14.64], R12 ;  /* 0x0000000c0e00798e */ /* 0x0009e4000c12e514 */
.L_x_163:
[----:B------:R-:W-:Y:S05]  /*1c20*/  BSYNC.RECONVERGENT B1 ;  /* 0x0000000000017941 */ /* 0x000fea0003800200 */
.L_x_162:
[----:B------:R-:W-:Y:S04]  /*1c30*/  BSSY.RECONVERGENT B1, `(.L_x_164) ;  /* 0x0000007000017945 */ /* 0x000fe80003800200 */
[----:B------:R-:W-:Y:S05]  /*1c40*/  @!P3 BRA `(.L_x_165) ;  /* 0x000000000014b947 */ /* 0x000fea0003800000 */
[----:B----4-:R-:W-:Y:S02]  /*1c50*/  IMAD R13, R5, 0x100, R4 ;  /* 0x00000100050d7824 */ /* 0x010fe400078e0204 */
[----:B------:R-:W-:Y:S02]  /*1c60*/  IMAD.MOV.U32 R7, RZ, RZ, RZ ;  /* 0x000000ffff077224 */ /* 0x000fe400078e00ff */
[----:B------:R-:W-:-:S04]  /*1c70*/  VIADD R13, R13, 0x500 ;  /* 0x000005000d0d7836 */ /* 0x000fc80000000000 */
[----:B------:R-:W-:-:S05]  /*1c80*/  IMAD.WIDE.U32 R12, R13, 0x8, R2 ;  /* 0x000000080d0c7825 */ /* 0x000fca00078e0002 */
[----:B------:R4:W-:Y:S02]  /*1c90*/  REDG.E.ADD.64.STRONG.GPU desc[UR20][R12.64], R6 ;  /* 0x000000060c00798e */ /* 0x0009e4000c12e514 */
.L_x_165:
[----:B------:R-:W-:Y:S05]  /*1ca0*/  BSYNC.RECONVERGENT B1 ;  /* 0x0000000000017941 */ /* 0x000fea0003800200 */
.L_x_164:
[----:B------:R-:W-:Y:S04]  /*1cb0*/  BSSY.RECONVERGENT B1, `(.L_x_166) ;  /* 0x0000007000017945 */ /* 0x000fe80003800200 */
[----:B------:R-:W-:Y:S05]  /*1cc0*/  @!P4 BRA `(.L_x_167) ;  /* 0x000000000014c947 */ /* 0x000fea0003800000 */
[----:B----4-:R-:W-:Y:S02]  /*1cd0*/  IMAD R7, R5, 0x100, R4 ;  /* 0x0000010005077824 */ /* 0x010fe400078e0204 */
[----:B------:R-:W-:Y:S02]  /*1ce0*/  IMAD.MOV.U32 R9, RZ, RZ, RZ ;  /* 0x000000ffff097224 */ /* 0x000fe400078e00ff */
[----:B------:R-:W-:-:S04]  /*1cf0*/  VIADD R7, R7, 0x600 ;  /* 0x0000060007077836 */ /* 0x000fc80000000000 */
[----:B------:R-:W-:-:S05]  /*1d00*/  IMAD.WIDE.U32 R6, R7, 0x8, R2 ;  /* 0x0000000807067825 */ /* 0x000fca00078e0002 */
[----:B------:R4:W-:Y:S02]  /*1d10*/  REDG.E.ADD.64.STRONG.GPU desc[UR20][R6.64], R8 ;  /* 0x000000080600798e */ /* 0x0009e4000c12e514 */
.L_x_167:
[----:B------:R-:W-:Y:S05]  /*1d20*/  BSYNC.RECONVERGENT B1 ;  /* 0x0000000000017941 */ /* 0x000fea0003800200 */
.L_x_166:
[----:B------:R-:W-:Y:S04]  /*1d30*/  BSSY.RECONVERGENT B1, `(.L_x_168) ;  /* 0x0000007000017945 */ /* 0x000fe80003800200 */
[----:B------:R-:W-:Y:S05]  /*1d40*/  @!P5 BRA `(.L_x_169) ;  /* 0x000000000014d947 */ /* 0x000fea0003800000 */
[----:B----4-:R-:W-:Y:S01]  /*1d50*/  LEA R7, R5, R4, 0x8 ;  /* 0x0000000405077211 */ /* 0x010fe200078e40ff */
[----:B------:R-:W-:-:S04]  /*1d60*/  IMAD.MOV.U32 R11, RZ, RZ, RZ ;  /* 0x000000ffff0b7224 */ /* 0x000fc800078e00ff */
[----:B------:R-:W-:-:S04]  /*1d70*/  VIADD R7, R7, 0x700 ;  /* 0x0000070007077836 */ /* 0x000fc80000000000 */
[----:B------:R-:W-:-:S05]  /*1d80*/  IMAD.WIDE.U32 R6, R7, 0x8, R2 ;  /* 0x0000000807067825 */ /* 0x000fca00078e0002 */
[----:B------:R4:W-:Y:S02]  /*1d90*/  REDG.E.ADD.64.STRONG.GPU desc[UR20][R6.64], R10 ;  /* 0x0000000a0600798e */ /* 0x0009e4000c12e514 */
.L_x_169:
[----:B------:R-:W-:Y:S05]  /*1da0*/  BSYNC.RECONVERGENT B1 ;  /* 0x0000000000017941 */ /* 0x000fea0003800200 */
.L_x_168:
[----:B------:R-:W-:-:S05]  /*1db0*/  VIADD R5, R5, 0x8 ;  /* 0x0000000805057836 */ /* 0x000fca0000000000 */
[----:B------:R-:W-:-:S13]  /*1dc0*/  ISETP.NE.AND P0, PT, R5, UR27, PT ;  /* 0x0000001b05007c0c */ /* 0x000fda000bf05270 */
[----:B------:R-:W-:Y:S05]  /*1dd0*/  @P0 BRA `(.L_x_170) ;  /* 0xfffffff800b00947 */ /* 0x000fea000383ffff */
[----:B------:R-:W-:-:S07]  /*1de0*/  IMAD.U32 R3, RZ, RZ, UR27 ;  /* 0x0000001bff037e24 */ /* 0x000fce000f8e00ff */
.L_x_153:
[----:B------:R-:W-:Y:S02]  /*1df0*/  UISETP.NE.AND UP0, UPT, UR24, URZ, UPT ;  /* 0x000000ff1800728c */ /* 0x000fe4000bf05270 */
[----:B----45:R-:W-:Y:S02]  /*1e00*/  IMAD.U32 R8, RZ, RZ, UR24 ;  /* 0x00000018ff087e24 */ /* 0x030fe4000f8e00ff */
[----:B-1----:R-:W-:-:S03]  /*1e10*/  IMAD.U32 R5, RZ, RZ, UR25 ;  /* 0x00000019ff057e24 */ /* 0x002fc6000f8e00ff */
[----:B------:R-:W-:Y:S01]  /*1e20*/  IADD3 R8, PT, PT, R8, -0x1, RZ ;  /* 0xffffffff08087810 */ /* 0x000fe20007ffe0ff */
[----:B------:R-:W-:Y:S01]  /*1e30*/  VIADD R5, R5, 0xffffffff ;  /* 0xffffffff05057836 */ /* 0x000fe20000000000 */
[----:B------:R-:W-:Y:S06]  /*1e40*/  BRA.U !UP0, `(.L_x_171) ;  /* 0x0000000508707547 */ /* 0x000fec000b800000 */
[----:B------:R-:W-:-:S13]  /*1e50*/  ISETP.GE.U32.AND P0, PT, R8, 0x3, PT ;  /* 0x000000030800780c */ /* 0x000fda0003f06070 */
[----:B------:R-:W-:Y:S05]  /*1e60*/  @!P0 BRA `(.L_x_172) ;  /* 0x0000000000bc8947 */ /* 0x000fea0003800000 */
[----:B------:R-:W-:Y:S01]  /*1e70*/  IMAD R7, R3, 0x400, R0 ;  /* 0x0000040003077824 */ /* 0x000fe200078e0200 */
[----:B------:R-:W-:Y:S04]  /*1e80*/  BSSY.RECONVERGENT B1, `(.L_x_173) ;  /* 0x000000f000017945 */ /* 0x000fe80003800200 */
[----:B------:R-:W1:Y:S04]  /*1e90*/  LDS R12, [R7] ;  /* 0x00000000070c7984 */ /* 0x000e680000000800 */
[----:B------:R-:W4:Y:S04]  /*1ea0*/  LDS R9, [R7+0x400] ;  /* 0x0004000007097984 */ /* 0x000f280000000800 */
[----:B------:R-:W5:Y:S04]  /*1eb0*/  LDS R6, [R7+0x800] ;  /* 0x0008000007067984 */ /* 0x000f680000000800 */
[----:B------:R-:W0:Y:S01]  /*1ec0*/  LDS R2, [R7+0xc00] ;  /* 0x000c000007027984 */ /* 0x000e220000000800 */
[----:B-1----:R-:W-:-:S02]  /*1ed0*/  ISETP.NE.AND P0, PT, R12, RZ, PT ;  /* 0x000000ff0c00720c */ /* 0x002fc40003f05270 */
[----:B----4-:R-:W-:Y:S02]  /*1ee0*/  ISETP.NE.AND P1, PT, R9, RZ, PT ;  /* 0x000000ff0900720c */ /* 0x010fe40003f25270 */
[----:B-----5:R-:W-:Y:S02]  /*1ef0*/  ISETP.NE.AND P2, PT, R6, RZ, PT ;  /* 0x000000ff0600720c */ /* 0x020fe40003f45270 */
[----:B0-----:R-:W-:-:S07]  /*1f00*/  ISETP.NE.AND P3, PT, R2, RZ, PT ;  /* 0x000000ff0200720c */ /* 0x001fce0003f65270 */
[----:B------:R-:W-:Y:S06]  /*1f10*/  @!P0 BRA `(.L_x_174) ;  /* 0x0000000000148947 */ /* 0x000fec0003800000 */
[----:B------:R-:W0:Y:S01]  /*1f20*/  LDC.64 R10, c[0x0][0x380] ;  /* 0x0000e000ff0a7b82 */ /* 0x000e220000000a00 */
[----:B------:R-:W-:Y:S02]  /*1f30*/  IMAD R7, R3, 0x100, R4 ;  /* 0x0000010003077824 */ /* 0x000fe400078e0204 */
[----:B------:R-:W-:Y:S02]  /*1f40*/  IMAD.MOV.U32 R13, RZ, RZ, RZ ;  /* 0x000000ffff0d7224 */ /* 0x000fe400078e00ff */
[----:B0-----:R-:W-:-:S05]  /*1f50*/  IMAD.WIDE.U32 R10, R7, 0x8, R10 ;  /* 0x00000008070a7825 */ /* 0x001fca00078e000a */
[----:B------:R0:W-:Y:S02]  /*1f60*/  REDG.E.ADD.64.STRONG.GPU desc[UR20][R10.64], R12 ;  /* 0x0000000c0a00798e */ /* 0x0001e4000c12e514 */
.L_x_174:
[----:B------:R-:W-:Y:S05]  /*1f70*/  BSYNC.RECONVERGENT B1 ;  /* 0x0000000000017941 */ /* 0x000fea0003800200 */
.L_x_173:
[----:B------:R-:W-:Y:S04]  /*1f80*/  BSSY.RECONVERGENT B1, `(.L_x_175) ;  /* 0x0000009000017945 */ /* 0x000fe80003800200 */
[----:B------:R-:W-:Y:S05]  /*1f90*/  @!P1 BRA `(.L_x_176) ;  /* 0x00000000001c9947 */ /* 0x000fea0003800000 */
[----:B0-----:R-:W0:Y:S01]  /*1fa0*/  LDC.64 R10, c[0x0][0x380] ;  /* 0x0000e000ff0a7b82 */ /* 0x001e220000000a00 */
[----:B------:R-:W-:Y:S01]  /*1fb0*/  IMAD R7, R3, 0x100, R4 ;  /* 0x0000010003077824 */ /* 0x000fe200078e0204 */
[----:B------:R-:W-:Y:S01]  /*1fc0*/  MOV R12, R9 ;  /* 0x00000009000c7202 */ /* 0x000fe20000000f00 */
[----:B------:R-:W-:Y:S02]  /*1fd0*/  IMAD.MOV.U32 R13, RZ, RZ, RZ ;  /* 0x000000ffff0d7224 */ /* 0x000fe400078e00ff */
[----:B------:R-:W-:-:S04]  /*1fe0*/  VIADD R7, R7, 0x100 ;  /* 0x0000010007077836 */ /* 0x000fc80000000000 */
[----:B0-----:R-:W-:-:S05]  /*1ff0*/  IMAD.WIDE.U32 R10, R7, 0x8, R10 ;  /* 0x00000008070a7825 */ /* 0x001fca00078e000a */
[----:B------:R1:W-:Y:S02]  /*2000*/  REDG.E.ADD.64.STRONG.GPU desc[UR20][R10.64], R12 ;  /* 0x0000000c0a00798e */ /* 0x0003e4000c12e514 */
.L_x_176:
[----:B------:R-:W-:Y:S05]  /*2010*/  BSYNC.RECONVERGENT B1 ;  /* 0x0000000000017941 */ /* 0x000fea0003800200 */
.L_x_175:
[----:B------:R-:W-:Y:S04]  /*2020*/  BSSY.RECONVERGENT B1, `(.L_x_177) ;  /* 0x0000008000017945 */ /* 0x000fe80003800200 */
[----:B------:R-:W-:Y:S05]  /*2030*/  @!P2 BRA `(.L_x_178) ;  /* 0x000000000018a947 */ /* 0x000fea0003800000 */
[----:B01----:R-:W0:Y:S01]  /*2040*/  LDC.64 R10, c[0x0][0x380] ;  /* 0x0000e000ff0a7b82 */ /* 0x003e220000000a00 */
[----:B------:R-:W-:-:S04]  /*2050*/  IMAD R7, R3, 0x100, R4 ;  /* 0x0000010003077824 */ /* 0x000fc800078e0204 */
[----:B------:R-:W-:-:S04]  /*2060*/  VIADD R7, R7, 0x200 ;  /* 0x0000020007077836 */ /* 0x000fc80000000000 */
[----:B0-----:R-:W-:-:S04]  /*2070*/  IMAD.WIDE.U32 R10, R7, 0x8, R10 ;  /* 0x00000008070a7825 */ /* 0x001fc800078e000a */
[----:B------:R-:W-:-:S05]  /*2080*/  IMAD.MOV.U32 R7, RZ, RZ, RZ ;  /* 0x000000ffff077224 */ /* 0x000fca00078e00ff */
[----:B------:R4:W-:Y:S02]  /*2090*/  REDG.E.ADD.64.STRONG.GPU desc[UR20][R10.64], R6 ;  /* 0x000000060a00798e */ /* 0x0009e4000c12e514 */
.L_x_178:
[----:B------:R-:W-:Y:S05]  /*20a0*/  BSYNC.RECONVERGENT B1 ;  /* 0x0000000000017941 */ /* 0x000fea0003800200 */
.L_x_177:
[----:B------:R-:W-:Y:S04]  /*20b0*/  BSSY.RECONVERGENT B1, `(.L_x_179) ;  /* 0x0000009000017945 */ /* 0x000fe80003800200 */
[----:B------:R-:W-:Y:S05]  /*20c0*/  @!P3 BRA `(.L_x_180) ;  /* 0x00000000001cb947 */ /* 0x000fea0003800000 */
[----:B----4-:R-:W4:Y:S01]  /*20d0*/  LDC.64 R6, c[0x0][0x380] ;  /* 0x0000e000ff067b82 */ /* 0x010f220000000a00 */
[----:B------:R-:W-:Y:S01]  /*20e0*/  IMAD R9, R3, 0x100, R4 ;  /* 0x0000010003097824 */ /* 0x000fe200078e0204 */
[----:B01----:R-:W-:Y:S01]  /*20f0*/  MOV R10, R2 ;  /* 0x00000002000a7202 */ /* 0x003fe20000000f00 */
[----:B------:R-:W-:Y:S02]  /*2100*/  IMAD.MOV.U32 R11, RZ, RZ, RZ ;  /* 0x000000ffff0b7224 */ /* 0x000fe400078e00ff */
[----:B------:R-:W-:-:S04]  /*2110*/  VIADD R9, R9, 0x300 ;  /* 0x0000030009097836 */ /* 0x000fc80000000000 */
[----:B----4-:R-:W-:-:S05]  /*2120*/  IMAD.WIDE.U32 R6, R9, 0x8, R6 ;  /* 0x0000000809067825 */ /* 0x010fca00078e0006 */
[----:B------:R0:W-:Y:S02]  /*2130*/  REDG.E.ADD.64.STRONG.GPU desc[UR20][R6.64], R10 ;  /* 0x0000000a0600798e */ /* 0x0001e4000c12e514 */
.L_x_180:
[----:B------:R-:W-:Y:S05]  /*2140*/  BSYNC.RECONVERGENT B1 ;  /* 0x0000000000017941 */ /* 0x000fea0003800200 */
.L_x_179:
[----:B------:R-:W-:-:S07]  /*2150*/  VIADD R3, R3, 0x4 ;  /* 0x0000000403037836 */ /* 0x000fce0000000000 */
.L_x_172:
[----:B------:R-:W-:Y:S01]  /*2160*/  UISETP.NE.AND UP0, UPT, UR25, URZ, UPT ;  /* 0x000000ff1900728c */ /* 0x000fe2000bf05270 */
[----:B------:R-:W-:Y:S08]  /*2170*/  BSSY.RECONVERGENT B1, `(.L_x_171) ;  /* 0x0000029000017945 */ /* 0x000ff00003800200 */
[----:B------:R-:W-:Y:S05]  /*2180*/  BRA.U !UP0, `(.L_x_181) ;  /* 0x00000001089c7547 */ /* 0x000fea000b800000 */
[----:B------:R-:W-:-:S13]  /*2190*/  ISETP.NE.AND P0, PT, R5, RZ, PT ;  /* 0x000000ff0500720c */ /* 0x000fda0003f05270 */
[----:B------:R-:W-:Y:S05]  /*21a0*/  @!P0 BRA `(.L_x_182) ;  /* 0x0000000000648947 */ /* 0x000fea0003800000 */
[----:B0---4-:R-:W-:Y:S01]  /*21b0*/  IMAD R6, R3, 0x400, R0 ;  /* 0x0000040003067824 */ /* 0x011fe200078e0200 */
[----:B------:R-:W-:Y:S04]  /*21c0*/  BSSY.RECONVERGENT B2, `(.L_x_183) ;  /* 0x000000c000027945 */ /* 0x000fe80003800200 */
[----:B------:R-:W0:Y:S04]  /*21d0*/  LDS R2, [R6] ;  /* 0x0000000006027984 */ /* 0x000e280000000800 */
[----:B------:R-:W4:Y:S01]  /*21e0*/  LDS R9, [R6+0x400] ;  /* 0x0004000006097984 */ /* 0x000f220000000800 */
[----:B0-----:R-:W-:-:S02]  /*21f0*/  ISETP.NE.AND P0, PT, R2, RZ, PT ;  /* 0x000000ff0200720c */ /* 0x001fc40003f05270 */
[----:B----4-:R-:W-:-:S11]  /*2200*/  ISETP.NE.AND P1, PT, R9, RZ, PT ;  /* 0x000000ff0900720c */ /* 0x010fd60003f25270 */
[----:B------:R-:W-:Y:S05]  /*2210*/  @!P0 BRA `(.L_x_184) ;  /* 0x0000000000188947 */ /* 0x000fea0003800000 */
[----:B------:R-:W0:Y:S01]  /*2220*/  LDC.64 R6, c[0x0][0x380] ;  /* 0x0000e000ff067b82 */ /* 0x000e220000000a00 */
[----:B-1----:R-:W-:-:S04]  /*2230*/  IMAD R11, R3, 0x100, R4 ;  /* 0x00000100030b7824 */ /* 0x002fc800078e0204 */
[----:B0-----:R-:W-:-:S04]  /*2240*/  IMAD.WIDE.U32 R10, R11, 0x8, R6 ;  /* 0x000000080b0a7825 */ /* 0x001fc800078e0006 */
[----:B------:R-:W-:Y:S02]  /*2250*/  IMAD.MOV.U32 R6, RZ, RZ, R2 ;  /* 0x000000ffff067224 */ /* 0x000fe400078e0002 */
[----:B------:R-:W-:-:S05]  /*2260*/  IMAD.MOV.U32 R7, RZ, RZ, RZ ;  /* 0x000000ffff077224 */ /* 0x000fca00078e00ff */
[----:B------:R0:W-:Y:S02]  /*2270*/  REDG.E.ADD.64.STRONG.GPU desc[UR20][R10.64], R6 ;  /* 0x000000060a00798e */ /* 0x0001e4000c12e514 */
.L_x_184:
[----:B------:R-:W-:Y:S05]  /*2280*/  BSYNC.RECONVERGENT B2 ;  /* 0x0000000000027941 */ /* 0x000fea0003800200 */
.L_x_183:
[----:B------:R-:W-:Y:S04]  /*2290*/  BSSY.RECONVERGENT B2, `(.L_x_185) ;  /* 0x0000009000027945 */ /* 0x000fe80003800200 */
[----:B------:R-:W-:Y:S05]  /*22a0*/  @!P1 BRA `(.L_x_186) ;  /* 0x00000000001c9947 */ /* 0x000fea0003800000 */
[----:B0-----:R-:W0:Y:S01]  /*22b0*/  LDC.64 R6, c[0x0][0x380] ;  /* 0x0000e000ff067b82 */ /* 0x001e220000000a00 */
[----:B------:R-:W-:-:S05]  /*22c0*/  LEA R2, R3, R4, 0x8 ;  /* 0x0000000403027211 */ /* 0x000fca00078e40ff */
[----:B-1----:R-:W-:-:S04]  /*22d0*/  VIADD R11, R2, 0x100 ;  /* 0x00000100020b7836 */ /* 0x002fc80000000000 */
[----:B0-----:R-:W-:-:S04]  /*22e0*/  IMAD.WIDE.U32 R10, R11, 0x8, R6 ;  /* 0x000000080b0a7825 */ /* 0x001fc800078e0006 */
[----:B------:R-:W-:Y:S02]  /*22f0*/  IMAD.MOV.U32 R6, RZ, RZ, R9 ;  /* 0x000000ffff067224 */ /* 0x000fe400078e0009 */
[----:B------:R-:W-:-:S05]  /*2300*/  IMAD.MOV.U32 R7, RZ, RZ, RZ ;  /* 0x000000ffff077224 */ /* 0x000fca00078e00ff */
[----:B------:R4:W-:Y:S02]  /*2310*/  REDG.E.ADD.64.STRONG.GPU desc[UR20][R10.64], R6 ;  /* 0x000000060a00798e */ /* 0x0009e4000c12e514 */
.L_x_186:
[----:B------:R-:W-:Y:S05]  /*2320*/  BSYNC.RECONVERGENT B2 ;  /* 0x0000000000027941 */ /* 0x000fea0003800200 */
.L_x_185:
[----:B------:R-:W-:-:S07]  /*2330*/  VIADD R3, R3, 0x2 ;  /* 0x0000000203037836 */ /* 0x000fce0000000000 */
.L_x_182:
[----:B------:R-:W-:-:S09]  /*2340*/  UISETP.NE.AND UP0, UPT, UR9, URZ, UPT ;  /* 0x000000ff0900728c */ /* 0x000fd2000bf05270 */
[----:B------:R-:W-:Y:S05]  /*2350*/  BRA.U !UP0, `(.L_x_181) ;  /* 0x0000000108287547 */ /* 0x000fea000b800000 */
[----:B------:R-:W-:-:S05]  /*2360*/  IMAD R2, R3, 0x400, R0 ;  /* 0x0000040003027824 */ /* 0x000fca00078e0200 */
[----:B------:R-:W5:Y:S02]  /*2370*/  LDS R9, [R2] ;  /* 0x0000000002097984 */ /* 0x000f640000000800 */
[----:B-----5:R-:W-:-:S13]  /*2380*/  ISETP.NE.AND P0, PT, R9, RZ, PT ;  /* 0x000000ff0900720c */ /* 0x020fda0003f05270 */
[----:B------:R-:W-:Y:S05]  /*2390*/  @!P0 BRA `(.L_x_181) ;  /* 0x0000000000188947 */ /* 0x000fea0003800000 */
[----:B0---4-:R-:W0:Y:S01]  /*23a0*/  LDC.64 R6, c[0x0][0x380] ;  /* 0x0000e000ff067b82 */ /* 0x011e220000000a00 */
[----:B------:R-:W-:-:S04]  /*23b0*/  IMAD R3, R3, 0x100, R4 ;  /* 0x0000010003037824 */ /* 0x000fc800078e0204 */
[----:B0-----:R-:W-:Y:S01]  /*23c0*/  IMAD.WIDE.U32 R2, R3, 0x8, R6 ;  /* 0x0000000803027825 */ /* 0x001fe200078e0006 */
[----:B------:R-:W-:-:S03]  /*23d0*/  MOV R6, R9 ;  /* 0x0000000900067202 */ /* 0x000fc60000000f00 */
[----:B------:R-:W-:-:S05]  /*23e0*/  IMAD.MOV.U32 R7, RZ, RZ, RZ ;  /* 0x000000ffff077224 */ /* 0x000fca00078e00ff */
[----:B------:R0:W-:Y:S02]  /*23f0*/  REDG.E.ADD.64.STRONG.GPU desc[UR20][R2.64], R6 ;  /* 0x000000060200798e */ /* 0x0001e4000c12e514 */
.L_x_181:
[----:B------:R-:W-:Y:S05]  /*2400*/  BSYNC.RECONVERGENT B1 ;  /* 0x0000000000017941 */ /* 0x000fea0003800200 */
.L_x_171:
[----:B------:R-:W-:-:S13]  /*2410*/  ISETP.GT.U32.AND P0, PT, R4, 0x7f, PT ;  /* 0x0000007f0400780c */ /* 0x000fda0003f04070 */
[----:B------:R-:W-:Y:S05]  /*2420*/  @P0 BRA `(.L_x_152) ;  /* 0x0000000800900947 */ /* 0x000fea0003800000 */
[----:B------:R-:W-:Y:S01]  /*2430*/  UISETP.GE.U32.AND UP0, UPT, UR22, 0x7, UPT ;  /* 0x000000071600788c */ /* 0x000fe2000bf06070 */
[----:B0-----:R-:W-:-:S08]  /*2440*/  IMAD.MOV.U32 R3, RZ, RZ, RZ ;  /* 0x000000ffff037224 */ /* 0x001fd000078e00ff */
[----:B------:R-:W-:Y:S05]  /*2450*/  BRA.U !UP0, `(.L_x_187) ;  /* 0x0000000508147547 */ /* 0x000fea000b800000 */
[----:B------:R-:W0:Y:S01]  /*2460*/  LDC.64 R2, c[0x0][0x380] ;  /* 0x0000e000ff027b82 */ /* 0x000e220000000a00 */
[----:B------:R-:W-:-:S07]  /*2470*/  IMAD.MOV.U32 R9, RZ, RZ, RZ ;  /* 0x000000ffff097224 */ /* 0x000fce00078e00ff */
.L_x_204:
[C---:B01--4-:R-:W-:Y:S01]  /*2480*/  IMAD R11, R9.reuse, 0x400, R0 ;  /* 0x00000400090b7824 */ /* 0x053fe200078e0200 */
[----:B------:R-:W-:Y:S01]  /*2490*/  BSSY.RECONVERGENT B1, `(.L_x_188) ;  /* 0x0000011000017945 */ /* 0x000fe20003800200 */
[C---:B--23--:R-:W-:Y:S02]  /*24a0*/  IMAD R7, R9.reuse, 0x100, R4 ;  /* 0x0000010009077824 */ /* 0x04cfe400078e0204 */
[----:B------:R-:W-:Y:S01]  /*24b0*/  VIADD R9, R9, 0x8 ;  /* 0x0000000809097836 */ /* 0x000fe20000000000 */
[----:B---3--:R-:W1:Y:S01]  /*24c0*/  LDS R14, [R11+0x200] ;  /* 0x000200000b0e7984 */ /* 0x008e620000000800 */
[----:B0-----:R-:W-:-:S03]  /*24d0*/  IMAD.WIDE.U32 R6, R7, 0x8, R2 ;  /* 0x0000000807067825 */ /* 0x001fc600078e0002 */
[----:B------:R-:W0:Y:S04]  /*24e0*/  LDS R13, [R11+0x600] ;  /* 0x000600000b0d7984 */ /* 0x000e280000000800 */
[----:B--2---:R2:W3:Y:S04]  /*24f0*/  LDS R17, [R11+0xa00] ;  /* 0x000a00000b117984 */ /* 0x0044e80000000800 */
[----:B------:R2:W4:Y:S04]  /*2500*/  LDS R18, [R11+0xe00] ;  /* 0x000e00000b127984 */ /* 0x0005280000000800 */
[----:B------:R2:W2:Y:S04]  /*2510*/  LDS R19, [R11+0x1200] ;  /* 0x001200000b137984 */ /* 0x0004a80000000800 */
[----:B------:R0:W2:Y:S04]  /*2520*/  LDS R16, [R11+0x1600] ;  /* 0x001600000b107984 */ /* 0x0000a80000000800 */
[----:B------:R0:W2:Y:S04]  /*2530*/  LDS R12, [R11+0x1a00] ;  /* 0x001a00000b0c7984 */ /* 0x0000a80000000800 */
[----:B------:R0:W2:Y:S01]  /*2540*/  LDS R10, [R11+0x1e00] ;  /* 0x001e00000b0a7984 */ /* 0x0000a20000000800 */
[----:B-1----:R-:W-:-:S02]  /*2550*/  ISETP.NE.AND P0, PT, R14, RZ, PT ;  /* 0x000000ff0e00720c */ /* 0x002fc40003f05270 */
[----:B0-----:R-:W-:-:S11]  /*2560*/  ISETP.NE.AND P1, PT, R13, RZ, PT ;  /* 0x000000ff0d00720c */ /* 0x001fd60003f25270 */
[----:B---34-:R-:W-:Y:S05]  /*2570*/  @!P0 BRA `(.L_x_189) ;  /* 0x0000000000088947 */ /* 0x018fea0003800000 */
[----:B------:R-:W-:-:S05]  /*2580*/  HFMA2 R15, -RZ, RZ, 0, 0 ;  /* 0x00000000ff0f7431 */ /* 0x000fca00000001ff */
[----:B------:R0:W-:Y:S02]  /*2590*/  REDG.E.ADD.64.STRONG.GPU desc[UR20][R6.64+0x400], R14 ;  /* 0x0004000e0600798e */ /* 0x0001e4000c12e514 */
.L_x_189:
[----:B------:R-:W-:Y:S05]  /*25a0*/  BSYNC.RECONVERGENT B1 ;  /* 0x0000000000017941 */ /* 0x000fea0003800200 */
.L_x_188:
[----:B------:R-:W-:Y:S04]  /*25b0*/  BSSY.RECONVERGENT B1, `(.L_x_190) ;  /* 0x0000005000017945 */ /* 0x000fe80003800200 */
[----:B------:R-:W-:Y:S05]  /*25c0*/  @!P1 BRA `(.L_x_191) ;  /* 0x00000000000c9947 */ /* 0x000fea0003800000 */
[----:B0-----:R-:W-:Y:S02]  /*25d0*/  IMAD.MOV.U32 R14, RZ, RZ, R13 ;  /* 0x000000ffff0e7224 */ /* 0x001fe400078e000d */
[----:B------:R-:W-:-:S05]  /*25e0*/  IMAD.MOV.U32 R15, RZ, RZ, RZ ;  /* 0x000000ffff0f7224 */ /* 0x000fca00078e00ff */
[----:B------:R1:W-:Y:S02]  /*25f0*/  REDG.E.ADD.64.STRONG.GPU desc[UR20][R6.64+0xc00], R14 ;  /* 0x000c000e0600798e */ /* 0x0003e4000c12e514 */
.L_x_191:
[----:B------:R-:W-:Y:S05]  /*2600*/  BSYNC.RECONVERGENT B1 ;  /* 0x0000000000017941 */ /* 0x000fea0003800200 */
.L_x_190:
[----:B------:R-:W-:Y:S01]  /*2610*/  ISETP.NE.AND P6, PT, R17, RZ, PT ;  /* 0x000000ff1100720c */ /* 0x000fe20003fc5270 */
[----:B------:R-:W-:Y:S01]  /*2620*/  BSSY.RECONVERGENT B1, `(.L_x_192) ;  /* 0x000000b000017945 */ /* 0x000fe20003800200 */
[----:B------:R-:W-:Y:S02]  /*2630*/  ISETP.NE.AND P0, PT, R9, UR27, PT ;  /* 0x0000001b09007c0c */ /* 0x000fe4000bf05270 */
[----:B------:R-:W-:Y:S02]  /*2640*/  ISETP.NE.AND P1, PT, R18, RZ, PT ;  /* 0x000000ff1200720c */ /* 0x000fe40003f25270 */
[----:B--2---:R-:W-:Y:S02]  /*2650*/  ISETP.NE.AND P2, PT, R19, RZ, PT ;  /* 0x000000ff1300720c */ /* 0x004fe40003f45270 */
[----:B------:R-:W-:Y:S02]  /*2660*/  ISETP.NE.AND P3, PT, R16, RZ, PT ;  /* 0x000000ff1000720c */ /* 0x000fe40003f65270 */
[----:B------:R-:W-:-:S02]  /*2670*/  ISETP.NE.AND P4, PT, R12, RZ, PT ;  /* 0x000000ff0c00720c */ /* 0x000fc40003f85270 */
[----:B------:R-:W-:Y:S01]  /*2680*/  ISETP.NE.AND P5, PT, R10, RZ, PT ;  /* 0x000000ff0a00720c */ /* 0x000fe20003fa5270 */
[----:B------:R-:W-:-:S12]  /*2690*/  @!P6 BRA `(.L_x_193) ;  /* 0x00000000000ce947 */ /* 0x000fd80003800000 */
[----:B01----:R-:W-:Y:S02]  /*26a0*/  IMAD.MOV.U32 R14, RZ, RZ, R17 ;  /* 0x000000ffff0e7224 */ /* 0x003fe400078e0011 */
[----:B------:R-:W-:-:S05]  /*26b0*/  IMAD.MOV.U32 R15, RZ, RZ, RZ ;  /* 0x000000ffff0f7224 */ /* 0x000fca00078e00ff */
[----:B------:R2:W-:Y:S02]  /*26c0*/  REDG.E.ADD.64.STRONG.GPU desc[UR20][R6.64+0x1400], R14 ;  /* 0x0014000e0600798e */ /* 0x0005e4000c12e514 */
.L_x_193:
[----:B------:R-:W-:Y:S05]  /*26d0*/  BSYNC.RECONVERGENT B1 ;  /* 0x0000000000017941 */ /* 0x000fea0003800200 */
.L_x_192:
[----:B------:R-:W-:Y:S04]  /*26e0*/  BSSY.RECONVERGENT B1, `(.L_x_194) ;  /* 0x0000005000017945 */ /* 0x000fe80003800200 */
[----:B------:R-:W-:Y:S05]  /*26f0*/  @!P1 BRA `(.L_x_195) ;  /* 0x00000000000c9947 */ /* 0x000fea0003800000 */
[----:B012---:R-:W-:Y:S02]  /*2700*/  IMAD.MOV.U32 R14, RZ, RZ, R18 ;  /* 0x000000ffff0e7224 */ /* 0x007fe400078e0012 */
[----:B------:R-:W-:-:S05]  /*2710*/  IMAD.MOV.U32 R15, RZ, RZ, RZ ;  /* 0x000000ffff0f7224 */ /* 0x000fca00078e00ff */
[----:B------:R3:W-:Y:S02]  /*2720*/  REDG.E.ADD.64.STRONG.GPU desc[UR20][R6.64+0x1c00], R14 ;  /* 0x001c000e0600798e */ /* 0x0007e4000c12e514 */
.L_x_195:
[----:B------:R-:W-:Y:S05]  /*2730*/  BSYNC.RECONVERGENT B1 ;  /* 0x0000000000017941 */ /* 0x000fea0003800200 */
.L_x_194:
[----:B------:R-:W-:Y:S04]  /*2740*/  BSSY.RECONVERGENT B1, `(.L_x_196) ;  /* 0x0000005000017945 */ /* 0x000fe80003800200 */
[----:B------:R-:W-:Y:S05]  /*2750*/  @!P2 BRA `(.L_x_197) ;  /* 0x00000000000ca947 */ /* 0x000fea0003800000 */
[----:B0123--:R-:W-:Y:S01]  /*2760*/  MOV R14, R19 ;  /* 0x00000013000e7202 */ /* 0x00ffe20000000f00 */
[----:B------:R-:W-:-:S05]  /*2770*/  IMAD.MOV.U32 R15, RZ, RZ, RZ ;  /* 0x000000ffff0f7224 */ /* 0x000fca00078e00ff */
[----:B------:R4:W-:Y:S02]  /*2780*/  REDG.E.ADD.64.STRONG.GPU desc[UR20][R6.64+0x2400], R14 ;  /* 0x0024000e0600798e */ /* 0x0009e4000c12e514 */
.L_x_197:
[----:B------:R-:W-:Y:S05]  /*2790*/  BSYNC.RECONVERGENT B1 ;  /* 0x0000000000017941 */ /* 0x000fea0003800200 */
.L_x_196:
[----:B------:R-:W-:Y:S04]  /*27a0*/  BSSY.RECONVERGENT B1, `(.L_x_198) ;  /* 0x0000004000017945 */ /* 0x000fe80003800200 */
[----:B------:R-:W-:Y:S05]  /*27b0*/  @!P3 BRA `(.L_x_199) ;  /* 0x000000000008b947 */ /* 0x000fea0003800000 */
[----:B------:R-:W-:-:S05]  /*27c0*/  IMAD.MOV.U32 R17, RZ, RZ, RZ ;  /* 0x000000ffff117224 */ /* 0x000fca00078e00ff */
[----:B------:R0:W-:Y:S02]  /*27d0*/  REDG.E.ADD.64.STRONG.GPU desc[UR20][R6.64+0x2c00], R16 ;  /* 0x002c00100600798e */ /* 0x0001e4000c12e514 */
.L_x_199:
[----:B------:R-:W-:Y:S05]  /*27e0*/  BSYNC.RECONVERGENT B1 ;  /* 0x0000000000017941 */ /* 0x000fea0003800200 */
.L_x_198:
[----:B------:R-:W-:Y:S04]  /*27f0*/  BSSY.RECONVERGENT B1, `(.L_x_200) ;  /* 0x0000004000017945 */ /* 0x000fe80003800200 */
[----:B------:R-:W-:Y:S05]  /*2800*/  @!P4 BRA `(.L_x_201) ;  /* 0x000000000008c947 */ /* 0x000fea0003800000 */
[----:B------:R-:W-:-:S05]  /*2810*/  IMAD.MOV.U32 R13, RZ, RZ, RZ ;  /* 0x000000ffff0d7224 */ /* 0x000fca00078e00ff */
[----:B------:R0:W-:Y:S02]  /*2820*/  REDG.E.ADD.64.STRONG.GPU desc[UR20][R6.64+0x3400], R12 ;  /* 0x0034000c0600798e */ /* 0x0001e4000c12e514 */
.L_x_201:
[----:B------:R-:W-:Y:S05]  /*2830*/  BSYNC.RECONVERGENT B1 ;  /* 0x0000000000017941 */ /* 0x000fea0003800200 */
.L_x_200:
[----:B------:R-:W-:Y:S04]  /*2840*/  BSSY.RECONVERGENT B1, `(.L_x_202) ;  /* 0x0000004000017945 */ /* 0x000fe80003800200 */
[----:B------:R-:W-:Y:S05]  /*2850*/  @!P5 BRA `(.L_x_203) ;  /* 0x000000000008d947 */ /* 0x000fea0003800000 */
[----:B------:R-:W-:-:S05]  /*2860*/  IMAD.MOV.U32 R11, RZ, RZ, RZ ;  /* 0x000000ffff0b7224 */ /* 0x000fca00078e00ff */
[----:B------:R0:W-:Y:S02]  /*2870*/  REDG.E.ADD.64.STRONG.GPU desc[UR20][R6.64+0x3c00], R10 ;  /* 0x003c000a0600798e */ /* 0x0001e4000c12e514 */
.L_x_203:
[----:B------:R-:W-:Y:S05]  /*2880*/  BSYNC.RECONVERGENT B1 ;  /* 0x0000000000017941 */ /* 0x000fea0003800200 */
.L_x_202:
[----:B------:R-:W-:Y:S05]  /*2890*/  @P0 BRA `(.L_x_204) ;  /* 0xfffffff800f80947 */ /* 0x000fea000383ffff */
[----:B------:R-:W-:-:S07]  /*28a0*/  IMAD.U32 R3, RZ, RZ, UR27 ;  /* 0x0000001bff037e24 */ /* 0x000fce000f8e00ff */
.L_x_187:
[----:B------:R-:W-:-:S09]  /*28b0*/  UISETP.NE.AND UP0, UPT, UR24, URZ, UPT ;  /* 0x000000ff1800728c */ /* 0x000fd2000bf05270 */
[----:B------:R-:W-:Y:S05]  /*28c0*/  BRA.U !UP0, `(.L_x_152) ;  /* 0x0000000508687547 */ /* 0x000fea000b800000 */
[----:B------:R-:W-:-:S13]  /*28d0*/  ISETP.GE.U32.AND P0, PT, R8, 0x3, PT ;  /* 0x000000030800780c */ /* 0x000fda0003f06070 */
[----:B------:R-:W-:Y:S05]  /*28e0*/  @!P0 BRA `(.L_x_205) ;  /* 0x0000000000bc8947 */ /* 0x000fea0003800000 */
[----:B01234-:R-:W-:Y:S01]  /*28f0*/  IMAD R7, R3, 0x400, R0 ;  /* 0x0000040003077824 */ /* 0x01ffe200078e0200 */
[----:B------:R-:W-:Y:S04]  /*2900*/  BSSY.RECONVERGENT B1, `(.L_x_206) ;  /* 0x000000f000017945 */ /* 0x000fe80003800200 */
[----:B------:R-:W0:Y:S04]  /*2910*/  LDS R10, [R7+0x200] ;  /* 0x00020000070a7984 */ /* 0x000e280000000800 */
[----:B------:R-:W1:Y:S04]  /*2920*/  LDS R12, [R7+0x600] ;  /* 0x00060000070c7984 */ /* 0x000e680000000800 */
[----:B------:R-:W2:Y:S04]  /*2930*/  LDS R6, [R7+0xa00] ;  /* 0x000a000007067984 */ /* 0x000ea80000000800 */
[----:B------:R-:W3:Y:S01]  /*2940*/  LDS R2, [R7+0xe00] ;  /* 0x000e000007027984 */ /* 0x000ee20000000800 */
[----:B0-----:R-:W-:-:S02]  /*2950*/  ISETP.NE.AND P0, PT, R10, RZ, PT ;  /* 0x000000ff0a00720c */ /* 0x001fc40003f05270 */
[----:B-1----:R-:W-:Y:S02]  /*2960*/  ISETP.NE.AND P1, PT, R12, RZ, PT ;  /* 0x000000ff0c00720c */ /* 0x002fe40003f25270 */
[----:B--2---:R-:W-:Y:S02]  /*2970*/  ISETP.NE.AND P2, PT, R6, RZ, PT ;  /* 0x000000ff0600720c */ /* 0x004fe40003f45270 */
[----:B---3--:R-:W-:-:S07]  /*2980*/  ISETP.NE.AND P3, PT, R2, RZ, PT ;  /* 0x000000ff0200720c */ /* 0x008fce0003f65270 */
[----:B------:R-:W-:Y:S06]  /*2990*/  @!P0 BRA `(.L_x_207) ;  /* 0x0000000000148947 */ /* 0x000fec0003800000 */
[----:B------:R-:W0:Y:S01]  /*29a0*/  LDC.64 R8, c[0x0][0x380] ;  /* 0x0000e000ff087b82 */ /* 0x000e220000000a00 */
[----:B------:R-:W-:Y:S01]  /*29b0*/  LEA R7, R3, R4, 0x8 ;  /* 0x0000000403077211 */ /* 0x000fe200078e40ff */
[----:B------:R-:W-:-:S04]  /*29c0*/  IMAD.MOV.U32 R11, RZ, RZ, RZ ;  /* 0x000000ffff0b7224 */ /* 0x000fc800078e00ff */
[----:B0-----:R-:W-:-:S05]  /*29d0*/  IMAD.WIDE.U32 R8, R7, 0x8, R8 ;  /* 0x0000000807087825 */ /* 0x001fca00078e0008 */
[----:B------:R0:W-:Y:S02]  /*29e0*/  REDG.E.ADD.64.STRONG.GPU desc[UR20][R8.64+0x400], R10 ;  /* 0x0004000a0800798e */ /* 0x0001e4000c12e514 */
.L_x_207:
[----:B------:R-:W-:Y:S05]  /*29f0*/  BSYNC.RECONVERGENT B1 ;  /* 0x0000000000017941 */ /* 0x000fea0003800200 */
.L_x_206:
[----:B------:R-:W-:Y:S04]  /*2a00*/  BSSY.RECONVERGENT B1, `(.L_x_208) ;  /* 0x0000009000017945 */ /* 0x000fe80003800200 */
[----:B------:R-:W-:Y:S05]  /*2a10*/  @!P1 BRA `(.L_x_209) ;  /* 0x00000000001c9947 */ /* 0x000fea0003800000 */
[----:B0-----:R-:W0:Y:S01]  /*2a20*/  LDC.64 R8, c[0x0][0x380] ;  /* 0x0000e000ff087b82 */ /* 0x001e220000000a00 */
[----:B------:R-:W-:Y:S02]  /*2a30*/  IMAD R7, R3, 0x100, R4 ;  /* 0x0000010003077824 */ /* 0x000fe400078e0204 */
[----:B------:R-:W-:Y:S02]  /*2a40*/  IMAD.MOV.U32 R10, RZ, RZ, R12 ;  /* 0x000000ffff0a7224 */ /* 0x000fe400078e000c */
[----:B------:R-:W-:Y:S02]  /*2a50*/  VIADD R7, R7, 0x100 ;  /* 0x0000010007077836 */ /* 0x000fe40000000000 */
[----:B------:R-:W-:Y:S02]  /*2a60*/  IMAD.MOV.U32 R11, RZ, RZ, RZ ;  /* 0x000000ffff0b7224 */ /* 0x000fe400078e00ff */
[----:B0-----:R-:W-:-:S05]  /*2a70*/  IMAD.WIDE.U32 R8, R7, 0x8, R8 ;  /* 0x0000000807087825 */ /* 0x001fca00078e0008 */
[----:B------:R1:W-:Y:S02]  /*2a80*/  REDG.E.ADD.64.STRONG.GPU desc[UR20][R8.64+0x400], R10 ;  /* 0x0004000a0800798e */ /* 0x0003e4000c12e514 */
.L_x_209:
[----:B------:R-:W-:Y:S05]  /*2a90*/  BSYNC.RECONVERGENT B1 ;  /* 0x0000000000017941 */ /* 0x000fea0003800200 */
.L_x_208:
[----:B------:R-:W-:Y:S04]  /*2aa0*/  BSSY.RECONVERGENT B1, `(.L_x_210) ;  /* 0x0000008000017945 */ /* 0x000fe80003800200 */
[----:B------:R-:W-:Y:S05]  /*2ab0*/  @!P2 BRA `(.L_x_211) ;  /* 0x000000000018a947 */ /* 0x000fea0003800000 */
[----:B01----:R-:W0:Y:S01]  /*2ac0*/  LDC.64 R8, c[0x0][0x380] ;  /* 0x0000e000ff087b82 */ /* 0x003e220000000a00 */
[----:B------:R-:W-:-:S05]  /*2ad0*/  IMAD R7, R3, 0x100, R4 ;  /* 0x0000010003077824 */ /* 0x000fca00078e0204 */
[----:B------:R-:W-:-:S05]  /*2ae0*/  IADD3 R7, PT, PT, R7, 0x200, RZ ;  /* 0x0000020007077810 */ /* 0x000fca0007ffe0ff */
[----:B0-----:R-:W-:-:S04]  /*2af0*/  IMAD.WIDE.U32 R8, R7, 0x8, R8 ;  /* 0x0000000807087825 */ /* 0x001fc800078e0008 */
[----:B------:R-:W-:-:S05]  /*2b00*/  IMAD.MOV.U32 R7, RZ, RZ, RZ ;  /* 0x000000ffff077224 */ /* 0x000fca00078e00ff */
[----:B------:R2:W-:Y:S02]  /*2b10*/  REDG.E.ADD.64.STRONG.GPU desc[UR20][R8.64+0x400], R6 ;  /* 0x000400060800798e */ /* 0x0005e4000c12e514 */
.L_x_211:
[----:B------:R-:W-:Y:S05]  /*2b20*/  BSYNC.RECONVERGENT B1 ;  /* 0x0000000000017941 */ /* 0x000fea0003800200 */
.L_x_210:
[----:B------:R-:W-:Y:S04]  /*2b30*/  BSSY.RECONVERGENT B1, `(.L_x_212) ;  /* 0x0000009000017945 */ /* 0x000fe80003800200 */
[----:B------:R-:W-:Y:S05]  /*2b40*/  @!P3 BRA `(.L_x_213) ;  /* 0x00000000001cb947 */ /* 0x000fea0003800000 */
[----:B--2---:R-:W2:Y:S01]  /*2b50*/  LDC.64 R6, c[0x0][0x380] ;  /* 0x0000e000ff067b82 */ /* 0x004ea20000000a00 */
[----:B01----:R-:W-:Y:S02]  /*2b60*/  IMAD R9, R3, 0x100, R4 ;  /* 0x0000010003097824 */ /* 0x003fe400078e0204 */
[----:B------:R-:W-:Y:S02]  /*2b70*/  IMAD.MOV.U32 R8, RZ, RZ, R2 ;  /* 0x000000ffff087224 */ /* 0x000fe400078e0002 */
[----:B------:R-:W-:-:S04]  /*2b80*/  VIADD R9, R9, 0x300 ;  /* 0x0000030009097836 */ /* 0x000fc80000000000 */
[----:B--2---:R-:W-:-:S04]  /*2b90*/  IMAD.WIDE.U32 R6, R9, 0x8, R6 ;  /* 0x0000000809067825 */ /* 0x004fc800078e0006 */
[----:B------:R-:W-:-:S05]  /*2ba0*/  IMAD.MOV.U32 R9, RZ, RZ, RZ ;  /* 0x000000ffff097224 */ /* 0x000fca00078e00ff */
[----:B------:R3:W-:Y:S02]  /*2bb0*/  REDG.E.ADD.64.STRONG.GPU desc[UR20][R6.64+0x400], R8 ;  /* 0x000400080600798e */ /* 0x0007e4000c12e514 */
.L_x_213:
[----:B------:R-:W-:Y:S05]  /*2bc0*/  BSYNC.RECONVERGENT B1 ;  /* 0x0000000000017941 */ /* 0x000fea0003800200 */
.L_x_212:
[----:B------:R-:W-:-:S07]  /*2bd0*/  VIADD R3, R3, 0x4 ;  /* 0x0000000403037836 */ /* 0x000fce0000000000 */
.L_x_205:
[----:B------:R-:W-:-:S09]  /*2be0*/  UISETP.NE.AND UP0, UPT, UR25, URZ, UPT ;  /* 0x000000ff1900728c */ /* 0x000fd2000bf05270 */
[----:B------:R-:W-:Y:S05]  /*2bf0*/  BRA.U !UP0, `(.L_x_152) ;  /* 0x00000001089c7547 */ /* 0x000fea000b800000 */
[----:B------:R-:W-:-:S13]  /*2c00*/  ISETP.NE.AND P0, PT, R5, RZ, PT ;  /* 0x000000ff0500720c */ /* 0x000fda0003f05270 */
[----:B------:R-:W-:Y:S05]  /*2c10*/  @!P0 BRA `(.L_x_214) ;  /* 0x0000000000648947 */ /* 0x000fea0003800000 */
[----:B01234-:R-:W-:Y:S01]  /*2c20*/  LEA R6, R3, R0, 0xa ;  /* 0x0000000003067211 */ /* 0x01ffe200078e50ff */
[----:B------:R-:W-:Y:S04]  /*2c30*/  BSSY.RECONVERGENT B1, `(.L_x_215) ;  /* 0x000000c000017945 */ /* 0x000fe80003800200 */
[----:B------:R-:W0:Y:S04]  /*2c40*/  LDS R2, [R6+0x200] ;  /* 0x0002000006027984 */ /* 0x000e280000000800 */
[----:B------:R-:W1:Y:S01]  /*2c50*/  LDS R5, [R6+0x600] ;  /* 0x0006000006057984 */ /* 0x000e620000000800 */
[----:B0-----:R-:W-:-:S02]  /*2c60*/  ISETP.NE.AND P0, PT, R2, RZ, PT ;  /* 0x000000ff0200720c */ /* 0x001fc40003f05270 */
[----:B-1----:R-:W-:-:S11]  /*2c70*/  ISETP.NE.AND P1, PT, R5, RZ, PT ;  /* 0x000000ff0500720c */ /* 0x002fd60003f25270 */
[----:B------:R-:W-:Y:S05]  /*2c80*/  @!P0 BRA `(.L_x_216) ;  /* 0x0000000000188947 */ /* 0x000fea0003800000 */
[----:B------:R-:W0:Y:S01]  /*2c90*/  LDC.64 R6, c[0x0][0x380] ;  /* 0x0000e000ff067b82 */ /* 0x000e220000000a00 */
[----:B------:R-:W-:-:S04]  /*2ca0*/  IMAD R9, R3, 0x100, R4 ;  /* 0x0000010003097824 */ /* 0x000fc800078e0204 */
[----:B0-----:R-:W-:-:S04]  /*2cb0*/  IMAD.WIDE.U32 R8, R9, 0x8, R6 ;  /* 0x0000000809087825 */ /* 0x001fc800078e0006 */
[----:B------:R-:W-:Y:S02]  /*2cc0*/  IMAD.MOV.U32 R6, RZ, RZ, R2 ;  /* 0x000000ffff067224 */ /* 0x000fe400078e0002 */
[----:B------:R-:W-:-:S05]  /*2cd0*/  IMAD.MOV.U32 R7, RZ, RZ, RZ ;  /* 0x000000ffff077224 */ /* 0x000fca00078e00ff */
[----:B------:R0:W-:Y:S02]  /*2ce0*/  REDG.E.ADD.64.STRONG.GPU desc[UR20][R8.64+0x400], R6 ;  /* 0x000400060800798e */ /* 0x0001e4000c12e514 */
.L_x_216:
[----:B------:R-:W-:Y:S05]  /*2cf0*/  BSYNC.RECONVERGENT B1 ;  /* 0x0000000000017941 */ /* 0x000fea0003800200 */
.L_x_215:
[----:B------:R-:W-:Y:S04]  /*2d00*/  BSSY.RECONVERGENT B1, `(.L_x_217) ;  /* 0x0000009000017945 */ /* 0x000fe80003800200 */
[----:B------:R-:W-:Y:S05]  /*2d10*/  @!P1 BRA `(.L_x_218) ;  /* 0x00000000001c9947 */ /* 0x000fea0003800000 */
[----:B0-----:R-:W0:Y:S01]  /*2d20*/  LDC.64 R6, c[0x0][0x380] ;  /* 0x0000e000ff067b82 */ /* 0x001e220000000a00 */
[----:B------:R-:W-:-:S04]  /*2d30*/  IMAD R2, R3, 0x100, R4 ;  /* 0x0000010003027824 */ /* 0x000fc800078e0204 */
[----:B------:R-:W-:-:S04]  /*2d40*/  VIADD R9, R2, 0x100 ;  /* 0x0000010002097836 */ /* 0x000fc80000000000 */
[----:B0-----:R-:W-:-:S04]  /*2d50*/  IMAD.WIDE.U32 R8, R9, 0x8, R6 ;  /* 0x0000000809087825 */ /* 0x001fc800078e0006 */
[----:B------:R-:W-:Y:S02]  /*2d60*/  HFMA2 R7, -RZ, RZ, 0, 0 ;  /* 0x00000000ff077431 */ /* 0x000fe400000001ff */
[----:B------:R-:W-:-:S05]  /*2d70*/  IMAD.MOV.U32 R6, RZ, RZ, R5 ;  /* 0x000000ffff067224 */ /* 0x000fca00078e0005 */
[----:B------:R1:W-:Y:S02]  /*2d80*/  REDG.E.ADD.64.STRONG.GPU desc[UR20][R8.64+0x400], R6 ;  /* 0x000400060800798e */ /* 0x0003e4000c12e514 */
.L_x_218:
[----:B------:R-:W-:Y:S05]  /*2d90*/  BSYNC.RECONVERGENT B1 ;  /* 0x0000000000017941 */ /* 0x000fea0003800200 */
.L_x_217:
[----:B------:R-:W-:-:S07]  /*2da0*/  VIADD R3, R3, 0x2 ;  /* 0x0000000203037836 */ /* 0x000fce0000000000 */
.L_x_214:
[----:B------:R-:W-:-:S09]  /*2db0*/  UISETP.NE.AND UP0, UPT, UR9, URZ, UPT ;  /* 0x000000ff0900728c */ /* 0x000fd2000bf05270 */
[----:B------:R-:W-:Y:S05]  /*2dc0*/  BRA.U !UP0, `(.L_x_152) ;  /* 0x0000000108287547 */ /* 0x000fea000b800000 */
[----:B------:R-:W-:-:S05]  /*2dd0*/  IMAD R2, R3, 0x400, R0 ;  /* 0x0000040003027824 */ /* 0x000fca00078e0200 */
[----:B------:R-:W5:Y:S02]  /*2de0*/  LDS R5, [R2+0x200] ;  /* 0x0002000002057984 */ /* 0x000f640000000800 */
[----:B-----5:R-:W-:-:S13]  /*2df0*/  ISETP.NE.AND P0, PT, R5, RZ, PT ;  /* 0x000000ff0500720c */ /* 0x020fda0003f05270 */
[----:B------:R-:W-:Y:S05]  /*2e00*/  @!P0 BRA `(.L_x_152) ;  /* 0x0000000000188947 */ /* 0x000fea0003800000 */
[----:B01234-:R-:W0:Y:S01]  /*2e10*/  LDC.64 R6, c[0x0][0x380] ;  /* 0x0000e000ff067b82 */ /* 0x01fe220000000a00 */
[----:B------:R-:W-:-:S04]  /*2e20*/  IMAD R3, R3, 0x100, R4 ;  /* 0x0000010003037824 */ /* 0x000fc800078e0204 */
[----:B0-----:R-:W-:-:S04]  /*2e30*/  IMAD.WIDE.U32 R2, R3, 0x8, R6 ;  /* 0x0000000803027825 */ /* 0x001fc800078e0006 */
[----:B------:R-:W-:Y:S02]  /*2e40*/  IMAD.MOV.U32 R6, RZ, RZ, R5 ;  /* 0x000000ffff067224 */ /* 0x000fe400078e0005 */
[----:B------:R-:W-:-:S05]  /*2e50*/  IMAD.MOV.U32 R7, RZ, RZ, RZ ;  /* 0x000000ffff077224 */ /* 0x000fca00078e00ff */
[----:B------:R0:W-:Y:S02]  /*2e60*/  REDG.E.ADD.64.STRONG.GPU desc[UR20][R2.64+0x400], R6 ;  /* 0x000400060200798e */ /* 0x0001e4000c12e514 */
.L_x_152:
[----:B------:R-:W-:Y:S05]  /*2e70*/  BSYNC.RECONVERGENT B0 ;  /* 0x0000000000007941 */ /* 0x000fea0003800200 */
.L_x_151:
[----:B------:R-:W-:Y:S01]  /*2e80*/  BAR.SYNC.DEFER_BLOCKING 0x0 ;  /* 0x0000000000007b1d */ /* 0x000fe20000010000 */
[----:B------:R-:W-:-:S04]  /*2e90*/  UIADD3 UR6, UP0, UPT, UR6, 0x1, URZ ;  /* 0x0000000106067890 */ /* 0x000fc8000ff1e0ff */
[----:B------:R-:W-:Y:S02]  /*2ea0*/  UIADD3.X UR7, UPT, UPT, URZ, UR7, URZ, UP0, !UPT ;  /* 0x00000007ff077290 */ /* 0x000fe400087fe4ff */
[----:B------:R-:W-:-:S04]  /*2eb0*/  UISETP.NE.U32.AND UP0, UPT, UR6, UR11, UPT ;  /* 0x0000000b0600728c */ /* 0x000fc8000bf05070 */
[----:B------:R-:W-:-:S09]  /*2ec0*/  UISETP.NE.AND.EX UP0, UPT, UR7, UR12, UPT, UP0 ;  /* 0x0000000c0700728c */ /* 0x000fd2000bf05300 */
[----:B------:R-:W-:Y:S05]  /*2ed0*/  BRA.U UP0, `(.L_x_219) ;  /* 0xffffffd100f07547 */ /* 0x000fea000b83ffff */
[----:B------:R-:W-:Y:S05]  /*2ee0*/  EXIT ;  /* 0x000000000000794d */ /* 0x000fea0003800000 */
.L_x_220:
        /* <DEDUP_REMOVED lines=9> */
.L_x_2533:


//--------------------- .text._ZN3cub18CUB_300001_SM_10006detail10radix_sort31DeviceRadixSortSingleTileKernelINS1_5radix10policy_hubIiiyE10Policy1000ELNS0_9SortOrderE0EiiyNS1_21identity_decomposer_tEEEvPKT1_PSA_PKT2_PSE_T3_iiT4_ --------------------------
	.section	.text._ZN3cub18CUB_300001_SM_10006detail10radix_sort31DeviceRadixSortSingleTileKernelINS1_5radix10policy_hubIiiyE10Policy1000ELNS0_9SortOrderE0EiiyNS1_21identity_decomposer_tEEEvPKT1_PSA_PKT2_PSE_T3_iiT4_,"ax",@progbits
	.align	128
        .global         _ZN3cub18CUB_300001_SM_10006detail10radix_sort31DeviceRadixSortSingleTileKernelINS1_5radix10policy_hubIiiyE10Policy1000ELNS0_9SortOrderE0EiiyNS1_21identity_decomposer_tEEEvPKT1_PSA_PKT2_PSE_T3_iiT4_
        .type           _ZN3cub18CUB_300001_SM_10006detail10radix_sort31DeviceRadixSortSingleTileKernelINS1_5radix10policy_hubIiiyE10Policy1000ELNS0_9SortOrderE0EiiyNS1_21identity_decomposer_tEEEvPKT1_PSA_PKT2_PSE_T3_iiT4_,@function
        .size           _ZN3cub18CUB_300001_SM_10006detail10radix_sort31DeviceRadixSortSingleTileKernelINS1_5radix10policy_hubIiiyE10Policy1000ELNS0_9SortOrderE0EiiyNS1_21identity_decomposer_tEEEvPKT1_PSA_PKT2_PSE_T3_iiT4_,(.L_x_2534 - _ZN3cub18CUB_300001_SM_10006detail10radix_sort31DeviceRadixSortSingleTileKernelINS1_5radix10policy_hubIiiyE10Policy1000ELNS0_9SortOrderE0EiiyNS1_21identity_decomposer_tEEEvPKT1_PSA_PKT2_PSE_T3_iiT4_)
        .other          _ZN3cub18CUB_300001_SM_10006detail10radix_sort31DeviceRadixSortSingleTileKernelINS1_5radix10policy_hubIiiyE10Policy1000ELNS0_9SortOrderE0EiiyNS1_21identity_decomposer_tEEEvPKT1_PSA_PKT2_PSE_T3_iiT4_,@"STO_CUDA_ENTRY STV_DEFAULT"
_ZN3cub18CUB_300001_SM_10006detail10radix_sort31DeviceRadixSortSingleTileKernelINS1_5radix10policy_hubIiiyE10Policy1000ELNS0_9SortOrderE0EiiyNS1_21identity_decomposer_tEEEvPKT1_PSA_PKT2_PSE_T3_iiT4_:
.text._ZN3cub18CUB_300001_SM_10006detail10radix_sort31DeviceRadixSortSingleTileKernelINS1_5radix10policy_hubIiiyE10Policy1000ELNS0_9SortOrderE0EiiyNS1_21identity_decomposer_tEEEvPKT1_PSA_PKT2_PSE_T3_iiT4_:
[----:B------:R-:W-:Y:S01]  /*0000*/  LDC R1, c[0x0][0x37c] ;  /* 0x0000df00ff017b82 */ /* 0x000fe20000000800 */
[----:B------:R-:W0:Y:S01]  /*0010*/  S2R R0, SR_TID.X ;  /* 0x0000000000007919 */ /* 0x000e220000002100 */
[----:B------:R-:W1:Y:S06]  /*0020*/  LDCU UR4, c[0x0][0x3a0] ;  /* 0x00007400ff0477ac */ /* 0x000e6c0008000800 */
[----:B------:R-:W2:Y:S01]  /*0030*/  LDC.64 R6, c[0x0][0x380] ;  /* 0x0000e000ff067b82 */ /* 0x000ea20000000a00 */
[----:B------:R-:W3:Y:S01]  /*0040*/  LDCU.64 UR8, c[0x0][0x358] ;  /* 0x00006b00ff0877ac */ /* 0x000ee20008000a00 */
[----:B------:R-:W4:Y:S01]  /*0050*/  LDCU UR10, c[0x0][0x3ac] ;  /* 0x00007580ff0a77ac */ /* 0x000f220008000800 */
[----:B0-----:R-:W-:-:S04]  /*0060*/  IMAD R9, R0, 0x13, RZ ;  /* 0x0000001300097824 */ /* 0x001fc800078e02ff */
[C---:B------:R-:W-:Y:S01]  /*0070*/  VIADD R4, R9.reuse, 0x1 ;  /* 0x0000000109047836 */ /* 0x040fe20000000000 */
[C---:B-1----:R-:W-:Y:S01]  /*0080*/  ISETP.GE.AND P6, PT, R9.reuse, UR4, PT ;  /* 0x0000000409007c0c */ /* 0x042fe2000bfc6270 */
[C---:B------:R-:W-:Y:S02]  /*0090*/  VIADD R8, R9.reuse, 0x5 ;  /* 0x0000000509087836 */ /* 0x040fe40000000000 */
[C---:B--2---:R-:W-:Y:S01]  /*00a0*/  IMAD.WIDE.U32 R6, R9.reuse, 0x4, R6 ;  /* 0x0000000409067825 */ /* 0x044fe200078e0006 */
[----:B------:R-:W-:Y:S02]  /*00b0*/  ISETP.GE.AND P5, PT, R4, UR4, PT ;  /* 0x0000000404007c0c */ /* 0x000fe4000bfa6270 */
[----:B------:R-:W-:Y:S01]  /*00c0*/  ISETP.GE.AND P1, PT, R8, UR4, PT ;  /* 0x0000000408007c0c */ /* 0x000fe2000bf26270 */
[C---:B------:R-:W-:Y:S01]  /*00d0*/  VIADD R5, R9.reuse, 0x2 ;  /* 0x0000000209057836 */ /* 0x040fe20000000000 */
[----:B------:R-:W-:Y:S01]  /*00e0*/  P2R R46, PR, RZ, 0x20 ;  /* 0x00000020ff2e7803 */ /* 0x000fe20000000000 */
[C---:B------:R-:W-:Y:S01]  /*00f0*/  VIADD R10, R9.reuse, 0x6 ;  /* 0x00000006090a7836 */ /* 0x040fe20000000000 */
[----:B------:R-:W-:Y:S01]  /*0100*/  P2R R49, PR, RZ, 0x2 ;  /* 0x00000002ff317803 */ /* 0x000fe20000000000 */
[----:B------:R-:W-:Y:S01]  /*0110*/  VIADD R4, R9, 0x3 ;  /* 0x0000000309047836 */ /* 0x000fe20000000000 */
[----:B------:R-:W-:Y:S01]  /*0120*/  ISETP.GE.AND P4, PT, R5, UR4, PT ;  /* 0x0000000405007c0c */ /* 0x000fe2000bf86270 */
[C---:B------:R-:W-:Y:S01]  /*0130*/  VIADD R5, R9.reuse, 0x4 ;  /* 0x0000000409057836 */ /* 0x040fe20000000000 */
[----:B------:R-:W-:Y:S01]  /*0140*/  ISETP.GE.AND P0, PT, R10, UR4, PT ;  /* 0x000000040a007c0c */ /* 0x000fe2000bf06270 */
[----:B------:R-:W-:Y:S01]  /*0150*/  VIADD R29, R9, 0x9 ;  /* 0x00000009091d7836 */ /* 0x000fe20000000000 */
[----:B------:R-:W-:Y:S01]  /*0160*/  ISETP.GE.AND P3, PT, R4, UR4, PT ;  /* 0x0000000404007c0c */ /* 0x000fe2000bf66270 */
[----:B---3--:R-:W2:Y:S01]  /*0170*/  @!P5 LDG.E R8, desc[UR8][R6.64+0x4] ;  /* 0x000004080608d981 */ /* 0x008ea2000c1e1900 */
[----:B------:R-:W-:Y:S01]  /*0180*/  ISETP.GE.AND P2, PT, R5, UR4, PT ;  /* 0x0000000405007c0c */ /* 0x000fe2000bf46270 */
[C---:B------:R-:W-:Y:S01]  /*0190*/  VIADD R4, R9.reuse, 0x7 ;  /* 0x0000000709047836 */ /* 0x040fe20000000000 */
[----:B------:R-:W-:Y:S01]  /*01a0*/  P2R R50, PR, RZ, 0x1 ;  /* 0x00000001ff327803 */ /* 0x000fe20000000000 */
[----:B------:R-:W3:Y:S01]  /*01b0*/  @!P1 LDG.E R35, desc[UR8][R6.64+0x14] ;  /* 0x0000140806239981 */ /* 0x000ee2000c1e1900 */
[C---:B------:R-:W-:Y:S01]  /*01c0*/  VIADD R5, R9.reuse, 0x8 ;  /* 0x0000000809057836 */ /* 0x040fe20000000000 */
[----:B------:R-:W-:Y:S01]  /*01d0*/  P2R R47, PR, RZ, 0x8 ;  /* 0x00000008ff2f7803 */ /* 0x000fe20000000000 */
[C---:B------:R-:W-:Y:S01]  /*01e0*/  VIADD R30, R9.reuse, 0xa ;  /* 0x0000000a091e7836 */ /* 0x040fe20000000000 */
[----:B------:R-:W4:Y:S01]  /*01f0*/  @!P4 LDG.E R10, desc[UR8][R6.64+0x8] ;  /* 0x00000808060ac981 */ /* 0x000f22000c1e1900 */
[C---:B------:R-:W-:Y:S01]  /*0200*/  VIADD R31, R9.reuse, 0xb ;  /* 0x0000000b091f7836 */ /* 0x040fe20000000000 */
[----:B------:R-:W-:Y:S01]  /*0210*/  P2R R48, PR, RZ, 0x4 ;  /* 0x00000004ff307803 */ /* 0x000fe20000000000 */
[C---:B------:R-:W-:Y:S01]  /*0220*/  VIADD R32, R9.reuse, 0xc ;  /* 0x0000000c09207836 */ /* 0x040fe20000000000 */
[----:B------:R-:W3:Y:S01]  /*0230*/  @!P3 LDG.E R11, desc[UR8][R6.64+0xc] ;  /* 0x00000c08060bb981 */ /* 0x000ee2000c1e1900 */
[----:B------:R-:W-:Y:S01]  /*0240*/  VIADD R33, R9, 0x10 ;  /* 0x0000001009217836 */ /* 0x000fe20000000000 */
[----:B------:R-:W-:-:S02]  /*0250*/  P2R R45, PR, RZ, 0x10 ;  /* 0x00000010ff2d7803 */ /* 0x000fc40000000000 */
[----:B------:R-:W3:Y:S04]  /*0260*/  @!P2 LDG.E R34, desc[UR8][R6.64+0x10] ;  /* 0x000010080622a981 */ /* 0x000ee8000c1e1900 */
[----:B------:R-:W3:Y:S01]  /*0270*/  @!P0 LDG.E R36, desc[UR8][R6.64+0x18] ;  /* 0x0000180806248981 */ /* 0x000ee2000c1e1900 */
[----:B------:R-:W-:-:S03]  /*0280*/  ISETP.GE.AND P0, PT, R4, UR4, PT ;  /* 0x0000000404007c0c */ /* 0x000fc6000bf06270 */
[----:B------:R-:W3:Y:S01]  /*0290*/  @!P6 LDG.E R61, desc[UR8][R6.64] ;  /* 0x00000008063de981 */ /* 0x000ee2000c1e1900 */
[----:B------:R-:W-:-:S09]  /*02a0*/  P2R R51, PR, RZ, 0x1 ;  /* 0x00000001ff337803 */ /* 0x000fd20000000000 */
[----:B------:R-:W3:Y:S01]  /*02b0*/  @!P0 LDG.E R37, desc[UR8][R6.64+0x1c] ;  /* 0x00001c0806258981 */ /* 0x000ee2000c1e1900 */
[----:B------:R-:W-:Y:S02]  /*02c0*/  ISETP.GE.AND P0, PT, R5, UR4, PT ;  /* 0x0000000405007c0c */ /* 0x000fe4000bf06270 */
[----:B------:R-:W0:Y:S02]  /*02d0*/  LDC.64 R4, c[0x0][0x390] ;  /* 0x0000e400ff047b82 */ /* 0x000e240000000a00 */
[----:B------:R-:W-:-:S09]  /*02e0*/  P2R R52, PR, RZ, 0x1 ;  /* 0x00000001ff347803 */ /* 0x000fd20000000000 */
[----:B------:R-:W3:Y:S01]  /*02f0*/  @!P0 LDG.E R38, desc[UR8][R6.64+0x20] ;  /* 0x0000200806268981 */ /* 0x000ee2000c1e1900 */
[----:B------:R-:W-:-:S04]  /*0300*/  ISETP.GE.AND P0, PT, R29, UR4, PT ;  /* 0x000000041d007c0c */ /* 0x000fc8000bf06270 */
[----:B------:R-:W-:-:S09]  /*0310*/  P2R R53, PR, RZ, 0x1 ;  /* 0x00000001ff357803 */ /* 0x000fd20000000000 */
[----:B------:R-:W3:Y:S01]  /*0320*/  @!P0 LDG.E R39, desc[UR8][R6.64+0x24] ;  /* 0x0000240806278981 */ /* 0x000ee2000c1e1900 */
[----:B------:R-:W-:Y:S01]  /*0330*/  ISETP.GE.AND P0, PT, R30, UR4, PT ;  /* 0x000000041e007c0c */ /* 0x000fe2000bf06270 */
[----:B------:R-:W-:-:S05]  /*0340*/  VIADD R30, R9, 0xd ;  /* 0x0000000d091e7836 */ /* 0x000fca0000000000 */
[----:B------:R-:W-:Y:S02]  /*0350*/  ISETP.GE.AND P1, PT, R30, UR4, PT ;  /* 0x000000041e007c0c */ /* 0x000fe4000bf26270 */
[----:B------:R-:W-:Y:S02]  /*0360*/  P2R R54, PR, RZ, 0x1 ;  /* 0x00000001ff367803 */ /* 0x000fe40000000000 */
[----:B------:R-:W-:-:S03]  /*0370*/  P2R R58, PR, RZ, 0x2 ;  /* 0x00000002ff3a7803 */ /* 0x000fc60000000000 */
[----:B------:R-:W3:Y:S01]  /*0380*/  @!P0 LDG.E R40, desc[UR8][R6.64+0x28] ;  /* 0x0000280806288981 */ /* 0x000ee2000c1e1900 */
[----:B------:R-:W-:-:S05]  /*0390*/  ISETP.GE.AND P0, PT, R31, UR4, PT ;  /* 0x000000041f007c0c */ /* 0x000fca000bf06270 */
[----:B------:R-:W3:Y:S01]  /*03a0*/  @!P1 LDG.E R62, desc[UR8][R6.64+0x34] ;  /* 0x00003408063e9981 */ /* 0x000ee2000c1e1900 */
[----:B------:R-:W-:-:S04]  /*03b0*/  ISETP.NE.AND P1, PT, R54, RZ, PT ;  /* 0x000000ff3600720c */ /* 0x000fc80003f25270 */
[----:B------:R-:W-:Y:S02]  /*03c0*/  P2R R57, PR, RZ, 0x2 ;  /* 0x00000002ff397803 */ /* 0x000fe40000000000 */
[----:B------:R-:W-:Y:S01]  /*03d0*/  ISETP.NE.AND P1, PT, R53, RZ, PT ;  /* 0x000000ff3500720c */ /* 0x000fe20003f25270 */
[----:B------:R-:W3:Y:S03]  /*03e0*/  @!P0 LDG.E R41, desc[UR8][R6.64+0x2c] ;  /* 0x00002c0806298981 */ /* 0x000ee6000c1e1900 */
[----:B------:R-:W-:Y:S02]  /*03f0*/  P2R R56, PR, RZ, 0x2 ;  /* 0x00000002ff387803 */ /* 0x000fe40000000000 */
[----:B------:R-:W-:Y:S02]  /*0400*/  ISETP.NE.AND P1, PT, R52, RZ, PT ;  /* 0x000000ff3400720c */ /* 0x000fe40003f25270 */
[----:B------:R-:W-:-:S02]  /*0410*/  P2R R60, PR, RZ, 0x1 ;  /* 0x00000001ff3c7803 */ /* 0x000fc40000000000 */
[----:B------:R-:W-:Y:S02]  /*0420*/  P2R R55, PR, RZ, 0x2 ;  /* 0x00000002ff377803 */ /* 0x000fe40000000000 */
[----:B------:R-:W-:Y:S02]  /*0430*/  ISETP.GE.AND P0, PT, R32, UR4, PT ;  /* 0x0000000420007c0c */ /* 0x000fe4000bf06270 */
[----:B------:R-:W-:Y:S01]  /*0440*/  ISETP.NE.AND P1, PT, R51, RZ, PT ;  /* 0x000000ff3300720c */ /* 0x000fe20003f25270 */
[----:B------:R-:W-:-:S03]  /*0450*/  VIADD R32, R9, 0xf ;  /* 0x0000000f09207836 */ /* 0x000fc60000000000 */
[----:B------:R-:W-:Y:S02]  /*0460*/  P2R R54, PR, RZ, 0x2 ;  /* 0x00000002ff367803 */ /* 0x000fe40000000000 */
[----:B------:R-:W-:Y:S02]  /*0470*/  ISETP.NE.AND P1, PT, R50, RZ, PT ;  /* 0x000000ff3200720c */ /* 0x000fe40003f25270 */
[----:B------:R-:W-:Y:S02]  /*0480*/  ISETP.GE.AND P3, PT, R32, UR4, PT ;  /* 0x0000000420007c0c */ /* 0x000fe4000bf66270 */
[----:B------:R-:W-:Y:S01]  /*0490*/  P2R R53, PR, RZ, 0x2 ;  /* 0x00000002ff357803 */ /* 0x000fe20000000000 */
[----:B------:R-:W3:Y:S01]  /*04a0*/  @!P0 LDG.E R42, desc[UR8][R6.64+0x30] ;  /* 0x00003008062a8981 */ /* 0x000ee2000c1e1900 */
[----:B------:R-:W-:Y:S01]  /*04b0*/  ISETP.NE.AND P1, PT, R49, RZ, PT ;  /* 0x000000ff3100720c */ /* 0x000fe20003f25270 */
[----:B------:R-:W-:-:S03]  /*04c0*/  VIADD R31, R9, 0xe ;  /* 0x0000000e091f7836 */ /* 0x000fc60000000000 */
[----:B------:R-:W-:Y:S01]  /*04d0*/  P2R R51, PR, RZ, 0x2 ;  /* 0x00000002ff337803 */ /* 0x000fe20000000000 */
[C---:B------:R-:W-:Y:S01]  /*04e0*/  VIADD R43, R9.reuse, 0x11 ;  /* 0x00000011092b7836 */ /* 0x040fe20000000000 */
[----:B------:R-:W-:Y:S01]  /*04f0*/  ISETP.NE.AND P1, PT, R48, RZ, PT ;  /* 0x000000ff3000720c */ /* 0x000fe20003f25270 */
[----:B------:R-:W-:Y:S01]  /*0500*/  VIADD R44, R9, 0x12 ;  /* 0x00000012092c7836 */ /* 0x000fe20000000000 */
[----:B------:R-:W-:Y:S02]  /*0510*/  ISETP.GE.AND P2, PT, R31, UR4, PT ;  /* 0x000000041f007c0c */ /* 0x000fe4000bf46270 */
[----:B------:R-:W-:Y:S02]  /*0520*/  P2R R49, PR, RZ, 0x2 ;  /* 0x00000002ff317803 */ /* 0x000fe40000000000 */
[----:B------:R-:W-:Y:S02]  /*0530*/  ISETP.NE.AND P1, PT, R47, RZ, PT ;  /* 0x000000ff2f00720c */ /* 0x000fe40003f25270 */
[----:B------:R-:W-:Y:S01]  /*0540*/  ISETP.GE.AND P4, PT, R33, UR4, PT ;  /* 0x0000000421007c0c */ /* 0x000fe2000bf86270 */
[----:B------:R-:W3:Y:S01]  /*0550*/  @!P3 LDG.E R47, desc[UR8][R6.64+0x3c] ;  /* 0x00003c08062fb981 */ /* 0x000ee2000c1e1900 */
[----:B------:R-:W-:-:S02]  /*0560*/  ISETP.GE.AND P5, PT, R43, UR4, PT ;  /* 0x000000042b007c0c */ /* 0x000fc4000bfa6270 */
[----:B------:R-:W-:Y:S02]  /*0570*/  ISETP.GE.AND P6, PT, R44, UR4, PT ;  /* 0x000000042c007c0c */ /* 0x000fe4000bfc6270 */
[----:B------:R-:W-:Y:S02]  /*0580*/  P2R R48, PR, RZ, 0x2 ;  /* 0x00000002ff307803 */ /* 0x000fe40000000000 */
[----:B------:R-:W-:-:S04]  /*0590*/  ISETP.NE.AND P1, PT, R45, RZ, PT ;  /* 0x000000ff2d00720c */ /* 0x000fc80003f25270 */
[----:B------:R-:W-:Y:S01]  /*05a0*/  P2R R45, PR, RZ, 0x2 ;  /* 0x00000002ff2d7803 */ /* 0x000fe20000000000 */
[----:B0-----:R-:W-:Y:S01]  /*05b0*/  IMAD.WIDE.U32 R4, R9, 0x4, R4 ;  /* 0x0000000409047825 */ /* 0x001fe200078e0004 */
[----:B------:R-:W-:Y:S01]  /*05c0*/  ISETP.NE.AND P1, PT, R46, RZ, PT ;  /* 0x000000ff2e00720c */ /* 0x000fe20003f25270 */
[----:B------:R-:W3:Y:S01]  /*05d0*/  @!P4 LDG.E R50, desc[UR8][R6.64+0x40] ;  /* 0x000040080632c981 */ /* 0x000ee2000c1e1900 */
[----:B------:R-:W-:-:S03]  /*05e0*/  P2R R59, PR, RZ, 0x1 ;  /* 0x00000001ff3b7803 */ /* 0x000fc60000000000 */
[----:B------:R-:W3:Y:S01]  /*05f0*/  @!P2 LDG.E R46, desc[UR8][R6.64+0x38] ;  /* 0x00003808062ea981 */ /* 0x000ee2000c1e1900 */
[----:B------:R-:W-:Y:S01]  /*0600*/  ISETP.GE.AND P0, PT, R9, UR4, PT ;  /* 0x0000000409007c0c */ /* 0x000fe2000bf06270 */
[----:B------:R-:W-:Y:S01]  /*0610*/  IMAD.MOV.U32 R30, RZ, RZ, -0x1 ;  /* 0xffffffffff1e7424 */ /* 0x000fe200078e00ff */
[----:B------:R-:W0:Y:S01]  /*0620*/  S2UR UR6, SR_CgaCtaId ;  /* 0x00000000000679c3 */ /* 0x000e220000008800 */
[----:B------:R-:W3:Y:S01]  /*0630*/  @!P5 LDG.E R9, desc[UR8][R6.64+0x44] ;  /* 0x000044080609d981 */ /* 0x000ee2000c1e1900 */
[----:B------:R-:W-:Y:S01]  /*0640*/  IMAD.MOV.U32 R31, RZ, RZ, -0x1 ;  /* 0xffffffffff1f7424 */ /* 0x000fe200078e00ff */
[----:B------:R-:W1:Y:S02]  /*0650*/  LDCU.64 UR4, c[0x0][0x3a8] ;  /* 0x00007500ff0477ac */ /* 0x000e640008000a00 */
[----:B------:R-:W3:Y:S03]  /*0660*/  @!P6 LDG.E R52, desc[UR8][R6.64+0x48] ;  /* 0x000048080634e981 */ /* 0x000ee6000c1e1900 */
[----:B------:R-:W-:Y:S06]  /*0670*/  BAR.SYNC.DEFER_BLOCKING 0x0 ;  /* 0x0000000000007b1d */ /* 0x000fec0000010000 */
[----:B------:R0:W5:Y:S01]  /*0680*/  @!P1 LDG.E R3, desc[UR8][R4.64+0x4] ;  /* 0x0000040804039981 */ /* 0x000162000c1e1900 */
[----:B------:R-:W-:-:S02]  /*0690*/  IMAD.MOV.U32 R32, RZ, RZ, -0x1 ;  /* 0xffffffffff207424 */ /* 0x000fc400078e00ff */
[----:B------:R-:W-:Y:S01]  /*06a0*/  IMAD.MOV.U32 R33, RZ, RZ, -0x1 ;  /* 0xffffffffff217424 */ /* 0x000fe200078e00ff */
[----:B------:R0:W5:Y:S01]  /*06b0*/  @!P0 LDG.E R2, desc[UR8][R4.64] ;  /* 0x0000000804028981 */ /* 0x000162000c1e1900 */
[----:B--2---:R-:W-:Y:S01]  /*06c0*/  @!P1 LOP3.LUT R30, R8, 0x80000000, RZ, 0x3c, !PT ;  /* 0x80000000081e9812 */ /* 0x004fe200078e3cff */
[----:B------:R-:W-:Y:S01]  /*06d0*/  IMAD.MOV.U32 R29, RZ, RZ, -0x1 ;  /* 0xffffffffff1d7424 */ /* 0x000fe200078e00ff */
[----:B------:R-:W-:Y:S01]  /*06e0*/  ISETP.NE.AND P1, PT, R45, RZ, PT ;  /* 0x000000ff2d00720c */ /* 0x000fe20003f25270 */
[----:B------:R2:W5:Y:S01]  /*06f0*/  @!P2 LDG.E R24, desc[UR8][R4.64+0x38] ;  /* 0x000038080418a981 */ /* 0x000562000c1e1900 */
[----:B-1----:R-:W-:-:S03]  /*0700*/  UIADD3 UR7, UPT, UPT, UR4, 0x6, URZ ;  /* 0x0000000604077890 */ /* 0x002fc6000fffe0ff */
[----:B------:R2:W5:Y:S01]  /*0710*/  @!P3 LDG.E R25, desc[UR8][R4.64+0x3c] ;  /* 0x00003c080419b981 */ /* 0x000562000c1e1900 */
[----:B------:R-:W-:-:S03]  /*0720*/  UIADD3 UR5, UPT, UPT, -UR4, UR5, URZ ;  /* 0x0000000504057290 */ /* 0x000fc6000fffe1ff */
[----:B------:R2:W5:Y:S04]  /*0730*/  @!P4 LDG.E R26, desc[UR8][R4.64+0x40] ;  /* 0x00004008041ac981 */ /* 0x000568000c1e1900 */
[----:B----4-:R-:W-:Y:S01]  /*0740*/  @!P1 LOP3.LUT R31, R10, 0x80000000, RZ, 0x3c, !PT ;  /* 0x800000000a1f9812 */ /* 0x010fe200078e3cff */
[----:B------:R2:W5:Y:S01]  /*0750*/  @!P1 LDG.E R12, desc[UR8][R4.64+0x8] ;  /* 0x00000808040c9981 */ /* 0x000562000c1e1900 */
[----:B------:R-:W-:-:S03]  /*0760*/  ISETP.NE.AND P1, PT, R48, RZ, PT ;  /* 0x000000ff3000720c */ /* 0x000fc60003f25270 */
[----:B------:R2:W5:Y:S04]  /*0770*/  @!P5 LDG.E R27, desc[UR8][R4.64+0x44] ;  /* 0x00004408041bd981 */ /* 0x000568000c1e1900 */
[----:B------:R2:W5:Y:S06]  /*0780*/  @!P6 LDG.E R28, desc[UR8][R4.64+0x48] ;  /* 0x00004808041ce981 */ /* 0x00056c000c1e1900 */
[----:B---3--:R-:W-:Y:S01]  /*0790*/  @!P1 LOP3.LUT R32, R11, 0x80000000, RZ, 0x3c, !PT ;  /* 0x800000000b209812 */ /* 0x008fe200078e3cff */
[----:B------:R2:W5:Y:S01]  /*07a0*/  @!P1 LDG.E R13, desc[UR8][R4.64+0xc] ;  /* 0x00000c08040d9981 */ /* 0x000562000c1e1900 */
[----:B------:R-:W-:-:S13]  /*07b0*/  ISETP.NE.AND P1, PT, R49, RZ, PT ;  /* 0x000000ff3100720c */ /* 0x000fda0003f25270 */
[----:B------:R-:W-:Y:S01]  /*07c0*/  @!P1 LOP3.LUT R33, R34, 0x80000000, RZ, 0x3c, !PT ;  /* 0x8000000022219812 */ /* 0x000fe200078e3cff */
[----:B------:R2:W5:Y:S01]  /*07d0*/  @!P1 LDG.E R14, desc[UR8][R4.64+0x10] ;  /* 0x00001008040e9981 */ /* 0x000562000c1e1900 */
[----:B------:R-:W-:Y:S01]  /*07e0*/  ISETP.NE.AND P1, PT, R51, RZ, PT ;  /* 0x000000ff3300720c */ /* 0x000fe20003f25270 */
[----:B------:R-:W-:-:S12]  /*07f0*/  IMAD.MOV.U32 R34, RZ, RZ, -0x1 ;  /* 0xffffffffff227424 */ /* 0x000fd800078e00ff */
        /* <DEDUP_REMOVED lines=15> */
[----:B------:R-:W-:Y:S01]  /*08f0*/  IMAD.MOV.U32 R38, RZ, RZ, -0x1 ;  /* 0xffffffffff267424 */ /* 0x000fe200078e00ff */
[----:B------:R-:W-:Y:S02]  /*0900*/  @!P0 LOP3.LUT R29, R61, 0x80000000, RZ, 0x3c, !PT ;  /* 0x800000003d1d8812 */ /* 0x000fe400078e3cff */
[----:B------:R-:W-:-:S09]  /*0910*/  ISETP.NE.AND P0, PT, R60, RZ, PT ;  /* 0x000000ff3c00720c */ /* 0x000fd20003f05270 */
[----:B------:R-:W-:Y:S01]  /*0920*/  @!P1 LOP3.LUT R38, R39, 0x80000000, RZ, 0x3c, !PT ;  /* 0x8000000027269812 */ /* 0x000fe200078e3cff */
[----:B------:R2:W5:Y:S01]  /*0930*/  @!P1 LDG.E R19, desc[UR8][R4.64+0x24] ;  /* 0x0000240804139981 */ /* 0x000562000c1e1900 */
[----:B------:R-:W-:Y:S01]  /*0940*/  ISETP.NE.AND P1, PT, R57, RZ, PT ;  /* 0x000000ff3900720c */ /* 0x000fe20003f25270 */
[----:B------:R-:W-:Y:S02]  /*0950*/  IMAD.MOV.U32 R39, RZ, RZ, -0x1 ;  /* 0xffffffffff277424 */ /* 0x000fe400078e00ff */
[----:B------:R2:W5:Y:S10]  /*0960*/  @!P0 LDG.E R21, desc[UR8][R4.64+0x2c] ;  /* 0x00002c0804158981 */ /* 0x000574000c1e1900 */
[----:B------:R-:W-:Y:S01]  /*0970*/  @!P1 LOP3.LUT R39, R40, 0x80000000, RZ, 0x3c, !PT ;  /* 0x8000000028279812 */ /* 0x000fe200078e3cff */
[----:B------:R-:W-:Y:S01]  /*0980*/  IMAD.MOV.U32 R40, RZ, RZ, -0x1 ;  /* 0xffffffffff287424 */ /* 0x000fe200078e00ff */
[----:B------:R2:W5:Y:S01]  /*0990*/  @!P1 LDG.E R20, desc[UR8][R4.64+0x28] ;  /* 0x0000280804149981 */ /* 0x000562000c1e1900 */
[----:B------:R-:W-:-:S02]  /*09a0*/  @!P0 LOP3.LUT R40, R41, 0x80000000, RZ, 0x3c, !PT ;  /* 0x8000000029288812 */ /* 0x000fc400078e3cff */
[----:B------:R-:W-:Y:S02]  /*09b0*/  ISETP.NE.AND P1, PT, R58, RZ, PT ;  /* 0x000000ff3a00720c */ /* 0x000fe40003f25270 */
[----:B------:R-:W-:Y:S01]  /*09c0*/  ISETP.NE.AND P0, PT, R59, RZ, PT ;  /* 0x000000ff3b00720c */ /* 0x000fe20003f05270 */
[----:B------:R-:W-:Y:S01]  /*09d0*/  IMAD.MOV.U32 R41, RZ, RZ, -0x1 ;  /* 0xffffffffff297424 */ /* 0x000fe200078e00ff */
[----:B------:R-:W-:Y:S02]  /*09e0*/  UMOV UR4, 0x400 ;  /* 0x0000040000047882 */ /* 0x000fe40000000000 */
[----:B0-----:R-:W-:-:S07]  /*09f0*/  ULEA UR4, UR6, UR4, 0x18 ;  /* 0x0000000406047291 */ /* 0x001fce000f8ec0ff */
[----:B------:R2:W5:Y:S02]  /*0a00*/  @!P1 LDG.E R23, desc[UR8][R4.64+0x34] ;  /* 0x0000340804179981 */ /* 0x000564000c1e1900 */
[----:B------:R-:W-:Y:S02]  /*0a10*/  @!P0 LOP3.LUT R41, R42, 0x80000000, RZ, 0x3c, !PT ;  /* 0x800000002a298812 */ /* 0x000fe400078e3cff */
[----:B------:R2:W5:Y:S01]  /*0a20*/  @!P0 LDG.E R22, desc[UR8][R4.64+0x30] ;  /* 0x0000300804168981 */ /* 0x000562000c1e1900 */
[----:B------:R-:W0:Y:S01]  /*0a30*/  S2R R42, SR_LANEID ;  /* 0x00000000002a7919 */ /* 0x000e220000000000 */
[----:B------:R-:W-:Y:S01]  /*0a40*/  IMAD.MOV.U32 R45, RZ, RZ, -0x1 ;  /* 0xffffffffff2d7424 */ /* 0x000fe200078e00ff */
[----:B------:R-:W-:Y:S02]  /*0a50*/  @!P3 LOP3.LUT R45, R47, 0x80000000, RZ, 0x3c, !PT ;  /* 0x800000002f2db812 */ /* 0x000fe400078e3cff */
[----:B------:R-:W-:Y:S01]  /*0a60*/  LEA R47, R0, UR4, 0x2 ;  /* 0x00000004002f7c11 */ /* 0x000fe2000f8e10ff */
[----:B------:R-:W-:Y:S01]  /*0a70*/  IMAD.MOV.U32 R44, RZ, RZ, -0x1 ;  /* 0xffffffffff2c7424 */ /* 0x000fe200078e00ff */
[----:B------:R-:W-:-:S02]  /*0a80*/  SHF.R.U32.HI R124, RZ, 0x5, R0 ;  /* 0x00000005ff7c7819 */ /* 0x000fc40000011600 */
[----:B------:R-:W-:Y:S01]  /*0a90*/  @!P2 LOP3.LUT R44, R46, 0x80000000, RZ, 0x3c, !PT ;  /* 0x800000002e2ca812 */ /* 0x000fe200078e3cff */
[----:B------:R-:W-:Y:S02]  /*0aa0*/  IMAD R51, R0, 0x80, R47 ;  /* 0x0000008000337824 */ /* 0x000fe400078e022f */
[----:B------:R-:W-:Y:S01]  /*0ab0*/  IMAD.MOV.U32 R46, RZ, RZ, -0x1 ;  /* 0xffffffffff2e7424 */ /* 0x000fe200078e00ff */
[----:B------:R-:W-:Y:S01]  /*0ac0*/  @!P4 LOP3.LUT R46, R50, 0x80000000, RZ, 0x3c, !PT ;  /* 0x80000000322ec812 */ /* 0x000fe200078e3cff */
[----:B------:R-:W-:Y:S01]  /*0ad0*/  IMAD.MOV.U32 R43, RZ, RZ, -0x1 ;  /* 0xffffffffff2b7424 */ /* 0x000fe200078e00ff */
[----:B------:R-:W-:Y:S01]  /*0ae0*/  @!P1 LOP3.LUT R43, R62, 0x80000000, RZ, 0x3c, !PT ;  /* 0x800000003e2b9812 */ /* 0x000fe200078e3cff */
[----:B------:R-:W-:Y:S01]  /*0af0*/  IMAD.MOV.U32 R48, RZ, RZ, -0x1 ;  /* 0xffffffffff307424 */ /* 0x000fe200078e00ff */
[----:B------:R-:W-:Y:S01]  /*0b00*/  @!P5 LOP3.LUT R48, R9, 0x80000000, RZ, 0x3c, !PT ;  /* 0x800000000930d812 */ /* 0x000fe200078e3cff */
[----:B------:R-:W-:Y:S01]  /*0b10*/  IMAD.MOV.U32 R49, RZ, RZ, -0x1 ;  /* 0xffffffffff317424 */ /* 0x000fe200078e00ff */
[----:B------:R-:W-:Y:S01]  /*0b20*/  @!P6 LOP3.LUT R49, R52, 0x80000000, RZ, 0x3c, !PT ;  /* 0x800000003431e812 */ /* 0x000fe200078e3cff */
[----:B------:R-:W-:Y:S01]  /*0b30*/  IMAD R53, R0, -0x38, R51 ;  /* 0xffffffc800357824 */ /* 0x000fe200078e0233 */
[----:B------:R-:W-:Y:S01]  /*0b40*/  LEA R50, R124, UR4, 0x2 ;  /* 0x000000047c327c11 */ /* 0x000fe2000f8e10ff */
[----:B--2---:R-:W-:Y:S06]  /*0b50*/  BAR.SYNC.DEFER_BLOCKING 0x0 ;  /* 0x0000000000007b1d */ /* 0x004fec0000010000 */
.L_x_222:
[----:B------:R-:W-:Y:S01]  /*0b60*/  UISETP.LT.AND UP0, UPT, UR5, 0x6, UPT ;  /* 0x000000060500788c */ /* 0x000fe2000bf01270 */
[----:B------:R-:W-:Y:S01]  /*0b70*/  STS [R47], RZ ;  /* 0x000000ff2f007388 */ /* 0x000fe20000000800 */
[----:B------:R-:W-:Y:S01]  /*0b80*/  UIADD3 UR6, UPT, UPT, UR7, -0x6, URZ ;  /* 0xfffffffa07067890 */ /* 0x000fe2000fffe0ff */
[----:B0-----:R-:W-:Y:S01]  /*0b90*/  ISETP.NE.AND P1, PT, R42, 0x1f, PT ;  /* 0x0000001f2a00780c */ /* 0x001fe20003f25270 */
[----:B------:R-:W-:Y:S01]  /*0ba0*/  USEL UR4, UR5, 0x6, UP0 ;  /* 0x0000000605047887 */ /* 0x000fe20008000000 */
[----:B------:R-:W-:Y:S01]  /*0bb0*/  STS [R47+0x400], RZ ;  /* 0x000400ff2f007388 */ /* 0x000fe20000000800 */
[C---:B------:R-:W-:Y:S01]  /*0bc0*/  ISETP.NE.AND P2, PT, R124.reuse, 0x6, PT ;  /* 0x000000067c00780c */ /* 0x040fe20003f45270 */
[----:B------:R-:W-:Y:S01]  /*0bd0*/  UISETP.GE.AND UP0, UPT, UR7, UR10, UPT ;  /* 0x0000000a0700728c */ /* 0x000fe2000bf06270 */
[----:B-1----:R-:W-:Y:S01]  /*0be0*/  SHF.R.U32.HI R4, RZ, UR6, R29 ;  /* 0x00000006ff047c19 */ /* 0x002fe2000801161d */
[----:B------:R-:W-:Y:S01]  /*0bf0*/  UBMSK UR4, URZ, UR4 ;  /* 0x00000004ff04729b */ /* 0x000fe20008000000 */
[----:B------:R-:W-:Y:S01]  /*0c00*/  STS [R47+0x800], RZ ;  /* 0x000800ff2f007388 */ /* 0x000fe20000000800 */
[----:B------:R-:W-:-:S03]  /*0c10*/  ISETP.NE.AND P3, PT, R124, 0x7, PT ;  /* 0x000000077c00780c */ /* 0x000fc60003f65270 */
[----:B------:R-:W-:Y:S01]  /*0c20*/  STS [R47+0xc00], RZ ;  /* 0x000c00ff2f007388 */ /* 0x000fe20000000800 */
[----:B------:R-:W-:-:S03]  /*0c30*/  LOP3.LUT R4, R4, UR4, RZ, 0xc0, !PT ;  /* 0x0000000404047c12 */ /* 0x000fc6000f8ec0ff */
[----:B------:R-:W-:Y:S02]  /*0c40*/  STS [R47+0x1000], RZ ;  /* 0x001000ff2f007388 */ /* 0x000fe40000000800 */
[----:B------:R-:W-:Y:S01]  /*0c50*/  IMAD.SHL.U32 R5, R4, 0x400, RZ ;  /* 0x0000040004057824 */ /* 0x000fe200078e00ff */
[----:B------:R-:W-:Y:S01]  /*0c60*/  SHF.R.U32.HI R4, RZ, 0x4, R4 ;  /* 0x00000004ff047819 */ /* 0x000fe20000011604 */
[----:B------:R-:W-:Y:S03]  /*0c70*/  STS [R47+0x1400], RZ ;  /* 0x001400ff2f007388 */ /* 0x000fe60000000800 */
[----:B------:R-:W-:Y:S01]  /*0c80*/  LOP3.LUT R54, R5, 0x7c00, RZ, 0xc0, !PT ;  /* 0x00007c0005367812 */ /* 0x000fe200078ec0ff */
[----:B------:R-:W-:Y:S01]  /*0c90*/  STS [R47+0x1800], RZ ;  /* 0x001800ff2f007388 */ /* 0x000fe20000000800 */
[----:B------:R-:W-:-:S03]  /*0ca0*/  LOP3.LUT R4, R4, 0xffffffe, RZ, 0xc0, !PT ;  /* 0x0ffffffe04047812 */ /* 0x000fc600078ec0ff */
[----:B------:R-:W-:Y:S01]  /*0cb0*/  STS [R47+0x1c00], RZ ;  /* 0x001c00ff2f007388 */ /* 0x000fe20000000800 */
[----:B------:R-:W-:Y:S02]  /*0cc0*/  IADD3 R54, PT, PT, R4, R47, R54 ;  /* 0x0000002f04367210 */ /* 0x000fe40007ffe036 */
[----:B------:R-:W-:Y:S01]  /*0cd0*/  SHF.R.U32.HI R4, RZ, UR6, R30 ;  /* 0x00000006ff047c19 */ /* 0x000fe2000801161e */
[----:B------:R-:W-:Y:S03]  /*0ce0*/  STS [R47+0x2000], RZ ;  /* 0x002000ff2f007388 */ /* 0x000fe60000000800 */
[----:B------:R-:W-:Y:S01]  /*0cf0*/  LOP3.LUT R4, R4, UR4, RZ, 0xc0, !PT ;  /* 0x0000000404047c12 */ /* 0x000fe2000f8ec0ff */
[----:B------:R-:W-:Y:S04]  /*0d00*/  STS [R47+0x2400], RZ ;  /* 0x002400ff2f007388 */ /* 0x000fe80000000800 */
[----:B------:R-:W-:Y:S01]  /*0d10*/  STS [R47+0x2800], RZ ;  /* 0x002800ff2f007388 */ /* 0x000fe20000000800 */
[----:B------:R-:W-:Y:S01]  /*0d20*/  IMAD.SHL.U32 R5, R4, 0x400, RZ ;  /* 0x0000040004057824 */ /* 0x000fe200078e00ff */
[----:B------:R-:W-:-:S02]  /*0d30*/  SHF.R.U32.HI R4, RZ, 0x4, R4 ;  /* 0x00000004ff047819 */ /* 0x000fc40000011604 */
[----:B------:R-:W-:Y:S02]  /*0d40*/  STS [R47+0x2c00], RZ ;  /* 0x002c00ff2f007388 */ /* 0x000fe40000000800 */
[----:B------:R-:W-:Y:S02]  /*0d50*/  LOP3.LUT R56, R5, 0x7c00, RZ, 0xc0, !PT ;  /* 0x00007c0005387812 */ /* 0x000fe400078ec0ff */
        /* <DEDUP_REMOVED lines=32> */
[----:B------:R-:W0:Y:S02]  /*0f60*/  LDS.U16 R52, [R54] ;  /* 0x0000000036347984 */ /* 0x000e240000000400 */
[----:B0-----:R-:W-:-:S05]  /*0f70*/  VIADD R5, R52, 0x1 ;  /* 0x0000000134057836 */ /* 0x001fca0000000000 */
[----:B------:R0:W-:Y:S04]  /*0f80*/  STS.U16 [R54], R5 ;  /* 0x0000000536007388 */ /* 0x0001e80000000400 */
[----:B------:R-:W1:Y:S01]  /*0f90*/  LDS.U16 R57, [R56] ;  /* 0x0000000038397984 */ /* 0x000e620000000400 */
[----:B0-----:R-:W-:Y:S01]  /*0fa0*/  IMAD.SHL.U32 R5, R4, 0x400, RZ ;  /* 0x0000040004057824 */ /* 0x001fe200078e00ff */
[----:B------:R-:W-:-:S04]  /*0fb0*/  SHF.R.U32.HI R4, RZ, 0x4, R4 ;  /* 0x00000004ff047819 */ /* 0x000fc80000011604 */
[----:B------:R-:W-:Y:S02]  /*0fc0*/  LOP3.LUT R60, R5, 0x7c00, RZ, 0xc0, !PT ;  /* 0x00007c00053c7812 */ /* 0x000fe400078ec0ff */
[----:B------:R-:W-:-:S04]  /*0fd0*/  LOP3.LUT R4, R4, 0xffffffe, RZ, 0xc0, !PT ;  /* 0x0ffffffe04047812 */ /* 0x000fc800078ec0ff */
[----:B------:R-:W-:Y:S02]  /*0fe0*/  IADD3 R60, PT, PT, R4, R47, R60 ;  /* 0x0000002f043c7210 */ /* 0x000fe40007ffe03c */
[----:B------:R-:W-:-:S04]  /*0ff0*/  SHF.R.U32.HI R4, RZ, UR6, R33 ;  /* 0x00000006ff047c19 */ /* 0x000fc80008011621 */
[----:B------:R-:W-:-:S05]  /*1000*/  LOP3.LUT R4, R4, UR4, RZ, 0xc0, !PT ;  /* 0x0000000404047c12 */ /* 0x000fca000f8ec0ff */
[----:B------:R-:W-:Y:S01]  /*1010*/  IMAD.SHL.U32 R6, R4, 0x400, RZ ;  /* 0x0000040004067824 */ /* 0x000fe200078e00ff */
[----:B------:R-:W-:-:S04]  /*1020*/  SHF.R.U32.HI R4, RZ, 0x4, R4 ;  /* 0x00000004ff047819 */ /* 0x000fc80000011604 */
[----:B------:R-:W-:Y:S02]  /*1030*/  LOP3.LUT R6, R6, 0x7c00, RZ, 0xc0, !PT ;  /* 0x00007c0006067812 */ /* 0x000fe400078ec0ff */
[----:B------:R-:W-:-:S04]  /*1040*/  LOP3.LUT R4, R4, 0xffffffe, RZ, 0xc0, !PT ;  /* 0x0ffffffe04047812 */ /* 0x000fc800078ec0ff */
[----:B------:R-:W-:Y:S01]  /*1050*/  IADD3 R62, PT, PT, R4, R47, R6 ;  /* 0x0000002f043e7210 */ /* 0x000fe20007ffe006 */
[----:B-1----:R-:W-:Y:S01]  /*1060*/  VIADD R7, R57, 0x1 ;  /* 0x0000000139077836 */ /* 0x002fe20000000000 */
[----:B------:R-:W-:-:S04]  /*1070*/  SHF.R.U32.HI R4, RZ, UR6, R34 ;  /* 0x00000006ff047c19 */ /* 0x000fc80008011622 */
[----:B------:R-:W-:Y:S01]  /*1080*/  STS.U16 [R56], R7 ;  /* 0x0000000738007388 */ /* 0x000fe20000000400 */
[----:B------:R-:W-:-:S03]  /*1090*/  LOP3.LUT R4, R4, UR4, RZ, 0xc0, !PT ;  /* 0x0000000404047c12 */ /* 0x000fc6000f8ec0ff */
        /* <DEDUP_REMOVED lines=129> */
[----:B------:R-:W-:Y:S01]  /*18b0*/  SHF.R.U32.HI R4, RZ, UR6, R49 ;  /* 0x00000006ff047c19 */ /* 0x000fe20008011631 */
[----:B------:R-:W0:Y:S03]  /*18c0*/  S2UR UR6, SR_CgaCtaId ;  /* 0x00000000000679c3 */ /* 0x000e260000008800 */
[----:B------:R-:W-:Y:S01]  /*18d0*/  LOP3.LUT R4, R4, UR4, RZ, 0xc0, !PT ;  /* 0x0000000404047c12 */ /* 0x000fe2000f8ec0ff */
[----:B------:R-:W-:-:S04]  /*18e0*/  UMOV UR4, 0x400 ;  /* 0x0000040000047882 */ /* 0x000fc80000000000 */
[----:B------:R-:W-:Y:S01]  /*18f0*/  IMAD.SHL.U32 R6, R4, 0x400, RZ ;  /* 0x0000040004067824 */ /* 0x000fe200078e00ff */
[----:B------:R-:W-:-:S04]  /*1900*/  SHF.R.U32.HI R4, RZ, 0x4, R4 ;  /* 0x00000004ff047819 */ /* 0x000fc80000011604 */
[----:B------:R-:W-:Y:S02]  /*1910*/  LOP3.LUT R6, R6, 0x7c00, RZ, 0xc0, !PT ;  /* 0x00007c0006067812 */ /* 0x000fe400078ec0ff */
[----:B------:R-:W-:-:S04]  /*1920*/  LOP3.LUT R4, R4, 0xffffffe, RZ, 0xc0, !PT ;  /* 0x0ffffffe04047812 */ /* 0x000fc800078ec0ff */
[----:B------:R-:W-:Y:S01]  /*1930*/  IADD3 R90, PT, PT, R4, R47, R6 ;  /* 0x0000002f045a7210 */ /* 0x000fe20007ffe006 */
[----:B-1----:R-:W-:Y:S01]  /*1940*/  VIADD R7, R85, 0x1 ;  /* 0x0000000155077836 */ /* 0x002fe20000000000 */
[----:B0-----:R-:W-:-:S04]  /*1950*/  ULEA UR4, UR6, UR4, 0x18 ;  /* 0x0000000406047291 */ /* 0x001fc8000f8ec0ff */
[----:B------:R-:W-:Y:S04]  /*1960*/  STS.U16 [R84], R7 ;  /* 0x0000000754007388 */ /* 0x000fe80000000400 */
[----:B------:R-:W0:Y:S02]  /*1970*/  LDS.U16 R87, [R86] ;  /* 0x0000000056577984 */ /* 0x000e240000000400 */
[----:B0-----:R-:W-:-:S05]  /*1980*/  VIADD R5, R87, 0x1 ;  /* 0x0000000157057836 */ /* 0x001fca0000000000 */
[----:B------:R-:W-:Y:S04]  /*1990*/  STS.U16 [R86], R5 ;  /* 0x0000000556007388 */ /* 0x000fe80000000400 */
[----:B------:R-:W0:Y:S02]  /*19a0*/  LDS.U16 R89, [R88] ;  /* 0x0000000058597984 */ /* 0x000e240000000400 */
[----:B0-----:R-:W-:-:S05]  /*19b0*/  VIADD R7, R89, 0x1 ;  /* 0x0000000159077836 */ /* 0x001fca0000000000 */
[----:B------:R-:W-:Y:S04]  /*19c0*/  STS.U16 [R88], R7 ;  /* 0x0000000758007388 */ /* 0x000fe80000000400 */
[----:B------:R-:W0:Y:S02]  /*19d0*/  LDS.U16 R91, [R90] ;  /* 0x000000005a5b7984 */ /* 0x000e240000000400 */
[----:B0-----:R-:W-:-:S05]  /*19e0*/  VIADD R5, R91, 0x1 ;  /* 0x000000015b057836 */ /* 0x001fca0000000000 */
[----:B------:R-:W-:Y:S01]  /*19f0*/  STS.U16 [R90], R5 ;  /* 0x000000055a007388 */ /* 0x000fe20000000400 */
[----:B------:R-:W-:Y:S06]  /*1a00*/  BAR.SYNC.DEFER_BLOCKING 0x0 ;  /* 0x0000000000007b1d */ /* 0x000fec0000010000 */
[----:B------:R-:W-:Y:S04]  /*1a10*/  LDS R92, [R51] ;  /* 0x00000000335c7984 */ /* 0x000fe80000000800 */
[----:B------:R-:W0:Y:S04]  /*1a20*/  LDS R93, [R51+0x4] ;  /* 0x00000400335d7984 */ /* 0x000e280000000800 */
[----:B------:R-:W1:Y:S04]  /*1a30*/  LDS R94, [R51+0x8] ;  /* 0x00000800335e7984 */ /* 0x000e680000000800 */
[----:B------:R-:W2:Y:S04]  /*1a40*/  LDS R95, [R51+0xc] ;  /* 0x00000c00335f7984 */ /* 0x000ea80000000800 */
[----:B------:R-:W3:Y:S04]  /*1a50*/  LDS R96, [R51+0x10] ;  /* 0x0000100033607984 */ /* 0x000ee80000000800 */
[----:B------:R-:W4:Y:S04]  /*1a60*/  LDS R97, [R51+0x14] ;  /* 0x0000140033617984 */ /* 0x000f280000000800 */
[----:B------:R-:W4:Y:S04]  /*1a70*/  LDS R98, [R51+0x18] ;  /* 0x0000180033627984 */ /* 0x000f280000000800 */
[----:B------:R-:W4:Y:S04]  /*1a80*/  LDS R99, [R51+0x1c] ;  /* 0x00001c0033637984 */ /* 0x000f280000000800 */
[----:B------:R-:W4:Y:S04]  /*1a90*/  LDS R100, [R51+0x20] ;  /* 0x0000200033647984 */ /* 0x000f280000000800 */
[----:B------:R-:W4:Y:S04]  /*1aa0*/  LDS R101, [R51+0x24] ;  /* 0x0000240033657984 */ /* 0x000f280000000800 */
[----:B------:R-:W4:Y:S04]  /*1ab0*/  LDS R102, [R51+0x28] ;  /* 0x0000280033667984 */ /* 0x000f280000000800 */
[----:B------:R-:W4:Y:S01]  /*1ac0*/  LDS R103, [R51+0x2c] ;  /* 0x00002c0033677984 */ /* 0x000f220000000800 */
[----:B0-----:R-:W-:-:S03]  /*1ad0*/  IMAD.IADD R93, R92, 0x1, R93 ;  /* 0x000000015c5d7824 */ /* 0x001fc600078e025d */
[----:B------:R-:W0:Y:S01]  /*1ae0*/  LDS R104, [R51+0x30] ;  /* 0x0000300033687984 */ /* 0x000e220000000800 */
[----:B-1----:R-:W-:-:S03]  /*1af0*/  IMAD.IADD R94, R94, 0x1, R93 ;  /* 0x000000015e5e7824 */ /* 0x002fc600078e025d */
[----:B------:R-:W1:Y:S01]  /*1b00*/  LDS R105, [R51+0x34] ;  /* 0x0000340033697984 */ /* 0x000e620000000800 */
[----:B--2---:R-:W-:-:S03]  /*1b10*/  IMAD.IADD R95, R95, 0x1, R94 ;  /* 0x000000015f5f7824 */ /* 0x004fc600078e025e */
[----:B------:R-:W2:Y:S01]  /*1b20*/  LDS R106, [R51+0x38] ;  /* 0x00003800336a7984 */ /* 0x000ea20000000800 */
[----:B---3--:R-:W-:-:S03]  /*1b30*/  IMAD.IADD R96, R96, 0x1, R95 ;  /* 0x0000000160607824 */ /* 0x008fc600078e025f */
[----:B------:R-:W3:Y:S01]  /*1b40*/  LDS R107, [R51+0x3c] ;  /* 0x00003c00336b7984 */ /* 0x000ee20000000800 */
[----:B----4-:R-:W-:-:S03]  /*1b50*/  IMAD.IADD R97, R97, 0x1, R96 ;  /* 0x0000000161617824 */ /* 0x010fc600078e0260 */
[----:B------:R-:W4:Y:S01]  /*1b60*/  LDS R108, [R51+0x40] ;  /* 0x00004000336c7984 */ /* 0x000f220000000800 */
[----:B------:R-:W-:-:S03]  /*1b70*/  IMAD.IADD R98, R98, 0x1, R97 ;  /* 0x0000000162627824 */ /* 0x000fc600078e0261 */
        /* <DEDUP_REMOVED lines=31> */
[----:B------:R-:W-:-:S04]  /*1d70*/  IMAD.IADD R114, R114, 0x1, R113 ;  /* 0x0000000172727824 */ /* 0x000fc800078e0271 */
[----:B0-----:R-:W-:-:S04]  /*1d80*/  IMAD.IADD R115, R115, 0x1, R114 ;  /* 0x0000000173737824 */ /* 0x001fc800078e0272 */
[----:B-1----:R-:W-:-:S04]  /*1d90*/  IMAD.IADD R116, R116, 0x1, R115 ;  /* 0x0000000174747824 */ /* 0x002fc800078e0273 */
[----:B--2---:R-:W-:-:S04]  /*1da0*/  IMAD.IADD R117, R117, 0x1, R116 ;  /* 0x0000000175757824 */ /* 0x004fc800078e0274 */
[----:B---3--:R-:W-:-:S04]  /*1db0*/  IMAD.IADD R118, R118, 0x1, R117 ;  /* 0x0000000176767824 */ /* 0x008fc800078e0275 */
[----:B----4-:R-:W-:-:S04]  /*1dc0*/  IMAD.IADD R119, R119, 0x1, R118 ;  /* 0x0000000177777824 */ /* 0x010fc800078e0276 */
[----:B------:R-:W-:-:S04]  /*1dd0*/  IMAD.IADD R120, R120, 0x1, R119 ;  /* 0x0000000178787824 */ /* 0x000fc800078e0277 */
[----:B------:R-:W-:-:S04]  /*1de0*/  IMAD.IADD R121, R121, 0x1, R120 ;  /* 0x0000000179797824 */ /* 0x000fc800078e0278 */
[----:B------:R-:W-:-:S04]  /*1df0*/  IMAD.IADD R122, R122, 0x1, R121 ;  /* 0x000000017a7a7824 */ /* 0x000fc800078e0279 */
[----:B------:R-:W-:-:S04]  /*1e00*/  IMAD.IADD R123, R123, 0x1, R122 ;  /* 0x000000017b7b7824 */ /* 0x000fc800078e027a */
[----:B------:R-:W-:-:S05]  /*1e10*/  IMAD.IADD R125, R4, 0x1, R123 ;  /* 0x00000001047d7824 */ /* 0x000fca00078e027b */
        /* <DEDUP_REMOVED lines=8> */
[----:B------:R-:W0:Y:S02]  /*1ea0*/  SHFL.UP P0, R126, R127, 0x10, RZ ;  /* 0x060000007f7e7989 */ /* 0x000e2400000000ff */
[----:B0-----:R-:W-:Y:S01]  /*1eb0*/  @P0 IMAD.IADD R126, R127, 0x1, R126 ;  /* 0x000000017f7e0824 */ /* 0x001fe200078e027e */
[----:B------:R-:W-:-:S03]  /*1ec0*/  ISETP.NE.AND P0, PT, R124, 0x1, PT ;  /* 0x000000017c00780c */ /* 0x000fc60003f05270 */
[----:B------:R-:W-:Y:S01]  /*1ed0*/  IMAD.IADD R125, R126, 0x1, -R125 ;  /* 0x000000017e7d7824 */ /* 0x000fe200078e0a7d */
[----:B------:R-:W-:Y:S01]  /*1ee0*/  @!P1 STS [R50+0x8400], R126 ;  /* 0x0084007e32009388 */ /* 0x000fe20000000800 */
[----:B------:R-:W-:Y:S01]  /*1ef0*/  BAR.SYNC.DEFER_BLOCKING 0x0 ;  /* 0x0000000000007b1d */ /* 0x000fe20000010000 */
[----:B------:R-:W-:-:S05]  /*1f00*/  ISETP.NE.AND P1, PT, R124, 0x4, PT ;  /* 0x000000047c00780c */ /* 0x000fca0003f25270 */
[----:B------:R-:W0:Y:S04]  /*1f10*/  LDS.128 R4, [UR4+0x8400] ;  /* 0x00840004ff047984 */ /* 0x000e280008000c00 */
[----:B------:R-:W1:Y:S01]  /*1f20*/  LDS.128 R8, [UR4+0x8410] ;  /* 0x00841004ff087984 */ /* 0x000e620008000c00 */
[C---:B0-----:R-:W-:Y:S01]  /*1f30*/  SEL R55, R4.reuse, R55, !P0 ;  /* 0x0000003704377207 */ /* 0x041fe20004000000 */
[----:B------:R-:W-:Y:S01]  /*1f40*/  IMAD.IADD R5, R4, 0x1, R5 ;  /* 0x0000000104057824 */ /* 0x000fe200078e0205 */
[----:B------:R-:W-:-:S03]  /*1f50*/  ISETP.NE.AND P0, PT, R124, 0x2, PT ;  /* 0x000000027c00780c */ /* 0x000fc60003f05270 */
[----:B------:R-:W-:Y:S01]  /*1f60*/  IMAD.IADD R6, R6, 0x1, R5 ;  /* 0x0000000106067824 */ /* 0x000fe200078e0205 */
[----:B------:R-:W-:Y:S02]  /*1f70*/  SEL R55, R5, R55, !P0 ;  /* 0x0000003705377207 */ /* 0x000fe40004000000 */
[----:B------:R-:W-:Y:S01]  /*1f80*/  ISETP.NE.AND P0, PT, R124, 0x3, PT ;  /* 0x000000037c00780c */ /* 0x000fe20003f05270 */
[----:B------:R-:W-:-:S03]  /*1f90*/  IMAD.IADD R7, R7, 0x1, R6 ;  /* 0x0000000107077824 */ /* 0x000fc600078e0206 */
[----:B------:R-:W-:Y:S01]  /*1fa0*/  SEL R55, R6, R55, !P0 ;  /* 0x0000003706377207 */ /* 0x000fe20004000000 */
[C---:B-1----:R-:W-:Y:S01]  /*1fb0*/  IMAD.IADD R8, R7.reuse, 0x1, R8 ;  /* 0x0000000107087824 */ /* 0x042fe200078e0208 */
[----:B------:R-:W-:Y:S02]  /*1fc0*/  ISETP.NE.AND P0, PT, R124, 0x5, PT ;  /* 0x000000057c00780c */ /* 0x000fe40003f05270 */
[----:B------:R-:W-:Y:S01]  /*1fd0*/  SEL R55, R7, R55, !P1 ;  /* 0x0000003707377207 */ /* 0x000fe20004800000 */
[----:B------:R-:W-:Y:S01]  /*1fe0*/  IMAD.IADD R9, R9, 0x1, R8 ;  /* 0x0000000109097824 */ /* 0x000fe200078e0208 */
[----:B------:R-:W-:Y:S02]  /*1ff0*/  ISETP.NE.AND P1, PT, R42, RZ, PT ;  /* 0x000000ff2a00720c */ /* 0x000fe40003f25270 */
[----:B------:R-:W-:Y:S01]  /*2000*/  SEL R55, R8, R55, !P0 ;  /* 0x0000003708377207 */ /* 0x000fe20004000000 */
[----:B------:R-:W-:Y:S01]  /*2010*/  IMAD.IADD R10, R10, 0x1, R9 ;  /* 0x000000010a0a7824 */ /* 0x000fe200078e0209 */
[----:B------:R-:W-:-:S02]  /*2020*/  ISETP.GT.U32.AND P0, PT, R0, 0x1f, PT ;  /* 0x0000001f0000780c */ /* 0x000fc40003f04070 */
[----:B------:R-:W-:Y:S01]  /*2030*/  SEL R55, R9, R55, !P2 ;  /* 0x0000003709377207 */ /* 0x000fe20005000000 */
[----:B------:R-:W-:Y:S01]  /*2040*/  IMAD.IADD R11, R11, 0x1, R10 ;  /* 0x000000010b0b7824 */ /* 0x000fe200078e020a */
[----:B------:R-:W-:Y:S02]  /*2050*/  ISETP.GT.U32.OR P2, PT, R0, 0x1f, P1 ;  /* 0x0000001f0000780c */ /* 0x000fe40000f44470 */
[----:B------:R-:W-:Y:S02]  /*2060*/  SEL R4, R125, RZ, P1 ;  /* 0x000000ff7d047207 */ /* 0x000fe40000800000 */
[----:B------:R-:W-:-:S05]  /*2070*/  SEL R55, R10, R55, !P3 ;  /* 0x000000370a377207 */ /* 0x000fca0005800000 */
[----:B------:R-:W-:Y:S01]  /*2080*/  @P0 IMAD.IADD R125, R55, 0x1, R4 ;  /* 0x00000001377d0824 */ /* 0x000fe200078e0204 */
[----:B------:R-:W-:-:S03]  /*2090*/  ISETP.NE.AND P0, PT, R0, RZ, PT ;  /* 0x000000ff0000720c */ /* 0x000fc60003f05270 */
[----:B------:R-:W-:-:S05]  /*20a0*/  @!P2 IMAD.U32 R125, R11, 0x10000, RZ ;  /* 0x000100000b7da824 */ /* 0x000fca00078e00ff */
[----:B------:R-:W-:Y:S01]  /*20b0*/  @!P2 STS [UR4+0x8428], R125 ;  /* 0x0084287dff00a988 */ /* 0x000fe20008000804 */
[----:B------:R-:W-:Y:S06]  /*20c0*/  BAR.SYNC.DEFER_BLOCKING 0x0 ;  /* 0x0000000000007b1d */ /* 0x000fec0000010000 */
[----:B------:R-:W0:Y:S02]  /*20d0*/  LDS R4, [UR4+0x8428] ;  /* 0x00842804ff047984 */ /* 0x000e240008000800 */
[----:B0-----:R-:W-:-:S05]  /*20e0*/  SEL R4, R4, RZ, P0 ;  /* 0x000000ff04047207 */ /* 0x001fca0000000000 */
[----:B------:R-:W-:-:S04]  /*20f0*/  IMAD.IADD R4, R4, 0x1, R125 ;  /* 0x0000000104047824 */ /* 0x000fc800078e027d */
[--C-:B------:R-:W-:Y:S01]  /*2100*/  IMAD.IADD R92, R92, 0x1, R4.reuse ;  /* 0x000000015c5c7824 */ /* 0x100fe200078e0204 */
[----:B------:R-:W-:Y:S01]  /*2110*/  STS [R51], R4 ;  /* 0x0000000433007388 */ /* 0x000fe20000000800 */
[--C-:B------:R-:W-:Y:S02]  /*2120*/  IMAD.IADD R6, R93, 0x1, R4.reuse ;  /* 0x000000015d067824 */ /* 0x100fe400078e0204 */
[--C-:B------:R-:W-:Y:S01]  /*2130*/  IMAD.IADD R94, R94, 0x1, R4.reuse ;  /* 0x000000015e5e7824 */ /* 0x100fe200078e0204 */
[----:B------:R-:W-:Y:S01]  /*2140*/  STS [R51+0x4], R92 ;  /* 0x0000045c33007388 */ /* 0x000fe20000000800 */
[--C-:B------:R-:W-:Y:S02]  /*2150*/  IMAD.IADD R8, R95, 0x1, R4.reuse ;  /* 0x000000015f087824 */ /* 0x100fe400078e0204 */
[--C-:B------:R-:W-:Y:S01]  /*2160*/  IMAD.IADD R96, R96, 0x1, R4.reuse ;  /* 0x0000000160607824 */ /* 0x100fe200078e0204 */
[----:B------:R-:W-:Y:S01]  /*2170*/  STS [R51+0x8], R6 ;  /* 0x0000080633007388 */ /* 0x000fe20000000800 */
[----:B------:R-:W-:-:S02]  /*2180*/  IMAD.IADD R10, R97, 0x1, R4 ;  /* 0x00000001610a7824 */ /* 0x000fc400078e0204 */
[--C-:B------:R-:W-:Y:S01]  /*2190*/  IMAD.IADD R98, R98, 0x1, R4.reuse ;  /* 0x0000000162627824 */ /* 0x100fe200078e0204 */
[----:B------:R-:W-:Y:S01]  /*21a0*/  STS [R51+0xc], R94 ;  /* 0x00000c5e33007388 */ /* 0x000fe20000000800 */
        /* <DEDUP_REMOVED lines=36> */
[----:B------:R-:W-:-:S03]  /*23f0*/  IMAD.IADD R150, R123, 0x1, R4 ;  /* 0x000000017b967824 */ /* 0x000fc600078e0204 */
[----:B------:R-:W-:Y:S04]  /*2400*/  STS [R51+0x40], R134 ;  /* 0x0000408633007388 */ /* 0x000fe80000000800 */
        /* <DEDUP_REMOVED lines=15> */
[----:B------:R-:W-:Y:S01]  /*2500*/  STS [R51+0x80], R150 ;  /* 0x0000809633007388 */ /* 0x000fe20000000800 */
[----:B------:R-:W-:Y:S06]  /*2510*/  BAR.SYNC.DEFER_BLOCKING 0x0 ;  /* 0x0000000000007b1d */ /* 0x000fec0000010000 */
[----:B------:R-:W0:Y:S04]  /*2520*/  LDS.U16 R5, [R54] ;  /* 0x0000000036057984 */ /* 0x000e280000000400 */
[----:B------:R-:W1:Y:S04]  /*2530*/  LDS.U16 R56, [R56] ;  /* 0x0000000038387984 */ /* 0x000e680000000400 */
[----:B------:R-:W2:Y:S04]  /*2540*/  LDS.U16 R58, [R58] ;  /* 0x000000003a3a7984 */ /* 0x000ea80000000400 */
[----:B------:R-:W3:Y:S04]  /*2550*/  LDS.U16 R60, [R60] ;  /* 0x000000003c3c7984 */ /* 0x000ee80000000400 */
[----:B------:R-:W4:Y:S04]  /*2560*/  LDS.U16 R62, [R62] ;  /* 0x000000003e3e7984 */ /* 0x000f280000000400 */
[----:B------:R-:W4:Y:S04]  /*2570*/  LDS.U16 R64, [R64] ;  /* 0x0000000040407984 */ /* 0x000f280000000400 */
[----:B------:R-:W4:Y:S04]  /*2580*/  LDS.U16 R66, [R66] ;  /* 0x0000000042427984 */ /* 0x000f280000000400 */
[----:B------:R-:W4:Y:S04]  /*2590*/  LDS.U16 R68, [R68] ;  /* 0x0000000044447984 */ /* 0x000f280000000400 */
[----:B------:R-:W4:Y:S04]  /*25a0*/  LDS.U16 R70, [R70] ;  /* 0x0000000046467984 */ /* 0x000f280000000400 */
[----:B------:R-:W4:Y:S04]  /*25b0*/  LDS.U16 R72, [R72] ;  /* 0x0000000048487984 */ /* 0x000f280000000400 */
[----:B------:R-:W4:Y:S01]  /*25c0*/  LDS.U16 R74, [R74] ;  /* 0x000000004a4a7984 */ /* 0x000f220000000400 */
[----:B0-----:R-:W-:-:S03]  /*25d0*/  IMAD.IADD R5, R52, 0x1, R5 ;  /* 0x0000000134057824 */ /* 0x001fc600078e0205 */
[----:B------:R-:W0:Y:S01]  /*25e0*/  LDS.U16 R76, [R76] ;  /* 0x000000004c4c7984 */ /* 0x000e220000000400 */
[----:B-1----:R-:W-:-:S03]  /*25f0*/  IMAD.IADD R56, R57, 0x1, R56 ;  /* 0x0000000139387824 */ /* 0x002fc600078e0238 */
[----:B------:R-:W1:Y:S01]  /*2600*/  LDS.U16 R78, [R78] ;  /* 0x000000004e4e7984 */ /* 0x000e620000000400 */
[----:B--2---:R-:W-:-:S03]  /*2610*/  IMAD.IADD R58, R59, 0x1, R58 ;  /* 0x000000013b3a7824 */ /* 0x004fc600078e023a */
[----:B------:R-:W2:Y:S01]  /*2620*/  LDS.U16 R80, [R80] ;  /* 0x0000000050507984 */ /* 0x000ea20000000400 */
[----:B---3--:R-:W-:-:S03]  /*2630*/  IMAD.IADD R60, R61, 0x1, R60 ;  /* 0x000000013d3c7824 */ /* 0x008fc600078e023c */
[----:B------:R-:W3:Y:S01]  /*2640*/  LDS.U16 R82, [R82] ;  /* 0x0000000052527984 */ /* 0x000ee20000000400 */
[----:B----4-:R-:W-:-:S03]  /*2650*/  IMAD.IADD R62, R63, 0x1, R62 ;  /* 0x000000013f3e7824 */ /* 0x010fc600078e023e */
[----:B------:R-:W4:Y:S01]  /*2660*/  LDS.U16 R84, [R84] ;  /* 0x0000000054547984 */ /* 0x000f220000000400 */
[----:B------:R-:W-:-:S03]  /*2670*/  IMAD.IADD R64, R65, 0x1, R64 ;  /* 0x0000000141407824 */ /* 0x000fc600078e0240 */
[----:B------:R-:W4:Y:S01]  /*2680*/  LDS.U16 R86, [R86] ;  /* 0x0000000056567984 */ /* 0x000f220000000400 */
[----:B------:R-:W-:-:S03]  /*2690*/  IMAD.IADD R66, R67, 0x1, R66 ;  /* 0x0000000143427824 */ /* 0x000fc600078e0242 */
[----:B------:R-:W4:Y:S01]  /*26a0*/  LDS.U16 R88, [R88] ;  /* 0x0000000058587984 */ /* 0x000f220000000400 */
[----:B------:R-:W-:-:S03]  /*26b0*/  IMAD.IADD R68, R69, 0x1, R68 ;  /* 0x0000000145447824 */ /* 0x000fc600078e0244 */
[----:B------:R-:W4:Y:S01]  /*26c0*/  LDS.U16 R90, [R90] ;  /* 0x000000005a5a7984 */ /* 0x000f220000000400 */
[----:B------:R-:W-:Y:S02]  /*26d0*/  IMAD.IADD R70, R71, 0x1, R70 ;  /* 0x0000000147467824 */ /* 0x000fe400078e0246 */
[----:B------:R-:W-:Y:S02]  /*26e0*/  IMAD.IADD R72, R73, 0x1, R72 ;  /* 0x0000000149487824 */ /* 0x000fe400078e0248 */
[----:B------:R-:W-:Y:S02]  /*26f0*/  IMAD.IADD R74, R75, 0x1, R74 ;  /* 0x000000014b4a7824 */ /* 0x000fe400078e024a */
[----:B0-----:R-:W-:Y:S02]  /*2700*/  IMAD.IADD R76, R77, 0x1, R76 ;  /* 0x000000014d4c7824 */ /* 0x001fe400078e024c */
[----:B-1----:R-:W-:Y:S02]  /*2710*/  IMAD.IADD R78, R79, 0x1, R78 ;  /* 0x000000014f4e7824 */ /* 0x002fe400078e024e */
[----:B--2---:R-:W-:-:S02]  /*2720*/  IMAD.IADD R80, R81, 0x1, R80 ;  /* 0x0000000151507824 */ /* 0x004fc400078e0250 */
[----:B---3--:R-:W-:Y:S02]  /*2730*/  IMAD.IADD R82, R83, 0x1, R82 ;  /* 0x0000000153527824 */ /* 0x008fe400078e0252 */
[----:B----4-:R-:W-:Y:S02]  /*2740*/  IMAD.IADD R84, R85, 0x1, R84 ;  /* 0x0000000155547824 */ /* 0x010fe400078e0254 */
[----:B------:R-:W-:Y:S02]  /*2750*/  IMAD.IADD R86, R87, 0x1, R86 ;  /* 0x0000000157567824 */ /* 0x000fe400078e0256 */
[----:B------:R-:W-:Y:S02]  /*2760*/  IMAD.IADD R88, R89, 0x1, R88 ;  /* 0x0000000159587824 */ /* 0x000fe400078e0258 */
[----:B------:R-:W-:Y:S01]  /*2770*/  IMAD.IADD R90, R91, 0x1, R90 ;  /* 0x000000015b5a7824 */ /* 0x000fe200078e025a */
[----:B------:R-:W-:Y:S06]  /*2780*/  BAR.SYNC.DEFER_BLOCKING 0x0 ;  /* 0x0000000000007b1d */ /* 0x000fec0000010000 */
[----:B------:R-:W-:Y:S05]  /*2790*/  BRA.U UP0, `(.L_x_221) ;  /* 0x0000000500987547 */ /* 0x000fea000b800000 */
[----:B------:R-:W-:Y:S01]  /*27a0*/  LEA R4, R5, UR4, 0x2 ;  /* 0x0000000405047c11 */ /* 0x000fe2000f8e10ff */
[----:B------:R-:W-:Y:S01]  /*27b0*/  UIADD3 UR7, UPT, UPT, UR7, 0x6, URZ ;  /* 0x0000000607077890 */ /* 0x000fe2000fffe0ff */
[----:B------:R-:W-:Y:S01]  /*27c0*/  LEA R5, R56, UR4, 0x2 ;  /* 0x0000000438057c11 */ /* 0x000fe2000f8e10ff */
[----:B------:R-:W-:Y:S01]  /*27d0*/  UIADD3 UR5, UPT, UPT, UR5, -0x6, URZ ;  /* 0xfffffffa05057890 */ /* 0x000fe2000fffe0ff */
[----:B------:R-:W-:Y:S01]  /*27e0*/  LEA R6, R58, UR4, 0x2 ;  /* 0x000000043a067c11 */ /* 0x000fe2000f8e10ff */
[----:B------:R1:W-:Y:S01]  /*27f0*/  STS [R4], R29 ;  /* 0x0000001d04007388 */ /* 0x0003e20000000800 */
[----:B------:R-:W-:Y:S02]  /*2800*/  LEA R7, R60, UR4, 0x2 ;  /* 0x000000043c077c11 */ /* 0x000fe4000f8e10ff */
[----:B------:R-:W-:Y:S01]  /*2810*/  LEA R8, R62, UR4, 0x2 ;  /* 0x000000043e087c11 */ /* 0x000fe2000f8e10ff */
[----:B------:R1:W-:Y:S01]  /*2820*/  STS [R5], R30 ;  /* 0x0000001e05007388 */ /* 0x0003e20000000800 */
[----:B------:R-:W-:-:S02]  /*2830*/  LEA R9, R64, UR4, 0x2 ;  /* 0x0000000440097c11 */ /* 0x000fc4000f8e10ff */
[----:B------:R-:W-:Y:S01]  /*2840*/  LEA R10, R66, UR4, 0x2 ;  /* 0x00000004420a7c11 */ /* 0x000fe2000f8e10ff */
[----:B------:R1:W-:Y:S01]  /*2850*/  STS [R6], R31 ;  /* 0x0000001f06007388 */ /* 0x0003e20000000800 */
[----:B------:R-:W-:Y:S02]  /*2860*/  LEA R11, R68, UR4, 0x2 ;  /* 0x00000004440b7c11 */ /* 0x000fe4000f8e10ff */
        /* <DEDUP_REMOVED lines=16> */
[----:B------:R1:W-:Y:S04]  /*2970*/  STS [R52], R37 ;  /* 0x0000002534007388 */ /* 0x0003e80000000800 */
        /* <DEDUP_REMOVED lines=9> */
[----:B------:R1:W-:Y:S01]  /*2a10*/  STS [R64], R49 ;  /* 0x0000003140007388 */ /* 0x0003e20000000800 */
[----:B------:R-:W-:Y:S06]  /*2a20*/  BAR.SYNC.DEFER_BLOCKING 0x0 ;  /* 0x0000000000007b1d */ /* 0x000fec0000010000 */
[----:B------:R1:W2:Y:S04]  /*2a30*/  LDS R29, [R53] ;  /* 0x00000000351d7984 */ /* 0x0002a80000000800 */
[----:B------:R1:W3:Y:S04]  /*2a40*/  LDS R30, [R53+0x4] ;  /* 0x00000400351e7984 */ /* 0x0002e80000000800 */
[----:B------:R1:W4:Y:S04]  /*2a50*/  LDS R31, [R53+0x8] ;  /* 0x00000800351f7984 */ /* 0x0003280000000800 */
[----:B------:R1:W0:Y:S04]  /*2a60*/  LDS R32, [R53+0xc] ;  /* 0x00000c0035207984 */ /* 0x0002280000000800 */
        /* <DEDUP_REMOVED lines=14> */
[----:B------:R1:W0:Y:S01]  /*2b50*/  LDS R49, [R53+0x48] ;  /* 0x0000480035317984 */ /* 0x0002220000000800 */
[----:B------:R-:W-:Y:S06]  /*2b60*/  BAR.SYNC.DEFER_BLOCKING 0x0 ;  /* 0x0000000000007b1d */ /* 0x000fec0000010000 */
[----:B-----5:R1:W-:Y:S04]  /*2b70*/  STS [R4], R2 ;  /* 0x0000000204007388 */ /* 0x0203e80000000800 */
        /* <DEDUP_REMOVED lines=19> */
[----:B------:R1:W0:Y:S04]  /*2cb0*/  LDS R2, [R53] ;  /* 0x0000000035027984 */ /* 0x0002280000000800 */
        /* <DEDUP_REMOVED lines=19> */
[----:B--234-:R-:W-:Y:S05]  /*2df0*/  BRA `(.L_x_222) ;  /* 0xffffffdc00587947 */ /* 0x01cfea000383ffff */
.L_x_221:
[----:B------:R-:W-:Y:S01]  /*2e00*/  LEA R5, R5, UR4, 0x2 ;  /* 0x0000000405057c11 */ /* 0x000fe2000f8e10ff */
[----:B------:R-:W-:Y:S01]  /*2e10*/  IMAD R53, R0, -0x48, R53 ;  /* 0xffffffb800357824 */ /* 0x000fe200078e0235 */
[----:B------:R-:W-:Y:S01]  /*2e20*/  LEA R56, R56, UR4, 0x2 ;  /* 0x0000000438387c11 */ /* 0x000fe2000f8e10ff */
[----:B------:R-:W0:Y:S01]  /*2e30*/  LDCU.64 UR6, c[0x0][0x3a0] ;  /* 0x00007400ff0677ac */ /* 0x000e220008000a00 */
[----:B------:R-:W-:Y:S01]  /*2e40*/  LEA R58, R58, UR4, 0x2 ;  /* 0x000000043a3a7c11 */ /* 0x000fe2000f8e10ff */
[----:B------:R-:W-:Y:S01]  /*2e50*/  STS [R5], R29 ;  /* 0x0000001d05007388 */ /* 0x000fe20000000800 */
[----:B------:R-:W-:Y:S02]  /*2e60*/  LEA R60, R60, UR4, 0x2 ;  /* 0x000000043c3c7c11 */ /* 0x000fe4000f8e10ff */
[----:B------:R-:W-:Y:S01]  /*2e70*/  LEA R62, R62, UR4, 0x2 ;  /* 0x000000043e3e7c11 */ /* 0x000fe2000f8e10ff */
[----:B------:R-:W-:Y:S01]  /*2e80*/  STS [R56], R30 ;  /* 0x0000001e38007388 */ /* 0x000fe20000000800 */
[----:B------:R-:W-:-:S02]  /*2e90*/  LEA R64, R64, UR4, 0x2 ;  /* 0x0000000440407c11 */ /* 0x000fc4000f8e10ff */
[----:B------:R-:W-:Y:S01]  /*2ea0*/  LEA R66, R66, UR4, 0x2 ;  /* 0x0000000442427c11 */ /* 0x000fe2000f8e10ff */
[----:B------:R-:W-:Y:S01]  /*2eb0*/  STS [R58], R31 ;  /* 0x0000001f3a007388 */ /* 0x000fe20000000800 */
[----:B------:R-:W-:Y:S02]  /*2ec0*/  LEA R68, R68, UR4, 0x2 ;  /* 0x0000000444447c11 */ /* 0x000fe4000f8e10ff */
[----:B------:R-:W-:Y:S01]  /*2ed0*/  LEA R70, R70, UR4, 0x2 ;  /* 0x0000000446467c11 */ /* 0x000fe2000f8e10ff */
[----:B------:R-:W-:Y:S01]  /*2ee0*/  STS [R60], R32 ;  /* 0x000000203c007388 */ /* 0x000fe20000000800 */
[----:B------:R-:W-:Y:S02]  /*2ef0*/  LEA R72, R72, UR4, 0x2 ;  /* 0x0000000448487c11 */ /* 0x000fe4000f8e10ff */
[----:B------:R-:W-:Y:S01]  /*2f00*/  LEA R74, R74, UR4, 0x2 ;  /* 0x000000044a4a7c11 */ /* 0x000fe2000f8e10ff */
[----:B------:R-:W-:Y:S01]  /*2f10*/  STS [R62], R33 ;  /* 0x000000213e007388 */ /* 0x000fe20000000800 */
[----:B------:R-:W-:Y:S01]  /*2f20*/  LEA R76, R76, UR4, 0x2 ;  /* 0x000000044c4c7c11 */ /* 0x000fe2000f8e10ff */
[----:B0-----:R-:W-:Y:S01]  /*2f30*/  IMAD.U32 R4, RZ, RZ, UR7 ;  /* 0x00000007ff047e24 */ /* 0x001fe2000f8e00ff */
        /* <DEDUP_REMOVED lines=11> */
[----:B------:R-:W-:-:S03]  /*2ff0*/  ISETP.LT.U32.AND P2, PT, R0, UR6, PT ;  /* 0x0000000600007c0c */ /* 0x000fc6000bf41070 */
[----:B------:R-:W-:Y:S01]  /*3000*/  STS [R72], R38 ;  /* 0x0000002648007388 */ /* 0x000fe20000000800 */
[----:B------:R-:W-:-:S03]  /*3010*/  ISETP.GT.U32.AND.EX P2, PT, R4, RZ, PT, P2 ;  /* 0x000000ff0400720c */ /* 0x000fc60003f44120 */
[----:B------:R-:W-:Y:S04]  /*3020*/  STS [R74], R39 ;  /* 0x000000274a007388 */ /* 0x000fe80000000800 */
[----:B------:R-:W-:Y:S04]  /*3030*/  STS [R76], R40 ;  /* 0x000000284c007388 */ /* 0x000fe80000000800 */
[----:B------:R-:W-:Y:S04]  /*3040*/  STS [R78], R41 ;  /* 0x000000294e007388 */ /* 0x000fe80000000800 */
[----:B------:R-:W-:Y:S04]  /*3050*/  STS [R80], R43 ;  /* 0x0000002b50007388 */ /* 0x000fe80000000800 */
[----:B------:R-:W-:Y:S04]  /*3060*/  STS [R47], R44 ;  /* 0x0000002c2f007388 */ /* 0x000fe80000000800 */
[----:B------:R-:W-:Y:S04]  /*3070*/  STS [R84], R45 ;  /* 0x0000002d54007388 */ /* 0x000fe80000000800 */
[----:B------:R-:W-:Y:S04]  /*3080*/  STS [R51], R46 ;  /* 0x0000002e33007388 */ /* 0x000fe80000000800 */
[----:B------:R-:W-:Y:S04]  /*3090*/  STS [R88], R48 ;  /* 0x0000003058007388 */ /* 0x000fe80000000800 */
[----:B------:R-:W-:Y:S01]  /*30a0*/  STS [R90], R49 ;  /* 0x000000315a007388 */ /* 0x000fe20000000800 */
[----:B------:R-:W-:Y:S06]  /*30b0*/  BAR.SYNC.DEFER_BLOCKING 0x0 ;  /* 0x0000000000007b1d */ /* 0x000fec0000010000 */
[----:B------:R-:W0:Y:S04]  /*30c0*/  LDS R6, [R53] ;  /* 0x0000000035067984 */ /* 0x000e280000000800 */
[----:B------:R-:W1:Y:S04]  /*30d0*/  LDS R7, [R53+0x400] ;  /* 0x0004000035077984 */ /* 0x000e680000000800 */
[----:B------:R-:W2:Y:S04]  /*30e0*/  LDS R8, [R53+0x800] ;  /* 0x0008000035087984 */ /* 0x000ea80000000800 */
[----:B------:R-:W-:Y:S04]  /*30f0*/  LDS R9, [R53+0xc00] ;  /* 0x000c000035097984 */ /* 0x000fe80000000800 */
[----:B------:R-:W-:Y:S04]  /*3100*/  LDS R10, [R53+0x1000] ;  /* 0x00100000350a7984 */ /* 0x000fe80000000800 */
[----:B------:R-:W-:Y:S04]  /*3110*/  LDS R11, [R53+0x1400] ;  /* 0x00140000350b7984 */ /* 0x000fe80000000800 */
[----:B------:R-:W3:Y:S04]  /*3120*/  LDS R29, [R53+0x1800] ;  /* 0x00180000351d7984 */ /* 0x000ee80000000800 */
[----:B------:R-:W-:Y:S04]  /*3130*/  LDS R30, [R53+0x1c00] ;  /* 0x001c0000351e7984 */ /* 0x000fe80000000800 */
        /* <DEDUP_REMOVED lines=10> */
[----:B------:R-:W-:Y:S01]  /*31e0*/  LDS R41, [R53+0x4800] ;  /* 0x0048000035297984 */ /* 0x000fe20000000800 */
[----:B------:R-:W-:Y:S06]  /*31f0*/  BAR.SYNC.DEFER_BLOCKING 0x0 ;  /* 0x0000000000007b1d */ /* 0x000fec0000010000 */
[----:B-----5:R4:W-:Y:S04]  /*3200*/  STS [R5], R2 ;  /* 0x0000000205007388 */ /* 0x0209e80000000800 */
[----:B------:R0:W-:Y:S04]  /*3210*/  STS [R56], R3 ;  /* 0x0000000338007388 */ /* 0x0001e80000000800 */
[----:B------:R1:W-:Y:S01]  /*3220*/  STS [R58], R12 ;  /* 0x0000000c3a007388 */ /* 0x0003e20000000800 */
[----:B----4-:R-:W4:Y:S03]  /*3230*/  LDC.64 R4, c[0x0][0x398] ;  /* 0x0000e600ff047b82 */ /* 0x010f260000000a00 */
[----:B------:R-:W-:Y:S04]  /*3240*/  STS [R60], R13 ;  /* 0x0000000d3c007388 */ /* 0x000fe80000000800 */
[----:B------:R2:W-:Y:S01]  /*3250*/  STS [R62], R14 ;  /* 0x0000000e3e007388 */ /* 0x0005e20000000800 */
[----:B0-----:R-:W0:Y:S01]  /*3260*/  LDC.64 R2, c[0x0][0x388] ;  /* 0x0000e200ff027b82 */ /* 0x001e220000000a00 */
[----:B-1----:R-:W-:-:S02]  /*3270*/  VIADD R12, R0, 0x100 ;  /* 0x00000100000c7836 */ /* 0x002fc40000000000 */
[----:B------:R-:W-:Y:S04]  /*3280*/  STS [R64], R15 ;  /* 0x0000000f40007388 */ /* 0x000fe80000000800 */
[----:B------:R1:W-:Y:S01]  /*3290*/  STS [R66], R16 ;  /* 0x0000001042007388 */ /* 0x0003e20000000800 */
[----:B------:R-:W-:Y:S01]  /*32a0*/  ISETP.LT.U32.AND P4, PT, R12, UR6, PT ;  /* 0x000000060c007c0c */ /* 0x000fe2000bf81070 */
[C---:B--2---:R-:W-:Y:S01]  /*32b0*/  VIADD R14, R0.reuse, 0x200 ;  /* 0x00000200000e7836 */ /* 0x044fe20000000000 */
[----:B------:R-:W-:Y:S01]  /*32c0*/  LOP3.LUT R12, R0, 0x400, RZ, 0xfc, !PT ;  /* 0x00000400000c7812 */ /* 0x000fe200078efcff */
[----:B------:R-:W-:Y:S03]  /*32d0*/  STS [R68], R17 ;  /* 0x0000001144007388 */ /* 0x000fe60000000800 */
[----:B------:R-:W-:Y:S01]  /*32e0*/  ISETP.LT.U32.AND P3, PT, R14, UR6, PT ;  /* 0x000000060e007c0c */ /* 0x000fe2000bf61070 */
[----:B------:R-:W-:Y:S01]  /*32f0*/  STS [R70], R18 ;  /* 0x0000001246007388 */ /* 0x000fe20000000800 */
[----:B------:R-:W-:Y:S01]  /*3300*/  VIADD R14, R0, 0x500 ;  /* 0x00000500000e7836 */ /* 0x000fe20000000000 */
[----:B------:R-:W-:Y:S01]  /*3310*/  ISETP.LT.U32.AND P0, PT, R12, UR6, PT ;  /* 0x000000060c007c0c */ /* 0x000fe2000bf01070 */
[C---:B-1----:R-:W-:Y:S01]  /*3320*/  VIADD R16, R0.reuse, 0x300 ;  /* 0x0000030000107836 */ /* 0x042fe20000000000 */
[----:B------:R-:W-:Y:S01]  /*3330*/  STS [R72], R19 ;  /* 0x0000001348007388 */ /* 0x000fe20000000800 */
[----:B------:R-:W-:Y:S01]  /*3340*/  VIADD R12, R0, 0x600 ;  /* 0x00000600000c7836 */ /* 0x000fe20000000000 */
[----:B------:R-:W-:Y:S01]  /*3350*/  ISETP.LT.U32.AND P1, PT, R14, UR6, PT ;  /* 0x000000060e007c0c */ /* 0x000fe2000bf21070 */
[----:B------:R-:W-:Y:S01]  /*3360*/  IMAD.U32 R14, RZ, RZ, UR7 ;  /* 0x00000007ff0e7e24 */ /* 0x000fe2000f8e00ff */
[----:B------:R-:W-:Y:S01]  /*3370*/  STS [R74], R20 ;  /* 0x000000144a007388 */ /* 0x000fe20000000800 */
[----:B------:R-:W-:Y:S01]  /*3380*/  ISETP.LT.U32.AND P5, PT, R16, UR6, PT ;  /* 0x0000000610007c0c */ /* 0x000fe2000bfa1070 */
[----:B------:R-:W-:Y:S01]  /*3390*/  IMAD.U32 R16, RZ, RZ, UR7 ;  /* 0x00000007ff107e24 */ /* 0x000fe2000f8e00ff */
[----:B------:R-:W-:Y:S01]  /*33a0*/  ISETP.LT.U32.AND P6, PT, R12, UR6, PT ;  /* 0x000000060c007c0c */ /* 0x000fe2000bfc1070 */
[----:B------:R-:W-:Y:S01]  /*33b0*/  STS [R76], R21 ;  /* 0x000000154c007388 */ /* 0x000fe20000000800 */
[----:B0-----:R-:W-:Y:S01]  /*33c0*/  IMAD.WIDE.U32 R2, R0, 0x4, R2 ;  /* 0x0000000400027825 */ /* 0x001fe200078e0002 */
[----:B------:R-:W-:-:S02]  /*33d0*/  ISETP.GT.U32.AND.EX P3, PT, R14, RZ, PT, P3 ;  /* 0x000000ff0e00720c */ /* 0x000fc40003f64130 */
[----:B------:R-:W-:Y:S01]  /*33e0*/  STS [R78], R22 ;  /* 0x000000164e007388 */ /* 0x000fe20000000800 */
[----:B------:R-:W-:Y:S01]  /*33f0*/  ISETP.GT.U32.AND.EX P4, PT, R16, RZ, PT, P4 ;  /* 0x000000ff1000720c */ /* 0x000fe20003f84140 */
[----:B----4-:R-:W-:Y:S02]  /*3400*/  IMAD.WIDE.U32 R4, R0, 0x4, R4 ;  /* 0x0000000400047825 */ /* 0x010fe400078e0004 */
[----:B------:R0:W-:Y:S02]  /*3410*/  STS [R80], R23 ;  /* 0x0000001750007388 */ /* 0x0001e40000000800 */
[----:B------:R-:W-:Y:S02]  /*3420*/  IMAD.U32 R12, RZ, RZ, UR7 ;  /* 0x00000007ff0c7e24 */ /* 0x000fe4000f8e00ff */
[----:B------:R-:W-:Y:S03]  /*3430*/  STS [R47], R24 ;  /* 0x000000182f007388 */ /* 0x000fe60000000800 */
[----:B------:R-:W-:Y:S01]  /*3440*/  ISETP.GT.U32.AND.EX P5, PT, R12, RZ, PT, P5 ;  /* 0x000000ff0c00720c */ /* 0x000fe20003fa4150 */
[----:B------:R1:W-:Y:S01]  /*3450*/  STS [R84], R25 ;  /* 0x0000001954007388 */ /* 0x0003e20000000800 */
[----:B0-----:R-:W-:Y:S01]  /*3460*/  @P2 LOP3.LUT R23, R6, 0x80000000, RZ, 0x3c, !PT ;  /* 0x8000000006172812 */ /* 0x001fe200078e3cff */
[----:B------:R-:W-:-:S02]  /*3470*/  VIADD R6, R0, 0x700 ;  /* 0x0000070000067836 */ /* 0x000fc40000000000 */
[----:B------:R-:W-:Y:S04]  /*3480*/  STS [R51], R26 ;  /* 0x0000001a33007388 */ /* 0x000fe80000000800 */
[----:B------:R0:W-:Y:S01]  /*3490*/  STS [R88], R27 ;  /* 0x0000001b58007388 */ /* 0x0001e20000000800 */
[----:B-1----:R-:W-:-:S03]  /*34a0*/  @P4 LOP3.LUT R25, R7, 0x80000000, RZ, 0x3c, !PT ;  /* 0x8000000007194812 */ /* 0x002fc600078e3cff */
[----:B------:R-:W-:Y:S01]  /*34b0*/  STS [R90], R28 ;  /* 0x0000001c5a007388 */ /* 0x000fe20000000800 */
[----:B------:R-:W-:Y:S01]  /*34c0*/  BAR.SYNC.DEFER_BLOCKING 0x0 ;  /* 0x0000000000007b1d */ /* 0x000fe20000010000 */
[----:B0-----:R-:W-:Y:S01]  /*34d0*/  @P3 LOP3.LUT R27, R8, 0x80000000, RZ, 0x3c, !PT ;  /* 0x80000000081b3812 */ /* 0x001fe200078e3cff */
[----:B------:R-:W-:-:S05]  /*34e0*/  IMAD.U32 R8, RZ, RZ, UR7 ;  /* 0x00000007ff087e24 */ /* 0x000fca000f8e00ff */
[C---:B------:R-:W-:Y:S02]  /*34f0*/  ISETP.GT.U32.AND.EX P1, PT, R8.reuse, RZ, PT, P1 ;  /* 0x000000ff0800720c */ /* 0x040fe40003f24110 */
[----:B------:R-:W-:-:S13]  /*3500*/  ISETP.GT.U32.AND.EX P6, PT, R8, RZ, PT, P6 ;  /* 0x000000ff0800720c */ /* 0x000fda0003fc4160 */
[----:B---3--:R-:W-:Y:S01]  /*3510*/  @P6 LOP3.LUT R29, R29, 0x80000000, RZ, 0x3c, !PT ;  /* 0x800000001d1d6812 */ /* 0x008fe200078e3cff */
[----:B------:R-:W0:Y:S04]  /*3520*/  @P2 LDS R43, [R53] ;  /* 0x00000000352b2984 */ /* 0x000e280000000800 */
[----:B------:R-:W1:Y:S04]  /*3530*/  LDS R13, [R53+0x400] ;  /* 0x00040000350d7984 */ /* 0x000e680000000800 */
[----:B------:R-:W2:Y:S04]  /*3540*/  LDS R15, [R53+0x800] ;  /* 0x00080000350f7984 */ /* 0x000ea80000000800 */
[----:B------:R-:W3:Y:S04]  /*3550*/  LDS R17, [R53+0xc00] ;  /* 0x000c000035117984 */ /* 0x000ee80000000800 */
[----:B------:R-:W4:Y:S04]  /*3560*/  LDS R19, [R53+0x1000] ;  /* 0x0010000035137984 */ /* 0x000f280000000800 */
[----:B------:R-:W-:Y:S04]  /*3570*/  @P2 STG.E desc[UR8][R2.64], R23 ;  /* 0x0000001702002986 */ /* 0x000fe8000c101908 */
[----:B------:R-:W4:Y:S04]  /*3580*/  LDS R21, [R53+0x1400] ;  /* 0x0014000035157984 */ /* 0x000f280000000800 */
[----:B------:R-:W4:Y:S04]  /*3590*/  LDS R7, [R53+0x1800] ;  /* 0x0018000035077984 */ /* 0x000f280000000800 */
[----:B------:R-:W4:Y:S04]  /*35a0*/  LDS R23, [R53+0x1c00] ;  /* 0x001c000035177984 */ /* 0x000f280000000800 */
[----:B0-----:R0:W-:Y:S01]  /*35b0*/  @P2 STG.E desc[UR8][R4.64], R43 ;  /* 0x0000002b04002986 */ /* 0x0011e2000c101908 */
[----:B------:R-:W-:Y:S01]  /*35c0*/  ISETP.LT.U32.AND P2, PT, R6, UR6, PT ;  /* 0x0000000606007c0c */ /* 0x000fe2000bf41070 */
[----:B------:R-:W-:-:S02]  /*35d0*/  IMAD.U32 R6, RZ, RZ, UR7 ;  /* 0x00000007ff067e24 */ /* 0x000fc4000f8e00ff */
[----:B------:R2:W-:Y:S01]  /*35e0*/  @P4 STG.E desc[UR8][R2.64+0x400], R25 ;  /* 0x0004001902004986 */ /* 0x0005e2000c101908 */
[----:B------:R-:W-:Y:S02]  /*35f0*/  ISETP.GT.U32.AND.EX P2, PT, R8, RZ, PT, P2 ;  /* 0x000000ff0800720c */ /* 0x000fe40003f44120 */
[----:B------:R-:W-:Y:S01]  /*3600*/  ISETP.GT.U32.AND.EX P0, PT, R6, RZ, PT, P0 ;  /* 0x000000ff0600720c */ /* 0x000fe20003f04100 */
[----:B-1----:R-:W-:Y:S01]  /*3610*/  @P4 STG.E desc[UR8][R4.64+0x400], R13 ;  /* 0x0004000d04004986 */ /* 0x002fe2000c101908 */
[----:B------:R-:W-:Y:S02]  /*3620*/  LOP3.LUT R6, R0, 0x800, RZ, 0xfc, !PT ;  /* 0x0000080000067812 */ /* 0x000fe400078efcff */
[----:B0-----:R-:W-:Y:S01]  /*3630*/  @P5 LOP3.LUT R43, R9, 0x80000000, RZ, 0x3c, !PT ;  /* 0x80000000092b5812 */ /* 0x001fe200078e3cff */
[----:B------:R-:W-:Y:S01]  /*3640*/  @P3 STG.E desc[UR8][R2.64+0x800], R27 ;  /* 0x0008001b02003986 */ /* 0x000fe2000c101908 */
[----:B------:R-:W-:Y:S01]  /*3650*/  ISETP.LT.U32.AND P4, PT, R6, UR6, PT ;  /* 0x0000000606007c0c */ /* 0x000fe2000bf81070 */
[----:B------:R-:W-:-:S02]  /*3660*/  VIADD R6, R0, 0x900 ;  /* 0x0000090000067836 */ /* 0x000fc40000000000 */
[----:B------:R-:W0:Y:S04]  /*3670*/  LDS R9, [R53+0x2000] ;  /* 0x0020000035097984 */ /* 0x000e280000000800 */
[----:B--2---:R-:W-:Y:S01]  /*3680*/  @P0 LOP3.LUT R25, R10, 0x80000000, RZ, 0x3c, !PT ;  /* 0x800000000a190812 */ /* 0x004fe200078e3cff */
[----:B------:R-:W-:Y:S01]  /*3690*/  @P3 STG.E desc[UR8][R4.64+0x800], R15 ;  /* 0x0008000f04003986 */ /* 0x000fe2000c101908 */
[----:B------:R-:W-:Y:S01]  /*36a0*/  ISETP.LT.U32.AND P3, PT, R6, UR6, PT ;  /* 0x0000000606007c0c */ /* 0x000fe2000bf61070 */
[----:B------:R-:W-:Y:S02]  /*36b0*/  VIADD R6, R0, 0xa00 ;  /* 0x00000a0000067836 */ /* 0x000fe40000000000 */
[----:B------:R-:W-:Y:S01]  /*36c0*/  @P5 STG.E desc[UR8][R2.64+0xc00], R43 ;  /* 0x000c002b02005986 */ /* 0x000fe2000c101908 */
[----:B------:R-:W-:Y:S01]  /*36d0*/  ISETP.GT.U32.AND.EX P3, PT, R8, RZ, PT, P3 ;  /* 0x000000ff0800720c */ /* 0x000fe20003f64130 */
[----:B------:R-:W-:-:S02]  /*36e0*/  IMAD.U32 R10, RZ, RZ, UR7 ;  /* 0x00000007ff0a7e24 */ /* 0x000fc4000f8e00ff */
[----:B---3--:R1:W-:Y:S01]  /*36f0*/  @P5 STG.E desc[UR8][R4.64+0xc00], R17 ;  /* 0x000c001104005986 */ /* 0x0083e2000c101908 */
[----:B------:R-:W-:Y:S01]  /*3700*/  ISETP.LT.U32.AND P5, PT, R6, UR6, PT ;  /* 0x0000000606007c0c */ /* 0x000fe2000bfa1070 */
[----:B------:R-:W-:Y:S02]  /*3710*/  VIADD R6, R0, 0xb00 ;  /* 0x00000b0000067836 */ /* 0x000fe40000000000 */
[----:B------:R-:W2:Y:S01]  /*3720*/  LDS R13, [R53+0x2400] ;  /* 0x00240000350d7984 */ /* 0x000ea20000000800 */
[----:B------:R-:W-:-:S03]  /*3730*/  ISETP.GT.U32.AND.EX P5, PT, R8, RZ, PT, P5 ;  /* 0x000000ff0800720c */ /* 0x000fc60003fa4150 */
[----:B------:R-:W-:Y:S04]  /*3740*/  @P0 STG.E desc[UR8][R2.64+0x1000], R25 ;  /* 0x0010001902000986 */ /* 0x000fe8000c101908 */
[----:B----4-:R3:W-:Y:S01]  /*3750*/  @P0 STG.E desc[UR8][R4.64+0x1000], R19 ;  /* 0x0010001304000986 */ /* 0x0107e2000c101908 */
[----:B-1----:R-:W-:Y:S02]  /*3760*/  @P1 LOP3.LUT R17, R11, 0x80000000, RZ, 0x3c, !PT ;  /* 0x800000000b111812 */ /* 0x002fe400078e3cff */
[----:B------:R-:W-:Y:S01]  /*3770*/  ISETP.LT.U32.AND P0, PT, R6, UR6, PT ;  /* 0x0000000606007c0c */ /* 0x000fe2000bf01070 */
[----:B------:R-:W1:Y:S01]  /*3780*/  LDS R11, [R53+0x2800] ;  /* 0x00280000350b7984 */ /* 0x000e620000000800 */
[----:B------:R-:W-:Y:S01]  /*3790*/  IMAD.U32 R6, RZ, RZ, UR7 ;  /* 0x00000007ff067e24 */ /* 0x000fe2000f8e00ff */
[----:B------:R-:W-:-:S02]  /*37a0*/  @P5 LOP3.LUT R33, R33, 0x80000000, RZ, 0x3c, !PT ;  /* 0x8000000021215812 */ /* 0x000fc400078e3cff */
[----:B------:R-:W4:Y:S01]  /*37b0*/  LDS R15, [R53+0x2c00] ;  /* 0x002c0000350f7984 */ /* 0x000f220000000800 */
[----:B------:R-:W-:Y:S02]  /*37c0*/  ISETP.GT.U32.AND.EX P0, PT, R8, RZ, PT, P0 ;  /* 0x000000ff0800720c */ /* 0x000fe40003f04100 */
[----:B------:R-:W-:Y:S01]  /*37d0*/  ISETP.GT.U32.AND.EX P4, PT, R6, RZ, PT, P4 ;  /* 0x000000ff0600720c */ /* 0x000fe20003f84140 */
[----:B------:R-:W-:Y:S01]  /*37e0*/  @P1 STG.E desc[UR8][R2.64+0x1400], R17 ;  /* 0x0014001102001986 */ /* 0x000fe2000c101908 */
[----:B------:R-:W-:Y:S02]  /*37f0*/  LOP3.LUT R6, R0, 0xc00, RZ, 0xfc, !PT ;  /* 0x00000c0000067812 */ /* 0x000fe400078efcff */
[----:B---3--:R-:W-:Y:S01]  /*3800*/  @P2 LOP3.LUT R19, R30, 0x80000000, RZ, 0x3c, !PT ;  /* 0x800000001e132812 */ /* 0x008fe200078e3cff */
[----:B------:R-:W-:Y:S01]  /*3810*/  @P1 STG.E desc[UR8][R4.64+0x1400], R21 ;  /* 0x0014001504001986 */ /* 0x000fe2000c101908 */
[----:B------:R-:W-:Y:S01]  /*3820*/  ISETP.LT.U32.AND P1, PT, R6, UR6, PT ;  /* 0x0000000606007c0c */ /* 0x000fe2000bf21070 */
[----:B------:R-:W-:Y:S01]  /*3830*/  VIADD R6, R0, 0xd00 ;  /* 0x00000d0000067836 */ /* 0x000fe20000000000 */
[----:B------:R-:W-:Y:S01]  /*3840*/  @P3 LOP3.LUT R25, R32, 0x80000000, RZ, 0x3c, !PT ;  /* 0x8000000020193812 */ /* 0x000fe200078e3cff */
[----:B------:R-:W-:Y:S01]  /*3850*/  @P6 STG.E desc[UR8][R2.64+0x1800], R29 ;  /* 0x0018001d02006986 */ /* 0x000fe2000c101908 */
[----:B------:R-:W-:-:S03]  /*3860*/  ISETP.GT.U32.AND.EX P1, PT, R8, RZ, PT, P1 ;  /* 0x000000ff0800720c */ /* 0x000fc60003f24110 */
[----:B------:R-:W-:Y:S01]  /*3870*/  @P6 STG.E desc[UR8][R4.64+0x1800], R7 ;  /* 0x0018000704006986 */ /* 0x000fe2000c101908 */
[----:B------:R-:W-:Y:S01]  /*3880*/  ISETP.LT.U32.AND P6, PT, R6, UR6, PT ;  /* 0x0000000606007c0c */ /* 0x000fe2000bfc1070 */
[----:B------:R-:W-:Y:S01]  /*3890*/  VIADD R6, R0, 0xe00 ;  /* 0x00000e0000067836 */ /* 0x000fe20000000000 */
[----:B------:R-:W-:Y:S01]  /*38a0*/  @P4 LOP3.LUT R31, R31, 0x80000000, RZ, 0x3c, !PT ;  /* 0x800000001f1f4812 */ /* 0x000fe200078e3cff */
[----:B------:R-:W3:Y:S01]  /*38b0*/  LDS R7, [R53+0x3000] ;  /* 0x0030000035077984 */ /* 0x000ee20000000800 */
[----:B------:R-:W-:-:S03]  /*38c0*/  ISETP.GT.U32.AND.EX P6, PT, R10, RZ, PT, P6 ;  /* 0x000000ff0a00720c */ /* 0x000fc60003fc4160 */
[----:B------:R-:W-:Y:S02]  /*38d0*/  @P2 STG.E desc[UR8][R2.64+0x1c00], R19 ;  /* 0x001c001302002986 */ /* 0x000fe4000c101908 */
[----:B------:R-:W-:Y:S02]  /*38e0*/  @P1 LOP3.LUT R35, R35, 0x80000000, RZ, 0x3c, !PT ;  /* 0x8000000023231812 */ /* 0x000fe400078e3cff */
[----:B------:R-:W3:Y:S04]  /*38f0*/  LDS R17, [R53+0x3400] ;  /* 0x0034000035117984 */ /* 0x000ee80000000800 */
[----:B------:R-:W-:Y:S01]  /*3900*/  @P2 STG.E desc[UR8][R4.64+0x1c00], R23 ;  /* 0x001c001704002986 */ /* 0x000fe2000c101908 */
[----:B------:R-:W-:Y:S01]  /*3910*/  ISETP.LT.U32.AND P2, PT, R6, UR6, PT ;  /* 0x0000000606007c0c */ /* 0x000fe2000bf41070 */
[----:B------:R-:W-:-:S02]  /*3920*/  VIADD R6, R0, 0xf00 ;  /* 0x00000f0000067836 */ /* 0x000fc40000000000 */
[----:B------:R-:W-:Y:S01]  /*3930*/  @P4 STG.E desc[UR8][R2.64+0x2000], R31 ;  /* 0x0020001f02004986 */ /* 0x000fe2000c101908 */
[----:B------:R-:W-:-:S03]  /*3940*/  ISETP.GT.U32.AND.EX P2, PT, R12, RZ, PT, P2 ;  /* 0x000000ff0c00720c */ /* 0x000fc60003f44120 */
[----:B------:R-:W3:Y:S04]  /*3950*/  LDS R19, [R53+0x3800] ;  /* 0x0038000035137984 */ /* 0x000ee80000000800 */
[----:B0-----:R-:W-:Y:S01]  /*3960*/  @P4 STG.E desc[UR8][R4.64+0x2000], R9 ;  /* 0x0020000904004986 */ /* 0x001fe2000c101908 */
[----:B------:R-:W-:Y:S02]  /*3970*/  ISETP.LT.U32.AND P4, PT, R6, UR6, PT ;  /* 0x0000000606007c0c */ /* 0x000fe4000bf81070 */
[----:B------:R-:W-:Y:S01]  /*3980*/  LOP3.LUT R6, R0, 0x1000, RZ, 0xfc, !PT ;  /* 0x0000100000067812 */ /* 0x000fe200078efcff */
[----:B------:R-:W0:Y:S02]  /*3990*/  LDS R9, [R53+0x3c00] ;  /* 0x003c000035097984 */ /* 0x000e240000000800 */
[----:B------:R-:W-:-:S02]  /*39a0*/  @P2 LOP3.LUT R37, R37, 0x80000000, RZ, 0x3c, !PT ;  /* 0x8000000025252812 */ /* 0x000fc400078e3cff */
[----:B------:R-:W0:Y:S04]  /*39b0*/  LDS R21, [R53+0x4000] ;  /* 0x0040000035157984 */ /* 0x000e280000000800 */
[----:B------:R-:W0:Y:S04]  /*39c0*/  LDS R23, [R53+0x4400] ;  /* 0x0044000035177984 */ /* 0x000e280000000800 */
[----:B------:R-:W-:Y:S04]  /*39d0*/  @P3 STG.E desc[UR8][R2.64+0x2400], R25 ;  /* 0x0024001902003986 */ /* 0x000fe8000c101908 */
[----:B--2---:R2:W-:Y:S01]  /*39e0*/  @P3 STG.E desc[UR8][R4.64+0x2400], R13 ;  /* 0x0024000d04003986 */ /* 0x0045e2000c101908 */
[----:B------:R-:W-:Y:S01]  /*39f0*/  ISETP.LT.U32.AND P3, PT, R6, UR6, PT ;  /* 0x0000000606007c0c */ /* 0x000fe2000bf61070 */
[----:B------:R-:W-:-:S02]  /*3a00*/  VIADD R6, R0, 0x1100 ;  /* 0x0000110000067836 */ /* 0x000fc40000000000 */
[----:B------:R-:W-:Y:S01]  /*3a10*/  @P5 STG.E desc[UR8][R2.64+0x2800], R33 ;  /* 0x0028002102005986 */ /* 0x000fe2000c101908 */
[----:B------:R-:W-:Y:S01]  /*3a20*/  VIADD R0, R0, 0x1200 ;  /* 0x0000120000007836 */ /* 0x000fe20000000000 */
[----:B------:R-:W-:Y:S02]  /*3a30*/  ISETP.GT.U32.AND.EX P3, PT, R8, RZ, PT, P3 ;  /* 0x000000ff0800720c */ /* 0x000fe40003f64130 */
[----:B-1----:R1:W-:Y:S01]  /*3a40*/  @P5 STG.E desc[UR8][R4.64+0x2800], R11 ;  /* 0x0028000b04005986 */ /* 0x0023e2000c101908 */
[----:B------:R-:W-:Y:S01]  /*3a50*/  ISETP.LT.U32.AND P5, PT, R6, UR6, PT ;  /* 0x0000000606007c0c */ /* 0x000fe2000bfa1070 */
[----:B------:R-:W-:Y:S01]  /*3a60*/  IMAD.U32 R6, RZ, RZ, UR7 ;  /* 0x00000007ff067e24 */ /* 0x000fe2000f8e00ff */
[----:B--2---:R-:W-:-:S04]  /*3a70*/  @P0 LOP3.LUT R13, R34, 0x80000000, RZ, 0x3c, !PT ;  /* 0x80000000220d0812 */ /* 0x004fc800078e3cff */
[----:B------:R-:W-:Y:S01]  /*3a80*/  ISETP.GT.U32.AND.EX P4, PT, R6, RZ, PT, P4 ;  /* 0x000000ff0600720c */ /* 0x000fe20003f84140 */
[----:B------:R2:W-:Y:S03]  /*3a90*/  @P0 STG.E desc[UR8][R2.64+0x2c00], R13 ;  /* 0x002c000d02000986 */ /* 0x0005e6000c101908 */
[----:B------:R-:W-:Y:S01]  /*3aa0*/  @P3 LOP3.LUT R39, R39, 0x80000000, RZ, 0x3c, !PT ;  /* 0x8000000027273812 */ /* 0x000fe200078e3cff */
[----:B----4-:R4:W-:Y:S01]  /*3ab0*/  @P0 STG.E desc[UR8][R4.64+0x2c00], R15 ;  /* 0x002c000f04000986 */ /* 0x0109e2000c101908 */
[----:B------:R-:W-:Y:S01]  /*3ac0*/  ISETP.LT.U32.AND P0, PT, R0, UR6, PT ;  /* 0x0000000600007c0c */ /* 0x000fe2000bf01070 */
[----:B------:R-:W-:Y:S01]  /*3ad0*/  IMAD.U32 R0, RZ, RZ, UR7 ;  /* 0x00000007ff007e24 */ /* 0x000fe2000f8e00ff */
[----:B-1----:R-:W-:Y:S01]  /*3ae0*/  @P6 LOP3.LUT R11, R36, 0x80000000, RZ, 0x3c, !PT ;  /* 0x80000000240b6812 */ /* 0x002fe200078e3cff */
[----:B------:R1:W-:Y:S01]  /*3af0*/  @P1 STG.E desc[UR8][R2.64+0x3000], R35 ;  /* 0x0030002302001986 */ /* 0x0003e2000c101908 */
[----:B------:R-:W-:-:S02]  /*3b00*/  ISETP.GT.U32.AND.EX P0, PT, R6, RZ, PT, P0 ;  /* 0x000000ff0600720c */ /* 0x000fc40003f04100 */
[----:B------:R-:W-:Y:S01]  /*3b10*/  ISETP.GT.U32.AND.EX P5, PT, R0, RZ, PT, P5 ;  /* 0x000000ff0000720c */ /* 0x000fe20003fa4150 */
[----:B---3--:R1:W-:Y:S01]  /*3b20*/  @P1 STG.E desc[UR8][R4.64+0x3000], R7 ;  /* 0x0030000704001986 */ /* 0x0083e2000c101908 */
[----:B--2---:R-:W-:-:S03]  /*3b30*/  @P4 LOP3.LUT R13, R38, 0x80000000, RZ, 0x3c, !PT ;  /* 0x80000000260d4812 */ /* 0x004fc600078e3cff */
[----:B------:R1:W-:Y:S04]  /*3b40*/  @P6 STG.E desc[UR8][R2.64+0x3400], R11 ;  /* 0x0034000b02006986 */ /* 0x0003e8000c101908 */
[----:B------:R1:W-:Y:S04]  /*3b50*/  @P6 STG.E desc[UR8][R4.64+0x3400], R17 ;  /* 0x0034001104006986 */ /* 0x0003e8000c101908 */
[----:B------:R1:W-:Y:S01]  /*3b60*/  @P2 STG.E desc[UR8][R2.64+0x3800], R37 ;  /* 0x0038002502002986 */ /* 0x0003e2000c101908 */
[----:B----4-:R-:W-:-:S03]  /*3b70*/  @P5 LOP3.LUT R15, R40, 0x80000000, RZ, 0x3c, !PT ;  /* 0x80000000280f5812 */ /* 0x010fc600078e3cff */
[----:B------:R1:W-:Y:S04]  /*3b80*/  @P2 STG.E desc[UR8][R4.64+0x3800], R19 ;  /* 0x0038001304002986 */ /* 0x0003e8000c101908 */
[----:B------:R1:W-:Y:S04]  /*3b90*/  @P4 STG.E desc[UR8][R2.64+0x3c00], R13 ;  /* 0x003c000d02004986 */ /* 0x0003e8000c101908 */
[----:B0-----:R1:W-:Y:S04]  /*3ba0*/  @P4 STG.E desc[UR8][R4.64+0x3c00], R9 ;  /* 0x003c000904004986 */ /* 0x0013e8000c101908 */
[----:B------:R1:W-:Y:S04]  /*3bb0*/  @P3 STG.E desc[UR8][R2.64+0x4000], R39 ;  /* 0x0040002702003986 */ /* 0x0003e8000c101908 */
[----:B------:R1:W-:Y:S04]  /*3bc0*/  @P3 STG.E desc[UR8][R4.64+0x4000], R21 ;  /* 0x0040001504003986 */ /* 0x0003e8000c101908 */
[----:B------:R1:W-:Y:S04]  /*3bd0*/  @P5 STG.E desc[UR8][R2.64+0x4400], R15 ;  /* 0x0044000f02005986 */ /* 0x0003e8000c101908 */
[----:B------:R1:W-:Y:S01]  /*3be0*/  @P5 STG.E desc[UR8][R4.64+0x4400], R23 ;  /* 0x0044001704005986 */ /* 0x0003e2000c101908 */
[----:B------:R-:W-:Y:S05]  /*3bf0*/  @!P0 EXIT ;  /* 0x000000000000894d */ /* 0x000fea0003800000 */
[----:B------:R-:W0:Y:S01]  /*3c00*/  LDS R53, [R53+0x4800] ;  /* 0x0048000035357984 */ /* 0x000e220000000800 */
[----:B------:R-:W-:-:S05]  /*3c10*/  LOP3.LUT R41, R41, 0x80000000, RZ, 0x3c, !PT ;  /* 0x8000000029297812 */ /* 0x000fca00078e3cff */
[----:B------:R-:W-:Y:S04]  /*3c20*/  STG.E desc[UR8][R2.64+0x4800], R41 ;  /* 0x0048002902007986 */ /* 0x000fe8000c101908 */
[----:B0-----:R-:W-:Y:S01]  /*3c30*/  STG.E desc[UR8][R4.64+0x4800], R53 ;  /* 0x0048003504007986 */ /* 0x001fe2000c101908 */
[----:B------:R-:W-:Y:S05]  /*3c40*/  EXIT ;  /* 0x000000000000794d */ /* 0x000fea0003800000 */
.L_x_223:
        /* <DEDUP_REMOVED lines=11> */
.L_x_2534:


//--------------------- .text._ZN3cub18CUB_300001_SM_10006detail4scan16DeviceScanKernelINS2_10policy_hubIiiimN4cuda3std3__44plusIvEEE10Policy1000EN6thrust24THRUST_300001_SM_1000_NS10device_ptrIiEESF_NS0_13ScanTileStateIiLb1EEES9_NS1_10InputValueIiPiEEmiLb0EiEEvT0_T1_T2_iT3_T4_T5_ --------------------------
	.section	.text._ZN3cub18CUB_300001_SM_10006detail4scan16DeviceScanKernelINS2_10policy_hubIiiimN4cuda3std3__44plusIvEEE10Policy1000EN6thrust24THRUST_300001_SM_1000_NS10device_ptrIiEESF_NS0_13ScanTileStateIiLb1EEES9_NS1_10InputValueIiPiEEmiLb0EiEEvT0_T1_T2_iT3_T4_T5_,"ax",@progbits
	.align	128
        .global         _ZN3cub18CUB_300001_SM_10006detail4scan16DeviceScanKernelINS2_10policy_hubIiiimN4cuda3std3__44plusIvEEE10Policy1000EN6thrust24THRUST_300001_SM_1000_NS10device_ptrIiEESF_NS0_13ScanTileStateIiLb1EEES9_NS1_10InputValueIiPiEEmiLb0EiEEvT0_T1_T2_iT3_T4_T5_
        .type           _ZN3cub18CUB_300001_SM_10006detail4scan16DeviceScanKernelINS2_10policy_hubIiiimN4cuda3std3__44plusIvEEE10Policy1000EN6thrust24THRUST_300001_SM_1000_NS10device_ptrIiEESF_NS0_13ScanTileStateIiLb1EEES9_NS1_10InputValueIiPiEEmiLb0EiEEvT0_T1_T2_iT3_T4_T5_,@function
        .size           _ZN3cub18CUB_300001_SM_10006detail4scan16DeviceScanKernelINS2_10policy_hubIiiimN4cuda3std3__44plusIvEEE10Policy1000EN6thrust24THRUST_300001_SM_1000_NS10device_ptrIiEESF_NS0_13ScanTileStateIiLb1EEES9_NS1_10InputValueIiPiEEmiLb0EiEEvT0_T1_T2_iT3_T4_T5_,(.L_x_2535 - _ZN3cub18CUB_300001_SM_10006detail4scan16DeviceScanKernelINS2_10policy_hubIiiimN4cuda3std3__44plusIvEEE10Policy1000EN6thrust24THRUST_300001_SM_1000_NS10device_ptrIiEESF_NS0_13ScanTileStateIiLb1EEES9_NS1_10InputValueIiPiEEmiLb0EiEEvT0_T1_T2_iT3_T4_T5_)
        .other          _ZN3cub18CUB_300001_SM_10006detail4scan16DeviceScanKernelINS2_10policy_hubIiiimN4cuda3std3__44plusIvEEE10Policy1000EN6thrust24THRUST_300001_SM_1000_NS10device_ptrIiEESF_NS0_13ScanTileStateIiLb1EEES9_NS1_10InputValueIiPiEEmiLb0EiEEvT0_T1_T2_iT3_T4_T5_,@"STO_CUDA_ENTRY STV_DEFAULT"
_ZN3cub18CUB_300001_SM_10006detail4scan16DeviceScanKernelINS2_10policy_hubIiiimN4cuda3std3__44plusIvEEE10Policy1000EN6thrust24THRUST_300001_SM_1000_NS10device_ptrIiEESF_NS0_13ScanTileStateIiLb1EEES9_NS1_10InputValueIiPiEEmiLb0EiEEvT0_T1_T2_iT3_T4_T5_:
.text._ZN3cub18CUB_300001_SM_10006detail4scan16DeviceScanKernelINS2_10policy_hubIiiimN4cuda3std3__44plusIvEEE10Policy1000EN6thrust24THRUST_300001_SM_1000_NS10device_ptrIiEESF_NS0_13ScanTileStateIiLb1EEES9_NS1_10InputValueIiPiEEmiLb0EiEEvT0_T1_T2_iT3_T4_T5_:
[----:B------:R-:W-:Y:S01]  /*0000*/  LDC R1, c[0x0][0x37c] ;  /* 0x0000df00ff017b82 */ /* 0x000fe20000000800 */
[----:B------:R-:W0:Y:S01]  /*0010*/  LDCU UR4, c[0x0][0x3a0] ;  /* 0x00007400ff0477ac */ /* 0x000e220008000800 */
[----:B------:R-:W1:Y:S06]  /*0020*/  LDCU.64 UR12, c[0x0][0x358] ;  /* 0x00006b00ff0c77ac */ /* 0x000e6c0008000a00 */
[----:B------:R-:W2:Y:S01]  /*0030*/  S2UR UR6, SR_CTAID.X ;  /* 0x00000000000679c3 */ /* 0x000ea20000002500 */
[----:B------:R-:W3:Y:S01]  /*0040*/  LDCU.64 UR8, c[0x0][0x3b0] ;  /* 0x00007600ff0877ac */ /* 0x000ee20008000a00 */
[----:B0-----:R-:W-:-:S06]  /*0050*/  UPRMT UR4, UR4, 0x7770, URZ ;  /* 0x0000777004047896 */ /* 0x001fcc00080000ff */
[----:B------:R-:W-:-:S05]  /*0060*/  ISETP.NE.AND P0, PT, RZ, UR4, PT ;  /* 0x00000004ff007c0c */ /* 0x000fca000bf05270 */
[----:B------:R-:W2:Y:S08]  /*0070*/  LDCU UR4, c[0x0][0x398] ;  /* 0x00007300ff0477ac */ /* 0x000eb00008000800 */
[----:B------:R-:W1:Y:S02]  /*0080*/  @P0 LDC.64 R2, c[0x0][0x3a8] ;  /* 0x0000ea00ff020b82 */ /* 0x000e640000000a00 */
[----:B-1----:R0:W5:Y:S01]  /*0090*/  @P0 LDG.E R39, desc[UR12][R2.64] ;  /* 0x0000000c02270981 */ /* 0x002162000c1e1900 */
[----:B--2---:R-:W-:-:S04]  /*00a0*/  UIADD3 UR6, UPT, UPT, UR6, UR4, URZ ;  /* 0x0000000406067290 */ /* 0x004fc8000fffe0ff */
[----:B------:R-:W-:-:S04]  /*00b0*/  UIMAD.WIDE UR10, UR6, 0x1ee0, URZ ;  /* 0x00001ee0060a78a5 */ /* 0x000fc8000f8e02ff */
[----:B---3--:R-:W-:-:S04]  /*00c0*/  UIADD3 UR7, UP0, UPT, -UR10, UR8, URZ ;  /* 0x000000080a077290 */ /* 0x008fc8000ff1e1ff */
[----:B------:R-:W-:Y:S02]  /*00d0*/  UIADD3.X UR4, UPT, UPT, ~UR11, UR9, URZ, UP0, !UPT ;  /* 0x000000090b047290 */ /* 0x000fe400087fe5ff */
[----:B------:R-:W-:-:S04]  /*00e0*/  UISETP.GE.U32.AND UP0, UPT, UR7, 0x1ee1, UPT ;  /* 0x00001ee10700788c */ /* 0x000fc8000bf06070 */
[----:B------:R-:W-:Y:S01]  /*00f0*/  UISETP.GE.U32.AND.EX UP0, UPT, UR4, URZ, UPT, UP0 ;  /* 0x000000ff0400728c */ /* 0x000fe2000bf06100 */
[----:B------:R-:W1:Y:S08]  /*0100*/  @!P0 LDC R39, c[0x0][0x3a8] ;  /* 0x0000ea00ff278b82 */ /* 0x000e700000000800 */
[----:B0-----:R-:W-:Y:S05]  /*0110*/  BRA.U !UP0, `(.L_x_224) ;  /* 0x0000001908f47547 */ /* 0x001fea000b800000 */
[----:B------:R-:W0:Y:S01]  /*0120*/  S2R R35, SR_TID.X ;  /* 0x0000000000237919 */ /* 0x000e220000002100 */
[----:B------:R-:W2:Y:S01]  /*0130*/  LDCU.64 UR4, c[0x0][0x380] ;  /* 0x00007000ff0477ac */ /* 0x000ea20008000a00 */
[C---:B0-----:R-:W-:Y:S02]  /*0140*/  LOP3.LUT R0, R35.reuse, 0x1f, RZ, 0xc0, !PT ;  /* 0x0000001f23007812 */ /* 0x041fe400078ec0ff */
[----:B------:R-:W-:-:S05]  /*0150*/  LOP3.LUT R3, R35, 0x3e0, RZ, 0xc0, !PT ;  /* 0x000003e023037812 */ /* 0x000fca00078ec0ff */
[----:B------:R-:W-:-:S05]  /*0160*/  IMAD R0, R3, 0x13, R0 ;  /* 0x0000001303007824 */ /* 0x000fca00078e0200 */
[----:B------:R-:W-:-:S05]  /*0170*/  IADD3 R0, P0, PT, R0, UR10, RZ ;  /* 0x0000000a00007c10 */ /* 0x000fca000ff1e0ff */
[----:B------:R-:W-:Y:S02]  /*0180*/  IMAD.X R3, RZ, RZ, UR11, P0 ;  /* 0x0000000bff037e24 */ /* 0x000fe400080e06ff */
[----:B------:R-:W-:-:S03]  /*0190*/  IMAD.SHL.U32 R31, R0, 0x4, RZ ;  /* 0x00000004001f7824 */ /* 0x000fc600078e00ff */
[----:B------:R-:W-:Y:S02]  /*01a0*/  SHF.L.U64.HI R30, R0, 0x2, R3 ;  /* 0x00000002001e7819 */ /* 0x000fe40000010203 */
[----:B--2---:R-:W-:-:S04]  /*01b0*/  IADD3 R2, P0, PT, R31, UR4, RZ ;  /* 0x000000041f027c10 */ /* 0x004fc8000ff1e0ff */
[----:B------:R-:W-:-:S05]  /*01c0*/  IADD3.X R3, PT, PT, R30, UR5, RZ, P0, !PT ;  /* 0x000000051e037c10 */ /* 0x000fca00087fe4ff */
[----:B------:R-:W2:Y:S04]  /*01d0*/  LDG.E R5, desc[UR12][R2.64] ;  /* 0x0000000c02057981 */ /* 0x000ea8000c1e1900 */
[----:B------:R-:W3:Y:S04]  /*01e0*/  LDG.E R7, desc[UR12][R2.64+0x80] ;  /* 0x0000800c02077981 */ /* 0x000ee8000c1e1900 */
[----:B------:R-:W4:Y:S04]  /*01f0*/  LDG.E R9, desc[UR12][R2.64+0x100] ;  /* 0x0001000c02097981 */ /* 0x000f28000c1e1900 */
        /* <DEDUP_REMOVED lines=15> */
[----:B------:R-:W4:Y:S01]  /*02f0*/  LDG.E R8, desc[UR12][R2.64+0x900] ;  /* 0x0009000c02087981 */ /* 0x000f22000c1e1900 */
[----:B------:R-:W0:Y:S01]  /*0300*/  S2UR UR5, SR_CgaCtaId ;  /* 0x00000000000579c3 */ /* 0x000e220000008800 */
[----:B------:R-:W-:Y:S01]  /*0310*/  SHF.R.U32.HI R36, RZ, 0x5, R35 ;  /* 0x00000005ff247819 */ /* 0x000fe20000011623 */
[----:B------:R-:W-:Y:S01]  /*0320*/  UMOV UR4, 0x400 ;  /* 0x0000040000047882 */ /* 0x000fe20000000000 */
[----:B------:R-:W1:Y:S01]  /*0330*/  S2R R37, SR_LANEID ;  /* 0x0000000000257919 */ /* 0x000e620000000000 */
[----:B------:R-:W-:Y:S01]  /*0340*/  UISETP.NE.AND UP0, UPT, UR6, URZ, UPT ;  /* 0x000000ff0600728c */ /* 0x000fe2000bf05270 */
[----:B------:R-:W-:Y:S01]  /*0350*/  BSSY.RECONVERGENT B0, `(.L_x_225) ;  /* 0x0000148000007945 */ /* 0x000fe20003800200 */
[----:B0-----:R-:W-:Y:S01]  /*0360*/  ULEA UR4, UR5, UR4, 0x18 ;  /* 0x0000000405047291 */ /* 0x001fe2000f8ec0ff */
[----:B-1----:R-:W-:-:S05]  /*0370*/  IMAD R34, R36, 0x260, R37 ;  /* 0x0000026024227824 */ /* 0x002fca00078e0225 */
[----:B------:R-:W-:-:S05]  /*0380*/  LEA R34, R34, UR4, 0x2 ;  /* 0x0000000422227c11 */ /* 0x000fca000f8e10ff */
[----:B------:R-:W-:Y:S01]  /*0390*/  IMAD R33, R37, 0x48, R34 ;  /* 0x0000004825217824 */ /* 0x000fe200078e0222 */
[----:B--2---:R0:W-:Y:S04]  /*03a0*/  STS [R34], R5 ;  /* 0x0000000522007388 */ /* 0x0041e80000000800 */
[----:B---3--:R0:W-:Y:S04]  /*03b0*/  STS [R34+0x80], R7 ;  /* 0x0000800722007388 */ /* 0x0081e80000000800 */
[----:B----4-:R0:W-:Y:S04]  /*03c0*/  STS [R34+0x100], R9 ;  /* 0x0001000922007388 */ /* 0x0101e80000000800 */
[----:B------:R0:W-:Y:S04]  /*03d0*/  STS [R34+0x180], R11 ;  /* 0x0001800b22007388 */ /* 0x0001e80000000800 */
        /* <DEDUP_REMOVED lines=14> */
[----:B------:R0:W-:Y:S01]  /*04c0*/  STS [R34+0x900], R8 ;  /* 0x0009000822007388 */ /* 0x0001e20000000800 */
[----:B------:R-:W-:-:S03]  /*04d0*/  NOP ;  /* 0x0000000000007918 */ /* 0x000fc60000000000 */
[----:B------:R0:W1:Y:S04]  /*04e0*/  LDS R32, [R33] ;  /* 0x0000000021207984 */ /* 0x0000680000000800 */
[----:B------:R0:W2:Y:S04]  /*04f0*/  LDS R29, [R33+0x4] ;  /* 0x00000400211d7984 */ /* 0x0000a80000000800 */
        /* <DEDUP_REMOVED lines=18> */
[----:B-1234-:R-:W-:Y:S05]  /*0620*/  BRA.U UP0, `(.L_x_226) ;  /* 0x0000000500247547 */ /* 0x01efea000b800000 */
[----:B0-----:R-:W-:Y:S02]  /*0630*/  IADD3 R8, PT, PT, R28, R29, R32 ;  /* 0x0000001d1c087210 */ /* 0x001fe40007ffe020 */
[C---:B------:R-:W-:Y:S02]  /*0640*/  ISETP.NE.AND P1, PT, R37.reuse, 0x1f, PT ;  /* 0x0000001f2500780c */ /* 0x040fe40003f25270 */
[----:B------:R-:W-:Y:S02]  /*0650*/  IADD3 R8, PT, PT, R26, R27, R8 ;  /* 0x0000001b1a087210 */ /* 0x000fe40007ffe008 */
[----:B------:R-:W-:Y:S02]  /*0660*/  ISETP.NE.AND P2, PT, R37, RZ, PT ;  /* 0x000000ff2500720c */ /* 0x000fe40003f45270 */
[----:B------:R-:W-:-:S04]  /*0670*/  IADD3 R8, PT, PT, R24, R25, R8 ;  /* 0x0000001918087210 */ /* 0x000fc80007ffe008 */
[----:B------:R-:W-:-:S03]  /*0680*/  IADD3 R8, PT, PT, R22, R23, R8 ;  /* 0x0000001716087210 */ /* 0x000fc60007ffe008 */
[----:B------:R-:W-:Y:S02]  /*0690*/  @!P1 LEA R42, R36, UR4, 0x2 ;  /* 0x00000004242a9c11 */ /* 0x000fe4000f8e10ff */
[----:B------:R-:W-:-:S04]  /*06a0*/  IADD3 R8, PT, PT, R20, R21, R8 ;  /* 0x0000001514087210 */ /* 0x000fc80007ffe008 */
[----:B------:R-:W-:-:S04]  /*06b0*/  IADD3 R8, PT, PT, R6, R7, R8 ;  /* 0x0000000706087210 */ /* 0x000fc80007ffe008 */
[----:B------:R-:W-:-:S04]  /*06c0*/  IADD3 R8, PT, PT, R4, R5, R8 ;  /* 0x0000000504087210 */ /* 0x000fc80007ffe008 */
[----:B------:R-:W-:-:S04]  /*06d0*/  IADD3 R8, PT, PT, R2, R3, R8 ;  /* 0x0000000302087210 */ /* 0x000fc80007ffe008 */
[----:B------:R-:W-:-:S05]  /*06e0*/  IADD3 R38, PT, PT, R9, R0, R8 ;  /* 0x0000000009267210 */ /* 0x000fca0007ffe008 */
        /* <DEDUP_REMOVED lines=14> */
[----:B------:R-:W-:Y:S02]  /*07d0*/  ISETP.NE.AND P1, PT, R36, 0xc, PT ;  /* 0x0000000c2400780c */ /* 0x000fe40003f25270 */
[----:B------:R-:W-:-:S03]  /*07e0*/  SEL R38, R38, RZ, P2 ;  /* 0x000000ff26267207 */ /* 0x000fc60001000000 */
[----:B------:R-:W0:Y:S04]  /*07f0*/  LDS.128 R8, [UR4+0x10] ;  /* 0x00001004ff087984 */ /* 0x000e280008000c00 */
[----:B------:R-:W1:Y:S04]  /*0800*/  LDS.128 R12, [UR4+0x20] ;  /* 0x00002004ff0c7984 */ /* 0x000e680008000c00 */
[----:B------:R-:W2:Y:S01]  /*0810*/  LDS.128 R16, [UR4+0x30] ;  /* 0x00003004ff107984 */ /* 0x000ea20008000c00 */
[----:B0-----:R-:W-:-:S04]  /*0820*/  IMAD.IADD R9, R8, 0x1, R9 ;  /* 0x0000000108097824 */ /* 0x001fc800078e0209 */
[----:B------:R-:W-:Y:S01]  /*0830*/  IMAD.IADD R10, R10, 0x1, R9 ;  /* 0x000000010a0a7824 */ /* 0x000fe200078e0209 */
[----:B------:R-:W-:Y:S02]  /*0840*/  SEL R8, R9, R8, !P0 ;  /* 0x0000000809087207 */ /* 0x000fe40004000000 */
[----:B------:R-:W-:Y:S01]  /*0850*/  ISETP.NE.AND P0, PT, R36, 0x3, PT ;  /* 0x000000032400780c */ /* 0x000fe20003f05270 */
[----:B------:R-:W-:-:S03]  /*0860*/  IMAD.IADD R11, R11, 0x1, R10 ;  /* 0x000000010b0b7824 */ /* 0x000fc600078e020a */
[----:B------:R-:W-:Y:S01]  /*0870*/  SEL R8, R10, R8, !P0 ;  /* 0x000000080a087207 */ /* 0x000fe20004000000 */
[----:B-1----:R-:W-:Y:S01]  /*0880*/  IMAD.IADD R12, R11, 0x1, R12 ;  /* 0x000000010b0c7824 */ /* 0x002fe200078e020c */
[----:B------:R-:W-:-:S03]  /*0890*/  ISETP.NE.AND P0, PT, R36, 0x4, PT ;  /* 0x000000042400780c */ /* 0x000fc60003f05270 */
[----:B------:R-:W-:Y:S01]  /*08a0*/  IMAD.IADD R13, R13, 0x1, R12 ;  /* 0x000000010d0d7824 */ /* 0x000fe200078e020c */
[----:B------:R-:W-:Y:S02]  /*08b0*/  SEL R8, R11, R8, !P0 ;  /* 0x000000080b087207 */ /* 0x000fe40004000000 */
[----:B------:R-:W-:Y:S01]  /*08c0*/  ISETP.NE.AND P0, PT, R36, 0x5, PT ;  /* 0x000000052400780c */ /* 0x000fe20003f05270 */
[----:B------:R-:W-:-:S03]  /*08d0*/  IMAD.IADD R14, R14, 0x1, R13 ;  /* 0x000000010e0e7824 */ /* 0x000fc600078e020d */
[----:B------:R-:W-:Y:S01]  /*08e0*/  SEL R8, R12, R8, !P0 ;  /* 0x000000080c087207 */ /* 0x000fe20004000000 */
[----:B------:R-:W-:Y:S01]  /*08f0*/  IMAD.IADD R15, R15, 0x1, R14 ;  /* 0x000000010f0f7824 */ /* 0x000fe200078e020e */
[----:B------:R-:W-:-:S03]  /*0900*/  ISETP.NE.AND P0, PT, R36, 0x6, PT ;  /* 0x000000062400780c */ /* 0x000fc60003f05270 */
[----:B--2---:R-:W-:Y:S01]  /*0910*/  IMAD.IADD R16, R15, 0x1, R16 ;  /* 0x000000010f107824 */ /* 0x004fe200078e0210 */
[----:B------:R-:W-:Y:S02]  /*0920*/  SEL R9, R13, R8, !P0 ;  /* 0x000000080d097207 */ /* 0x000fe40004000000 */
[----:B------:R-:W-:Y:S01]  /*0930*/  ISETP.NE.AND P0, PT, R36, 0x7, PT ;  /* 0x000000072400780c */ /* 0x000fe20003f05270 */
[----:B------:R-:W0:Y:S01]  /*0940*/  LDS R8, [UR4+0x40] ;  /* 0x00004004ff087984 */ /* 0x000e220008000800 */
[----:B------:R-:W-:Y:S02]  /*0950*/  IMAD.IADD R17, R17, 0x1, R16 ;  /* 0x0000000111117824 */ /* 0x000fe400078e0210 */
[----:B------:R-:W-:Y:S02]  /*0960*/  SEL R9, R14, R9, !P0 ;  /* 0x000000090e097207 */ /* 0x000fe40004000000 */
[----:B------:R-:W-:Y:S01]  /*0970*/  ISETP.NE.AND P0, PT, R36, 0x8, PT ;  /* 0x000000082400780c */ /* 0x000fe20003f05270 */
[----:B------:R-:W-:-:S03]  /*0980*/  IMAD.IADD R18, R18, 0x1, R17 ;  /* 0x0000000112127824 */ /* 0x000fc600078e0211 */
[----:B------:R-:W-:Y:S02]  /*0990*/  SEL R9, R15, R9, !P0 ;  /* 0x000000090f097207 */ /* 0x000fe40004000000 */
[----:B------:R-:W-:-:S04]  /*09a0*/  ISETP.NE.AND P0, PT, R36, 0x9, PT ;  /* 0x000000092400780c */ /* 0x000fc80003f05270 */
[----:B------:R-:W-:Y:S02]  /*09b0*/  SEL R9, R16, R9, !P0 ;  /* 0x0000000910097207 */ /* 0x000fe40004000000 */
[----:B------:R-:W-:-:S04]  /*09c0*/  ISETP.NE.AND P0, PT, R36, 0xa, PT ;  /* 0x0000000a2400780c */ /* 0x000fc80003f05270 */
[----:B------:R-:W-:Y:S02]  /*09d0*/  SEL R9, R17, R9, !P0 ;  /* 0x0000000911097207 */ /* 0x000fe40004000000 */
[----:B------:R-:W-:-:S04]  /*09e0*/  ISETP.NE.AND P0, PT, R36, 0xb, PT ;  /* 0x0000000b2400780c */ /* 0x000fc80003f05270 */
[----:B------:R-:W-:Y:S01]  /*09f0*/  SEL R9, R18, R9, !P0 ;  /* 0x0000000912097207 */ /* 0x000fe20004000000 */
[----:B------:R-:W-:Y:S01]  /*0a00*/  IMAD.IADD R18, R19, 0x1, R18 ;  /* 0x0000000113127824 */ /* 0x000fe200078e0212 */
[----:B------:R-:W-:-:S04]  /*0a10*/  ISETP.GE.U32.AND P0, PT, R35, 0x20, PT ;  /* 0x000000202300780c */ /* 0x000fc80003f06070 */
[C---:B------:R-:W-:Y:S02]  /*0a20*/  SEL R9, R18.reuse, R9, !P1 ;  /* 0x0000000912097207 */ /* 0x040fe40004800000 */
[----:B------:R-:W-:Y:S02]  /*0a30*/  ISETP.NE.AND P1, PT, R35, RZ, PT ;  /* 0x000000ff2300720c */ /* 0x000fe40003f25270 */
[----:B------:R-:W-:Y:S02]  /*0a40*/  SEL R10, R9, RZ, P0 ;  /* 0x000000ff090a7207 */ /* 0x000fe40000000000 */
[--C-:B0----5:R-:W-:Y:S02]  /*0a50*/  IADD3 R9, PT, PT, R18, R8, R39.reuse ;  /* 0x0000000812097210 */ /* 0x121fe40007ffe027 */
[----:B------:R-:W-:-:S07]  /*0a60*/  IADD3 R38, PT, PT, R10, R38, R39 ;  /* 0x000000260a267210 */ /* 0x000fce0007ffe027 */
[----:B------:R-:W-:Y:S05]  /*0a70*/  @P1 BRA `(.L_x_227) ;  /* 0x0000000c00541947 */ /* 0x000fea0003800000 */
[----:B------:R-:W0:Y:S01]  /*0a80*/  LDC.64 R10, c[0x0][0x390] ;  /* 0x0000e400ff0a7b82 */ /* 0x000e220000000a00 */
[----:B------:R-:W-:-:S05]  /*0a90*/  IMAD.MOV.U32 R8, RZ, RZ, 0x65 ;  /* 0x00000065ff087424 */ /* 0x000fca00078e00ff */
[----:B0-----:R0:W-:Y:S01]  /*0aa0*/  ST.E.64.STRONG.GPU desc[UR12][R10.64+0x100], R8 ;  /* 0x000100080a007985 */ /* 0x0011e2000c10fb0c */
[----:B------:R-:W-:Y:S05]  /*0ab0*/  BRA `(.L_x_227) ;  /* 0x0000000c00447947 */ /* 0x000fea0003800000 */
.L_x_226:
        /* <DEDUP_REMOVED lines=20> */
[----:B-----5:R-:W0:Y:S02]  /*0c00*/  SHFL.UP P0, R39, R40, 0x10, RZ ;  /* 0x0600000028277989 */ /* 0x020e2400000000ff */
[----:B0-----:R-:W-:Y:S01]  /*0c10*/  @P0 IMAD.IADD R39, R40, 0x1, R39 ;  /* 0x0000000128270824 */ /* 0x001fe200078e0227 */
[----:B------:R-:W-:-:S04]  /*0c20*/  ISETP.NE.AND P0, PT, R36, 0x2, PT ;  /* 0x000000022400780c */ /* 0x000fc80003f05270 */
[----:B------:R-:W-:Y:S01]  /*0c30*/  @!P1 STS [R42+0x10], R39 ;  /* 0x000010272a009388 */ /* 0x000fe20000000800 */
[----:B------:R-:W-:Y:S01]  /*0c40*/  BAR.SYNC.DEFER_BLOCKING 0x0 ;  /* 0x0000000000007b1d */ /* 0x000fe20000010000 */
[----:B------:R-:W-:-:S05]  /*0c50*/  ISETP.NE.AND P1, PT, R36, 0xc, PT ;  /* 0x0000000c2400780c */ /* 0x000fca0003f25270 */
[----:B------:R-:W0:Y:S04]  /*0c60*/  LDS.128 R8, [UR4+0x10] ;  /* 0x00001004ff087984 */ /* 0x000e280008000c00 */
[----:B------:R-:W1:Y:S04]  /*0c70*/  LDS.128 R12, [UR4+0x20] ;  /* 0x00002004ff0c7984 */ /* 0x000e680008000c00 */
[----:B------:R-:W2:Y:S01]  /*0c80*/  LDS.128 R16, [UR4+0x30] ;  /* 0x00003004ff107984 */ /* 0x000ea20008000c00 */
[----:B0-----:R-:W-:-:S04]  /*0c90*/  IMAD.IADD R9, R8, 0x1, R9 ;  /* 0x0000000108097824 */ /* 0x001fc800078e0209 */
[----:B------:R-:W-:Y:S01]  /*0ca0*/  IMAD.IADD R10, R10, 0x1, R9 ;  /* 0x000000010a0a7824 */ /* 0x000fe200078e0209 */
[----:B------:R-:W-:Y:S02]  /*0cb0*/  SEL R8, R9, R8, !P0 ;  /* 0x0000000809087207 */ /* 0x000fe40004000000 */
[----:B------:R-:W-:Y:S01]  /*0cc0*/  ISETP.NE.AND P0, PT, R36, 0x3, PT ;  /* 0x000000032400780c */ /* 0x000fe20003f05270 */
[----:B------:R-:W-:Y:S01]  /*0cd0*/  IMAD.IADD R11, R11, 0x1, R10 ;  /* 0x000000010b0b7824 */ /* 0x000fe200078e020a */
[----:B------:R-:W0:Y:S02]  /*0ce0*/  LDS R9, [UR4+0x40] ;  /* 0x00004004ff097984 */ /* 0x000e240008000800 */
        /* <DEDUP_REMOVED lines=13> */
[----:B------:R-:W-:-:S03]  /*0dc0*/  IMAD.IADD R17, R17, 0x1, R16 ;  /* 0x0000000111117824 */ /* 0x000fc600078e0210 */
[----:B------:R-:W-:Y:S01]  /*0dd0*/  SEL R8, R14, R8, !P0 ;  /* 0x000000080e087207 */ /* 0x000fe20004000000 */
[----:B------:R-:W-:Y:S01]  /*0de0*/  IMAD.IADD R18, R18, 0x1, R17 ;  /* 0x0000000112127824 */ /* 0x000fe200078e0211 */
[----:B------:R-:W-:-:S03]  /*0df0*/  ISETP.NE.AND P0, PT, R36, 0x8, PT ;  /* 0x000000082400780c */ /* 0x000fc60003f05270 */
[----:B------:R-:W-:Y:S01]  /*0e00*/  IMAD.IADD R19, R19, 0x1, R18 ;  /* 0x0000000113137824 */ /* 0x000fe200078e0212 */
[----:B------:R-:W-:Y:S02]  /*0e10*/  SEL R8, R15, R8, !P0 ;  /* 0x000000080f087207 */ /* 0x000fe40004000000 */
[----:B------:R-:W-:-:S04]  /*0e20*/  ISETP.NE.AND P0, PT, R36, 0x9, PT ;  /* 0x000000092400780c */ /* 0x000fc80003f05270 */
[----:B------:R-:W-:Y:S02]  /*0e30*/  SEL R8, R16, R8, !P0 ;  /* 0x0000000810087207 */ /* 0x000fe40004000000 */
[----:B------:R-:W-:Y:S01]  /*0e40*/  ISETP.NE.AND P0, PT, R36, 0xa, PT ;  /* 0x0000000a2400780c */ /* 0x000fe20003f05270 */
[----:B0-----:R-:W-:-:S03]  /*0e50*/  IMAD.IADD R9, R19, 0x1, R9 ;  /* 0x0000000113097824 */ /* 0x001fc600078e0209 */
[----:B------:R-:W-:Y:S01]  /*0e60*/  SEL R8, R17, R8, !P0 ;  /* 0x0000000811087207 */ /* 0x000fe20004000000 */
[----:B------:R-:W-:Y:S01]  /*0e70*/  IMAD.IADD R17, R39, 0x1, -R38 ;  /* 0x0000000127117824 */ /* 0x000fe200078e0a26 */
[----:B------:R-:W-:-:S04]  /*0e80*/  ISETP.NE.AND P0, PT, R36, 0xb, PT ;  /* 0x0000000b2400780c */ /* 0x000fc80003f05270 */
[----:B------:R-:W-:Y:S02]  /*0e90*/  SEL R8, R18, R8, !P0 ;  /* 0x0000000812087207 */ /* 0x000fe40004000000 */
[----:B------:R-:W-:Y:S02]  /*0ea0*/  ISETP.GT.U32.AND P0, PT, R35, 0x1f, PT ;  /* 0x0000001f2300780c */ /* 0x000fe40003f04070 */
[----:B------:R-:W-:Y:S02]  /*0eb0*/  SEL R11, R17, RZ, P2 ;  /* 0x000000ff110b7207 */ /* 0x000fe40001000000 */
[----:B------:R-:W-:Y:S02]  /*0ec0*/  SEL R8, R19, R8, !P1 ;  /* 0x0000000813087207 */ /* 0x000fe40004800000 */
[----:B------:R-:W-:-:S03]  /*0ed0*/  ISETP.GE.U32.AND P1, PT, R35, 0x20, PT ;  /* 0x000000202300780c */ /* 0x000fc60003f26070 */
[----:B------:R-:W-:-:S05]  /*0ee0*/  IMAD.IADD R38, R8, 0x1, R11 ;  /* 0x0000000108267824 */ /* 0x000fca00078e020b */
[----:B------:R-:W-:Y:S01]  /*0ef0*/  SEL R17, R17, R38, !P1 ;  /* 0x0000002611117207 */ /* 0x000fe20004800000 */
[----:B------:R-:W-:Y:S06]  /*0f00*/  @P0 BRA `(.L_x_228) ;  /* 0x00000008000c0947 */ /* 0x000fec0003800000 */
[----:B------:R-:W0:Y:S01]  /*0f10*/  LDC.64 R14, c[0x0][0x390] ;  /* 0x0000e400ff0e7b82 */ /* 0x000e220000000a00 */
[----:B------:R-:W-:Y:S01]  /*0f20*/  ISETP.NE.AND P1, PT, R35, RZ, PT ;  /* 0x000000ff2300720c */ /* 0x000fe20003f25270 */
[----:B------:R-:W-:Y:S01]  /*0f30*/  IMAD.U32 R45, RZ, RZ, UR6 ;  /* 0x00000006ff2d7e24 */ /* 0x000fe2000f8e00ff */
[----:B------:R-:W-:-:S05]  /*0f40*/  LOP3.LUT R18, RZ, R35, RZ, 0x33, !PT ;  /* 0x00000023ff127212 */ /* 0x000fca00078e33ff */
[----:B------:R-:W-:-:S06]  /*0f50*/  VIADD R18, R18, UR6 ;  /* 0x0000000612127c36 */ /* 0x000fcc0008000000 */
[----:B------:R-:W-:Y:S01]  /*0f60*/  @!P1 IMAD.MOV.U32 R8, RZ, RZ, 0x64 ;  /* 0x00000064ff089424 */ /* 0x000fe200078e00ff */
[----:B------:R1:W-:Y:S01]  /*0f70*/  @!P1 STS [UR4+0xc], R9 ;  /* 0x00000c09ff009988 */ /* 0x0003e20008000804 */
[----:B0-----:R-:W-:-:S04]  /*0f80*/  IMAD.WIDE R44, R45, 0x8, R14 ;  /* 0x000000082d2c7825 */ /* 0x001fc800078e020e */
[----:B------:R-:W-:Y:S01]  /*0f90*/  IMAD.WIDE R14, R18, 0x8, R14 ;  /* 0x00000008120e7825 */ /* 0x000fe200078e020e */
[----:B------:R1:W-:Y:S01]  /*0fa0*/  @!P1 ST.E.64.STRONG.GPU desc[UR12][R44.64+0x100], R8 ;  /* 0x000100082c009985 */ /* 0x0003e2000c10fb0c */
[----:B------:R-:W-:Y:S05]  /*0fb0*/  NANOSLEEP 0x226 ;  /* 0x000002260000795d */ /* 0x000fea0003800000 */
[----:B------:R-:W2:Y:S01]  /*0fc0*/  LD.E.64.STRONG.GPU R12, desc[UR12][R14.64+0x100] ;  /* 0x0001000c0e0c7980 */ /* 0x000ea2000c10fb00 */
[----:B------:R-:W-:Y:S01]  /*0fd0*/  UMOV UR5, 0xffffffff ;  /* 0xffffffff00057882 */ /* 0x000fe20000000000 */
[----:B--2---:R-:W-:Y:S02]  /*0fe0*/  ISETP.NE.AND P0, PT, R12, 0x63, PT ;  /* 0x000000630c00780c */ /* 0x004fe40003f05270 */
[----:B-1----:R-:W-:Y:S11]  /*0ff0*/  BRA.DIV UR5, `(.L_x_229) ;  /* 0x0000002e05bc7947 */ /* 0x002ff6000b800000 */
[----:B------:R-:W-:-:S13]  /*1000*/  VOTE.ANY P0, !P0 ;  /* 0x0000000000ff7806 */ /* 0x000fda0004000100 */
.L_x_258:
[----:B------:R-:W-:Y:S05]  /*1010*/  @!P0 BRA `(.L_x_230) ;  /* 0x0000000000248947 */ /* 0x000fea0003800000 */
[----:B------:R-:W-:-:S07]  /*1020*/  IMAD.MOV.U32 R8, RZ, RZ, 0x1de ;  /* 0x000001deff087424 */ /* 0x000fce00078e00ff */
.L_x_232:
[----:B------:R-:W-:Y:S05]  /*1030*/  NANOSLEEP R8 ;  /* 0x000000080000735d */ /* 0x000fea0003800000 */
[----:B------:R-:W2:Y:S01]  /*1040*/  LD.E.64.STRONG.GPU R12, desc[UR12][R14.64+0x100] ;  /* 0x0001000c0e0c7980 */ /* 0x000ea2000c10fb00 */
[----:B------:R-:W-:Y:S01]  /*1050*/  UMOV UR5, 0xffffffff ;  /* 0xffffffff00057882 */ /* 0x000fe20000000000 */
[----:B------:R-:W-:Y:S02]  /*1060*/  SHF.R.U32.HI R8, RZ, 0x1, R8 ;  /* 0x00000001ff087819 */ /* 0x000fe40000011608 */
[----:B--2---:R-:W-:Y:S01]  /*1070*/  ISETP.NE.AND P0, PT, R12, 0x63, PT ;  /* 0x000000630c00780c */ /* 0x004fe20003f05270 */
[----:B------:R-:W-:-:S12]  /*1080*/  BRA.DIV UR5, `(.L_x_231) ;  /* 0x0000002e05b87947 */ /* 0x000fd8000b800000 */
[----:B------:R-:W-:-:S13]  /*1090*/  VOTE.ANY P0, !P0 ;  /* 0x0000000000ff7806 */ /* 0x000fda0004000100 */
.L_x_261:
[----:B------:R-:W-:Y:S05]  /*10a0*/  @P0 BRA `(.L_x_232) ;  /* 0xfffffffc00e00947 */ /* 0x000fea000383ffff */
.L_x_230:
[----:B------:R-:W-:Y:S01]  /*10b0*/  UMOV UR5, 0xffffffff ;  /* 0xffffffff00057882 */ /* 0x000fe20000000000 */
[----:B------:R-:W-:Y:S02]  /*10c0*/  ISETP.NE.AND P0, PT, R12, 0x65, PT ;  /* 0x000000650c00780c */ /* 0x000fe40003f05270 */
[----:B------:R-:W-:Y:S11]  /*10d0*/  BRA.DIV UR5, `(.L_x_233) ;  /* 0x0000002e05c47947 */ /* 0x000ff6000b800000 */
[----:B------:R-:W0:Y:S01]  /*10e0*/  S2R R8, SR_GEMASK ;  /* 0x0000000000087919 */ /* 0x000e220000003c00 */
[----:B------:R-:W-:Y:S01]  /*10f0*/  VOTE.ANY R10, PT, !P0 ;  /* 0x00000000000a7806 */ /* 0x000fe200040e0100 */
[C---:B------:R-:W-:Y:S02]  /*1100*/  VIADD R38, R37.reuse, 0x2 ;  /* 0x0000000225267836 */ /* 0x040fe40000000000 */
[----:B------:R-:W-:Y:S01]  /*1110*/  VIADD R39, R37, 0x10 ;  /* 0x0000001025277836 */ /* 0x000fe20000000000 */
[----:B0-----:R-:W-:-:S05]  /*1120*/  LOP3.LUT R10, R10, 0x80000000, R8, 0xec, !PT ;  /* 0x800000000a0a7812 */ /* 0x001fca00078eec08 */
[----:B------:R-:W-:-:S05]  /*1130*/  VIADD R11, R10, 0xffffffff ;  /* 0xffffffff0a0b7836 */ /* 0x000fca0000000000 */
[----:B------:R-:W-:-:S04]  /*1140*/  LOP3.LUT R11, R10, R11, RZ, 0xc, !PT ;  /* 0x0000000b0a0b7212 */ /* 0x000fc800078e0cff */
[----:B------:R-:W0:Y:S02]  /*1150*/  POPC R15, R11 ;  /* 0x0000000b000f7309 */ /* 0x000e240000000000 */
[----:B0-----:R-:W0:Y:S01]  /*1160*/  SHFL.DOWN PT, R16, R13, 0x1, R15 ;  /* 0x082000000d107989 */ /* 0x001e2200000e000f */
[-C--:B------:R-:W-:Y:S02]  /*1170*/  ISETP.GE.AND P0, PT, R37, R15.reuse, PT ;  /* 0x0000000f2500720c */ /* 0x080fe40003f06270 */
[-C--:B------:R-:W-:Y:S02]  /*1180*/  ISETP.GT.AND P2, PT, R39, R15.reuse, PT ;  /* 0x0000000f2700720c */ /* 0x080fe40003f44270 */
[----:B0-----:R-:W-:Y:S02]  /*1190*/  SEL R16, R16, RZ, !P0 ;  /* 0x000000ff10107207 */ /* 0x001fe40004000000 */
[----:B------:R-:W-:-:S03]  /*11a0*/  ISETP.GT.AND P0, PT, R38, R15, PT ;  /* 0x0000000f2600720c */ /* 0x000fc60003f04270 */
[----:B------:R-:W-:-:S05]  /*11b0*/  IMAD.IADD R36, R16, 0x1, R13 ;  /* 0x0000000110247824 */ /* 0x000fca00078e020d */
[----:B------:R-:W0:Y:S02]  /*11c0*/  SHFL.DOWN PT, R16, R36, 0x2, R15 ;  /* 0x0840000024107989 */ /* 0x000e2400000e000f */
[----:B0-----:R-:W-:-:S05]  /*11d0*/  SEL R19, R16, RZ, !P0 ;  /* 0x000000ff10137207 */ /* 0x001fca0004000000 */
[----:B------:R-:W-:Y:S02]  /*11e0*/  IMAD.IADD R40, R36, 0x1, R19 ;  /* 0x0000000124287824 */ /* 0x000fe400078e0213 */
[C---:B------:R-:W-:Y:S02]  /*11f0*/  VIADD R19, R37.reuse, 0x4 ;  /* 0x0000000425137836 */ /* 0x040fe40000000000 */
[----:B------:R-:W-:Y:S01]  /*1200*/  VIADD R36, R37, 0x8 ;  /* 0x0000000825247836 */ /* 0x000fe20000000000 */
[----:B------:R-:W0:Y:S02]  /*1210*/  SHFL.DOWN PT, R16, R40, 0x4, R15 ;  /* 0x0880000028107989 */ /* 0x000e2400000e000f */
[----:B------:R-:W-:-:S04]  /*1220*/  ISETP.GT.AND P0, PT, R19, R15, PT ;  /* 0x0000000f1300720c */ /* 0x000fc80003f04270 */
[----:B0-----:R-:W-:Y:S02]  /*1230*/  SEL R11, R16, RZ, !P0 ;  /* 0x000000ff100b7207 */ /* 0x001fe40004000000 */
[----:B------:R-:W-:-:S03]  /*1240*/  ISETP.GT.AND P0, PT, R36, R15, PT ;  /* 0x0000000f2400720c */ /* 0x000fc60003f04270 */
[----:B------:R-:W-:Y:S02]  /*1250*/  IMAD.IADD R42, R40, 0x1, R11 ;  /* 0x00000001282a7824 */ /* 0x000fe400078e020b */
[----:B------:R-:W0:Y:S03]  /*1260*/  LDC.64 R10, c[0x0][0x390] ;  /* 0x0000e400ff0a7b82 */ /* 0x000e260000000a00 */
[----:B------:R-:W1:Y:S02]  /*1270*/  SHFL.DOWN PT, R16, R42, 0x8, R15 ;  /* 0x090000002a107989 */ /* 0x000e6400000e000f */
[----:B-1----:R-:W-:Y:S02]  /*1280*/  SEL R41, R16, RZ, !P0 ;  /* 0x000000ff10297207 */ /* 0x002fe40004000000 */
[----:B------:R-:W-:-:S03]  /*1290*/  ISETP.NE.AND P0, PT, R12, 0x65, PT ;  /* 0x000000650c00780c */ /* 0x000fc60003f05270 */
[----:B------:R-:W-:Y:S01]  /*12a0*/  IMAD.IADD R41, R42, 0x1, R41 ;  /* 0x000000012a297824 */ /* 0x000fe200078e0229 */
[----:B0-----:R-:W-:-:S04]  /*12b0*/  IADD3 R42, P3, PT, R10, 0x100, RZ ;  /* 0x000001000a2a7810 */ /* 0x001fc80007f7e0ff */
[----:B------:R-:W0:Y:S01]  /*12c0*/  SHFL.DOWN PT, R16, R41, 0x10, R15 ;  /* 0x0a00000029107989 */ /* 0x000e2200000e000f */
[----:B------:R-:W-:-:S04]  /*12d0*/  IMAD.X R43, RZ, RZ, R11, P3 ;  /* 0x000000ffff2b7224 */ /* 0x000fc800018e060b */
[----:B------:R-:W-:Y:S02]  /*12e0*/  VOTE.ALL P0, P0 ;  /* 0x0000000000ff7806 */ /* 0x000fe40000000000 */
[----:B0-----:R-:W-:-:S05]  /*12f0*/  SEL R16, R16, RZ, !P2 ;  /* 0x000000ff10107207 */ /* 0x001fca0005000000 */
[----:B------:R-:W-:-:S07]  /*1300*/  IMAD.IADD R40, R41, 0x1, R16 ;  /* 0x0000000129287824 */ /* 0x000fce00078e0210 */
.L_x_270:
[----:B------:R-:W-:Y:S05]  /*1310*/  @!P0 BRA `(.L_x_234) ;  /* 0x0000000000cc8947 */ /* 0x000fea0003800000 */
[----:B------:R-:W-:-:S07]  /*1320*/  IMAD.MOV.U32 R11, RZ, RZ, 0x1de ;  /* 0x000001deff0b7424 */ /* 0x000fce00078e00ff */
.L_x_240:
[----:B------:R-:W-:-:S05]  /*1330*/  IMAD.WIDE R14, R18, 0x8, R42 ;  /* 0x00000008120e7825 */ /* 0x000fca00078e022a */
[----:B------:R-:W2:Y:S01]  /*1340*/  LD.E.64.STRONG.GPU R12, desc[UR12][R14.64+-0x100] ;  /* 0xffff000c0e0c7980 */ /* 0x000ea2000c10fb00 */
[----:B------:R-:W-:Y:S05]  /*1350*/  YIELD ;  /* 0x0000000000007946 */ /* 0x000fea0003800000 */
[----:B------:R-:W-:Y:S01]  /*1360*/  UMOV UR5, 0xffffffff ;  /* 0xffffffff00057882 */ /* 0x000fe20000000000 */
[----:B------:R-:W-:Y:S02]  /*1370*/  SHF.R.U32.HI R11, RZ, 0x1, R11 ;  /* 0x00000001ff0b7819 */ /* 0x000fe4000001160b */
[----:B--2---:R-:W-:Y:S01]  /*1380*/  ISETP.NE.AND P0, PT, R12, 0x63, PT ;  /* 0x000000630c00780c */ /* 0x004fe20003f05270 */
[----:B------:R-:W-:-:S12]  /*1390*/  BRA.DIV UR5, `(.L_x_235) ;  /* 0x0000003205147947 */ /* 0x000fd8000b800000 */
[----:B------:R-:W-:-:S13]  /*13a0*/  VOTE.ANY P0, !P0 ;  /* 0x0000000000ff7806 */ /* 0x000fda0004000100 */
.L_x_273:
[----:B------:R-:W-:Y:S05]  /*13b0*/  @!P0 BRA `(.L_x_236) ;  /* 0x0000000000248947 */ /* 0x000fea0003800000 */
[----:B------:R-:W-:-:S07]  /*13c0*/  IMAD.MOV.U32 R16, RZ, RZ, R11 ;  /* 0x000000ffff107224 */ /* 0x000fce00078e000b */
.L_x_238:
[----:B------:R-:W-:Y:S05]  /*13d0*/  NANOSLEEP R16 ;  /* 0x000000100000735d */ /* 0x000fea0003800000 */
[----:B------:R-:W2:Y:S01]  /*13e0*/  LD.E.64.STRONG.GPU R12, desc[UR12][R14.64+-0x100] ;  /* 0xffff000c0e0c7980 */ /* 0x000ea2000c10fb00 */
[----:B------:R-:W-:Y:S01]  /*13f0*/  UMOV UR5, 0xffffffff ;  /* 0xffffffff00057882 */ /* 0x000fe20000000000 */
[----:B------:R-:W-:Y:S02]  /*1400*/  SHF.R.U32.HI R16, RZ, 0x1, R16 ;  /* 0x00000001ff107819 */ /* 0x000fe40000011610 */
[----:B--2---:R-:W-:Y:S01]  /*1410*/  ISETP.NE.AND P0, PT, R12, 0x63, PT ;  /* 0x000000630c00780c */ /* 0x004fe20003f05270 */
[----:B------:R-:W-:-:S12]  /*1420*/  BRA.DIV UR5, `(.L_x_237) ;  /* 0x0000003205107947 */ /* 0x000fd8000b800000 */
[----:B------:R-:W-:-:S13]  /*1430*/  VOTE.ANY P0, !P0 ;  /* 0x0000000000ff7806 */ /* 0x000fda0004000100 */
.L_x_276:
[----:B------:R-:W-:Y:S05]  /*1440*/  @P0 BRA `(.L_x_238) ;  /* 0xfffffffc00e00947 */ /* 0x000fea000383ffff */
.L_x_236:
[----:B------:R-:W-:Y:S01]  /*1450*/  UMOV UR5, 0xffffffff ;  /* 0xffffffff00057882 */ /* 0x000fe20000000000 */
[----:B------:R-:W-:Y:S02]  /*1460*/  ISETP.NE.AND P0, PT, R12, 0x65, PT ;  /* 0x000000650c00780c */ /* 0x000fe40003f05270 */
[----:B------:R-:W-:Y:S11]  /*1470*/  BRA.DIV UR5, `(.L_x_239) ;  /* 0x00000032051c7947 */ /* 0x000ff6000b800000 */
[----:B------:R-:W-:Y:S01]  /*1480*/  VOTE.ANY R10, PT, !P0 ;  /* 0x00000000000a7806 */ /* 0x000fe200040e0100 */
[----:B------:R-:W-:-:S03]  /*1490*/  VIADD R18, R18, 0xffffffe0 ;  /* 0xffffffe012127836 */ /* 0x000fc60000000000 */
[----:B------:R-:W-:-:S05]  /*14a0*/  LOP3.LUT R10, R10, 0x80000000, R8, 0xec, !PT ;  /* 0x800000000a0a7812 */ /* 0x000fca00078eec08 */
[----:B------:R-:W-:-:S05]  /*14b0*/  VIADD R15, R10, 0xffffffff ;  /* 0xffffffff0a0f7836 */ /* 0x000fca0000000000 */
[----:B------:R-:W-:-:S06]  /*14c0*/  LOP3.LUT R15, R10, R15, RZ, 0xc, !PT ;  /* 0x0000000f0a0f7212 */ /* 0x000fcc00078e0cff */
        /* <DEDUP_REMOVED lines=17> */
[----:B------:R-:W-:-:S03]  /*15e0*/  ISETP.NE.AND P0, PT, R12, 0x65, PT ;  /* 0x000000650c00780c */ /* 0x000fc60003f05270 */
[----:B------:R-:W-:-:S05]  /*15f0*/  IMAD.IADD R41, R13, 0x1, R16 ;  /* 0x000000010d297824 */ /* 0x000fca00078e0210 */
[----:B------:R-:W0:Y:S05]  /*1600*/  SHFL.DOWN PT, R16, R41, 0x10, R15 ;  /* 0x0a00000029107989 */ /* 0x000e2a00000e000f */
[----:B------:R-:W-:Y:S02]  /*1610*/  VOTE.ALL P0, P0 ;  /* 0x0000000000ff7806 */ /* 0x000fe40000000000 */
[----:B0-----:R-:W-:-:S04]  /*1620*/  SEL R16, R16, RZ, !P2 ;  /* 0x000000ff10107207 */ /* 0x001fc80005000000 */
[----:B------:R-:W-:-:S07]  /*1630*/  IADD3 R40, PT, PT, R41, R16, R40 ;  /* 0x0000001029287210 */ /* 0x000fce0007ffe028 */
.L_x_285:
[----:B------:R-:W-:Y:S05]  /*1640*/  @P0 BRA `(.L_x_240) ;  /* 0xfffffffc00380947 */ /* 0x000fea000383ffff */
.L_x_234:
[----:B------:R-:W-:Y:S01]  /*1650*/  ISETP.NE.AND P0, PT, R37, RZ, PT ;  /* 0x000000ff2500720c */ /* 0x000fe20003f05270 */
[----:B------:R-:W0:Y:S01]  /*1660*/  @!P1 S2R R11, SR_CgaCtaId ;  /* 0x00000000000b9919 */ /* 0x000e220000008800 */
[----:B------:R-:W-:Y:S01]  /*1670*/  @!P1 MOV R10, 0x400 ;  /* 0x00000400000a9802 */ /* 0x000fe20000000f00 */
[----:B------:R-:W-:Y:S02]  /*1680*/  @!P1 IMAD.IADD R9, R9, 0x1, R40 ;  /* 0x0000000109099824 */ /* 0x000fe400078e0228 */
[----:B------:R-:W-:Y:S02]  /*1690*/  @!P1 IMAD.MOV.U32 R8, RZ, RZ, 0x65 ;  /* 0x00000065ff089424 */ /* 0x000fe400078e00ff */
[----:B------:R-:W-:-:S03]  /*16a0*/  IMAD.MOV.U32 R38, RZ, RZ, R17 ;  /* 0x000000ffff267224 */ /* 0x000fc600078e0011 */
[----:B------:R1:W-:Y:S03]  /*16b0*/  @!P1 ST.E.64.STRONG.GPU desc[UR12][R44.64+0x100], R8 ;  /* 0x000100082c009985 */ /* 0x0003e6000c10fb0c */
[----:B------:R-:W-:Y:S01]  /*16c0*/  @!P0 MOV R12, 0x400 ;  /* 0x00000400000c8802 */ /* 0x000fe20000000f00 */
[----:B------:R-:W2:Y:S01]  /*16d0*/  @!P0 S2R R13, SR_CgaCtaId ;  /* 0x00000000000d8919 */ /* 0x000ea20000008800 */
[----:B------:R-:W-:Y:S01]  /*16e0*/  @!P0 IMAD.MOV.U32 R38, RZ, RZ, R40 ;  /* 0x000000ffff268224 */ /* 0x000fe200078e0028 */
[----:B0-----:R-:W-:-:S05]  /*16f0*/  @!P1 LEA R10, R11, R10, 0x18 ;  /* 0x0000000a0b0a9211 */ /* 0x001fca00078ec0ff */
[----:B------:R1:W-:Y:S04]  /*1700*/  @!P1 STS [R10+0x8], R9 ;  /* 0x000008090a009388 */ /* 0x0003e80000000800 */
[----:B------:R1:W-:Y:S01]  /*1710*/  @!P1 STS [R10+0x4], R40 ;  /* 0x000004280a009388 */ /* 0x0003e20000000800 */
[----:B--2---:R-:W-:-:S05]  /*1720*/  @!P0 LEA R13, R13, R12, 0x18 ;  /* 0x0000000c0d0d8211 */ /* 0x004fca00078ec0ff */
[----:B------:R1:W-:Y:S02]  /*1730*/  @!P0 STS [R13+0x54], R40 ;  /* 0x000054280d008388 */ /* 0x0003e40000000800 */
.L_x_228:
[----:B------:R-:W-:Y:S05]  /*1740*/  WARPSYNC.ALL ;  /* 0x0000000000007948 */ /* 0x000fea0003800000 */
[----:B------:R-:W0:Y:S08]  /*1750*/  S2UR UR7, SR_CgaCtaId ;  /* 0x00000000000779c3 */ /* 0x000e300000008800 */
[----:B------:R-:W-:Y:S01]  /*1760*/  BAR.SYNC.DEFER_BLOCKING 0x0 ;  /* 0x0000000000007b1d */ /* 0x000fe20000010000 */
[----:B------:R-:W-:-:S05]  /*1770*/  ISETP.NE.AND P0, PT, R35, RZ, PT ;  /* 0x000000ff2300720c */ /* 0x000fca0003f05270 */
[----:B------:R-:W-:Y:S02]  /*1780*/  UMOV UR5, 0x400 ;  /* 0x0000040000057882 */ /* 0x000fe40000000000 */
[----:B0-----:R-:W-:-:S09]  /*1790*/  ULEA UR5, UR7, UR5, 0x18 ;  /* 0x0000000507057291 */ /* 0x001fd2000f8ec0ff */
[----:B-1----:R-:W0:Y:S02]  /*17a0*/  LDS R8, [UR5+0x54] ;  /* 0x00005405ff087984 */ /* 0x002e240008000800 */
[----:B0-----:R-:W-:-:S05]  /*17b0*/  SEL R9, R8, RZ, P0 ;  /* 0x000000ff08097207 */ /* 0x001fca0000000000 */
[----:B------:R-:W-:-:S07]  /*17c0*/  IMAD.IADD R38, R9, 0x1, R38 ;  /* 0x0000000109267824 */ /* 0x000fce00078e0226 */
.L_x_227:
[----:B------:R-:W-:Y:S05]  /*17d0*/  BSYNC.RECONVERGENT B0 ;  /* 0x0000000000007941 */ /* 0x000fea0003800200 */
.L_x_225:
[----:B------:R-:W-:Y:S01]  /*17e0*/  IMAD.IADD R32, R32, 0x1, R38 ;  /* 0x0000000120207824 */ /* 0x000fe200078e0226 */
[----:B------:R-:W-:Y:S03]  /*17f0*/  BAR.SYNC.DEFER_BLOCKING 0x0 ;  /* 0x0000000000007b1d */ /* 0x000fe60000010000 */
[----:B------:R-:W-:-:S03]  /*1800*/  IMAD.IADD R29, R29, 0x1, R32 ;  /* 0x000000011d1d7824 */ /* 0x000fc600078e0220 */
[----:B------:R-:W1:Y:S01]  /*1810*/  LDCU.64 UR8, c[0x0][0x388] ;  /* 0x00007100ff0877ac */ /* 0x000e620008000a00 */
[----:B------:R-:W-:-:S04]  /*1820*/  IMAD.IADD R28, R28, 0x1, R29 ;  /* 0x000000011c1c7824 */ /* 0x000fc800078e021d */
[----:B------:R-:W-:-:S04]  /*1830*/  IMAD.IADD R27, R27, 0x1, R28 ;  /* 0x000000011b1b7824 */ /* 0x000fc800078e021c */
[----:B------:R-:W-:-:S04]  /*1840*/  IMAD.IADD R26, R26, 0x1, R27 ;  /* 0x000000011a1a7824 */ /* 0x000fc800078e021b */
[----:B------:R-:W-:-:S04]  /*1850*/  IMAD.IADD R25, R25, 0x1, R26 ;  /* 0x0000000119197824 */ /* 0x000fc800078e021a */
[----:B------:R-:W-:Y:S01]  /*1860*/  IMAD.IADD R24, R24, 0x1, R25 ;  /* 0x0000000118187824 */ /* 0x000fe200078e0219 */
[----:B------:R-:W-:Y:S03]  /*1870*/  STS [R33], R38 ;  /* 0x0000002621007388 */ /* 0x000fe60000000800 */
[----:B------:R-:W-:Y:S01]  /*1880*/  IMAD.IADD R23, R23, 0x1, R24 ;  /* 0x0000000117177824 */ /* 0x000fe200078e0218 */
[----:B------:R-:W-:Y:S03]  /*1890*/  STS [R33+0x4], R32 ;  /* 0x0000042021007388 */ /* 0x000fe60000000800 */
        /* <DEDUP_REMOVED lines=19> */
[----:B------:R-:W-:Y:S04]  /*19d0*/  STS [R33+0x2c], R20 ;  /* 0x00002c1421007388 */ /* 0x000fe80000000800 */
[----:B------:R-:W-:Y:S04]  /*19e0*/  STS [R33+0x30], R7 ;  /* 0x0000300721007388 */ /* 0x000fe80000000800 */
[----:B------:R-:W-:Y:S04]  /*19f0*/  STS [R33+0x34], R6 ;  /* 0x0000340621007388 */ /* 0x000fe80000000800 */
[----:B------:R-:W-:Y:S04]  /*1a00*/  STS [R33+0x38], R5 ;  /* 0x0000380521007388 */ /* 0x000fe80000000800 */
[----:B------:R-:W-:Y:S04]  /*1a10*/  STS [R33+0x3c], R4 ;  /* 0x00003c0421007388 */ /* 0x000fe80000000800 */
[----:B------:R-:W-:Y:S04]  /*1a20*/  STS [R33+0x40], R3 ;  /* 0x0000400321007388 */ /* 0x000fe80000000800 */
[----:B------:R1:W-:Y:S04]  /*1a30*/  STS [R33+0x44], R2 ;  /* 0x0000440221007388 */ /* 0x0003e80000000800 */
[----:B------:R-:W-:Y:S01]  /*1a40*/  STS [R33+0x48], R0 ;  /* 0x0000480021007388 */ /* 0x000fe20000000800 */
[----:B------:R-:W-:-:S03]  /*1a50*/  NOP ;  /* 0x0000000000007918 */ /* 0x000fc60000000000 */
[----:B0-----:R-:W0:Y:S01]  /*1a60*/  LDS R9, [R34] ;  /* 0x0000000022097984 */ /* 0x001e220000000800 */
[----:B-1----:R-:W-:-:S03]  /*1a70*/  IADD3 R2, P0, PT, R31, UR8, RZ ;  /* 0x000000081f027c10 */ /* 0x002fc6000ff1e0ff */
[----:B------:R-:W1:Y:S01]  /*1a80*/  LDS R7, [R34+0x80] ;  /* 0x0000800022077984 */ /* 0x000e620000000800 */
[----:B------:R-:W-:-:S03]  /*1a90*/  IADD3.X R3, PT, PT, R30, UR9, RZ, P0, !PT ;  /* 0x000000091e037c10 */ /* 0x000fc600087fe4ff */
        /* <DEDUP_REMOVED lines=17> */
[----:B0-----:R-:W-:Y:S04]  /*1bb0*/  STG.E desc[UR12][R2.64], R9 ;  /* 0x0000000902007986 */ /* 0x001fe8000c10190c */
[----:B-1----:R-:W-:Y:S04]  /*1bc0*/  STG.E desc[UR12][R2.64+0x80], R7 ;  /* 0x0000800702007986 */ /* 0x002fe8000c10190c */
[----:B--2---:R-:W-:Y:S04]  /*1bd0*/  STG.E desc[UR12][R2.64+0x100], R11 ;  /* 0x0001000b02007986 */ /* 0x004fe8000c10190c */
[----:B---3--:R-:W-:Y:S04]  /*1be0*/  STG.E desc[UR12][R2.64+0x180], R13 ;  /* 0x0001800d02007986 */ /* 0x008fe8000c10190c */
[----:B----4-:R-:W-:Y:S04]  /*1bf0*/  STG.E desc[UR12][R2.64+0x200], R5 ;  /* 0x0002000502007986 */ /* 0x010fe8000c10190c */
        /* <DEDUP_REMOVED lines=15> */
.L_x_224:
[----:B------:R-:W-:-:S04]  /*1cf0*/  ISETP.NE.U32.AND P0, PT, RZ, UR7, PT ;  /* 0x00000007ff007c0c */ /* 0x000fc8000bf05070 */
[----:B------:R-:W-:-:S13]  /*1d00*/  ISETP.NE.AND.EX P0, PT, RZ, UR4, PT, P0 ;  /* 0x00000004ff007c0c */ /* 0x000fda000bf05300 */
[----:B------:R-:W-:Y:S05]  /*1d10*/  @!P0 EXIT ;  /* 0x000000000000894d */ /* 0x000fea0003800000 */
[----:B------:R-:W0:Y:S02]  /*1d20*/  LDCU.64 UR4, c[0x0][0x380] ;  /* 0x00007000ff0477ac */ /* 0x000e240008000a00 */
[----:B0-----:R-:W-:-:S06]  /*1d30*/  UIMAD.WIDE UR4, UR6, 0x7b80, UR4 ;  /* 0x00007b80060478a5 */ /* 0x001fcc000f8e0204 */
[----:B------:R-:W-:Y:S02]  /*1d40*/  IMAD.U32 R2, RZ, RZ, UR4 ;  /* 0x00000004ff027e24 */ /* 0x000fe4000f8e00ff */
[----:B------:R-:W-:-:S05]  /*1d50*/  IMAD.U32 R3, RZ, RZ, UR5 ;  /* 0x00000005ff037e24 */ /* 0x000fca000f8e00ff */
[----:B------:R0:W2:Y:S01]  /*1d60*/  LDG.E R0, desc[UR12][R2.64] ;  /* 0x0000000c02007981 */ /* 0x0000a2000c1e1900 */
[----:B------:R-:W3:Y:S02]  /*1d70*/  S2R R31, SR_TID.X ;  /* 0x00000000001f7919 */ /* 0x000ee40000002100 */
[C---:B---3--:R-:W-:Y:S02]  /*1d80*/  LOP3.LUT R30, R31.reuse, 0x1f, RZ, 0xc0, !PT ;  /* 0x0000001f1f1e7812 */ /* 0x048fe400078ec0ff */
[----:B------:R-:W-:-:S05]  /*1d90*/  LOP3.LUT R5, R31, 0x3e0, RZ, 0xc0, !PT ;  /* 0x000003e01f057812 */ /* 0x000fca00078ec0ff */
[----:B------:R-:W-:-:S04]  /*1da0*/  IMAD R30, R5, 0x13, R30 ;  /* 0x00000013051e7824 */ /* 0x000fc800078e021e */
[C---:B------:R-:W-:Y:S01]  /*1db0*/  VIADD R4, R30.reuse, 0x20 ;  /* 0x000000201e047836 */ /* 0x040fe20000000000 */
[C---:B------:R-:W-:Y:S01]  /*1dc0*/  ISETP.GE.U32.AND P1, PT, R30.reuse, UR7, PT ;  /* 0x000000071e007c0c */ /* 0x040fe2000bf26070 */
[C---:B------:R-:W-:Y:S01]  /*1dd0*/  VIADD R5, R30.reuse, 0x40 ;  /* 0x000000401e057836 */ /* 0x040fe20000000000 */
[C---:B0-----:R-:W-:Y:S01]  /*1de0*/  LEA R2, P0, R30.reuse, UR4, 0x2 ;  /* 0x000000041e027c11 */ /* 0x041fe2000f8010ff */
[----:B------:R-:W-:Y:S01]  /*1df0*/  VIADD R3, R30, 0x80 ;  /* 0x000000801e037836 */ /* 0x000fe20000000000 */
[----:B------:R-:W-:Y:S01]  /*1e00*/  ISETP.GE.U32.AND P2, PT, R4, UR7, PT ;  /* 0x0000000704007c0c */ /* 0x000fe2000bf46070 */
[C---:B------:R-:W-:Y:S01]  /*1e10*/  VIADD R4, R30.reuse, 0xa0 ;  /* 0x000000a01e047836 */ /* 0x040fe20000000000 */
[----:B------:R-:W-:Y:S01]  /*1e20*/  ISETP.GE.U32.AND P3, PT, R5, UR7, PT ;  /* 0x0000000705007c0c */ /* 0x000fe2000bf66070 */
[----:B------:R-:W-:Y:S01]  /*1e30*/  VIADD R5, R30, 0xc0 ;  /* 0x000000c01e057836 */ /* 0x000fe20000000000 */
[----:B------:R-:W-:Y:S01]  /*1e40*/  ISETP.GE.U32.AND P5, PT, R3, UR7, PT ;  /* 0x0000000703007c0c */ /* 0x000fe2000bfa6070 */
[----:B------:R-:W-:Y:S01]  /*1e50*/  IMAD.X R3, RZ, RZ, UR5, P0 ;  /* 0x00000005ff037e24 */ /* 0x000fe200080e06ff */
[----:B------:R-:W-:Y:S01]  /*1e60*/  ISETP.GE.U32.AND P6, PT, R4, UR7, PT ;  /* 0x0000000704007c0c */ /* 0x000fe2000bfc6070 */
[C---:B------:R-:W-:Y:S01]  /*1e70*/  VIADD R6, R30.reuse, 0x60 ;  /* 0x000000601e067836 */ /* 0x040fe20000000000 */
[----:B------:R-:W-:Y:S01]  /*1e80*/  ISETP.GE.U32.AND P0, PT, R5, UR7, PT ;  /* 0x0000000705007c0c */ /* 0x000fe2000bf06070 */
[----:B------:R-:W-:-:S02]  /*1e90*/  VIADD R5, R30, 0xe0 ;  /* 0x000000e01e057836 */ /* 0x000fc40000000000 */
[----:B------:R-:W-:Y:S01]  /*1ea0*/  VIADD R37, R30, 0x100 ;  /* 0x000001001e257836 */ /* 0x000fe20000000000 */
[----:B------:R-:W-:Y:S01]  /*1eb0*/  ISETP.GE.U32.AND P4, PT, R6, UR7, PT ;  /* 0x0000000706007c0c */ /* 0x000fe2000bf86070 */
[C---:B------:R-:W-:Y:S02]  /*1ec0*/  VIADD R7, R30.reuse, 0x140 ;  /* 0x000001401e077836 */ /* 0x040fe40000000000 */
[C---:B------:R-:W-:Y:S02]  /*1ed0*/  VIADD R36, R30.reuse, 0x120 ;  /* 0x000001201e247836 */ /* 0x040fe40000000000 */
[C---:B------:R-:W-:Y:S02]  /*1ee0*/  VIADD R35, R30.reuse, 0x220 ;  /* 0x000002201e237836 */ /* 0x040fe40000000000 */
[----:B------:R-:W-:Y:S02]  /*1ef0*/  VIADD R34, R30, 0x240 ;  /* 0x000002401e227836 */ /* 0x000fe40000000000 */
[----:B--2---:R-:W-:-:S02]  /*1f00*/  IMAD.MOV.U32 R4, RZ, RZ, R0 ;  /* 0x000000ffff047224 */ /* 0x004fc400078e0000 */
[----:B------:R-:W2:Y:S02]  /*1f10*/  @!P1 LDG.E R0, desc[UR12][R2.64] ;  /* 0x0000000c02009981 */ /* 0x000ea4000c1e1900 */
[--C-:B------:R-:W-:Y:S01]  /*1f20*/  IMAD.MOV.U32 R12, RZ, RZ, R4.reuse ;  /* 0x000000ffff0c7224 */ /* 0x100fe200078e0004 */
[----:B------:R-:W-:Y:S01]  /*1f30*/  ISETP.GE.U32.AND P1, PT, R5, UR7, PT ;  /* 0x0000000705007c0c */ /* 0x000fe2000bf26070 */
[--C-:B------:R-:W-:Y:S02]  /*1f40*/  IMAD.MOV.U32 R8, RZ, RZ, R4.reuse ;  /* 0x000000ffff087224 */ /* 0x100fe400078e0004 */
[C---:B------:R-:W-:Y:S02]  /*1f50*/  VIADD R5, R30.reuse, 0x160 ;  /* 0x000001601e057836 */ /* 0x040fe40000000000 */
[--C-:B------:R-:W-:Y:S01]  /*1f60*/  IMAD.MOV.U32 R6, RZ, RZ, R4.reuse ;  /* 0x000000ffff067224 */ /* 0x100fe200078e0004 */
[----:B------:R-:W3:Y:S01]  /*1f70*/  @!P5 LDG.E R12, desc[UR12][R2.64+0x200] ;  /* 0x0002000c020cd981 */ /* 0x000ee2000c1e1900 */
[--C-:B------:R-:W-:Y:S01]  /*1f80*/  IMAD.MOV.U32 R14, RZ, RZ, R4.reuse ;  /* 0x000000ffff0e7224 */ /* 0x100fe200078e0004 */
[----:B------:R-:W-:Y:S01]  /*1f90*/  ISETP.GE.U32.AND P5, PT, R37, UR7, PT ;  /* 0x0000000725007c0c */ /* 0x000fe2000bfa6070 */
[----:B------:R-:W-:Y:S01]  /*1fa0*/  IMAD.MOV.U32 R16, RZ, RZ, R4 ;  /* 0x000000ffff107224 */ /* 0x000fe200078e0004 */
[----:B------:R-:W4:Y:S01]  /*1fb0*/  @!P3 LDG.E R8, desc[UR12][R2.64+0x100] ;  /* 0x0001000c0208b981 */ /* 0x000f22000c1e1900 */
[----:B------:R-:W-:Y:S01]  /*1fc0*/  ISETP.GE.U32.AND P3, PT, R5, UR7, PT ;  /* 0x0000000705007c0c */ /* 0x000fe2000bf66070 */
[----:B------:R-:W-:-:S02]  /*1fd0*/  VIADD R5, R30, 0x1a0 ;  /* 0x000001a01e057836 */ /* 0x000fc40000000000 */
[----:B------:R-:W4:Y:S01]  /*1fe0*/  @!P2 LDG.E R6, desc[UR12][R2.64+0x80] ;  /* 0x0000800c0206a981 */ /* 0x000f22000c1e1900 */
[----:B------:R-:W-:Y:S01]  /*1ff0*/  ISETP.GE.U32.AND P2, PT, R7, UR7, PT ;  /* 0x0000000707007c0c */ /* 0x000fe2000bf46070 */
[--C-:B------:R-:W-:Y:S02]  /*2000*/  IMAD.MOV.U32 R10, RZ, RZ, R4.reuse ;  /* 0x000000ffff0a7224 */ /* 0x100fe400078e0004 */
[----:B------:R-:W4:Y:S01]  /*2010*/  @!P6 LDG.E R14, desc[UR12][R2.64+0x280] ;  /* 0x0002800c020ee981 */ /* 0x000f22000c1e1900 */
[----:B------:R-:W-:Y:S01]  /*2020*/  ISETP.GE.U32.AND P6, PT, R36, UR7, PT ;  /* 0x0000000724007c0c */ /* 0x000fe2000bfc6070 */
[----:B------:R-:W-:Y:S02]  /*2030*/  IMAD.MOV.U32 R20, RZ, RZ, R4 ;  /* 0x000000ffff147224 */ /* 0x000fe400078e0004 */
[----:B------:R-:W4:Y:S01]  /*2040*/  @!P0 LDG.E R16, desc[UR12][R2.64+0x300] ;  /* 0x0003000c02108981 */ /* 0x000f22000c1e1900 */
[----:B------:R-:W-:Y:S01]  /*2050*/  ISETP.GE.U32.AND P0, PT, R5, UR7, PT ;  /* 0x0000000705007c0c */ /* 0x000fe2000bf06070 */
[----:B------:R-:W-:-:S02]  /*2060*/  VIADD R7, R30, 0x180 ;  /* 0x000001801e077836 */ /* 0x000fc40000000000 */
[C---:B------:R-:W-:Y:S01]  /*2070*/  VIADD R5, R30.reuse, 0x1e0 ;  /* 0x000001e01e057836 */ /* 0x040fe20000000000 */
[----:B------:R-:W4:Y:S01]  /*2080*/  @!P4 LDG.E R10, desc[UR12][R2.64+0x180] ;  /* 0x0001800c020ac981 */ /* 0x000f22000c1e1900 */
[--C-:B------:R-:W-:Y:S01]  /*2090*/  IMAD.MOV.U32 R18, RZ, RZ, R4.reuse ;  /* 0x000000ffff127224 */ /* 0x100fe200078e0004 */
[----:B------:R-:W-:Y:S01]  /*20a0*/  ISETP.GE.U32.AND P4, PT, R7, UR7, PT ;  /* 0x0000000707007c0c */ /* 0x000fe2000bf86070 */
[--C-:B------:R-:W-:Y:S01]  /*20b0*/  IMAD.MOV.U32 R22, RZ, RZ, R4.reuse ;  /* 0x000000ffff167224 */ /* 0x100fe200078e0004 */
[----:B------:R-:W4:Y:S01]  /*20c0*/  @!P5 LDG.E R20, desc[UR12][R2.64+0x400] ;  /* 0x0004000c0214d981 */ /* 0x000f22000c1e1900 */
[--C-:B------:R-:W-:Y:S01]  /*20d0*/  IMAD.MOV.U32 R24, RZ, RZ, R4.reuse ;  /* 0x000000ffff187224 */ /* 0x100fe200078e0004 */
[----:B------:R-:W-:Y:S01]  /*20e0*/  ISETP.GE.U32.AND P5, PT, R5, UR7, PT ;  /* 0x0000000705007c0c */ /* 0x000fe2000bfa6070 */
[----:B------:R-:W-:Y:S01]  /*20f0*/  IMAD.MOV.U32 R26, RZ, RZ, R4 ;  /* 0x000000ffff1a7224 */ /* 0x000fe200078e0004 */
[----:B------:R-:W4:Y:S01]  /*2100*/  @!P1 LDG.E R18, desc[UR12][R2.64+0x380] ;  /* 0x0003800c02129981 */ /* 0x000f22000c1e1900 */
[----:B------:R-:W-:-:S02]  /*2110*/  VIADD R7, R30, 0x1c0 ;  /* 0x000001c01e077836 */ /* 0x000fc40000000000 */
[----:B------:R-:W-:Y:S01]  /*2120*/  VIADD R5, R30, 0x200 ;  /* 0x000002001e057836 */ /* 0x000fe20000000000 */
[----:B------:R-:W4:Y:S02]  /*2130*/  @!P6 LDG.E R22, desc[UR12][R2.64+0x480] ;  /* 0x0004800c0216e981 */ /* 0x000f24000c1e1900 */
[----:B------:R-:W-:Y:S02]  /*2140*/  ISETP.GE.U32.AND P1, PT, R7, UR7, PT ;  /* 0x0000000707007c0c */ /* 0x000fe4000bf26070 */
[----:B------:R-:W4:Y:S01]  /*2150*/  @!P2 LDG.E R24, desc[UR12][R2.64+0x500] ;  /* 0x0005000c0218a981 */ /* 0x000f22000c1e1900 */
[----:B------:R-:W-:Y:S02]  /*2160*/  ISETP.GE.U32.AND P6, PT, R5, UR7, PT ;  /* 0x0000000705007c0c */ /* 0x000fe4000bfc6070 */
[----:B------:R-:W-:Y:S01]  /*2170*/  ISETP.GE.U32.AND P2, PT, R35, UR7, PT ;  /* 0x0000000723007c0c */ /* 0x000fe2000bf46070 */
[----:B------:R-:W4:Y:S01]  /*2180*/  @!P3 LDG.E R26, desc[UR12][R2.64+0x580] ;  /* 0x0005800c021ab981 */ /* 0x000f22000c1e1900 */
[----:B------:R-:W-:Y:S01]  /*2190*/  ISETP.GE.U32.AND P3, PT, R34, UR7, PT ;  /* 0x0000000722007c0c */ /* 0x000fe2000bf66070 */
[----:B------:R-:W-:-:S02]  /*21a0*/  IMAD.MOV.U32 R28, RZ, RZ, R4 ;  /* 0x000000ffff1c7224 */ /* 0x000fc400078e0004 */
[--C-:B------:R-:W-:Y:S02]  /*21b0*/  IMAD.MOV.U32 R40, RZ, RZ, R4.reuse ;  /* 0x000000ffff287224 */ /* 0x100fe400078e0004 */
[--C-:B------:R-:W-:Y:S02]  /*21c0*/  IMAD.MOV.U32 R42, RZ, RZ, R4.reuse ;  /* 0x000000ffff2a7224 */ /* 0x100fe400078e0004 */
[--C-:B------:R-:W-:Y:S01]  /*21d0*/  IMAD.MOV.U32 R44, RZ, RZ, R4.reuse ;  /* 0x000000ffff2c7224 */ /* 0x100fe200078e0004 */
[----:B------:R-:W4:Y:S01]  /*21e0*/  @!P4 LDG.E R28, desc[UR12][R2.64+0x600] ;  /* 0x0006000c021cc981 */ /* 0x000f22000c1e1900 */
[--C-:B------:R-:W-:Y:S02]  /*21f0*/  IMAD.MOV.U32 R5, RZ, RZ, R4.reuse ;  /* 0x000000ffff057224 */ /* 0x100fe400078e0004 */
[----:B------:R-:W-:Y:S01]  /*2200*/  IMAD.MOV.U32 R7, RZ, RZ, R4 ;  /* 0x000000ffff077224 */ /* 0x000fe200078e0004 */
[----:B------:R-:W4:Y:S04]  /*2210*/  @!P0 LDG.E R40, desc[UR12][R2.64+0x680] ;  /* 0x0006800c02288981 */ /* 0x000f28000c1e1900 */
[----:B------:R-:W4:Y:S04]  /*2220*/  @!P1 LDG.E R42, desc[UR12][R2.64+0x700] ;  /* 0x0007000c022a9981 */ /* 0x000f28000c1e1900 */
[----:B------:R-:W4:Y:S04]  /*2230*/  @!P5 LDG.E R44, desc[UR12][R2.64+0x780] ;  /* 0x0007800c022cd981 */ /* 0x000f28000c1e1900 */
[----:B------:R-:W4:Y:S04]  /*2240*/  @!P6 LDG.E R5, desc[UR12][R2.64+0x800] ;  /* 0x0008000c0205e981 */ /* 0x000f28000c1e1900 */
[----:B------:R-:W4:Y:S04]  /*2250*/  @!P2 LDG.E R7, desc[UR12][R2.64+0x880] ;  /* 0x0008800c0207a981 */ /* 0x000f28000c1e1900 */
[----:B------:R-:W4:Y:S01]  /*2260*/  @!P3 LDG.E R4, desc[UR12][R2.64+0x900] ;  /* 0x0009000c0204b981 */ /* 0x000f22000c1e1900 */
[----:B------:R-:W0:Y:S01]  /*2270*/  S2R R38, SR_LANEID ;  /* 0x0000000000267919 */ /* 0x000e220000000000 */
[----:B------:R-:W1:Y:S01]  /*2280*/  S2UR UR5, SR_CgaCtaId ;  /* 0x00000000000579c3 */ /* 0x000e620000008800 */
[----:B------:R-:W-:Y:S01]  /*2290*/  SHF.R.U32.HI R41, RZ, 0x5, R31 ;  /* 0x00000005ff297819 */ /* 0x000fe2000001161f */
[----:B------:R-:W-:-:S02]  /*22a0*/  UMOV UR4, 0x400 ;  /* 0x0000040000047882 */ /* 0x000fc40000000000 */
[----:B-1----:R-:W-:Y:S02]  /*22b0*/  ULEA UR4, UR5, UR4, 0x18 ;  /* 0x0000000405047291 */ /* 0x002fe4000f8ec0ff */
[----:B0-----:R-:W-:-:S05]  /*22c0*/  IMAD R29, R41, 0x260, R38 ;  /* 0x00000260291d7824 */ /* 0x001fca00078e0226 */
[----:B------:R-:W-:Y:S01]  /*22d0*/  LEA R29, R29, UR4, 0x2 ;  /* 0x000000041d1d7c11 */ /* 0x000fe2000f8e10ff */
[----:B------:R-:W-:-:S04]  /*22e0*/  UISETP.NE.AND UP0, UPT, UR6, URZ, UPT ;  /* 0x000000ff0600728c */ /* 0x000fc8000bf05270 */
[----:B--2---:R-:W-:Y:S04]  /*22f0*/  STS [R29], R0 ;  /* 0x000000001d007388 */ /* 0x004fe80000000800 */
[----:B---3--:R-:W-:Y:S04]  /*2300*/  STS [R29+0x200], R12 ;  /* 0x0002000c1d007388 */ /* 0x008fe80000000800 */
[----:B----4-:R0:W-:Y:S04]  /*2310*/  STS [R29+0x100], R8 ;  /* 0x000100081d007388 */ /* 0x0101e80000000800 */
[----:B------:R1:W-:Y:S01]  /*2320*/  STS [R29+0x80], R6 ;  /* 0x000080061d007388 */ /* 0x0003e20000000800 */
[----:B0-----:R-:W-:-:S03]  /*2330*/  IMAD R8, R38, 0x48, R29 ;  /* 0x0000004826087824 */ /* 0x001fc600078e021d */
        /* <DEDUP_REMOVED lines=16> */
[----:B------:R1:W0:Y:S04]  /*2440*/  LDS R32, [R8] ;  /* 0x0000000008207984 */ /* 0x0002280000000800 */
        /* <DEDUP_REMOVED lines=19> */
[----:B--234-:R-:W-:Y:S05]  /*2580*/  BRA.U UP0, `(.L_x_241) ;  /* 0x0000000500047547 */ /* 0x01cfea000b800000 */
[----:B01----:R-:W-:Y:S02]  /*2590*/  IADD3 R8, PT, PT, R28, R33, R32 ;  /* 0x000000211c087210 */ /* 0x003fe40007ffe020 */
[----:B------:R-:W-:Y:S02]  /*25a0*/  ISETP.NE.AND P1, PT, R38, 0x1f, PT ;  /* 0x0000001f2600780c */ /* 0x000fe40003f25270 */
[----:B------:R-:W-:Y:S02]  /*25b0*/  IADD3 R8, PT, PT, R26, R27, R8 ;  /* 0x0000001b1a087210 */ /* 0x000fe40007ffe008 */
[----:B------:R-:W-:Y:S02]  /*25c0*/  ISETP.NE.AND P2, PT, R41, 0xc, PT ;  /* 0x0000000c2900780c */ /* 0x000fe40003f45270 */
        /* <DEDUP_REMOVED lines=47> */
[----:B------:R-:W-:-:S04]  /*28c0*/  ISETP.NE.AND P0, PT, R41, 0x8, PT ;  /* 0x000000082900780c */ /* 0x000fc80003f05270 */
[----:B------:R-:W-:Y:S02]  /*28d0*/  SEL R8, R15, R8, !P0 ;  /* 0x000000080f087207 */ /* 0x000fe40004000000 */
[C---:B------:R-:W-:Y:S02]  /*28e0*/  ISETP.NE.AND P0, PT, R41.reuse, 0xa, PT ;  /* 0x0000000a2900780c */ /* 0x040fe40003f05270 */
[----:B------:R-:W-:Y:S02]  /*28f0*/  SEL R8, R16, R8, !P1 ;  /* 0x0000000810087207 */ /* 0x000fe40004800000 */
[----:B------:R-:W-:Y:S02]  /*2900*/  ISETP.NE.AND P1, PT, R41, 0xb, PT ;  /* 0x0000000b2900780c */ /* 0x000fe40003f25270 */
[----:B------:R-:W-:Y:S02]  /*2910*/  SEL R8, R17, R8, !P0 ;  /* 0x0000000811087207 */ /* 0x000fe40004000000 */
[----:B------:R-:W-:-:S02]  /*2920*/  ISETP.GE.U32.AND P0, PT, R31, 0x20, PT ;  /* 0x000000201f00780c */ /* 0x000fc40003f06070 */
[----:B------:R-:W-:Y:S01]  /*2930*/  SEL R8, R18, R8, !P1 ;  /* 0x0000000812087207 */ /* 0x000fe20004800000 */
[----:B------:R-:W-:Y:S01]  /*2940*/  @!P2 IMAD.IADD R8, R19, 0x1, R18 ;  /* 0x000000011308a824 */ /* 0x000fe200078e0212 */
[----:B------:R-:W-:-:S04]  /*2950*/  ISETP.NE.AND P1, PT, R38, RZ, PT ;  /* 0x000000ff2600720c */ /* 0x000fc80003f25270 */
[----:B------:R-:W-:Y:S02]  /*2960*/  SEL R40, R40, RZ, P1 ;  /* 0x000000ff28287207 */ /* 0x000fe40000800000 */
[----:B------:R-:W-:-:S04]  /*2970*/  SEL R8, R8, RZ, P0 ;  /* 0x000000ff08087207 */ /* 0x000fc80000000000 */
[----:B-----5:R-:W-:Y:S01]  /*2980*/  IADD3 R39, PT, PT, R8, R40, R39 ;  /* 0x0000002808277210 */ /* 0x020fe20007ffe027 */
[----:B------:R-:W-:Y:S06]  /*2990*/  BRA `(.L_x_242) ;  /* 0x0000000c00547947 */ /* 0x000fec0003800000 */
.L_x_241:
[----:B01----:R-:W-:Y:S02]  /*29a0*/  IADD3 R8, PT, PT, R28, R33, R32 ;  /* 0x000000211c087210 */ /* 0x003fe40007ffe020 */
[----:B------:R-:W-:Y:S02]  /*29b0*/  ISETP.NE.AND P1, PT, R38, 0x1f, PT ;  /* 0x0000001f2600780c */ /* 0x000fe40003f25270 */
        /* <DEDUP_REMOVED lines=9> */
[----:B-----5:R-:W-:-:S05]  /*2a50*/  IADD3 R39, PT, PT, R9, R0, R8 ;  /* 0x0000000009277210 */ /* 0x020fca0007ffe008 */
        /* <DEDUP_REMOVED lines=28> */
[----:B------:R-:W-:Y:S01]  /*2c20*/  IMAD.IADD R14, R14, 0x1, R13 ;  /* 0x000000010e0e7824 */ /* 0x000fe200078e020d */
[----:B------:R-:W0:Y:S02]  /*2c30*/  LDS R11, [UR4+0x40] ;  /* 0x00004004ff0b7984 */ /* 0x000e240008000800 */
        /* <DEDUP_REMOVED lines=14> */
[----:B------:R-:W-:-:S04]  /*2d20*/  ISETP.NE.AND P0, PT, R41, 0xa, PT ;  /* 0x0000000a2900780c */ /* 0x000fc80003f05270 */
[----:B------:R-:W-:Y:S01]  /*2d30*/  SEL R8, R17, R8, !P0 ;  /* 0x0000000811087207 */ /* 0x000fe20004000000 */
[----:B------:R-:W-:Y:S01]  /*2d40*/  IMAD.IADD R17, R40, 0x1, -R39 ;  /* 0x0000000128117824 */ /* 0x000fe200078e0a27 */
[----:B------:R-:W-:-:S04]  /*2d50*/  ISETP.NE.AND P0, PT, R41, 0xb, PT ;  /* 0x0000000b2900780c */ /* 0x000fc80003f05270 */
[----:B------:R-:W-:Y:S02]  /*2d60*/  SEL R8, R18, R8, !P0 ;  /* 0x0000000812087207 */ /* 0x000fe40004000000 */
[----:B------:R-:W-:Y:S01]  /*2d70*/  ISETP.GT.U32.AND P0, PT, R31, 0x1f, PT ;  /* 0x0000001f1f00780c */ /* 0x000fe20003f04070 */
[----:B0-----:R-:W-:Y:S01]  /*2d80*/  IMAD.IADD R11, R19, 0x1, R11 ;  /* 0x00000001130b7824 */ /* 0x001fe200078e020b */
        /* <DEDUP_REMOVED lines=22> */
.L_x_288:
[----:B------:R-:W-:Y:S05]  /*2ef0*/  @!P0 BRA `(.L_x_245) ;  /* 0x0000000000248947 */ /* 0x000fea0003800000 */
[----:B------:R-:W-:-:S07]  /*2f00*/  IMAD.MOV.U32 R14, RZ, RZ, 0x1de ;  /* 0x000001deff0e7424 */ /* 0x000fce00078e00ff */
.L_x_247:
[----:B------:R-:W-:Y:S05]  /*2f10*/  NANOSLEEP R14 ;  /* 0x0000000e0000735d */ /* 0x000fea0003800000 */
[----:B------:R-:W2:Y:S01]  /*2f20*/  LD.E.64.STRONG.GPU R8, desc[UR12][R12.64+0x100] ;  /* 0x0001000c0c087980 */ /* 0x000ea2000c10fb00 */
[----:B------:R-:W-:Y:S01]  /*2f30*/  UMOV UR5, 0xffffffff ;  /* 0xffffffff00057882 */ /* 0x000fe20000000000 */
[----:B------:R-:W-:Y:S02]  /*2f40*/  SHF.R.U32.HI R14, RZ, 0x1, R14 ;  /* 0x00000001ff0e7819 */ /* 0x000fe4000001160e */
[----:B--2---:R-:W-:Y:S01]  /*2f50*/  ISETP.NE.AND P0, PT, R8, 0x63, PT ;  /* 0x000000630800780c */ /* 0x004fe20003f05270 */
[----:B------:R-:W-:-:S12]  /*2f60*/  BRA.DIV UR5, `(.L_x_246) ;  /* 0x0000001a05607947 */ /* 0x000fd8000b800000 */
[----:B------:R-:W-:-:S13]  /*2f70*/  VOTE.ANY P0, !P0 ;  /* 0x0000000000ff7806 */ /* 0x000fda0004000100 */
.L_x_291:
[----:B------:R-:W-:Y:S05]  /*2f80*/  @P0 BRA `(.L_x_247) ;  /* 0xfffffffc00e00947 */ /* 0x000fea000383ffff */
.L_x_245:
[----:B------:R-:W-:Y:S01]  /*2f90*/  UMOV UR5, 0xffffffff ;  /* 0xffffffff00057882 */ /* 0x000fe20000000000 */
[----:B------:R-:W-:Y:S02]  /*2fa0*/  ISETP.NE.AND P2, PT, R8, 0x65, PT ;  /* 0x000000650800780c */ /* 0x000fe40003f45270 */
[----:B------:R-:W-:Y:S11]  /*2fb0*/  BRA.DIV UR5, `(.L_x_248) ;  /* 0x0000001a056c7947 */ /* 0x000ff6000b800000 */
[----:B------:R-:W0:Y:S01]  /*2fc0*/  S2R R19, SR_GEMASK ;  /* 0x0000000000137919 */ /* 0x000e220000003c00 */
[----:B------:R-:W-:-:S04]  /*2fd0*/  VOTE.ANY R10, PT, !P2 ;  /* 0x00000000000a7806 */ /* 0x000fc800050e0100 */
[----:B0-----:R-:W-:-:S05]  /*2fe0*/  LOP3.LUT R10, R10, 0x80000000, R19, 0xec, !PT ;  /* 0x800000000a0a7812 */ /* 0x001fca00078eec13 */
[----:B------:R-:W-:-:S05]  /*2ff0*/  VIADD R13, R10, 0xffffffff ;  /* 0xffffffff0a0d7836 */ /* 0x000fca0000000000 */
[----:B------:R-:W-:Y:S01]  /*3000*/  LOP3.LUT R13, R10, R13, RZ, 0xc, !PT ;  /* 0x0000000d0a0d7212 */ /* 0x000fe200078e0cff */
[----:B------:R-:W-:-:S03]  /*3010*/  VIADD R10, R38, 0x2 ;  /* 0x00000002260a7836 */ /* 0x000fc60000000000 */
[----:B------:R-:W0:Y:S02]  /*3020*/  POPC R15, R13 ;  /* 0x0000000d000f7309 */ /* 0x000e240000000000 */
[----:B0-----:R-:W0:Y:S01]  /*3030*/  SHFL.DOWN PT, R16, R9, 0x1, R15 ;  /* 0x0820000009107989 */ /* 0x001e2200000e000f */
[----:B------:R-:W-:-:S04]  /*3040*/  ISETP.GE.AND P0, PT, R38, R15, PT ;  /* 0x0000000f2600720c */ /* 0x000fc80003f06270 */
[----:B0-----:R-:W-:Y:S02]  /*3050*/  SEL R16, R16, RZ, !P0 ;  /* 0x000000ff10107207 */ /* 0x001fe40004000000 */
[----:B------:R-:W-:Y:S01]  /*3060*/  ISETP.GT.AND P0, PT, R10, R15, PT ;  /* 0x0000000f0a00720c */ /* 0x000fe20003f04270 */
[----:B------:R-:W-:Y:S02]  /*3070*/  VIADD R10, R38, 0x4 ;  /* 0x00000004260a7836 */ /* 0x000fe40000000000 */
[----:B------:R-:W-:-:S05]  /*3080*/  IMAD.IADD R12, R16, 0x1, R9 ;  /* 0x00000001100c7824 */ /* 0x000fca00078e0209 */
[----:B------:R-:W0:Y:S02]  /*3090*/  SHFL.DOWN PT, R16, R12, 0x2, R15 ;  /* 0x084000000c107989 */ /* 0x000e2400000e000f */
[----:B0-----:R-:W-:Y:S02]  /*30a0*/  SEL R39, R16, RZ, !P0 ;  /* 0x000000ff10277207 */ /* 0x001fe40004000000 */
[----:B------:R-:W-:Y:S01]  /*30b0*/  ISETP.GT.AND P0, PT, R10, R15, PT ;  /* 0x0000000f0a00720c */ /* 0x000fe20003f04270 */
[----:B------:R-:W-:Y:S02]  /*30c0*/  VIADD R10, R38, 0x8 ;  /* 0x00000008260a7836 */ /* 0x000fe40000000000 */
[----:B------:R-:W-:Y:S02]  /*30d0*/  IMAD.IADD R40, R12, 0x1, R39 ;  /* 0x000000010c287824 */ /* 0x000fe400078e0227 */
[----:B------:R-:W0:Y:S03]  /*30e0*/  LDC.64 R12, c[0x0][0x390] ;  /* 0x0000e400ff0c7b82 */ /* 0x000e260000000a00 */
[----:B------:R-:W1:Y:S02]  /*30f0*/  SHFL.DOWN PT, R16, R40, 0x4, R15 ;  /* 0x0880000028107989 */ /* 0x000e6400000e000f */
[----:B-1----:R-:W-:-:S02]  /*3100*/  SEL R9, R16, RZ, !P0 ;  /* 0x000000ff10097207 */ /* 0x002fc40004000000 */
[----:B------:R-:W-:-:S03]  /*3110*/  ISETP.GT.AND P0, PT, R10, R15, PT ;  /* 0x0000000f0a00720c */ /* 0x000fc60003f04270 */
[----:B------:R-:W-:Y:S01]  /*3120*/  IMAD.IADD R9, R40, 0x1, R9 ;  /* 0x0000000128097824 */ /* 0x000fe200078e0209 */
[----:B0-----:R-:W-:-:S04]  /*3130*/  IADD3 R40, P3, PT, R12, 0x100, RZ ;  /* 0x000001000c287810 */ /* 0x001fc80007f7e0ff */
[----:B------:R-:W0:Y:S01]  /*3140*/  SHFL.DOWN PT, R16, R9, 0x8, R15 ;  /* 0x0900000009107989 */ /* 0x000e2200000e000f */
[----:B------:R-:W-:Y:S01]  /*3150*/  IMAD.X R41, RZ, RZ, R13, P3 ;  /* 0x000000ffff297224 */ /* 0x000fe200018e060d */
[----:B0-----:R-:W-:Y:S02]  /*3160*/  SEL R16, R16, RZ, !P0 ;  /* 0x000000ff10107207 */ /* 0x001fe40004000000 */
[----:B------:R-:W-:Y:S01]  /*3170*/  ISETP.NE.AND P0, PT, R8, 0x65, PT ;  /* 0x000000650800780c */ /* 0x000fe20003f05270 */
[----:B------:R-:W-:Y:S02]  /*3180*/  VIADD R8, R38, 0x10 ;  /* 0x0000001026087836 */ /* 0x000fe40000000000 */
[----:B------:R-:W-:-:S03]  /*3190*/  IMAD.IADD R44, R9, 0x1, R16 ;  /* 0x00000001092c7824 */ /* 0x000fc600078e0210 */
[----:B------:R-:W-:Y:S02]  /*31a0*/  ISETP.GT.AND P2, PT, R8, R15, PT ;  /* 0x0000000f0800720c */ /* 0x000fe40003f44270 */
[----:B------:R-:W0:Y:S05]  /*31b0*/  SHFL.DOWN PT, R16, R44, 0x10, R15 ;  /* 0x0a0000002c107989 */ /* 0x000e2a00000e000f */
[----:B------:R-:W-:Y:S02]  /*31c0*/  VOTE.ALL P0, P0 ;  /* 0x0000000000ff7806 */ /* 0x000fe40000000000 */
[----:B0-----:R-:W-:-:S05]  /*31d0*/  SEL R9, R16, RZ, !P2 ;  /* 0x000000ff10097207 */ /* 0x001fca0005000000 */
[----:B------:R-:W-:-:S07]  /*31e0*/  IMAD.IADD R12, R44, 0x1, R9 ;  /* 0x000000012c0c7824 */ /* 0x000fce00078e0209 */
.L_x_300:
[----:B------:R-:W-:Y:S05]  /*31f0*/  @!P0 BRA `(.L_x_249) ;  /* 0x0000000000dc8947 */ /* 0x000fea0003800000 */
[----:B------:R-:W-:-:S07]  /*3200*/  IMAD.MOV.U32 R39, RZ, RZ, 0x1de ;  /* 0x000001deff277424 */ /* 0x000fce00078e00ff */
.L_x_255:
        /* <DEDUP_REMOVED lines=8> */
.L_x_303:
[----:B------:R-:W-:Y:S05]  /*3290*/  @!P0 BRA `(.L_x_251) ;  /* 0x0000000000248947 */ /* 0x000fea0003800000 */
[----:B------:R-:W-:-:S07]  /*32a0*/  IMAD.MOV.U32 R13, RZ, RZ, R39 ;  /* 0x000000ffff0d7224 */ /* 0x000fce00078e0027 */
.L_x_253:
[----:B------:R-:W-:Y:S05]  /*32b0*/  NANOSLEEP R13 ;  /* 0x0000000d0000735d */ /* 0x000fea0003800000 */
[----:B------:R-:W2:Y:S01]  /*32c0*/  LD.E.64.STRONG.GPU R8, desc[UR12][R14.64+-0x100] ;  /* 0xffff000c0e087980 */ /* 0x000ea2000c10fb00 */
[----:B------:R-:W-:Y:S01]  /*32d0*/  UMOV UR5, 0xffffffff ;  /* 0xffffffff00057882 */ /* 0x000fe20000000000 */
[----:B------:R-:W-:Y:S02]  /*32e0*/  SHF.R.U32.HI R13, RZ, 0x1, R13 ;  /* 0x00000001ff0d7819 */ /* 0x000fe4000001160d */
[----:B--2---:R-:W-:Y:S01]  /*32f0*/  ISETP.NE.AND P0, PT, R8, 0x63, PT ;  /* 0x000000630800780c */ /* 0x004fe20003f05270 */
[----:B------:R-:W-:-:S12]  /*3300*/  BRA.DIV UR5, `(.L_x_252) ;  /* 0x0000001a05bc7947 */ /* 0x000fd8000b800000 */
[----:B------:R-:W-:-:S13]  /*3310*/  VOTE.ANY P0, !P0 ;  /* 0x0000000000ff7806 */ /* 0x000fda0004000100 */
.L_x_306:
[----:B------:R-:W-:Y:S05]  /*3320*/  @P0 BRA `(.L_x_253) ;  /* 0xfffffffc00e00947 */ /* 0x000fea000383ffff */
.L_x_251:
[----:B------:R-:W-:Y:S01]  /*3330*/  UMOV UR5, 0xffffffff ;  /* 0xffffffff00057882 */ /* 0x000fe20000000000 */
[----:B------:R-:W-:Y:S02]  /*3340*/  ISETP.NE.AND P0, PT, R8, 0x65, PT ;  /* 0x000000650800780c */ /* 0x000fe40003f05270 */
[----:B------:R-:W-:Y:S11]  /*3350*/  BRA.DIV UR5, `(.L_x_254) ;  /* 0x0000001a05c87947 */ /* 0x000ff6000b800000 */
[----:B------:R-:W-:Y:S01]  /*3360*/  VOTE.ANY R10, PT, !P0 ;  /* 0x00000000000a7806 */ /* 0x000fe200040e0100 */
[----:B------:R-:W-:-:S03]  /*3370*/  VIADD R18, R18, 0xffffffe0 ;  /* 0xffffffe012127836 */ /* 0x000fc60000000000 */
[----:B------:R-:W-:-:S05]  /*3380*/  LOP3.LUT R10, R10, 0x80000000, R19, 0xec, !PT ;  /* 0x800000000a0a7812 */ /* 0x000fca00078eec13 */
        /* <DEDUP_REMOVED lines=14> */
[----:B------:R-:W-:-:S05]  /*3470*/  IMAD.IADD R45, R44, 0x1, R45 ;  /* 0x000000012c2d7824 */ /* 0x000fca00078e022d */
[----:B------:R-:W0:Y:S02]  /*3480*/  SHFL.DOWN PT, R16, R45, 0x4, R15 ;  /* 0x088000002d107989 */ /* 0x000e2400000e000f */
[----:B0-----:R-:W-:Y:S02]  /*3490*/  SEL R16, R16, RZ, !P0 ;  /* 0x000000ff10107207 */ /* 0x001fe40004000000 */
[----:B------:R-:W-:-:S03]  /*34a0*/  ISETP.GT.AND P0, PT, R10, R15, PT ;  /* 0x0000000f0a00720c */ /* 0x000fc60003f04270 */
[----:B------:R-:W-:-:S05]  /*34b0*/  IMAD.IADD R9, R45, 0x1, R16 ;  /* 0x000000012d097824 */ /* 0x000fca00078e0210 */
[----:B------:R-:W0:Y:S02]  /*34c0*/  SHFL.DOWN PT, R16, R9, 0x8, R15 ;  /* 0x0900000009107989 */ /* 0x000e2400000e000f */
[----:B0-----:R-:W-:Y:S02]  /*34d0*/  SEL R16, R16, RZ, !P0 ;  /* 0x000000ff10107207 */ /* 0x001fe40004000000 */
[----:B------:R-:W-:Y:S01]  /*34e0*/  ISETP.NE.AND P0, PT, R8, 0x65, PT ;  /* 0x000000650800780c */ /* 0x000fe20003f05270 */
[----:B------:R-:W-:Y:S02]  /*34f0*/  VIADD R8, R38, 0x10 ;  /* 0x0000001026087836 */ /* 0x000fe40000000000 */
[----:B------:R-:W-:-:S03]  /*3500*/  IMAD.IADD R44, R9, 0x1, R16 ;  /* 0x00000001092c7824 */ /* 0x000fc600078e0210 */
[----:B------:R-:W-:Y:S02]  /*3510*/  ISETP.GT.AND P2, PT, R8, R15, PT ;  /* 0x0000000f0800720c */ /* 0x000fe40003f44270 */
[----:B------:R-:W0:Y:S05]  /*3520*/  SHFL.DOWN PT, R16, R44, 0x10, R15 ;  /* 0x0a0000002c107989 */ /* 0x000e2a00000e000f */
[----:B------:R-:W-:Y:S02]  /*3530*/  VOTE.ALL P0, P0 ;  /* 0x0000000000ff7806 */ /* 0x000fe40000000000 */
[----:B0-----:R-:W-:-:S04]  /*3540*/  SEL R13, R16, RZ, !P2 ;  /* 0x000000ff100d7207 */ /* 0x001fc80005000000 */
[----:B------:R-:W-:-:S07]  /*3550*/  IADD3 R12, PT, PT, R44, R13, R12 ;  /* 0x0000000d2c0c7210 */ /* 0x000fce0007ffe00c */
.L_x_315:
[----:B------:R-:W-:Y:S05]  /*3560*/  @P0 BRA `(.L_x_255) ;  /* 0xfffffffc00280947 */ /* 0x000fea000383ffff */
.L_x_249:
[----:B------:R-:W-:Y:S01]  /*3570*/  ISETP.NE.AND P0, PT, R38, RZ, PT ;  /* 0x000000ff2600720c */ /* 0x000fe20003f05270 */
[----:B------:R-:W0:Y:S01]  /*3580*/  @!P1 S2R R9, SR_CgaCtaId ;  /* 0x0000000000099919 */ /* 0x000e220000008800 */
[----:B------:R-:W-:Y:S01]  /*3590*/  @!P1 MOV R8, 0x400 ;  /* 0x0000040000089802 */ /* 0x000fe20000000f00 */
[----:B------:R-:W-:Y:S02]  /*35a0*/  @!P1 IMAD.IADD R11, R11, 0x1, R12 ;  /* 0x000000010b0b9824 */ /* 0x000fe400078e020c */
[----:B------:R-:W-:-:S05]  /*35b0*/  @!P1 IMAD.MOV.U32 R10, RZ, RZ, 0x65 ;  /* 0x00000065ff0a9424 */ /* 0x000fca00078e00ff */
[----:B------:R1:W-:Y:S03]  /*35c0*/  @!P1 ST.E.64.STRONG.GPU desc[UR12][R42.64+0x100], R10 ;  /* 0x0001000a2a009985 */ /* 0x0003e6000c10fb0c */
[----:B------:R-:W-:Y:S01]  /*35d0*/  @!P0 MOV R13, 0x400 ;  /* 0x00000400000d8802 */ /* 0x000fe20000000f00 */
[----:B------:R-:W2:Y:S01]  /*35e0*/  @!P0 S2R R14, SR_CgaCtaId ;  /* 0x00000000000e8919 */ /* 0x000ea20000008800 */
[----:B0-----:R-:W-:Y:S01]  /*35f0*/  @!P1 LEA R9, R9, R8, 0x18 ;  /* 0x0000000809099211 */ /* 0x001fe200078ec0ff */
[----:B------:R-:W-:Y:S02]  /*3600*/  IMAD.MOV.U32 R8, RZ, RZ, R17 ;  /* 0x000000ffff087224 */ /* 0x000fe400078e0011 */
[----:B------:R-:W-:Y:S02]  /*3610*/  @!P0 IMAD.MOV.U32 R8, RZ, RZ, R12 ;  /* 0x000000ffff088224 */ /* 0x000fe400078e000c */
[----:B------:R1:W-:Y:S04]  /*3620*/  @!P1 STS [R9+0x8], R11 ;  /* 0x0000080b09009388 */ /* 0x0003e80000000800 */
[----:B------:R1:W-:Y:S01]  /*3630*/  @!P1 STS [R9+0x4], R12 ;  /* 0x0000040c09009388 */ /* 0x0003e20000000800 */
[----:B--2---:R-:W-:-:S05]  /*3640*/  @!P0 LEA R13, R14, R13, 0x18 ;  /* 0x0000000d0e0d8211 */ /* 0x004fca00078ec0ff */
[----:B------:R1:W-:Y:S02]  /*3650*/  @!P0 STS [R13+0x54], R12 ;  /* 0x0000540c0d008388 */ /* 0x0003e40000000800 */
.L_x_243:
        /* <DEDUP_REMOVED lines=9> */
.L_x_242:
[----:B------:R-:W-:Y:S01]  /*36f0*/  IMAD.IADD R32, R32, 0x1, R39 ;  /* 0x0000000120207824 */ /* 0x000fe200078e0227 */
[----:B------:R-:W0:Y:S01]  /*3700*/  S2R R8, SR_LANEID ;  /* 0x0000000000087919 */ /* 0x000e220000000000 */
[----:B------:R-:W-:Y:S02]  /*3710*/  BAR.SYNC.DEFER_BLOCKING 0x0 ;  /* 0x0000000000007b1d */ /* 0x000fe40000010000 */
[----:B------:R-:W-:Y:S01]  /*3720*/  IMAD.IADD R33, R33, 0x1, R32 ;  /* 0x0000000121217824 */ /* 0x000fe200078e0220 */
[----:B------:R-:W-:Y:S01]  /*3730*/  ISETP.NE.AND P0, PT, R31, RZ, PT ;  /* 0x000000ff1f00720c */ /* 0x000fe20003f05270 */
[----:B------:R-:W-:Y:S02]  /*3740*/  IMAD.U32 R12, RZ, RZ, UR7 ;  /* 0x00000007ff0c7e24 */ /* 0x000fe4000f8e00ff */
[----:B------:R-:W-:Y:S01]  /*3750*/  IMAD.IADD R28, R28, 0x1, R33 ;  /* 0x000000011c1c7824 */ /* 0x000fe200078e0221 */
[----:B------:R-:W1:Y:S03]  /*3760*/  LDCU.64 UR8, c[0x0][0x388] ;  /* 0x00007100ff0877ac */ /* 0x000e660008000a00 */
[----:B------:R-:W-:-:S04]  /*3770*/  IMAD.IADD R27, R27, 0x1, R28 ;  /* 0x000000011b1b7824 */ /* 0x000fc800078e021c */
[----:B------:R-:W-:-:S04]  /*3780*/  IMAD.IADD R26, R26, 0x1, R27 ;  /* 0x000000011a1a7824 */ /* 0x000fc800078e021b */
[----:B------:R-:W-:-:S04]  /*3790*/  IMAD.IADD R25, R25, 0x1, R26 ;  /* 0x0000000119197824 */ /* 0x000fc800078e021a */
[----:B------:R-:W-:-:S04]  /*37a0*/  IMAD.IADD R24, R24, 0x1, R25 ;  /* 0x0000000118187824 */ /* 0x000fc800078e0219 */
[----:B------:R-:W-:Y:S02]  /*37b0*/  IMAD.IADD R23, R23, 0x1, R24 ;  /* 0x0000000117177824 */ /* 0x000fe400078e0218 */
[----:B0-----:R-:W-:Y:S02]  /*37c0*/  IMAD R8, R8, 0x48, R29 ;  /* 0x0000004808087824 */ /* 0x001fe400078e021d */
[----:B------:R-:W-:-:S03]  /*37d0*/  IMAD.IADD R22, R22, 0x1, R23 ;  /* 0x0000000116167824 */ /* 0x000fc600078e0217 */
[----:B------:R-:W-:Y:S01]  /*37e0*/  STS [R8], R39 ;  /* 0x0000002708007388 */ /* 0x000fe20000000800 */
[----:B------:R-:W-:-:S03]  /*37f0*/  IMAD.IADD R21, R21, 0x1, R22 ;  /* 0x0000000115157824 */ /* 0x000fc600078e0216 */
[----:B------:R-:W-:Y:S01]  /*3800*/  STS [R8+0x4], R32 ;  /* 0x0000042008007388 */ /* 0x000fe20000000800 */
        /* <DEDUP_REMOVED lines=24> */
[----:B------:R0:W-:Y:S01]  /*3990*/  STS [R8+0x48], R0 ;  /* 0x0000480008007388 */ /* 0x0001e20000000800 */
[----:B------:R-:W-:-:S03]  /*39a0*/  NOP ;  /* 0x0000000000007918 */ /* 0x000fc60000000000 */
[----:B------:R-:W-:Y:S04]  /*39b0*/  LDS R39, [R29] ;  /* 0x000000001d277984 */ /* 0x000fe80000000800 */
        /* <DEDUP_REMOVED lines=18> */
[----:B------:R2:W-:Y:S01]  /*3ae0*/  @!P0 STS [UR4+0x7b80], R12 ;  /* 0x007b800cff008988 */ /* 0x0005e20008000804 */
[----:B------:R-:W-:Y:S01]  /*3af0*/  BAR.SYNC.DEFER_BLOCKING 0x0 ;  /* 0x0000000000007b1d */ /* 0x000fe20000010000 */
[----:B0-----:R-:W-:-:S05]  /*3b00*/  IADD3 R0, P0, PT, R30, UR10, RZ ;  /* 0x0000000a1e007c10 */ /* 0x001fca000ff1e0ff */
[----:B------:R-:W0:Y:S01]  /*3b10*/  S2R R2, SR_TID.X ;  /* 0x0000000000027919 */ /* 0x000e220000002100 */
[----:B------:R-:W3:Y:S01]  /*3b20*/  LDS R31, [UR4+0x7b80] ;  /* 0x007b8004ff1f7984 */ /* 0x000ee20008000800 */
[C---:B0-----:R-:W-:Y:S02]  /*3b30*/  LOP3.LUT R3, R2.reuse, 0x3e0, RZ, 0xc0, !PT ;  /* 0x000003e002037812 */ /* 0x041fe400078ec0ff */
[----:B------:R-:W-:-:S05]  /*3b40*/  LOP3.LUT R2, R2, 0x1f, RZ, 0xc0, !PT ;  /* 0x0000001f02027812 */ /* 0x000fca00078ec0ff */
[----:B------:R-:W-:Y:S02]  /*3b50*/  IMAD R8, R3, 0x13, R2 ;  /* 0x0000001303087824 */ /* 0x000fe400078e0202 */
[----:B------:R-:W-:Y:S01]  /*3b60*/  IMAD.X R3, RZ, RZ, UR11, P0 ;  /* 0x0000000bff037e24 */ /* 0x000fe200080e06ff */
[----:B-1----:R-:W-:Y:S01]  /*3b70*/  LEA R2, P0, R0, UR8, 0x2 ;  /* 0x0000000800027c11 */ /* 0x002fe2000f8010ff */
[C---:B------:R-:W-:Y:S02]  /*3b80*/  VIADD R10, R8.reuse, 0x20 ;  /* 0x00000020080a7836 */ /* 0x040fe40000000000 */
[----:B--2---:R-:W-:Y:S01]  /*3b90*/  VIADD R12, R8, 0xa0 ;  /* 0x000000a0080c7836 */ /* 0x004fe20000000000 */
[----:B------:R-:W-:Y:S01]  /*3ba0*/  LEA.HI.X R3, R0, UR9, R3, 0x2, P0 ;  /* 0x0000000900037c11 */ /* 0x000fe200080f1403 */
[----:B------:R-:W-:Y:S01]  /*3bb0*/  VIADD R0, R8, 0x40 ;  /* 0x0000004008007836 */ /* 0x000fe20000000000 */
[-C--:B---3--:R-:W-:Y:S02]  /*3bc0*/  ISETP.GE.AND P1, PT, R30, R31.reuse, PT ;  /* 0x0000001f1e00720c */ /* 0x088fe40003f26270 */
        /* <DEDUP_REMOVED lines=9> */
[----:B------:R0:W-:Y:S01]  /*3c60*/  @!P1 STG.E desc[UR12][R2.64], R39 ;  /* 0x0000002702009986 */ /* 0x0001e2000c10190c */
[-C--:B------:R-:W-:Y:S01]  /*3c70*/  ISETP.GE.AND P0, PT, R10, R31.reuse, PT ;  /* 0x0000001f0a00720c */ /* 0x080fe20003f06270 */
[----:B------:R-:W-:Y:S01]  /*3c80*/  VIADD R10, R8, 0x160 ;  /* 0x00000160080a7836 */ /* 0x000fe20000000000 */
[-C--:B------:R-:W-:Y:S01]  /*3c90*/  ISETP.GE.AND P1, PT, R0, R31.reuse, PT ;  /* 0x0000001f0000720c */ /* 0x080fe20003f26270 */
[----:B------:R-:W-:Y:S01]  /*3ca0*/  VIADD R0, R8, 0x140 ;  /* 0x0000014008007836 */ /* 0x000fe20000000000 */
[----:B------:R0:W-:Y:S01]  /*3cb0*/  @!P2 STG.E desc[UR12][R2.64+0x80], R41 ;  /* 0x000080290200a986 */ /* 0x0001e2000c10190c */
[----:B------:R-:W-:-:S03]  /*3cc0*/  ISETP.GE.AND P2, PT, R37, R31, PT ;  /* 0x0000001f2500720c */ /* 0x000fc60003f46270 */
[----:B------:R0:W-:Y:S01]  /*3cd0*/  @!P3 STG.E desc[UR12][R2.64+0x100], R43 ;  /* 0x0001002b0200b986 */ /* 0x0001e2000c10190c */
[----:B------:R-:W-:-:S03]  /*3ce0*/  ISETP.GE.AND P3, PT, R36, R31, PT ;  /* 0x0000001f2400720c */ /* 0x000fc60003f66270 */
        /* <DEDUP_REMOVED lines=32> */
.L_x_229:
[----:B------:R-:W-:Y:S01]  /*3ef0*/  BSSY B1, `(.L_x_256) ;  /* 0x0000006000017945 */ /* 0x000fe20003800000 */
[----:B------:R-:W-:Y:S01]  /*3f00*/  PLOP3.LUT P0, PT, P0, PT, PT, 0x8, 0x80 ;  /* 0x000000000080781c */ /* 0x000fe2000070e170 */
[----:B------:R-:W-:-:S12]  /*3f10*/  IMAD.MOV.U32 R10, RZ, RZ, -0x1 ;  /* 0xffffffffff0a7424 */ /* 0x000fd800078e00ff */
[----:B------:R-:W-:Y:S05]  /*3f20*/  WARPSYNC.COLLECTIVE R10, `(.L_x_257) ;  /* 0x000000000a087348 */ /* 0x000fea0003c00000 */
[----:B------:R-:W-:Y:S01]  /*3f30*/  VOTE.ANY P0, P0 ;  /* 0x0000000000ff7806 */ /* 0x000fe20000000100 */
[----:B------:R-:W-:-:S12]  /*3f40*/  ENDCOLLECTIVE ;  /* 0x000000000000791b */ /* 0x000fd80003800000 */
.L_x_257:
[----:B------:R-:W-:Y:S05]  /*3f50*/  BSYNC B1 ;  /* 0x0000000000017941 */ /* 0x000fea0003800000 */
.L_x_256:
[----:B------:R-:W-:Y:S05]  /*3f60*/  BRA `(.L_x_258) ;  /* 0xffffffd000287947 */ /* 0x000fea000383ffff */
.L_x_231:
[----:B------:R-:W-:Y:S01]  /*3f70*/  BSSY B1, `(.L_x_259) ;  /* 0x0000006000017945 */ /* 0x000fe20003800000 */
[----:B------:R-:W-:Y:S01]  /*3f80*/  PLOP3.LUT P0, PT, P0, PT, PT, 0x8, 0x80 ;  /* 0x000000000080781c */ /* 0x000fe2000070e170 */
[----:B------:R-:W-:-:S12]  /*3f90*/  IMAD.MOV.U32 R10, RZ, RZ, -0x1 ;  /* 0xffffffffff0a7424 */ /* 0x000fd800078e00ff */
[----:B------:R-:W-:Y:S05]  /*3fa0*/  WARPSYNC.COLLECTIVE R10, `(.L_x_260) ;  /* 0x000000000a087348 */ /* 0x000fea0003c00000 */
[----:B------:R-:W-:Y:S01]  /*3fb0*/  VOTE.ANY P0, P0 ;  /* 0x0000000000ff7806 */ /* 0x000fe20000000100 */
[----:B------:R-:W-:-:S12]  /*3fc0*/  ENDCOLLECTIVE ;  /* 0x000000000000791b */ /* 0x000fd80003800000 */
.L_x_260:
[----:B------:R-:W-:Y:S05]  /*3fd0*/  BSYNC B1 ;  /* 0x0000000000017941 */ /* 0x000fea0003800000 */
.L_x_259:
[----:B------:R-:W-:Y:S05]  /*3fe0*/  BRA `(.L_x_261) ;  /* 0xffffffd0002c7947 */ /* 0x000fea000383ffff */
.L_x_233:
[----:B------:R-:W0:Y:S01]  /*3ff0*/  S2R R8, SR_GEMASK ;  /* 0x0000000000087919 */ /* 0x000e220000003c00 */
[----:B------:R-:W-:Y:S01]  /*4000*/  BSSY B1, `(.L_x_262) ;  /* 0x0000006000017945 */ /* 0x000fe20003800000 */
[----:B------:R-:W-:Y:S01]  /*4010*/  PLOP3.LUT P2, PT, P0, PT, PT, 0x8, 0x80 ;  /* 0x000000000080781c */ /* 0x000fe2000074e170 */
[----:B------:R-:W-:-:S12]  /*4020*/  IMAD.MOV.U32 R10, RZ, RZ, -0x1 ;  /* 0xffffffffff0a7424 */ /* 0x000fd800078e00ff */
[----:B0-----:R-:W-:Y:S05]  /*4030*/  WARPSYNC.COLLECTIVE R10, `(.L_x_263) ;  /* 0x000000000a087348 */ /* 0x001fea0003c00000 */
[----:B------:R-:W-:Y:S01]  /*4040*/  VOTE.ANY R10, PT, P2 ;  /* 0x00000000000a7806 */ /* 0x000fe200010e0100 */
[----:B0-----:R-:W-:Y:S06]  /*4050*/  ENDCOLLECTIVE ;  /* 0x000000000000791b */ /* 0x001fec0003800000 */
.L_x_263:
[----:B------:R-:W-:Y:S05]  /*4060*/  BSYNC B1 ;  /* 0x0000000000017941 */ /* 0x000fea0003800000 */
.L_x_262:
[----:B------:R-:W-:Y:S01]  /*4070*/  LOP3.LUT R10, R10, 0x80000000, R8, 0xec, !PT ;  /* 0x800000000a0a7812 */ /* 0x000fe200078eec08 */
[----:B------:R-:W-:Y:S01]  /*4080*/  IMAD.MOV.U32 R14, RZ, RZ, 0x1 ;  /* 0x00000001ff0e7424 */ /* 0x000fe200078e00ff */
[----:B------:R-:W-:Y:S01]  /*4090*/  ISETP.NE.AND P0, PT, R12, 0x65, PT ;  /* 0x000000650c00780c */ /* 0x000fe20003f05270 */
[C---:B------:R-:W-:Y:S02]  /*40a0*/  VIADD R38, R37.reuse, 0x2 ;  /* 0x0000000225267836 */ /* 0x040fe40000000000 */
[C---:B------:R-:W-:Y:S02]  /*40b0*/  VIADD R11, R10.reuse, 0xffffffff ;  /* 0xffffffff0a0b7836 */ /* 0x040fe40000000000 */
[C---:B------:R-:W-:Y:S02]  /*40c0*/  VIADD R19, R37.reuse, 0x4 ;  /* 0x0000000425137836 */ /* 0x040fe40000000000 */
[----:B------:R-:W-:Y:S01]  /*40d0*/  VIADD R39, R37, 0x10 ;  /* 0x0000001025277836 */ /* 0x000fe20000000000 */
[----:B------:R-:W-:Y:S01]  /*40e0*/  LOP3.LUT R11, R10, R11, RZ, 0xc, !PT ;  /* 0x0000000b0a0b7212 */ /* 0x000fe200078e0cff */
[----:B------:R-:W-:-:S03]  /*40f0*/  IMAD.MOV.U32 R10, RZ, RZ, -0x1 ;  /* 0xffffffffff0a7424 */ /* 0x000fc600078e00ff */
[----:B------:R0:W1:Y:S04]  /*4100*/  POPC R15, R11 ;  /* 0x0000000b000f7309 */ /* 0x0000680000000000 */
[----:B01----:R-:W-:Y:S05]  /*4110*/  WARPSYNC.COLLECTIVE R10, `(.L_x_264) ;  /* 0x000000000a087348 */ /* 0x003fea0003c00000 */
[----:B-1----:R1:W2:Y:S02]  /*4120*/  SHFL.DOWN P2, R16, R13, R14, R15 ;  /* 0x0800000e0d107389 */ /* 0x0022a4000004000f */
[----:B012---:R-:W-:Y:S05]  /*4130*/  ENDCOLLECTIVE ;  /* 0x000000000000791b */ /* 0x007fea0003800000 */
.L_x_264:
[----:B------:R-:W-:Y:S01]  /*4140*/  IMAD.MOV.U32 R14, RZ, RZ, 0x2 ;  /* 0x00000002ff0e7424 */ /* 0x000fe200078e00ff */
[----:B------:R-:W-:-:S04]  /*4150*/  ISETP.GE.AND P2, PT, R37, R15, PT ;  /* 0x0000000f2500720c */ /* 0x000fc80003f46270 */
[----:B------:R-:W-:-:S05]  /*4160*/  SEL R16, R16, RZ, !P2 ;  /* 0x000000ff10107207 */ /* 0x000fca0005000000 */
[----:B------:R-:W-:-:S04]  /*4170*/  IMAD.IADD R36, R16, 0x1, R13 ;  /* 0x0000000110247824 */ /* 0x000fc800078e020d */
[----:B------:R-:W-:-:S07]  /*4180*/  IMAD.MOV.U32 R13, RZ, RZ, R36 ;  /* 0x000000ffff0d7224 */ /* 0x000fce00078e0024 */
[----:B------:R-:W-:Y:S05]  /*4190*/  WARPSYNC.COLLECTIVE R10, `(.L_x_265) ;  /* 0x000000000a087348 */ /* 0x000fea0003c00000 */
[----:B------:R0:W1:Y:S02]  /*41a0*/  SHFL.DOWN P2, R16, R13, R14, R15 ;  /* 0x0800000e0d107389 */ /* 0x000064000004000f */
[----:B01----:R-:W-:Y:S05]  /*41b0*/  ENDCOLLECTIVE ;  /* 0x000000000000791b */ /* 0x003fea0003800000 */
.L_x_265:
[----:B------:R-:W-:Y:S01]  /*41c0*/  IMAD.MOV.U32 R14, RZ, RZ, 0x4 ;  /* 0x00000004ff0e7424 */ /* 0x000fe200078e00ff */
[----:B------:R-:W-:-:S04]  /*41d0*/  ISETP.GT.AND P2, PT, R38, R15, PT ;  /* 0x0000000f2600720c */ /* 0x000fc80003f44270 */
[----:B------:R-:W-:-:S05]  /*41e0*/  SEL R11, R16, RZ, !P2 ;  /* 0x000000ff100b7207 */ /* 0x000fca0005000000 */
[----:B------:R-:W-:Y:S02]  /*41f0*/  IMAD.IADD R40, R36, 0x1, R11 ;  /* 0x0000000124287824 */ /* 0x000fe400078e020b */
[----:B------:R-:W-:Y:S02]  /*4200*/  VIADD R36, R37, 0x8 ;  /* 0x0000000825247836 */ /* 0x000fe40000000000 */
[----:B------:R-:W-:-:S07]  /*4210*/  IMAD.MOV.U32 R13, RZ, RZ, R40 ;  /* 0x000000ffff0d7224 */ /* 0x000fce00078e0028 */
[----:B------:R-:W-:Y:S05]  /*4220*/  WARPSYNC.COLLECTIVE R10, `(.L_x_266) ;  /* 0x000000000a087348 */ /* 0x000fea0003c00000 */
[----:B------:R0:W1:Y:S02]  /*4230*/  SHFL.DOWN P2, R16, R13, R14, R15 ;  /* 0x0800000e0d107389 */ /* 0x000064000004000f */
[----:B01----:R-:W-:Y:S05]  /*4240*/  ENDCOLLECTIVE ;  /* 0x000000000000791b */ /* 0x003fea0003800000 */
.L_x_266:
[----:B------:R-:W-:Y:S01]  /*4250*/  IMAD.MOV.U32 R14, RZ, RZ, 0x8 ;  /* 0x00000008ff0e7424 */ /* 0x000fe200078e00ff */
[----:B------:R-:W-:-:S04]  /*4260*/  ISETP.GT.AND P2, PT, R19, R15, PT ;  /* 0x0000000f1300720c */ /* 0x000fc80003f44270 */
[----:B------:R-:W-:-:S05]  /*4270*/  SEL R11, R16, RZ, !P2 ;  /* 0x000000ff100b7207 */ /* 0x000fca0005000000 */
[----:B------:R-:W-:-:S04]  /*4280*/  IMAD.IADD R42, R40, 0x1, R11 ;  /* 0x00000001282a7824 */ /* 0x000fc800078e020b */
[----:B------:R-:W-:-:S07]  /*4290*/  IMAD.MOV.U32 R13, RZ, RZ, R42 ;  /* 0x000000ffff0d7224 */ /* 0x000fce00078e002a */
[----:B------:R-:W-:Y:S05]  /*42a0*/  WARPSYNC.COLLECTIVE R10, `(.L_x_267) ;  /* 0x000000000a087348 */ /* 0x000fea0003c00000 */
[----:B------:R0:W1:Y:S02]  /*42b0*/  SHFL.DOWN P2, R16, R13, R14, R15 ;  /* 0x0800000e0d107389 */ /* 0x000064000004000f */
[----:B01----:R-:W-:Y:S05]  /*42c0*/  ENDCOLLECTIVE ;  /* 0x000000000000791b */ /* 0x003fea0003800000 */
.L_x_267:
        /* <DEDUP_REMOVED lines=8> */
.L_x_268:
[----:B------:R-:W-:Y:S05]  /*4350*/  WARPSYNC.COLLECTIVE R10, `(.L_x_269) ;  /* 0x000000000a087348 */ /* 0x000fea0003c00000 */
[----:B------:R-:W-:Y:S01]  /*4360*/  VOTE.ALL P0, P0 ;  /* 0x0000000000ff7806 */ /* 0x000fe20000000000 */
[----:B------:R-:W-:-:S12]  /*4370*/  ENDCOLLECTIVE ;  /* 0x000000000000791b */ /* 0x000fd80003800000 */
.L_x_269:
[----:B------:R-:W0:Y:S01]  /*4380*/  LDC.64 R12, c[0x0][0x390] ;  /* 0x0000e400ff0c7b82 */ /* 0x000e220000000a00 */
[----:B------:R-:W-:-:S04]  /*4390*/  ISETP.GT.AND P2, PT, R39, R15, PT ;  /* 0x0000000f2700720c */ /* 0x000fc80003f44270 */
[----:B------:R-:W-:-:S05]  /*43a0*/  SEL R16, R16, RZ, !P2 ;  /* 0x000000ff10107207 */ /* 0x000fca0005000000 */
[----:B------:R-:W-:Y:S01]  /*43b0*/  IMAD.IADD R40, R41, 0x1, R16 ;  /* 0x0000000129287824 */ /* 0x000fe200078e0210 */
[----:B0-----:R-:W-:-:S05]  /*43c0*/  IADD3 R42, P2, PT, R12, 0x100, RZ ;  /* 0x000001000c2a7810 */ /* 0x001fca0007f5e0ff */
[----:B------:R-:W-:Y:S01]  /*43d0*/  IMAD.X R43, RZ, RZ, R13, P2 ;  /* 0x000000ffff2b7224 */ /* 0x000fe200010e060d */
[----:B------:R-:W-:Y:S07]  /*43e0*/  BRA `(.L_x_270) ;  /* 0xffffffcc00c87947 */ /* 0x000fee000383ffff */
.L_x_235:
[----:B------:R-:W-:Y:S01]  /*43f0*/  BSSY B1, `(.L_x_271) ;  /* 0x0000006000017945 */ /* 0x000fe20003800000 */
[----:B------:R-:W-:Y:S01]  /*4400*/  PLOP3.LUT P0, PT, P0, PT, PT, 0x8, 0x80 ;  /* 0x000000000080781c */ /* 0x000fe2000070e170 */
[----:B------:R-:W-:-:S12]  /*4410*/  IMAD.MOV.U32 R10, RZ, RZ, -0x1 ;  /* 0xffffffffff0a7424 */ /* 0x000fd800078e00ff */
[----:B------:R-:W-:Y:S05]  /*4420*/  WARPSYNC.COLLECTIVE R10, `(.L_x_272) ;  /* 0x000000000a087348 */ /* 0x000fea0003c00000 */
[----:B------:R-:W-:Y:S01]  /*4430*/  VOTE.ANY P0, P0 ;  /* 0x0000000000ff7806 */ /* 0x000fe20000000100 */
[----:B------:R-:W-:-:S12]  /*4440*/  ENDCOLLECTIVE ;  /* 0x000000000000791b */ /* 0x000fd80003800000 */
.L_x_272:
[----:B------:R-:W-:Y:S05]  /*4450*/  BSYNC B1 ;  /* 0x0000000000017941 */ /* 0x000fea0003800000 */
.L_x_271:
[----:B------:R-:W-:Y:S05]  /*4460*/  BRA `(.L_x_273) ;  /* 0xffffffcc00d07947 */ /* 0x000fea000383ffff */
.L_x_237:
[----:B------:R-:W-:Y:S01]  /*4470*/  BSSY B1, `(.L_x_274) ;  /* 0x0000006000017945 */ /* 0x000fe20003800000 */
[----:B------:R-:W-:Y:S01]  /*4480*/  PLOP3.LUT P0, PT, P0, PT, PT, 0x8, 0x80 ;  /* 0x000000000080781c */ /* 0x000fe2000070e170 */
[----:B------:R-:W-:-:S12]  /*4490*/  IMAD.MOV.U32 R10, RZ, RZ, -0x1 ;  /* 0xffffffffff0a7424 */ /* 0x000fd800078e00ff */
[----:B------:R-:W-:Y:S05]  /*44a0*/  WARPSYNC.COLLECTIVE R10, `(.L_x_275) ;  /* 0x000000000a087348 */ /* 0x000fea0003c00000 */
[----:B------:R-:W-:Y:S01]  /*44b0*/  VOTE.ANY P0, P0 ;  /* 0x0000000000ff7806 */ /* 0x000fe20000000100 */
[----:B------:R-:W-:-:S12]  /*44c0*/  ENDCOLLECTIVE ;  /* 0x000000000000791b */ /* 0x000fd80003800000 */
.L_x_275:
[----:B------:R-:W-:Y:S05]  /*44d0*/  BSYNC B1 ;  /* 0x0000000000017941 */ /* 0x000fea0003800000 */
.L_x_274:
[----:B------:R-:W-:Y:S05]  /*44e0*/  BRA `(.L_x_276) ;  /* 0xffffffcc00d47947 */ /* 0x000fea000383ffff */
.L_x_239:
[----:B------:R-:W-:Y:S01]  /*44f0*/  BSSY B1, `(.L_x_277) ;  /* 0x0000006000017945 */ /* 0x000fe20003800000 */
[----:B------:R-:W-:Y:S01]  /*4500*/  PLOP3.LUT P2, PT, P0, PT, PT, 0x8, 0x80 ;  /* 0x000000000080781c */ /* 0x000fe2000074e170 */
[----:B------:R-:W-:-:S12]  /*4510*/  IMAD.MOV.U32 R10, RZ, RZ, -0x1 ;  /* 0xffffffffff0a7424 */ /* 0x000fd800078e00ff */
[----:B------:R-:W-:Y:S05]  /*4520*/  WARPSYNC.COLLECTIVE R10, `(.L_x_278) ;  /* 0x000000000a087348 */ /* 0x000fea0003c00000 */
[----:B------:R-:W-:Y:S01]  /*4530*/  VOTE.ANY R10, PT, P2 ;  /* 0x00000000000a7806 */ /* 0x000fe200010e0100 */
[----:B------:R-:W-:Y:S06]  /*4540*/  ENDCOLLECTIVE ;  /* 0x000000000000791b */ /* 0x000fec0003800000 */
.L_x_278:
[----:B------:R-:W-:Y:S05]  /*4550*/  BSYNC B1 ;  /* 0x0000000000017941 */ /* 0x000fea0003800000 */
.L_x_277:
[----:B------:R-:W-:Y:S01]  /*4560*/  LOP3.LUT R10, R10, 0x80000000, R8, 0xec, !PT ;  /* 0x800000000a0a7812 */ /* 0x000fe200078eec08 */
[----:B------:R-:W-:Y:S02]  /*4570*/  IMAD.MOV.U32 R14, RZ, RZ, 0x1 ;  /* 0x00000001ff0e7424 */ /* 0x000fe400078e00ff */
[----:B------:R-:W-:Y:S02]  /*4580*/  VIADD R18, R18, 0xffffffe0 ;  /* 0xffffffe012127836 */ /* 0x000fe40000000000 */
[----:B------:R-:W-:-:S05]  /*4590*/  VIADD R15, R10, 0xffffffff ;  /* 0xffffffff0a0f7836 */ /* 0x000fca0000000000 */
[----:B------:R-:W-:Y:S01]  /*45a0*/  LOP3.LUT R15, R10, R15, RZ, 0xc, !PT ;  /* 0x0000000f0a0f7212 */ /* 0x000fe200078e0cff */
[----:B------:R-:W-:-:S05]  /*45b0*/  IMAD.MOV.U32 R10, RZ, RZ, -0x1 ;  /* 0xffffffffff0a7424 */ /* 0x000fca00078e00ff */
[----:B------:R-:W0:Y:S02]  /*45c0*/  POPC R15, R15 ;  /* 0x0000000f000f7309 */ /* 0x000e240000000000 */
[----:B0-----:R-:W-:Y:S05]  /*45d0*/  WARPSYNC.COLLECTIVE R10, `(.L_x_279) ;  /* 0x000000000a087348 */ /* 0x001fea0003c00000 */
[----:B0-----:R0:W1:Y:S02]  /*45e0*/  SHFL.DOWN P2, R16, R13, R14, R15 ;  /* 0x0800000e0d107389 */ /* 0x001064000004000f */
[----:B01----:R-:W-:Y:S05]  /*45f0*/  ENDCOLLECTIVE ;  /* 0x000000000000791b */ /* 0x003fea0003800000 */
.L_x_279:
[----:B------:R-:W-:Y:S01]  /*4600*/  ISETP.GE.AND P0, PT, R37, R15, PT ;  /* 0x0000000f2500720c */ /* 0x000fe20003f06270 */
[----:B------:R-:W-:-:S03]  /*4610*/  IMAD.MOV.U32 R14, RZ, RZ, 0x2 ;  /* 0x00000002ff0e7424 */ /* 0x000fc600078e00ff */
[----:B------:R-:W-:Y:S02]  /*4620*/  SEL R16, R16, RZ, !P0 ;  /* 0x000000ff10107207 */ /* 0x000fe40004000000 */
[----:B------:R-:W-:-:S03]  /*4630*/  ISETP.GT.AND P0, PT, R38, R15, PT ;  /* 0x0000000f2600720c */ /* 0x000fc60003f04270 */
[----:B------:R-:W-:-:S04]  /*4640*/  IMAD.IADD R41, R16, 0x1, R13 ;  /* 0x0000000110297824 */ /* 0x000fc800078e020d */
[----:B------:R-:W-:-:S07]  /*4650*/  IMAD.MOV.U32 R13, RZ, RZ, R41 ;  /* 0x000000ffff0d7224 */ /* 0x000fce00078e0029 */
[----:B------:R-:W-:Y:S05]  /*4660*/  WARPSYNC.COLLECTIVE R10, `(.L_x_280) ;  /* 0x000000000a087348 */ /* 0x000fea0003c00000 */
[----:B------:R0:W1:Y:S02]  /*4670*/  SHFL.DOWN P2, R16, R13, R14, R15 ;  /* 0x0800000e0d107389 */ /* 0x000064000004000f */
[----:B01----:R-:W-:Y:S05]  /*4680*/  ENDCOLLECTIVE ;  /* 0x000000000000791b */ /* 0x003fea0003800000 */
.L_x_280:
[----:B------:R-:W-:Y:S01]  /*4690*/  IMAD.MOV.U32 R14, RZ, RZ, 0x4 ;  /* 0x00000004ff0e7424 */ /* 0x000fe200078e00ff */
[----:B------:R-:W-:Y:S02]  /*46a0*/  SEL R16, R16, RZ, !P0 ;  /* 0x000000ff10107207 */ /* 0x000fe40004000000 */
[----:B------:R-:W-:-:S03]  /*46b0*/  ISETP.GT.AND P0, PT, R19, R15, PT ;  /* 0x0000000f1300720c */ /* 0x000fc60003f04270 */
[----:B------:R-:W-:-:S04]  /*46c0*/  IMAD.IADD R41, R41, 0x1, R16 ;  /* 0x0000000129297824 */ /* 0x000fc800078e0210 */
[----:B------:R-:W-:-:S07]  /*46d0*/  IMAD.MOV.U32 R13, RZ, RZ, R41 ;  /* 0x000000ffff0d7224 */ /* 0x000fce00078e0029 */
[----:B------:R-:W-:Y:S05]  /*46e0*/  WARPSYNC.COLLECTIVE R10, `(.L_x_281) ;  /* 0x000000000a087348 */ /* 0x000fea0003c00000 */
[----:B------:R0:W1:Y:S02]  /*46f0*/  SHFL.DOWN P2, R16, R13, R14, R15 ;  /* 0x0800000e0d107389 */ /* 0x000064000004000f */
[----:B01----:R-:W-:Y:S05]  /*4700*/  ENDCOLLECTIVE ;  /* 0x000000000000791b */ /* 0x003fea0003800000 */
.L_x_281:
[----:B------:R-:W-:Y:S01]  /*4710*/  IMAD.MOV.U32 R14, RZ, RZ, 0x8 ;  /* 0x00000008ff0e7424 */ /* 0x000fe200078e00ff */
[----:B------:R-:W-:Y:S02]  /*4720*/  SEL R16, R16, RZ, !P0 ;  /* 0x000000ff10107207 */ /* 0x000fe40004000000 */
[----:B------:R-:W-:-:S03]  /*4730*/  ISETP.GT.AND P0, PT, R36, R15, PT ;  /* 0x0000000f2400720c */ /* 0x000fc60003f04270 */
[----:B------:R-:W-:-:S10]  /*4740*/  IMAD.IADD R13, R41, 0x1, R16 ;  /* 0x00000001290d7824 */ /* 0x000fd400078e0210 */
[----:B------:R-:W-:Y:S05]  /*4750*/  WARPSYNC.COLLECTIVE R10, `(.L_x_282) ;  /* 0x000000000a087348 */ /* 0x000fea0003c00000 */
[----:B------:R0:W1:Y:S02]  /*4760*/  SHFL.DOWN P2, R16, R13, R14, R15 ;  /* 0x0800000e0d107389 */ /* 0x000064000004000f */
[----:B01----:R-:W-:Y:S05]  /*4770*/  ENDCOLLECTIVE ;  /* 0x000000000000791b */ /* 0x003fea0003800000 */
.L_x_282:
        /* <DEDUP_REMOVED lines=8> */
.L_x_283:
[----:B------:R-:W-:Y:S02]  /*4800*/  SEL R16, R16, RZ, !P0 ;  /* 0x000000ff10107207 */ /* 0x000fe40004000000 */
[----:B------:R-:W-:Y:S02]  /*4810*/  ISETP.NE.AND P0, PT, R12, 0x65, PT ;  /* 0x000000650c00780c */ /* 0x000fe40003f05270 */
[----:B------:R-:W-:-:S11]  /*4820*/  IADD3 R40, PT, PT, R41, R16, R40 ;  /* 0x0000001029287210 */ /* 0x000fd60007ffe028 */
[----:B------:R-:W-:Y:S05]  /*4830*/  WARPSYNC.COLLECTIVE R10, `(.L_x_284) ;  /* 0x000000000a087348 */ /* 0x000fea0003c00000 */
[----:B------:R-:W-:Y:S01]  /*4840*/  VOTE.ALL P0, P0 ;  /* 0x0000000000ff7806 */ /* 0x000fe20000000000 */
[----:B------:R-:W-:-:S12]  /*4850*/  ENDCOLLECTIVE ;  /* 0x000000000000791b */ /* 0x000fd80003800000 */
.L_x_284:
[----:B------:R-:W-:Y:S05]  /*4860*/  BRA `(.L_x_285) ;  /* 0xffffffcc00747947 */ /* 0x000fea000383ffff */
.L_x_244:
[----:B------:R-:W-:Y:S01]  /*4870*/  BSSY B0, `(.L_x_286) ;  /* 0x0000006000007945 */ /* 0x000fe20003800000 */
[----:B------:R-:W-:Y:S01]  /*4880*/  PLOP3.LUT P0, PT, P0, PT, PT, 0x8, 0x80 ;  /* 0x000000000080781c */ /* 0x000fe2000070e170 */
[----:B------:R-:W-:-:S12]  /*4890*/  IMAD.MOV.U32 R10, RZ, RZ, -0x1 ;  /* 0xffffffffff0a7424 */ /* 0x000fd800078e00ff */
[----:B------:R-:W-:Y:S05]  /*48a0*/  WARPSYNC.COLLECTIVE R10, `(.L_x_287) ;  /* 0x000000000a087348 */ /* 0x000fea0003c00000 */
[----:B------:R-:W-:Y:S01]  /*48b0*/  VOTE.ANY P0, P0 ;  /* 0x0000000000ff7806 */ /* 0x000fe20000000100 */
[----:B------:R-:W-:-:S12]  /*48c0*/  ENDCOLLECTIVE ;  /* 0x000000000000791b */ /* 0x000fd80003800000 */
.L_x_287:
[----:B------:R-:W-:Y:S05]  /*48d0*/  BSYNC B0 ;  /* 0x0000000000007941 */ /* 0x000fea0003800000 */
.L_x_286:
[----:B------:R-:W-:Y:S05]  /*48e0*/  BRA `(.L_x_288) ;  /* 0xffffffe400807947 */ /* 0x000fea000383ffff */
.L_x_246:
[----:B------:R-:W-:Y:S01]  /*48f0*/  BSSY B0, `(.L_x_289) ;  /* 0x0000006000007945 */ /* 0x000fe20003800000 */
[----:B------:R-:W-:Y:S01]  /*4900*/  PLOP3.LUT P0, PT, P0, PT, PT, 0x8, 0x80 ;  /* 0x000000000080781c */ /* 0x000fe2000070e170 */
[----:B------:R-:W-:-:S12]  /*4910*/  IMAD.MOV.U32 R10, RZ, RZ, -0x1 ;  /* 0xffffffffff0a7424 */ /* 0x000fd800078e00ff */
[----:B------:R-:W-:Y:S05]  /*4920*/  WARPSYNC.COLLECTIVE R10, `(.L_x_290) ;  /* 0x000000000a087348 */ /* 0x000fea0003c00000 */
[----:B------:R-:W-:Y:S01]  /*4930*/  VOTE.ANY P0, P0 ;  /* 0x0000000000ff7806 */ /* 0x000fe20000000100 */
[----:B------:R-:W-:-:S12]  /*4940*/  ENDCOLLECTIVE ;  /* 0x000000000000791b */ /* 0x000fd80003800000 */
.L_x_290:
[----:B------:R-:W-:Y:S05]  /*4950*/  BSYNC B0 ;  /* 0x0000000000007941 */ /* 0x000fea0003800000 */
.L_x_289:
[----:B------:R-:W-:Y:S05]  /*4960*/  BRA `(.L_x_291) ;  /* 0xffffffe400847947 */ /* 0x000fea000383ffff */
.L_x_248:
[----:B------:R-:W0:Y:S01]  /*4970*/  S2R R19, SR_GEMASK ;  /* 0x0000000000137919 */ /* 0x000e220000003c00 */
[----:B------:R-:W-:Y:S01]  /*4980*/  BSSY B0, `(.L_x_292) ;  /* 0x0000007000007945 */ /* 0x000fe20003800000 */
[----:B------:R-:W-:Y:S01]  /*4990*/  ISETP.NE.AND P0, PT, R8, 0x65, PT ;  /* 0x000000650800780c */ /* 0x000fe20003f05270 */
[----:B------:R-:W-:Y:S01]  /*49a0*/  IMAD.MOV.U32 R10, RZ, RZ, -0x1 ;  /* 0xffffffffff0a7424 */ /* 0x000fe200078e00ff */
[----:B------:R-:W-:-:S13]  /*49b0*/  PLOP3.LUT P2, PT, P2, PT, PT, 0x8, 0x80 ;  /* 0x000000000080781c */ /* 0x000fda000174e170 */
[----:B0-----:R-:W-:Y:S05]  /*49c0*/  WARPSYNC.COLLECTIVE R10, `(.L_x_293) ;  /* 0x000000000a087348 */ /* 0x001fea0003c00000 */
[----:B------:R-:W-:Y:S01]  /*49d0*/  VOTE.ANY R10, PT, P2 ;  /* 0x00000000000a7806 */ /* 0x000fe200010e0100 */
[----:B0-----:R-:W-:Y:S06]  /*49e0*/  ENDCOLLECTIVE ;  /* 0x000000000000791b */ /* 0x001fec0003800000 */
.L_x_293:
[----:B------:R-:W-:Y:S05]  /*49f0*/  BSYNC B0 ;  /* 0x0000000000007941 */ /* 0x000fea0003800000 */
.L_x_292:
[----:B------:R-:W-:Y:S01]  /*4a00*/  LOP3.LUT R10, R10, 0x80000000, R19, 0xec, !PT ;  /* 0x800000000a0a7812 */ /* 0x000fe200078eec13 */
[----:B------:R-:W-:-:S04]  /*4a10*/  IMAD.MOV.U32 R14, RZ, RZ, 0x1 ;  /* 0x00000001ff0e7424 */ /* 0x000fc800078e00ff */
[----:B------:R-:W-:-:S05]  /*4a20*/  VIADD R13, R10, 0xffffffff ;  /* 0xffffffff0a0d7836 */ /* 0x000fca0000000000 */
[----:B------:R-:W-:Y:S01]  /*4a30*/  LOP3.LUT R8, R10, R13, RZ, 0xc, !PT ;  /* 0x0000000d0a087212 */ /* 0x000fe200078e0cff */
[----:B------:R-:W-:Y:S02]  /*4a40*/  IMAD.MOV.U32 R13, RZ, RZ, R9 ;  /* 0x000000ffff0d7224 */ /* 0x000fe400078e0009 */
[----:B------:R-:W-:Y:S01]  /*4a50*/  IMAD.MOV.U32 R10, RZ, RZ, -0x1 ;  /* 0xffffffffff0a7424 */ /* 0x000fe200078e00ff */
[----:B------:R0:W1:Y:S02]  /*4a60*/  POPC R15, R8 ;  /* 0x00000008000f7309 */ /* 0x0000640000000000 */
[----:B0-----:R-:W-:-:S07]  /*4a70*/  VIADD R8, R38, 0x4 ;  /* 0x0000000426087836 */ /* 0x001fce0000000000 */
[----:B-1----:R-:W-:Y:S05]  /*4a80*/  WARPSYNC.COLLECTIVE R10, `(.L_x_294) ;  /* 0x000000000a087348 */ /* 0x002fea0003c00000 */
[----:B-1----:R0:W1:Y:S02]  /*4a90*/  SHFL.DOWN P2, R16, R13, R14, R15 ;  /* 0x0800000e0d107389 */ /* 0x002064000004000f */
[----:B01----:R-:W-:Y:S05]  /*4aa0*/  ENDCOLLECTIVE ;  /* 0x000000000000791b */ /* 0x003fea0003800000 */
.L_x_294:
[----:B------:R-:W-:Y:S01]  /*4ab0*/  IMAD.MOV.U32 R14, RZ, RZ, 0x2 ;  /* 0x00000002ff0e7424 */ /* 0x000fe200078e00ff */
[----:B------:R-:W-:-:S04]  /*4ac0*/  ISETP.GE.AND P2, PT, R38, R15, PT ;  /* 0x0000000f2600720c */ /* 0x000fc80003f46270 */
[----:B------:R-:W-:Y:S01]  /*4ad0*/  SEL R12, R16, RZ, !P2 ;  /* 0x000000ff100c7207 */ /* 0x000fe20005000000 */
[----:B------:R-:W-:-:S04]  /*4ae0*/  VIADD R16, R38, 0x2 ;  /* 0x0000000226107836 */ /* 0x000fc80000000000 */
[----:B------:R-:W-:Y:S01]  /*4af0*/  IMAD.IADD R12, R12, 0x1, R9 ;  /* 0x000000010c0c7824 */ /* 0x000fe200078e0209 */
[----:B------:R-:W-:-:S03]  /*4b00*/  ISETP.GT.AND P3, PT, R16, R15, PT ;  /* 0x0000000f1000720c */ /* 0x000fc60003f64270 */
[----:B------:R-:W-:-:S10]  /*4b10*/  IMAD.MOV.U32 R13, RZ, RZ, R12 ;  /* 0x000000ffff0d7224 */ /* 0x000fd400078e000c */
[----:B------:R-:W-:Y:S05]  /*4b20*/  WARPSYNC.COLLECTIVE R10, `(.L_x_295) ;  /* 0x000000000a087348 */ /* 0x000fea0003c00000 */
[----:B------:R0:W1:Y:S02]  /*4b30*/  SHFL.DOWN P2, R16, R13, R14, R15 ;  /* 0x0800000e0d107389 */ /* 0x000064000004000f */
[----:B01----:R-:W-:Y:S05]  /*4b40*/  ENDCOLLECTIVE ;  /* 0x000000000000791b */ /* 0x003fea0003800000 */
.L_x_295:
[----:B------:R-:W-:Y:S01]  /*4b50*/  IMAD.MOV.U32 R14, RZ, RZ, 0x4 ;  /* 0x00000004ff0e7424 */ /* 0x000fe200078e00ff */
[----:B------:R-:W-:Y:S02]  /*4b60*/  SEL R9, R16, RZ, !P3 ;  /* 0x000000ff10097207 */ /* 0x000fe40005800000 */
[----:B------:R-:W-:Y:S01]  /*4b70*/  ISETP.GT.AND P3, PT, R8, R15, PT ;  /* 0x0000000f0800720c */ /* 0x000fe20003f64270 */
[----:B------:R-:W-:Y:S02]  /*4b80*/  VIADD R8, R38, 0x8 ;  /* 0x0000000826087836 */ /* 0x000fe40000000000 */
[----:B------:R-:W-:-:S04]  /*4b90*/  IMAD.IADD R40, R12, 0x1, R9 ;  /* 0x000000010c287824 */ /* 0x000fc800078e0209 */
[----:B------:R-:W-:-:S07]  /*4ba0*/  IMAD.MOV.U32 R13, RZ, RZ, R40 ;  /* 0x000000ffff0d7224 */ /* 0x000fce00078e0028 */
[----:B------:R-:W-:Y:S05]  /*4bb0*/  WARPSYNC.COLLECTIVE R10, `(.L_x_296) ;  /* 0x000000000a087348 */ /* 0x000fea0003c00000 */
[----:B------:R0:W1:Y:S02]  /*4bc0*/  SHFL.DOWN P2, R16, R13, R14, R15 ;  /* 0x0800000e0d107389 */ /* 0x000064000004000f */
[----:B01----:R-:W-:Y:S05]  /*4bd0*/  ENDCOLLECTIVE ;  /* 0x000000000000791b */ /* 0x003fea0003800000 */
.L_x_296:
        /* <DEDUP_REMOVED lines=9> */
.L_x_297:
[----:B------:R-:W-:Y:S01]  /*4c70*/  IMAD.MOV.U32 R14, RZ, RZ, 0x10 ;  /* 0x00000010ff0e7424 */ /* 0x000fe200078e00ff */
[----:B------:R-:W-:-:S05]  /*4c80*/  SEL R16, R16, RZ, !P3 ;  /* 0x000000ff10107207 */ /* 0x000fca0005800000 */
[----:B------:R-:W-:-:S04]  /*4c90*/  IMAD.IADD R44, R9, 0x1, R16 ;  /* 0x00000001092c7824 */ /* 0x000fc800078e0210 */
[----:B------:R-:W-:-:S07]  /*4ca0*/  IMAD.MOV.U32 R13, RZ, RZ, R44 ;  /* 0x000000ffff0d7224 */ /* 0x000fce00078e002c */
[----:B------:R-:W-:Y:S05]  /*4cb0*/  WARPSYNC.COLLECTIVE R10, `(.L_x_298) ;  /* 0x000000000a087348 */ /* 0x000fea0003c00000 */
[----:B------:R0:W1:Y:S02]  /*4cc0*/  SHFL.DOWN P2, R16, R13, R14, R15 ;  /* 0x0800000e0d107389 */ /* 0x000064000004000f */
[----:B01----:R-:W-:Y:S05]  /*4cd0*/  ENDCOLLECTIVE ;  /* 0x000000000000791b */ /* 0x003fea0003800000 */
.L_x_298:
[----:B------:R-:W-:Y:S05]  /*4ce0*/  WARPSYNC.COLLECTIVE R10, `(.L_x_299) ;  /* 0x000000000a087348 */ /* 0x000fea0003c00000 */
[----:B------:R-:W-:Y:S01]  /*4cf0*/  VOTE.ALL P0, P0 ;  /* 0x0000000000ff7806 */ /* 0x000fe20000000000 */
[----:B------:R-:W-:-:S12]  /*4d00*/  ENDCOLLECTIVE ;  /* 0x000000000000791b */ /* 0x000fd80003800000 */
.L_x_299:
[----:B------:R-:W-:-:S04]  /*4d10*/  ISETP.GT.AND P2, PT, R8, R15, PT ;  /* 0x0000000f0800720c */ /* 0x000fc80003f44270 */
[----:B------:R-:W-:-:S05]  /*4d20*/  SEL R9, R16, RZ, !P2 ;  /* 0x000000ff10097207 */ /* 0x000fca0005000000 */
[----:B------:R-:W-:Y:S02]  /*4d30*/  IMAD.IADD R12, R44, 0x1, R9 ;  /* 0x000000012c0c7824 */ /* 0x000fe400078e0209 */
[----:B------:R-:W0:Y:S02]  /*4d40*/  LDC.64 R8, c[0x0][0x390] ;  /* 0x0000e400ff087b82 */ /* 0x000e240000000a00 */
[----:B0-----:R-:W-:-:S05]  /*4d50*/  IADD3 R40, P2, PT, R8, 0x100, RZ ;  /* 0x0000010008287810 */ /* 0x001fca0007f5e0ff */
[----:B------:R-:W-:Y:S01]  /*4d60*/  IMAD.X R41, RZ, RZ, R9, P2 ;  /* 0x000000ffff297224 */ /* 0x000fe200010e0609 */
[----:B------:R-:W-:Y:S07]  /*4d70*/  BRA `(.L_x_300) ;  /* 0xffffffe4001c7947 */ /* 0x000fee000383ffff */
.L_x_250:
[----:B------:R-:W-:Y:S01]  /*4d80*/  BSSY B0, `(.L_x_301) ;  /* 0x0000006000007945 */ /* 0x000fe20003800000 */
[----:B------:R-:W-:Y:S01]  /*4d90*/  PLOP3.LUT P0, PT, P0, PT, PT, 0x8, 0x80 ;  /* 0x000000000080781c */ /* 0x000fe2000070e170 */
[----:B------:R-:W-:-:S12]  /*4da0*/  IMAD.MOV.U32 R10, RZ, RZ, -0x1 ;  /* 0xffffffffff0a7424 */ /* 0x000fd800078e00ff */
[----:B------:R-:W-:Y:S05]  /*4db0*/  WARPSYNC.COLLECTIVE R10, `(.L_x_302) ;  /* 0x000000000a087348 */ /* 0x000fea0003c00000 */
[----:B------:R-:W-:Y:S01]  /*4dc0*/  VOTE.ANY P0, P0 ;  /* 0x0000000000ff7806 */ /* 0x000fe20000000100 */
[----:B------:R-:W-:-:S12]  /*4dd0*/  ENDCOLLECTIVE ;  /* 0x000000000000791b */ /* 0x000fd80003800000 */
.L_x_302:
[----:B------:R-:W-:Y:S05]  /*4de0*/  BSYNC B0 ;  /* 0x0000000000007941 */ /* 0x000fea0003800000 */
.L_x_301:
[----:B------:R-:W-:Y:S05]  /*4df0*/  BRA `(.L_x_303) ;  /* 0xffffffe400247947 */ /* 0x000fea000383ffff */
.L_x_252:
[----:B------:R-:W-:Y:S01]  /*4e00*/  BSSY B0, `(.L_x_304) ;  /* 0x0000006000007945 */ /* 0x000fe20003800000 */
[----:B------:R-:W-:Y:S01]  /*4e10*/  PLOP3.LUT P0, PT, P0, PT, PT, 0x8, 0x80 ;  /* 0x000000000080781c */ /* 0x000fe2000070e170 */
[----:B------:R-:W-:-:S12]  /*4e20*/  IMAD.MOV.U32 R10, RZ, RZ, -0x1 ;  /* 0xffffffffff0a7424 */ /* 0x000fd800078e00ff */
[----:B------:R-:W-:Y:S05]  /*4e30*/  WARPSYNC.COLLECTIVE R10, `(.L_x_305) ;  /* 0x000000000a087348 */ /* 0x000fea0003c00000 */
[----:B------:R-:W-:Y:S01]  /*4e40*/  VOTE.ANY P0, P0 ;  /* 0x0000000000ff7806 */ /* 0x000fe20000000100 */
[----:B------:R-:W-:-:S12]  /*4e50*/  ENDCOLLECTIVE ;  /* 0x000000000000791b */ /* 0x000fd80003800000 */
.L_x_305:
[----:B------:R-:W-:Y:S05]  /*4e60*/  BSYNC B0 ;  /* 0x0000000000007941 */ /* 0x000fea0003800000 */
.L_x_304:
[----:B------:R-:W-:Y:S05]  /*4e70*/  BRA `(.L_x_306) ;  /* 0xffffffe400287947 */ /* 0x000fea000383ffff */
.L_x_254:
[----:B------:R-:W-:Y:S01]  /*4e80*/  BSSY B0, `(.L_x_307) ;  /* 0x0000006000007945 */ /* 0x000fe20003800000 */
[----:B------:R-:W-:Y:S01]  /*4e90*/  PLOP3.LUT P2, PT, P0, PT, PT, 0x8, 0x80 ;  /* 0x000000000080781c */ /* 0x000fe2000074e170 */
[----:B------:R-:W-:-:S12]  /*4ea0*/  IMAD.MOV.U32 R10, RZ, RZ, -0x1 ;  /* 0xffffffffff0a7424 */ /* 0x000fd800078e00ff */
[----:B------:R-:W-:Y:S05]  /*4eb0*/  WARPSYNC.COLLECTIVE R10, `(.L_x_308) ;  /* 0x000000000a087348 */ /* 0x000fea0003c00000 */
[----:B------:R-:W-:Y:S01]  /*4ec0*/  VOTE.ANY R10, PT, P2 ;  /* 0x00000000000a7806 */ /* 0x000fe200010e0100 */
[----:B------:R-:W-:Y:S06]  /*4ed0*/  ENDCOLLECTIVE ;  /* 0x000000000000791b */ /* 0x000fec0003800000 */
.L_x_308:
[----:B------:R-:W-:Y:S05]  /*4ee0*/  BSYNC B0 ;  /* 0x0000000000007941 */ /* 0x000fea0003800000 */
.L_x_307:
[----:B------:R-:W-:Y:S01]  /*4ef0*/  LOP3.LUT R10, R10, 0x80000000, R19, 0xec, !PT ;  /* 0x800000000a0a7812 */ /* 0x000fe200078eec13 */
[----:B------:R-:W-:Y:S02]  /*4f00*/  IMAD.MOV.U32 R14, RZ, RZ, 0x1 ;  /* 0x00000001ff0e7424 */ /* 0x000fe400078e00ff */
[----:B------:R-:W-:Y:S02]  /*4f10*/  VIADD R18, R18, 0xffffffe0 ;  /* 0xffffffe012127836 */ /* 0x000fe40000000000 */
[----:B------:R-:W-:-:S05]  /*4f20*/  VIADD R13, R10, 0xffffffff ;  /* 0xffffffff0a0d7836 */ /* 0x000fca0000000000 */
[----:B------:R-:W-:Y:S01]  /*4f30*/  LOP3.LUT R45, R10, R13, RZ, 0xc, !PT ;  /* 0x0000000d0a2d7212 */ /* 0x000fe200078e0cff */
[----:B------:R-:W-:Y:S02]  /*4f40*/  IMAD.MOV.U32 R13, RZ, RZ, R9 ;  /* 0x000000ffff0d7224 */ /* 0x000fe400078e0009 */
[----:B------:R-:W-:Y:S01]  /*4f50*/  IMAD.MOV.U32 R10, RZ, RZ, -0x1 ;  /* 0xffffffffff0a7424 */ /* 0x000fe200078e00ff */
[----:B------:R0:W1:Y:S06]  /*4f60*/  POPC R15, R45 ;  /* 0x0000002d000f7309 */ /* 0x00006c0000000000 */
[----:B01----:R-:W-:Y:S05]  /*4f70*/  WARPSYNC.COLLECTIVE R10, `(.L_x_309) ;  /* 0x000000000a087348 */ /* 0x003fea0003c00000 */
[----:B-1----:R1:W2:Y:S02]  /*4f80*/  SHFL.DOWN P2, R16, R13, R14, R15 ;  /* 0x0800000e0d107389 */ /* 0x0022a4000004000f */
[----:B012---:R-:W-:Y:S05]  /*4f90*/  ENDCOLLECTIVE ;  /* 0x000000000000791b */ /* 0x007fea0003800000 */
.L_x_309:
[----:B------:R-:W-:Y:S01]  /*4fa0*/  ISETP.GE.AND P0, PT, R38, R15, PT ;  /* 0x0000000f2600720c */ /* 0x000fe20003f06270 */
[----:B------:R-:W-:-:S03]  /*4fb0*/  IMAD.MOV.U32 R14, RZ, RZ, 0x2 ;  /* 0x00000002ff0e7424 */ /* 0x000fc600078e00ff */
[----:B------:R-:W-:-:S05]  /*4fc0*/  SEL R16, R16, RZ, !P0 ;  /* 0x000000ff10107207 */ /* 0x000fca0004000000 */
[----:B------:R-:W-:Y:S02]  /*4fd0*/  IMAD.IADD R44, R16, 0x1, R9 ;  /* 0x00000001102c7824 */ /* 0x000fe400078e0209 */
[----:B------:R-:W-:Y:S02]  /*4fe0*/  VIADD R16, R38, 0x2 ;  /* 0x0000000226107836 */ /* 0x000fe40000000000 */
[----:B------:R-:W-:-:S03]  /*4ff0*/  IMAD.MOV.U32 R13, RZ, RZ, R44 ;  /* 0x000000ffff0d7224 */ /* 0x000fc600078e002c */
[----:B------:R-:W-:-:S13]  /*5000*/  ISETP.GT.AND P0, PT, R16, R15, PT ;  /* 0x0000000f1000720c */ /* 0x000fda0003f04270 */
[----:B------:R-:W-:Y:S05]  /*5010*/  WARPSYNC.COLLECTIVE R10, `(.L_x_310) ;  /* 0x000000000a087348 */ /* 0x000fea0003c00000 */
[----:B------:R0:W1:Y:S02]  /*5020*/  SHFL.DOWN P2, R16, R13, R14, R15 ;  /* 0x0800000e0d107389 */ /* 0x000064000004000f */
[----:B01----:R-:W-:Y:S05]  /*5030*/  ENDCOLLECTIVE ;  /* 0x000000000000791b */ /* 0x003fea0003800000 */
.L_x_310:
[----:B------:R-:W-:Y:S01]  /*5040*/  IMAD.MOV.U32 R14, RZ, RZ, 0x4 ;  /* 0x00000004ff0e7424 */ /* 0x000fe200078e00ff */
        /* <DEDUP_REMOVED lines=8> */
.L_x_311:
[----:B------:R-:W-:Y:S01]  /*50d0*/  IMAD.MOV.U32 R14, RZ, RZ, 0x8 ;  /* 0x00000008ff0e7424 */ /* 0x000fe200078e00ff */
        /* <DEDUP_REMOVED lines=8> */
.L_x_312:
        /* <DEDUP_REMOVED lines=9> */
.L_x_313:
[----:B------:R-:W-:Y:S02]  /*51f0*/  SEL R9, R16, RZ, !P0 ;  /* 0x000000ff10097207 */ /* 0x000fe40004000000 */
[----:B------:R-:W-:Y:S02]  /*5200*/  ISETP.NE.AND P0, PT, R8, 0x65, PT ;  /* 0x000000650800780c */ /* 0x000fe40003f05270 */
[----:B------:R-:W-:-:S11]  /*5210*/  IADD3 R12, PT, PT, R44, R9, R12 ;  /* 0x000000092c0c7210 */ /* 0x000fd60007ffe00c */
[----:B------:R-:W-:Y:S05]  /*5220*/  WARPSYNC.COLLECTIVE R10, `(.L_x_314) ;  /* 0x000000000a087348 */ /* 0x000fea0003c00000 */
[----:B------:R-:W-:Y:S01]  /*5230*/  VOTE.ALL P0, P0 ;  /* 0x0000000000ff7806 */ /* 0x000fe20000000000 */
[----:B------:R-:W-:-:S12]  /*5240*/  ENDCOLLECTIVE ;  /* 0x000000000000791b */ /* 0x000fd80003800000 */
.L_x_314:
[----:B------:R-:W-:Y:S05]  /*5250*/  BRA `(.L_x_315) ;  /* 0xffffffe000c07947 */ /* 0x000fea000383ffff */
.L_x_316:
        /* <DEDUP_REMOVED lines=10> */
.L_x_2535:


//--------------------- .text._ZN3cub18CUB_300001_SM_10006detail4scan16DeviceScanKernelINS2_10policy_hubIiiijN4cuda3std3__44plusIvEEE10Policy1000EN6thrust24THRUST_300001_SM_1000_NS10device_ptrIiEESF_NS0_13ScanTileStateIiLb1EEES9_NS1_10InputValueIiPiEEjiLb0EiEEvT0_T1_T2_iT3_T4_T5_ --------------------------
	.section	.text._ZN3cub18CUB_300001_SM_10006detail4scan16DeviceScanKernelINS2_10policy_hubIiiijN4cuda3std3__44plusIvEEE10Policy1000EN6thrust24THRUST_300001_SM_1000_NS10device_ptrIiEESF_NS0_13ScanTileStateIiLb1EEES9_NS1_10InputValueIiPiEEjiLb0EiEEvT0_T1_T2_iT3_T4_T5_,"ax",@progbits
	.align	128
        .global         _ZN3cub18CUB_300001_SM_10006detail4scan16DeviceScanKernelINS2_10policy_hubIiiijN4cuda3std3__44plusIvEEE10Policy1000EN6thrust24THRUST_300001_SM_1000_NS10device_ptrIiEESF_NS0_13ScanTileStateIiLb1EEES9_NS1_10InputValueIiPiEEjiLb0EiEEvT0_T1_T2_iT3_T4_T5_
        .type           _ZN3cub18CUB_300001_SM_10006detail4scan16DeviceScanKernelINS2_10policy_hubIiiijN4cuda3std3__44plusIvEEE10Policy1000EN6thrust24THRUST_300001_SM_1000_NS10device_ptrIiEESF_NS0_13ScanTileStateIiLb1EEES9_NS1_10InputValueIiPiEEjiLb0EiEEvT0_T1_T2_iT3_T4_T5_,@function
        .size           _ZN3cub18CUB_300001_SM_10006detail4scan16DeviceScanKernelINS2_10policy_hubIiiijN4cuda3std3__44plusIvEEE10Policy1000EN6thrust24THRUST_300001_SM_1000_NS10device_ptrIiEESF_NS0_13ScanTileStateIiLb1EEES9_NS1_10InputValueIiPiEEjiLb0EiEEvT0_T1_T2_iT3_T4_T5_,(.L_x_2536 - _ZN3cub18CUB_300001_SM_10006detail4scan16DeviceScanKernelINS2_10policy_hubIiiijN4cuda3std3__44plusIvEEE10Policy1000EN6thrust24THRUST_300001_SM_1000_NS10device_ptrIiEESF_NS0_13ScanTileStateIiLb1EEES9_NS1_10InputValueIiPiEEjiLb0EiEEvT0_T1_T2_iT3_T4_T5_)
        .other          _ZN3cub18CUB_300001_SM_10006detail4scan16DeviceScanKernelINS2_10policy_hubIiiijN4cuda3std3__44plusIvEEE10Policy1000EN6thrust24THRUST_300001_SM_1000_NS10device_ptrIiEESF_NS0_13ScanTileStateIiLb1EEES9_NS1_10InputValueIiPiEEjiLb0EiEEvT0_T1_T2_iT3_T4_T5_,@"STO_CUDA_ENTRY STV_DEFAULT"
_ZN3cub18CUB_300001_SM_10006detail4scan16DeviceScanKernelINS2_10policy_hubIiiijN4cuda3std3__44plusIvEEE10Policy1000EN6thrust24THRUST_300001_SM_1000_NS10device_ptrIiEESF_NS0_13ScanTileStateIiLb1EEES9_NS1_10InputValueIiPiEEjiLb0EiEEvT0_T1_T2_iT3_T4_T5_:
.text._ZN3cub18CUB_300001_SM_10006detail4scan16DeviceScanKernelINS2_10policy_hubIiiijN4cuda3std3__44plusIvEEE10Policy1000EN6thrust24THRUST_300001_SM_1000_NS10device_ptrIiEESF_NS0_13ScanTileStateIiLb1EEES9_NS1_10InputValueIiPiEEjiLb0EiEEvT0_T1_T2_iT3_T4_T5_:
[----:B------:R-:W-:Y:S01]  /*0000*/  LDC R1, c[0x0][0x37c] ;  /* 0x0000df00ff017b82 */ /* 0x000fe20000000800 */
[----:B------:R-:W0:Y:S07]  /*0010*/  LDCU UR4, c[0x0][0x3a0] ;  /* 0x00007400ff0477ac */ /* 0x000e2e0008000800 */
[----:B------:R-:W1:Y:S01]  /*0020*/  LDC R42, c[0x0][0x398] ;  /* 0x0000e600ff2a7b82 */ /* 0x000e620000000800 */
[----:B------:R-:W2:Y:S01]  /*0030*/  LDCU.64 UR8, c[0x0][0x358] ;  /* 0x00006b00ff0877ac */ /* 0x000ea20008000a00 */
[----:B------:R-:W3:Y:S01]  /*0040*/  LDCU UR5, c[0x0][0x3b0] ;  /* 0x00007600ff0577ac */ /* 0x000ee20008000800 */
[----:B0-----:R-:W-:-:S06]  /*0050*/  UPRMT UR4, UR4, 0x7770, URZ ;  /* 0x0000777004047896 */ /* 0x001fcc00080000ff */
[----:B------:R-:W-:-:S13]  /*0060*/  ISETP.NE.AND P0, PT, RZ, UR4, PT ;  /* 0x00000004ff007c0c */ /* 0x000fda000bf05270 */
[----:B------:R-:W2:Y:S02]  /*0070*/  @P0 LDC.64 R2, c[0x0][0x3a8] ;  /* 0x0000ea00ff020b82 */ /* 0x000ea40000000a00 */
[----:B--2---:R0:W5:Y:S06]  /*0080*/  @P0 LDG.E R44, desc[UR8][R2.64] ;  /* 0x00000008022c0981 */ /* 0x00416c000c1e1900 */
[----:B------:R-:W1:Y:S02]  /*0090*/  S2UR UR4, SR_CTAID.X ;  /* 0x00000000000479c3 */ /* 0x000e640000002500 */
[----:B-1----:R-:W-:-:S04]  /*00a0*/  VIADD R42, R42, UR4 ;  /* 0x000000042a2a7c36 */ /* 0x002fc80008000000 */
[----:B------:R-:W-:-:S05]  /*00b0*/  IMAD R7, R42, 0x2100, RZ ;  /* 0x000021002a077824 */ /* 0x000fca00078e02ff */
[----:B---3--:R-:W-:Y:S01]  /*00c0*/  IADD3 R0, PT, PT, -R7, UR5, RZ ;  /* 0x0000000507007c10 */ /* 0x008fe2000fffe1ff */
[----:B------:R-:W1:Y:S03]  /*00d0*/  @!P0 LDC R44, c[0x0][0x3a8] ;  /* 0x0000ea00ff2c8b82 */ /* 0x000e660000000800 */
[----:B------:R-:W-:-:S13]  /*00e0*/  ISETP.GE.U32.AND P0, PT, R0, 0x2101, PT ;  /* 0x000021010000780c */ /* 0x000fda0003f06070 */
[----:B0-----:R-:W-:Y:S05]  /*00f0*/  @!P0 BRA `(.L_x_317) ;  /* 0x0000001c00ac8947 */ /* 0x001fea0003800000 */
[----:B------:R-:W0:Y:S01]  /*0100*/  S2R R16, SR_TID.X ;  /* 0x0000000000107919 */ /* 0x000e220000002100 */
[----:B------:R-:W2:Y:S01]  /*0110*/  LDCU.64 UR4, c[0x0][0x380] ;  /* 0x00007000ff0477ac */ /* 0x000ea20008000a00 */
[C---:B0-----:R-:W-:Y:S02]  /*0120*/  LOP3.LUT R0, R16.reuse, 0x1f, RZ, 0xc0, !PT ;  /* 0x0000001f10007812 */ /* 0x041fe400078ec0ff */
[----:B------:R-:W-:-:S05]  /*0130*/  LOP3.LUT R3, R16, 0x3e0, RZ, 0xc0, !PT ;  /* 0x000003e010037812 */ /* 0x000fca00078ec0ff */
[----:B------:R-:W-:-:S05]  /*0140*/  IMAD R0, R3, 0x16, R0 ;  /* 0x0000001603007824 */ /* 0x000fca00078e0200 */
[----:B------:R-:W-:-:S05]  /*0150*/  IADD3 R0, P0, PT, R7, R0, RZ ;  /* 0x0000000007007210 */ /* 0x000fca0007f1e0ff */
[----:B------:R-:W-:Y:S02]  /*0160*/  IMAD.X R3, RZ, RZ, RZ, P0 ;  /* 0x000000ffff037224 */ /* 0x000fe400000e06ff */
        /* <DEDUP_REMOVED lines=30> */
[----:B------:R-:W-:Y:S01]  /*0350*/  ISETP.NE.AND P0, PT, R42, RZ, PT ;  /* 0x000000ff2a00720c */ /* 0x000fe20003f05270 */
        /* <DEDUP_REMOVED lines=28> */
[----:B------:R0:W1:Y:S04]  /*0520*/  LDS.64 R36, [R27] ;  /* 0x000000001b247984 */ /* 0x0000680000000a00 */
[----:B------:R0:W2:Y:S04]  /*0530*/  LDS.64 R34, [R27+0x8] ;  /* 0x000008001b227984 */ /* 0x0000a80000000a00 */
[----:B------:R0:W3:Y:S04]  /*0540*/  LDS.64 R32, [R27+0x10] ;  /* 0x000010001b207984 */ /* 0x0000e80000000a00 */
[----:B------:R0:W4:Y:S04]  /*0550*/  LDS.64 R18, [R27+0x18] ;  /* 0x000018001b127984 */ /* 0x0001280000000a00 */
[----:B------:R0:W0:Y:S04]  /*0560*/  LDS.64 R14, [R27+0x20] ;  /* 0x000020001b0e7984 */ /* 0x0000280000000a00 */
[----:B------:R0:W0:Y:S04]  /*0570*/  LDS.64 R12, [R27+0x28] ;  /* 0x000028001b0c7984 */ /* 0x0000280000000a00 */
[----:B------:R0:W0:Y:S04]  /*0580*/  LDS.64 R10, [R27+0x30] ;  /* 0x000030001b0a7984 */ /* 0x0000280000000a00 */
[----:B------:R0:W0:Y:S04]  /*0590*/  LDS.64 R8, [R27+0x38] ;  /* 0x000038001b087984 */ /* 0x0000280000000a00 */
[----:B------:R0:W0:Y:S04]  /*05a0*/  LDS.64 R6, [R27+0x40] ;  /* 0x000040001b067984 */ /* 0x0000280000000a00 */
[----:B------:R0:W0:Y:S04]  /*05b0*/  LDS.64 R4, [R27+0x48] ;  /* 0x000048001b047984 */ /* 0x0000280000000a00 */
[----:B------:R0:W0:Y:S01]  /*05c0*/  LDS.64 R2, [R27+0x50] ;  /* 0x000050001b027984 */ /* 0x0000220000000a00 */
[----:B------:R-:W-:Y:S06]  /*05d0*/  BAR.SYNC.DEFER_BLOCKING 0x0 ;  /* 0x0000000000007b1d */ /* 0x000fec0000010000 */
[----:B-1----:R-:W-:Y:S05]  /*05e0*/  @P0 BRA `(.L_x_319) ;  /* 0x00000004001c0947 */ /* 0x002fea0003800000 */
[----:B0-2---:R-:W-:Y:S02]  /*05f0*/  IADD3 R17, PT, PT, R34, R37, R36 ;  /* 0x0000002522117210 */ /* 0x005fe40007ffe024 */
[C---:B------:R-:W-:Y:S02]  /*0600*/  ISETP.NE.AND P1, PT, R39.reuse, 0x1f, PT ;  /* 0x0000001f2700780c */ /* 0x040fe40003f25270 */
[----:B---3--:R-:W-:Y:S02]  /*0610*/  IADD3 R17, PT, PT, R32, R35, R17 ;  /* 0x0000002320117210 */ /* 0x008fe40007ffe011 */
[----:B------:R-:W-:Y:S02]  /*0620*/  ISETP.NE.AND P2, PT, R39, RZ, PT ;  /* 0x000000ff2700720c */ /* 0x000fe40003f45270 */
[----:B----4-:R-:W-:-:S04]  /*0630*/  IADD3 R17, PT, PT, R18, R33, R17 ;  /* 0x0000002112117210 */ /* 0x010fc80007ffe011 */
[----:B------:R-:W-:-:S03]  /*0640*/  IADD3 R17, PT, PT, R14, R19, R17 ;  /* 0x000000130e117210 */ /* 0x000fc60007ffe011 */
[----:B------:R-:W-:Y:S02]  /*0650*/  @!P1 LEA R43, R40, UR4, 0x2 ;  /* 0x00000004282b9c11 */ /* 0x000fe4000f8e10ff */
[----:B------:R-:W-:-:S04]  /*0660*/  IADD3 R17, PT, PT, R12, R15, R17 ;  /* 0x0000000f0c117210 */ /* 0x000fc80007ffe011 */
[----:B------:R-:W-:-:S04]  /*0670*/  IADD3 R17, PT, PT, R10, R13, R17 ;  /* 0x0000000d0a117210 */ /* 0x000fc80007ffe011 */
[----:B------:R-:W-:-:S04]  /*0680*/  IADD3 R17, PT, PT, R8, R11, R17 ;  /* 0x0000000b08117210 */ /* 0x000fc80007ffe011 */
[----:B------:R-:W-:-:S04]  /*0690*/  IADD3 R17, PT, PT, R6, R9, R17 ;  /* 0x0000000906117210 */ /* 0x000fc80007ffe011 */
[----:B------:R-:W-:-:S04]  /*06a0*/  IADD3 R17, PT, PT, R4, R7, R17 ;  /* 0x0000000704117210 */ /* 0x000fc80007ffe011 */
[----:B------:R-:W-:-:S05]  /*06b0*/  IADD3 R20, PT, PT, R2, R5, R17 ;  /* 0x0000000502147210 */ /* 0x000fca0007ffe011 */
        /* <DEDUP_REMOVED lines=38> */
[----:B------:R-:W-:Y:S02]  /*0920*/  SEL R20, R26, R20, !P0 ;  /* 0x000000141a147207 */ /* 0x000fe40004000000 */
[----:B------:R-:W-:-:S04]  /*0930*/  ISETP.NE.AND P0, PT, R40, 0x8, PT ;  /* 0x000000082800780c */ /* 0x000fc80003f05270 */
[----:B------:R-:W-:Y:S02]  /*0940*/  SEL R20, R27, R20, !P0 ;  /* 0x000000141b147207 */ /* 0x000fe40004000000 */
[----:B------:R-:W-:Y:S02]  /*0950*/  ISETP.NE.AND P0, PT, R40, 0xa, PT ;  /* 0x0000000a2800780c */ /* 0x000fe40003f05270 */
[----:B------:R-:W-:Y:S02]  /*0960*/  SEL R20, R28, R20, !P1 ;  /* 0x000000141c147207 */ /* 0x000fe40004800000 */
[----:B------:R-:W-:Y:S02]  /*0970*/  ISETP.NE.AND P1, PT, R40, 0xb, PT ;  /* 0x0000000b2800780c */ /* 0x000fe40003f25270 */
[----:B------:R-:W-:Y:S01]  /*0980*/  SEL R20, R29, R20, !P0 ;  /* 0x000000141d147207 */ /* 0x000fe20004000000 */
[----:B------:R-:W-:Y:S01]  /*0990*/  IMAD.IADD R29, R30, 0x1, R29 ;  /* 0x000000011e1d7824 */ /* 0x000fe200078e021d */
[----:B------:R-:W-:-:S04]  /*09a0*/  ISETP.GE.U32.AND P0, PT, R16, 0x20, PT ;  /* 0x000000201000780c */ /* 0x000fc80003f06070 */
[----:B------:R-:W-:Y:S02]  /*09b0*/  SEL R20, R29, R20, !P1 ;  /* 0x000000141d147207 */ /* 0x000fe40004800000 */
[----:B------:R-:W-:Y:S02]  /*09c0*/  ISETP.NE.AND P1, PT, R16, RZ, PT ;  /* 0x000000ff1000720c */ /* 0x000fe40003f25270 */
[----:B------:R-:W-:Y:S02]  /*09d0*/  SEL R16, R3, RZ, P2 ;  /* 0x000000ff03107207 */ /* 0x000fe40001000000 */
[----:B------:R-:W-:Y:S02]  /*09e0*/  SEL R3, R20, RZ, P0 ;  /* 0x000000ff14037207 */ /* 0x000fe40000000000 */
[--C-:B-----5:R-:W-:Y:S02]  /*09f0*/  IADD3 R31, PT, PT, R29, R31, R44.reuse ;  /* 0x0000001f1d1f7210 */ /* 0x120fe40007ffe02c */
[----:B------:R-:W-:-:S05]  /*0a00*/  IADD3 R44, PT, PT, R3, R16, R44 ;  /* 0x00000010032c7210 */ /* 0x000fca0007ffe02c */
[----:B------:R-:W-:Y:S05]  /*0a10*/  @P1 BRA `(.L_x_320) ;  /* 0x0000000c00f41947 */ /* 0x000fea0003800000 */
[----:B------:R-:W0:Y:S01]  /*0a20*/  LDC.64 R16, c[0x0][0x390] ;  /* 0x0000e400ff107b82 */ /* 0x000e220000000a00 */
[----:B------:R-:W-:-:S05]  /*0a30*/  IMAD.MOV.U32 R30, RZ, RZ, 0x65 ;  /* 0x00000065ff1e7424 */ /* 0x000fca00078e00ff */
[----:B0-----:R0:W-:Y:S01]  /*0a40*/  ST.E.64.STRONG.GPU desc[UR8][R16.64+0x100], R30 ;  /* 0x0001001e10007985 */ /* 0x0011e2000c10fb08 */
[----:B------:R-:W-:Y:S05]  /*0a50*/  BRA `(.L_x_320) ;  /* 0x0000000c00e47947 */ /* 0x000fea0003800000 */
.L_x_319:
        /* <DEDUP_REMOVED lines=57> */
[----:B------:R-:W-:Y:S02]  /*0df0*/  ISETP.NE.AND P0, PT, R40, 0xa, PT ;  /* 0x0000000a2800780c */ /* 0x000fe40003f05270 */
[----:B------:R-:W-:Y:S02]  /*0e00*/  SEL R20, R28, R20, !P1 ;  /* 0x000000141c147207 */ /* 0x000fe40004800000 */
[----:B------:R-:W-:Y:S02]  /*0e10*/  ISETP.NE.AND P1, PT, R40, 0xb, PT ;  /* 0x0000000b2800780c */ /* 0x000fe40003f25270 */
[----:B------:R-:W-:Y:S02]  /*0e20*/  SEL R20, R29, R20, !P0 ;  /* 0x000000141d147207 */ /* 0x000fe40004000000 */
[----:B------:R-:W-:-:S02]  /*0e30*/  ISETP.GT.U32.AND P0, PT, R16, 0x1f, PT ;  /* 0x0000001f1000780c */ /* 0x000fc40003f04070 */
[----:B------:R-:W-:Y:S02]  /*0e40*/  SEL R20, R30, R20, !P1 ;  /* 0x000000141e147207 */ /* 0x000fe40004800000 */
[----:B------:R-:W-:-:S03]  /*0e50*/  ISETP.GE.U32.AND P1, PT, R16, 0x20, PT ;  /* 0x000000201000780c */ /* 0x000fc60003f26070 */
[----:B------:R-:W-:-:S05]  /*0e60*/  IMAD.IADD R20, R20, 0x1, R17 ;  /* 0x0000000114147824 */ /* 0x000fca00078e0211 */
[----:B------:R-:W-:Y:S01]  /*0e70*/  SEL R23, R3, R20, !P1 ;  /* 0x0000001403177207 */ /* 0x000fe20004800000 */
[----:B------:R-:W-:Y:S06]  /*0e80*/  @P0 BRA `(.L_x_321) ;  /* 0x0000000800b00947 */ /* 0x000fec0003800000 */
[----:B------:R-:W0:Y:S01]  /*0e90*/  LDC.64 R20, c[0x0][0x390] ;  /* 0x0000e400ff147b82 */ /* 0x000e220000000a00 */
[----:B------:R-:W-:Y:S02]  /*0ea0*/  ISETP.NE.AND P1, PT, R16, RZ, PT ;  /* 0x000000ff1000720c */ /* 0x000fe40003f25270 */
[----:B------:R-:W-:-:S05]  /*0eb0*/  LOP3.LUT R3, RZ, R16, RZ, 0x33, !PT ;  /* 0x00000010ff037212 */ /* 0x000fca00078e33ff */
[----:B------:R-:W-:-:S06]  /*0ec0*/  IMAD.IADD R40, R42, 0x1, R3 ;  /* 0x000000012a287824 */ /* 0x000fcc00078e0203 */
        /* <DEDUP_REMOVED lines=11> */
.L_x_351:
[----:B------:R-:W-:Y:S05]  /*0f80*/  @!P0 BRA `(.L_x_323) ;  /* 0x0000000000748947 */ /* 0x000fea0003800000 */
[----:B------:R-:W-:-:S07]  /*0f90*/  IMAD.MOV.U32 R3, RZ, RZ, 0x3b8 ;  /* 0x000003b8ff037424 */ /* 0x000fce00078e00ff */
.L_x_325:
[----:B------:R-:W-:Y:S02]  /*0fa0*/  VIADD R27, R3, 0x1 ;  /* 0x00000001031b7836 */ /* 0x000fe40000000000 */
[----:B------:R-:W-:Y:S02]  /*0fb0*/  IMAD R42, R42, 0x41a7, RZ ;  /* 0x000041a72a2a7824 */ /* 0x000fe400078e02ff */
[----:B------:R-:W0:Y:S01]  /*0fc0*/  I2F.U32.RP R22, R27 ;  /* 0x0000001b00167306 */ /* 0x000e220000209000 */
[----:B------:R-:W-:Y:S01]  /*0fd0*/  IMAD.MOV R29, RZ, RZ, -R27 ;  /* 0x000000ffff1d7224 */ /* 0x000fe200078e0a1b */
[----:B------:R-:W-:Y:S02]  /*0fe0*/  ISETP.NE.U32.AND P2, PT, R27, RZ, PT ;  /* 0x000000ff1b00720c */ /* 0x000fe40003f45070 */
[----:B------:R-:W-:-:S04]  /*0ff0*/  LOP3.LUT R42, R42, 0x7fffffff, RZ, 0xc0, !PT ;  /* 0x7fffffff2a2a7812 */ /* 0x000fc800078ec0ff */
[----:B0-----:R-:W0:Y:S02]  /*1000*/  MUFU.RCP R22, R22 ;  /* 0x0000001600167308 */ /* 0x001e240000001000 */
[----:B0-----:R-:W-:-:S06]  /*1010*/  VIADD R20, R22, 0xffffffe ;  /* 0x0ffffffe16147836 */ /* 0x001fcc0000000000 */
[----:B------:R0:W1:Y:S02]  /*1020*/  F2I.FTZ.U32.TRUNC.NTZ R21, R20 ;  /* 0x0000001400157305 */ /* 0x000064000021f000 */
[----:B0-----:R-:W-:Y:S02]  /*1030*/  IMAD.MOV.U32 R20, RZ, RZ, RZ ;  /* 0x000000ffff147224 */ /* 0x001fe400078e00ff */
[----:B-1----:R-:W-:-:S04]  /*1040*/  IMAD R29, R29, R21, RZ ;  /* 0x000000151d1d7224 */ /* 0x002fc800078e02ff */
[----:B------:R-:W-:-:S06]  /*1050*/  IMAD.HI.U32 R21, R21, R29, R20 ;  /* 0x0000001d15157227 */ /* 0x000fcc00078e0014 */
[----:B------:R-:W-:-:S04]  /*1060*/  IMAD.HI.U32 R21, R21, R42, RZ ;  /* 0x0000002a15157227 */ /* 0x000fc800078e00ff */
[----:B------:R-:W-:-:S04]  /*1070*/  IMAD.MOV R21, RZ, RZ, -R21 ;  /* 0x000000ffff157224 */ /* 0x000fc800078e0a15 */
[----:B------:R-:W-:-:S05]  /*1080*/  IMAD R22, R27, R21, R42 ;  /* 0x000000151b167224 */ /* 0x000fca00078e022a */
[----:B------:R-:W-:-:S13]  /*1090*/  ISETP.GE.U32.AND P0, PT, R22, R27, PT ;  /* 0x0000001b1600720c */ /* 0x000fda0003f06070 */
[----:B------:R-:W-:-:S05]  /*10a0*/  @P0 IMAD.IADD R22, R22, 0x1, -R27 ;  /* 0x0000000116160824 */ /* 0x000fca00078e0a1b */
[----:B------:R-:W-:-:S13]  /*10b0*/  ISETP.GE.U32.AND P0, PT, R22, R27, PT ;  /* 0x0000001b1600720c */ /* 0x000fda0003f06070 */
[----:B------:R-:W-:Y:S01]  /*10c0*/  @P0 IMAD.IADD R22, R22, 0x1, -R27 ;  /* 0x0000000116160824 */ /* 0x000fe200078e0a1b */
[----:B------:R-:W-:-:S04]  /*10d0*/  @!P2 LOP3.LUT R22, RZ, R27, RZ, 0x33, !PT ;  /* 0x0000001bff16a212 */ /* 0x000fc800078e33ff */
[----:B------:R-:W-:Y:S05]  /*10e0*/  NANOSLEEP R22 ;  /* 0x000000160000735d */ /* 0x000fea0003800000 */
[----:B------:R-:W2:Y:S01]  /*10f0*/  LD.E.64.STRONG.GPU R26, desc[UR8][R16.64+0x100] ;  /* 0x00010008101a7980 */ /* 0x000ea2000c10fb00 */
[----:B------:R-:W-:Y:S01]  /*1100*/  UMOV UR5, 0xffffffff ;  /* 0xffffffff00057882 */ /* 0x000fe20000000000 */
[----:B------:R-:W-:Y:S02]  /*1110*/  SHF.R.U32.HI R3, RZ, 0x1, R3 ;  /* 0x00000001ff037819 */ /* 0x000fe40000011603 */
[----:B--2---:R-:W-:Y:S01]  /*1120*/  ISETP.NE.AND P0, PT, R26, 0x63, PT ;  /* 0x000000631a00780c */ /* 0x004fe20003f05270 */
[----:B------:R-:W-:-:S12]  /*1130*/  BRA.DIV UR5, `(.L_x_324) ;  /* 0x0000003605187947 */ /* 0x000fd8000b800000 */
[----:B------:R-:W-:-:S13]  /*1140*/  VOTE.ANY P0, !P0 ;  /* 0x0000000000ff7806 */ /* 0x000fda0004000100 */
.L_x_354:
[----:B------:R-:W-:Y:S05]  /*1150*/  @P0 BRA `(.L_x_325) ;  /* 0xfffffffc00900947 */ /* 0x000fea000383ffff */
.L_x_323:
[----:B------:R-:W-:Y:S01]  /*1160*/  UMOV UR5, 0xffffffff ;  /* 0xffffffff00057882 */ /* 0x000fe20000000000 */
[----:B------:R-:W-:Y:S02]  /*1170*/  ISETP.NE.AND P0, PT, R26, 0x65, PT ;  /* 0x000000651a00780c */ /* 0x000fe40003f05270 */
[----:B------:R-:W-:Y:S11]  /*1180*/  BRA.DIV UR5, `(.L_x_326) ;  /* 0x0000003605247947 */ /* 0x000ff6000b800000 */
[----:B------:R-:W0:Y:S01]  /*1190*/  S2R R30, SR_GEMASK ;  /* 0x00000000001e7919 */ /* 0x000e220000003c00 */
[----:B------:R-:W-:Y:S01]  /*11a0*/  VOTE.ANY R21, PT, !P0 ;  /* 0x0000000000157806 */ /* 0x000fe200040e0100 */
[C---:B------:R-:W-:Y:S02]  /*11b0*/  VIADD R41, R39.reuse, 0x2 ;  /* 0x0000000227297836 */ /* 0x040fe40000000000 */
[C---:B------:R-:W-:Y:S02]  /*11c0*/  VIADD R43, R39.reuse, 0x4 ;  /* 0x00000004272b7836 */ /* 0x040fe40000000000 */
[C---:B------:R-:W-:Y:S02]  /*11d0*/  VIADD R44, R39.reuse, 0x8 ;  /* 0x00000008272c7836 */ /* 0x040fe40000000000 */
[----:B------:R-:W-:Y:S01]  /*11e0*/  VIADD R45, R39, 0x10 ;  /* 0x00000010272d7836 */ /* 0x000fe20000000000 */
[----:B0-----:R-:W-:-:S05]  /*11f0*/  LOP3.LUT R21, R21, 0x80000000, R30, 0xec, !PT ;  /* 0x8000000015157812 */ /* 0x001fca00078eec1e */
[----:B------:R-:W-:-:S05]  /*1200*/  VIADD R16, R21, 0xffffffff ;  /* 0xffffffff15107836 */ /* 0x000fca0000000000 */
[----:B------:R-:W-:-:S04]  /*1210*/  LOP3.LUT R16, R21, R16, RZ, 0xc, !PT ;  /* 0x0000001015107212 */ /* 0x000fc800078e0cff */
[----:B------:R0:W1:Y:S02]  /*1220*/  POPC R20, R16 ;  /* 0x0000001000147309 */ /* 0x0000640000000000 */
[----:B0-----:R-:W0:Y:S01]  /*1230*/  LDC.64 R16, c[0x0][0x390] ;  /* 0x0000e400ff107b82 */ /* 0x001e220000000a00 */
[----:B-1----:R-:W1:Y:S01]  /*1240*/  SHFL.DOWN PT, R22, R27, 0x1, R20 ;  /* 0x082000001b167989 */ /* 0x002e6200000e0014 */
[-C--:B------:R-:W-:Y:S02]  /*1250*/  ISETP.GE.AND P0, PT, R39, R20.reuse, PT ;  /* 0x000000142700720c */ /* 0x080fe40003f06270 */
[----:B------:R-:W-:Y:S02]  /*1260*/  ISETP.GT.AND P2, PT, R45, R20, PT ;  /* 0x000000142d00720c */ /* 0x000fe40003f44270 */
[----:B0-----:R-:W-:Y:S02]  /*1270*/  IADD3 R28, P3, PT, R16, 0x100, RZ ;  /* 0x00000100101c7810 */ /* 0x001fe40007f7e0ff */
[----:B-1----:R-:W-:-:S02]  /*1280*/  SEL R22, R22, RZ, !P0 ;  /* 0x000000ff16167207 */ /* 0x002fc40004000000 */
[----:B------:R-:W-:-:S03]  /*1290*/  ISETP.GT.AND P0, PT, R41, R20, PT ;  /* 0x000000142900720c */ /* 0x000fc60003f04270 */
[----:B------:R-:W-:-:S05]  /*12a0*/  IMAD.IADD R3, R22, 0x1, R27 ;  /* 0x0000000116037824 */ /* 0x000fca00078e021b */
[----:B------:R-:W0:Y:S02]  /*12b0*/  SHFL.DOWN PT, R22, R3, 0x2, R20 ;  /* 0x0840000003167989 */ /* 0x000e2400000e0014 */
[----:B0-----:R-:W-:Y:S02]  /*12c0*/  SEL R22, R22, RZ, !P0 ;  /* 0x000000ff16167207 */ /* 0x001fe40004000000 */
[----:B------:R-:W-:-:S03]  /*12d0*/  ISETP.GT.AND P0, PT, R43, R20, PT ;  /* 0x000000142b00720c */ /* 0x000fc60003f04270 */
[----:B------:R-:W-:Y:S02]  /*12e0*/  IMAD.IADD R29, R3, 0x1, R22 ;  /* 0x00000001031d7824 */ /* 0x000fe400078e0216 */
[----:B------:R-:W-:-:S03]  /*12f0*/  IMAD.X R3, RZ, RZ, R17, P3 ;  /* 0x000000ffff037224 */ /* 0x000fc600018e0611 */
        /* <DEDUP_REMOVED lines=10> */
[----:B0-----:R-:W-:-:S05]  /*13a0*/  SEL R22, R22, RZ, !P2 ;  /* 0x000000ff16167207 */ /* 0x001fca0005000000 */
[----:B------:R-:W-:-:S07]  /*13b0*/  IMAD.IADD R46, R47, 0x1, R22 ;  /* 0x000000012f2e7824 */ /* 0x000fce00078e0216 */
.L_x_363:
[----:B------:R-:W-:Y:S05]  /*13c0*/  @!P0 BRA `(.L_x_327) ;  /* 0x0000000400248947 */ /* 0x000fea0003800000 */
[----:B------:R-:W-:-:S07]  /*13d0*/  IMAD.MOV.U32 R29, RZ, RZ, 0x3b8 ;  /* 0x000003b8ff1d7424 */ /* 0x000fce00078e00ff */
.L_x_333:
[----:B------:R-:W-:Y:S02]  /*13e0*/  IMAD.MOV.U32 R16, RZ, RZ, R28 ;  /* 0x000000ffff107224 */ /* 0x000fe400078e001c */
[----:B------:R-:W-:Y:S02]  /*13f0*/  IMAD.MOV.U32 R17, RZ, RZ, R3 ;  /* 0x000000ffff117224 */ /* 0x000fe400078e0003 */
        /* <DEDUP_REMOVED lines=8> */
.L_x_366:
[----:B------:R-:W-:Y:S05]  /*1480*/  @!P0 BRA `(.L_x_329) ;  /* 0x0000000000748947 */ /* 0x000fea0003800000 */
[----:B------:R-:W-:-:S07]  /*1490*/  IMAD.MOV.U32 R22, RZ, RZ, R29 ;  /* 0x000000ffff167224 */ /* 0x000fce00078e001d */
.L_x_331:
        /* <DEDUP_REMOVED lines=27> */
.L_x_369:
[----:B------:R-:W-:Y:S05]  /*1650*/  @P0 BRA `(.L_x_331) ;  /* 0xfffffffc00900947 */ /* 0x000fea000383ffff */
.L_x_329:
[----:B------:R-:W-:Y:S01]  /*1660*/  UMOV UR5, 0xffffffff ;  /* 0xffffffff00057882 */ /* 0x000fe20000000000 */
[----:B------:R-:W-:Y:S02]  /*1670*/  ISETP.NE.AND P0, PT, R26, 0x65, PT ;  /* 0x000000651a00780c */ /* 0x000fe40003f05270 */
[----:B------:R-:W-:Y:S11]  /*1680*/  BRA.DIV UR5, `(.L_x_332) ;  /* 0x0000003605287947 */ /* 0x000ff6000b800000 */
[----:B------:R-:W-:Y:S01]  /*1690*/  VOTE.ANY R21, PT, !P0 ;  /* 0x0000000000157806 */ /* 0x000fe200040e0100 */
[----:B------:R-:W-:-:S03]  /*16a0*/  VIADD R40, R40, 0xffffffe0 ;  /* 0xffffffe028287836 */ /* 0x000fc60000000000 */
[----:B------:R-:W-:-:S05]  /*16b0*/  LOP3.LUT R21, R21, 0x80000000, R30, 0xec, !PT ;  /* 0x8000000015157812 */ /* 0x000fca00078eec1e */
        /* <DEDUP_REMOVED lines=25> */
.L_x_378:
[----:B------:R-:W-:Y:S05]  /*1850*/  @P0 BRA `(.L_x_333) ;  /* 0xfffffff800e00947 */ /* 0x000fea000383ffff */
.L_x_327:
        /* <DEDUP_REMOVED lines=8> */
[----:B0-----:R-:W-:-:S05]  /*18e0*/  @!P1 LEA R3, R16, R3, 0x18 ;  /* 0x0000000310039211 */ /* 0x001fca00078ec0ff */
[----:B------:R1:W-:Y:S04]  /*18f0*/  @!P1 STS [R3+0x8], R31 ;  /* 0x0000081f03009388 */ /* 0x0003e80000000800 */
[----:B------:R1:W-:Y:S01]  /*1900*/  @!P1 STS [R3+0x4], R46 ;  /* 0x0000042e03009388 */ /* 0x0003e20000000800 */
[----:B--2---:R-:W-:Y:S01]  /*1910*/  @!P0 LEA R17, R20, R17, 0x18 ;  /* 0x0000001114118211 */ /* 0x004fe200078ec0ff */
[----:B------:R-:W-:Y:S02]  /*1920*/  IMAD.MOV.U32 R20, RZ, RZ, R23 ;  /* 0x000000ffff147224 */ /* 0x000fe400078e0017 */
[----:B------:R-:W-:Y:S02]  /*1930*/  @!P0 IMAD.MOV.U32 R20, RZ, RZ, R46 ;  /* 0x000000ffff148224 */ /* 0x000fe400078e002e */
[----:B------:R1:W-:Y:S05]  /*1940*/  @!P0 STS [R17+0x4c], R46 ;  /* 0x00004c2e11008388 */ /* 0x0003ea0000000800 */
.L_x_321:
[----:B------:R-:W-:Y:S05]  /*1950*/  WARPSYNC.ALL ;  /* 0x0000000000007948 */ /* 0x000fea0003800000 */
[----:B------:R-:W0:Y:S08]  /*1960*/  S2UR UR6, SR_CgaCtaId ;  /* 0x00000000000679c3 */ /* 0x000e300000008800 */
[----:B------:R-:W-:Y:S06]  /*1970*/  BAR.SYNC.DEFER_BLOCKING 0x0 ;  /* 0x0000000000007b1d */ /* 0x000fec0000010000 */
[----:B------:R-:W-:Y:S01]  /*1980*/  UMOV UR5, 0x400 ;  /* 0x0000040000057882 */ /* 0x000fe20000000000 */
[----:B------:R-:W2:Y:S01]  /*1990*/  S2R R16, SR_TID.X ;  /* 0x0000000000107919 */ /* 0x000ea20000002100 */
[----:B0-----:R-:W-:-:S09]  /*19a0*/  ULEA UR5, UR6, UR5, 0x18 ;  /* 0x0000000506057291 */ /* 0x001fd2000f8ec0ff */
[----:B-1----:R-:W0:Y:S01]  /*19b0*/  LDS R3, [UR5+0x4c] ;  /* 0x00004c05ff037984 */ /* 0x002e220008000800 */
[----:B--2---:R-:W-:-:S04]  /*19c0*/  ISETP.NE.AND P0, PT, R16, RZ, PT ;  /* 0x000000ff1000720c */ /* 0x004fc80003f05270 */
[----:B0-----:R-:W-:-:S05]  /*19d0*/  SEL R3, R3, RZ, P0 ;  /* 0x000000ff03037207 */ /* 0x001fca0000000000 */
[----:B------:R-:W-:-:S07]  /*19e0*/  IMAD.IADD R44, R3, 0x1, R20 ;  /* 0x00000001032c7824 */ /* 0x000fce00078e0214 */
.L_x_320:
[----:B------:R-:W-:Y:S05]  /*19f0*/  BSYNC.RECONVERGENT B0 ;  /* 0x0000000000007941 */ /* 0x000fea0003800200 */
.L_x_318:
[----:B------:R-:W-:Y:S01]  /*1a00*/  IMAD.IADD R45, R36, 0x1, R44 ;  /* 0x00000001242d7824 */ /* 0x000fe200078e022c */
[----:B------:R-:W1:Y:S01]  /*1a10*/  S2R R3, SR_TID.X ;  /* 0x0000000000037919 */ /* 0x000e620000002100 */
[----:B------:R-:W2:Y:S01]  /*1a20*/  S2UR UR6, SR_CgaCtaId ;  /* 0x00000000000679c3 */ /* 0x000ea20000008800 */
[----:B------:R-:W-:Y:S01]  /*1a30*/  UMOV UR5, 0x400 ;  /* 0x0000040000057882 */ /* 0x000fe20000000000 */
[----:B0-----:R-:W-:Y:S01]  /*1a40*/  IMAD.IADD R16, R37, 0x1, R45 ;  /* 0x0000000125107824 */ /* 0x001fe200078e022d */
[----:B------:R-:W0:Y:S03]  /*1a50*/  S2R R24, SR_LANEID ;  /* 0x0000000000187919 */ /* 0x000e260000000000 */
[----:B------:R-:W-:Y:S02]  /*1a60*/  IMAD.IADD R17, R34, 0x1, R16 ;  /* 0x0000000122117824 */ /* 0x000fe400078e0210 */
[----:B------:R-:W-:Y:S02]  /*1a70*/  BAR.SYNC.DEFER_BLOCKING 0x0 ;  /* 0x0000000000007b1d */ /* 0x000fe40000010000 */
[----:B------:R-:W-:-:S04]  /*1a80*/  IMAD.IADD R22, R35, 0x1, R17 ;  /* 0x0000000123167824 */ /* 0x000fc800078e0211 */
[----:B------:R-:W-:-:S04]  /*1a90*/  IMAD.IADD R23, R32, 0x1, R22 ;  /* 0x0000000120177824 */ /* 0x000fc800078e0216 */
[----:B------:R-:W-:-:S04]  /*1aa0*/  IMAD.IADD R20, R33, 0x1, R23 ;  /* 0x0000000121147824 */ /* 0x000fc800078e0217 */
[----:B------:R-:W-:Y:S01]  /*1ab0*/  IMAD.IADD R21, R18, 0x1, R20 ;  /* 0x0000000112157824 */ /* 0x000fe200078e0214 */
[----:B--2---:R-:W-:-:S03]  /*1ac0*/  ULEA UR5, UR6, UR5, 0x18 ;  /* 0x0000000506057291 */ /* 0x004fc6000f8ec0ff */
[----:B------:R-:W-:Y:S01]  /*1ad0*/  IMAD.IADD R18, R19, 0x1, R21 ;  /* 0x0000000113127824 */ /* 0x000fe200078e0215 */
[----:B------:R-:W2:Y:S03]  /*1ae0*/  LDCU.64 UR6, c[0x0][0x388] ;  /* 0x00007100ff0677ac */ /* 0x000ea60008000a00 */
[----:B------:R-:W-:Y:S01]  /*1af0*/  IMAD.IADD R19, R14, 0x1, R18 ;  /* 0x000000010e137824 */ /* 0x000fe200078e0212 */
[----:B-1----:R-:W-:-:S03]  /*1b00*/  SHF.R.U32.HI R3, RZ, 0x5, R3 ;  /* 0x00000005ff037819 */ /* 0x002fc60000011603 */
[----:B------:R-:W-:Y:S02]  /*1b10*/  IMAD.IADD R14, R15, 0x1, R19 ;  /* 0x000000010f0e7824 */ /* 0x000fe400078e0213 */
[----:B0-----:R-:W-:Y:S02]  /*1b20*/  IMAD R3, R3, 0x2c0, R24 ;  /* 0x000002c003037824 */ /* 0x001fe400078e0218 */
[----:B------:R-:W-:-:S03]  /*1b30*/  IMAD.IADD R15, R12, 0x1, R14 ;  /* 0x000000010c0f7824 */ /* 0x000fc600078e020e */
[----:B------:R-:W-:Y:S01]  /*1b40*/  LEA R49, R3, UR5, 0x2 ;  /* 0x0000000503317c11 */ /* 0x000fe2000f8e10ff */
[----:B------:R-:W-:Y:S01]  /*1b50*/  IMAD.IADD R12, R13, 0x1, R15 ;  /* 0x000000010d0c7824 */ /* 0x000fe200078e020f */
[----:B--2---:R-:W-:-:S03]  /*1b60*/  IADD3 R38, P0, PT, R38, UR6, RZ ;  /* 0x0000000626267c10 */ /* 0x004fc6000ff1e0ff */
[----:B------:R-:W-:Y:S02]  /*1b70*/  IMAD.IADD R13, R10, 0x1, R12 ;  /* 0x000000010a0d7824 */ /* 0x000fe400078e020c */
[----:B------:R-:W-:Y:S01]  /*1b80*/  IMAD R24, R24, 0x54, R49 ;  /* 0x0000005418187824 */ /* 0x000fe200078e0231 */
[----:B------:R-:W-:Y:S01]  /*1b90*/  IADD3.X R39, PT, PT, R0, UR7, RZ, P0, !PT ;  /* 0x0000000700277c10 */ /* 0x000fe200087fe4ff */
[----:B------:R-:W-:-:S03]  /*1ba0*/  IMAD.IADD R10, R11, 0x1, R13 ;  /* 0x000000010b0a7824 */ /* 0x000fc600078e020d */
[----:B------:R-:W-:Y:S01]  /*1bb0*/  STS.64 [R24], R44 ;  /* 0x0000002c18007388 */ /* 0x000fe20000000a00 */
[----:B------:R-:W-:-:S03]  /*1bc0*/  IMAD.IADD R11, R8, 0x1, R10 ;  /* 0x00000001080b7824 */ /* 0x000fc600078e020a */
[----:B------:R-:W-:Y:S01]  /*1bd0*/  STS.64 [R24+0x8], R16 ;  /* 0x0000081018007388 */ /* 0x000fe20000000a00 */
        /* <DEDUP_REMOVED lines=11> */
[----:B------:R-:W-:Y:S04]  /*1c90*/  STS.64 [R24+0x38], R10 ;  /* 0x0000380a18007388 */ /* 0x000fe80000000a00 */
[----:B------:R-:W-:Y:S04]  /*1ca0*/  STS.64 [R24+0x40], R8 ;  /* 0x0000400818007388 */ /* 0x000fe80000000a00 */
[----:B------:R-:W-:Y:S04]  /*1cb0*/  STS.64 [R24+0x48], R6 ;  /* 0x0000480618007388 */ /* 0x000fe80000000a00 */
[----:B------:R-:W-:Y:S01]  /*1cc0*/  STS.64 [R24+0x50], R4 ;  /* 0x0000500418007388 */ /* 0x000fe20000000a00 */
[----:B------:R-:W-:-:S03]  /*1cd0*/  NOP ;  /* 0x0000000000007918 */ /* 0x000fc60000000000 */
        /* <DEDUP_REMOVED lines=45> */
.L_x_317:
[----:B------:R-:W-:-:S13]  /*1fb0*/  ISETP.NE.AND P0, PT, R0, RZ, PT ;  /* 0x000000ff0000720c */ /* 0x000fda0003f05270 */
[----:B------:R-:W-:Y:S05]  /*1fc0*/  @!P0 EXIT ;  /* 0x000000000000894d */ /* 0x000fea0003800000 */
[----:B------:R-:W0:Y:S02]  /*1fd0*/  LDC.64 R4, c[0x0][0x380] ;  /* 0x0000e000ff047b82 */ /* 0x000e240000000a00 */
[----:B0-----:R-:W-:-:S05]  /*1fe0*/  IMAD.WIDE.U32 R4, R7, 0x4, R4 ;  /* 0x0000000407047825 */ /* 0x001fca00078e0004 */
[----:B------:R0:W2:Y:S01]  /*1ff0*/  LDG.E R6, desc[UR8][R4.64] ;  /* 0x0000000804067981 */ /* 0x0000a2000c1e1900 */
[----:B------:R-:W3:Y:S02]  /*2000*/  S2R R2, SR_TID.X ;  /* 0x0000000000027919 */ /* 0x000ee40000002100 */
[C---:B---3--:R-:W-:Y:S02]  /*2010*/  LOP3.LUT R3, R2.reuse, 0x1f, RZ, 0xc0, !PT ;  /* 0x0000001f02037812 */ /* 0x048fe400078ec0ff */
[----:B------:R-:W-:-:S05]  /*2020*/  LOP3.LUT R8, R2, 0x3e0, RZ, 0xc0, !PT ;  /* 0x000003e002087812 */ /* 0x000fca00078ec0ff */
[----:B------:R-:W-:-:S04]  /*2030*/  IMAD R3, R8, 0x16, R3 ;  /* 0x0000001608037824 */ /* 0x000fc800078e0203 */
[C---:B------:R-:W-:Y:S01]  /*2040*/  VIADD R7, R3.reuse, 0x20 ;  /* 0x0000002003077836 */ /* 0x040fe20000000000 */
[C---:B------:R-:W-:Y:S01]  /*2050*/  ISETP.GE.U32.AND P6, PT, R3.reuse, R0, PT ;  /* 0x000000000300720c */ /* 0x040fe20003fc6070 */
[C---:B------:R-:W-:Y:S01]  /*2060*/  VIADD R9, R3.reuse, 0x40 ;  /* 0x0000004003097836 */ /* 0x040fe20000000000 */
[C---:B0-----:R-:W-:Y:S01]  /*2070*/  LEA R4, P1, R3.reuse, R4, 0x2 ;  /* 0x0000000403047211 */ /* 0x041fe200078210ff */
[----:B------:R-:W-:Y:S01]  /*2080*/  VIADD R11, R3, 0x60 ;  /* 0x00000060030b7836 */ /* 0x000fe20000000000 */
[-C--:B------:R-:W-:Y:S01]  /*2090*/  ISETP.GE.U32.AND P5, PT, R7, R0.reuse, PT ;  /* 0x000000000700720c */ /* 0x080fe20003fa6070 */
[----:B------:R-:W-:Y:S01]  /*20a0*/  VIADD R7, R3, 0x80 ;  /* 0x0000008003077836 */ /* 0x000fe20000000000 */
[-C--:B------:R-:W-:Y:S01]  /*20b0*/  ISETP.GE.U32.AND P0, PT, R9, R0.reuse, PT ;  /* 0x000000000900720c */ /* 0x080fe20003f06070 */
[----:B------:R-:W-:Y:S01]  /*20c0*/  IMAD.X R5, RZ, RZ, R5, P1 ;  /* 0x000000ffff057224 */ /* 0x000fe200008e0605 */
[-C--:B------:R-:W-:Y:S01]  /*20d0*/  ISETP.GE.U32.AND P4, PT, R11, R0.reuse, PT ;  /* 0x000000000b00720c */ /* 0x080fe20003f86070 */
[----:B------:R-:W-:Y:S01]  /*20e0*/  VIADD R9, R3, 0xa0 ;  /* 0x000000a003097836 */ /* 0x000fe20000000000 */
[----:B------:R-:W-:Y:S01]  /*20f0*/  ISETP.GE.U32.AND P3, PT, R7, R0, PT ;  /* 0x000000000700720c */ /* 0x000fe20003f66070 */
[----:B------:R-:W-:-:S03]  /*2100*/  VIADD R7, R3, 0xc0 ;  /* 0x000000c003077836 */ /* 0x000fc60000000000 */
[-C--:B------:R-:W-:Y:S01]  /*2110*/  ISETP.GE.U32.AND P2, PT, R9, R0.reuse, PT ;  /* 0x000000000900720c */ /* 0x080fe20003f46070 */
[----:B------:R-:W-:Y:S01]  /*2120*/  VIADD R9, R3, 0x100 ;  /* 0x0000010003097836 */ /* 0x000fe20000000000 */
[-C--:B------:R-:W-:Y:S01]  /*2130*/  ISETP.GE.U32.AND P1, PT, R7, R0.reuse, PT ;  /* 0x000000000700720c */ /* 0x080fe20003f26070 */
[C---:B------:R-:W-:Y:S02]  /*2140*/  VIADD R7, R3.reuse, 0xe0 ;  /* 0x000000e003077836 */ /* 0x040fe40000000000 */
[----:B------:R-:W-:Y:S02]  /*2150*/  VIADD R39, R3, 0x2a0 ;  /* 0x000002a003277836 */ /* 0x000fe40000000000 */
[----:B--2---:R-:W-:Y:S02]  /*2160*/  IMAD.MOV.U32 R16, RZ, RZ, R6 ;  /* 0x000000ffff107224 */ /* 0x004fe400078e0006 */
[----:B------:R-:W2:Y:S01]  /*2170*/  @!P6 LDG.E R6, desc[UR8][R4.64] ;  /* 0x000000080406e981 */ /* 0x000ea2000c1e1900 */
[----:B------:R-:W-:Y:S01]  /*2180*/  ISETP.GE.U32.AND P6, PT, R7, R0, PT ;  /* 0x000000000700720c */ /* 0x000fe20003fc6070 */
[----:B------:R-:W-:-:S02]  /*2190*/  IMAD.MOV.U32 R10, RZ, RZ, R16 ;  /* 0x000000ffff0a7224 */ /* 0x000fc400078e0010 */
[----:B------:R-:W-:Y:S02]  /*21a0*/  VIADD R7, R3, 0x120 ;  /* 0x0000012003077836 */ /* 0x000fe40000000000 */
[--C-:B------:R-:W-:Y:S02]  /*21b0*/  IMAD.MOV.U32 R12, RZ, RZ, R16.reuse ;  /* 0x000000ffff0c7224 */ /* 0x100fe400078e0010 */
[----:B------:R-:W3:Y:S01]  /*21c0*/  @!P0 LDG.E R10, desc[UR8][R4.64+0x100] ;  /* 0x00010008040a8981 */ /* 0x000ee2000c1e1900 */
[-C--:B------:R-:W-:Y:S01]  /*21d0*/  ISETP.GE.U32.AND P0, PT, R7, R0.reuse, PT ;  /* 0x000000000700720c */ /* 0x080fe20003f06070 */
[----:B------:R-:W-:Y:S02]  /*21e0*/  VIADD R7, R3, 0x140 ;  /* 0x0000014003077836 */ /* 0x000fe40000000000 */
[--C-:B------:R-:W-:Y:S01]  /*21f0*/  IMAD.MOV.U32 R8, RZ, RZ, R16.reuse ;  /* 0x000000ffff087224 */ /* 0x100fe200078e0010 */
[----:B------:R-:W4:Y:S01]  /*2200*/  @!P4 LDG.E R12, desc[UR8][R4.64+0x180] ;  /* 0x00018008040cc981 */ /* 0x000f22000c1e1900 */
[----:B------:R-:W-:Y:S01]  /*2210*/  IMAD.MOV.U32 R18, RZ, RZ, R16 ;  /* 0x000000ffff127224 */ /* 0x000fe200078e0010 */
[----:B------:R-:W-:Y:S01]  /*2220*/  ISETP.GE.U32.AND P4, PT, R7, R0, PT ;  /* 0x000000000700720c */ /* 0x000fe20003f86070 */
[----:B------:R-:W-:-:S02]  /*2230*/  VIADD R7, R3, 0x180 ;  /* 0x0000018003077836 */ /* 0x000fc40000000000 */
[----:B------:R-:W4:Y:S01]  /*2240*/  @!P5 LDG.E R8, desc[UR8][R4.64+0x80] ;  /* 0x000080080408d981 */ /* 0x000f22000c1e1900 */
[-C--:B------:R-:W-:Y:S01]  /*2250*/  ISETP.GE.U32.AND P5, PT, R9, R0.reuse, PT ;  /* 0x000000000900720c */ /* 0x080fe20003fa6070 */
[--C-:B------:R-:W-:Y:S02]  /*2260*/  IMAD.MOV.U32 R20, RZ, RZ, R16.reuse ;  /* 0x000000ffff147224 */ /* 0x100fe400078e0010 */
[----:B------:R-:W4:Y:S01]  /*2270*/  @!P2 LDG.E R18, desc[UR8][R4.64+0x280] ;  /* 0x000280080412a981 */ /* 0x000f22000c1e1900 */
[-C--:B------:R-:W-:Y:S01]  /*2280*/  ISETP.GE.U32.AND P2, PT, R7, R0.reuse, PT ;  /* 0x000000000700720c */ /* 0x080fe20003f46070 */
[C---:B------:R-:W-:Y:S02]  /*2290*/  VIADD R7, R3.reuse, 0x1a0 ;  /* 0x000001a003077836 */ /* 0x040fe40000000000 */
[--C-:B------:R-:W-:Y:S01]  /*22a0*/  IMAD.MOV.U32 R14, RZ, RZ, R16.reuse ;  /* 0x000000ffff0e7224 */ /* 0x100fe200078e0010 */
[----:B------:R-:W4:Y:S01]  /*22b0*/  @!P1 LDG.E R20, desc[UR8][R4.64+0x300] ;  /* 0x0003000804149981 */ /* 0x000f22000c1e1900 */
[----:B------:R-:W-:Y:S01]  /*22c0*/  VIADD R9, R3, 0x160 ;  /* 0x0000016003097836 */ /* 0x000fe20000000000 */
[----:B------:R-:W-:Y:S01]  /*22d0*/  ISETP.GE.U32.AND P1, PT, R7, R0, PT ;  /* 0x000000000700720c */ /* 0x000fe20003f26070 */
[----:B------:R-:W-:-:S02]  /*22e0*/  IMAD.MOV.U32 R24, RZ, RZ, R16 ;  /* 0x000000ffff187224 */ /* 0x000fc400078e0010 */
[----:B------:R-:W-:Y:S01]  /*22f0*/  VIADD R7, R3, 0x1e0 ;  /* 0x000001e003077836 */ /* 0x000fe20000000000 */
[----:B------:R-:W4:Y:S01]  /*2300*/  @!P3 LDG.E R14, desc[UR8][R4.64+0x200] ;  /* 0x00020008040eb981 */ /* 0x000f22000c1e1900 */
[--C-:B------:R-:W-:Y:S01]  /*2310*/  IMAD.MOV.U32 R22, RZ, RZ, R16.reuse ;  /* 0x000000ffff167224 */ /* 0x100fe200078e0010 */
[-C--:B------:R-:W-:Y:S01]  /*2320*/  ISETP.GE.U32.AND P3, PT, R9, R0.reuse, PT ;  /* 0x000000000900720c */ /* 0x080fe20003f66070 */
[----:B------:R-:W-:Y:S01]  /*2330*/  VIADD R9, R3, 0x1c0 ;  /* 0x000001c003097836 */ /* 0x000fe20000000000 */
[----:B------:R-:W4:Y:S01]  /*2340*/  @!P5 LDG.E R24, desc[UR8][R4.64+0x400] ;  /* 0x000400080418d981 */ /* 0x000f22000c1e1900 */
[--C-:B------:R-:W-:Y:S01]  /*2350*/  IMAD.MOV.U32 R26, RZ, RZ, R16.reuse ;  /* 0x000000ffff1a7224 */ /* 0x100fe200078e0010 */
[-C--:B------:R-:W-:Y:S01]  /*2360*/  ISETP.GE.U32.AND P5, PT, R7, R0.reuse, PT ;  /* 0x000000000700720c */ /* 0x080fe20003fa6070 */
[----:B------:R-:W-:Y:S01]  /*2370*/  VIADD R7, R3, 0x200 ;  /* 0x0000020003077836 */ /* 0x000fe20000000000 */
[----:B------:R-:W4:Y:S01]  /*2380*/  @!P6 LDG.E R22, desc[UR8][R4.64+0x380] ;  /* 0x000380080416e981 */ /* 0x000f22000c1e1900 */
[----:B------:R-:W-:Y:S01]  /*2390*/  ISETP.GE.U32.AND P6, PT, R9, R0, PT ;  /* 0x000000000900720c */ /* 0x000fe20003fc6070 */
[----:B------:R-:W-:-:S02]  /*23a0*/  IMAD.MOV.U32 R28, RZ, RZ, R16 ;  /* 0x000000ffff1c7224 */ /* 0x000fc400078e0010 */
[--C-:B------:R-:W-:Y:S01]  /*23b0*/  IMAD.MOV.U32 R30, RZ, RZ, R16.reuse ;  /* 0x000000ffff1e7224 */ /* 0x100fe200078e0010 */
[----:B------:R-:W4:Y:S01]  /*23c0*/  @!P0 LDG.E R26, desc[UR8][R4.64+0x480] ;  /* 0x00048008041a8981 */ /* 0x000f22000c1e1900 */
[-C--:B------:R-:W-:Y:S01]  /*23d0*/  ISETP.GE.U32.AND P0, PT, R7, R0.reuse, PT ;  /* 0x000000000700720c */ /* 0x080fe20003f06070 */
[C---:B------:R-:W-:Y:S02]  /*23e0*/  VIADD R9, R3.reuse, 0x220 ;  /* 0x0000022003097836 */ /* 0x040fe40000000000 */
[----:B------:R-:W-:Y:S01]  /*23f0*/  VIADD R7, R3, 0x240 ;  /* 0x0000024003077836 */ /* 0x000fe20000000000 */
[----:B------:R-:W4:Y:S01]  /*2400*/  @!P4 LDG.E R28, desc[UR8][R4.64+0x500] ;  /* 0x00050008041cc981 */ /* 0x000f22000c1e1900 */
[--C-:B------:R-:W-:Y:S01]  /*2410*/  IMAD.MOV.U32 R32, RZ, RZ, R16.reuse ;  /* 0x000000ffff207224 */ /* 0x100fe200078e0010 */
[-C--:B------:R-:W-:Y:S01]  /*2420*/  ISETP.GE.U32.AND P4, PT, R9, R0.reuse, PT ;  /* 0x000000000900720c */ /* 0x080fe20003f86070 */
[--C-:B------:R-:W-:Y:S01]  /*2430*/  IMAD.MOV.U32 R34, RZ, RZ, R16.reuse ;  /* 0x000000ffff227224 */ /* 0x100fe200078e0010 */
[----:B------:R-:W4:Y:S01]  /*2440*/  @!P3 LDG.E R30, desc[UR8][R4.64+0x580] ;  /* 0x00058008041eb981 */ /* 0x000f22000c1e1900 */
[----:B------:R-:W-:Y:S01]  /*2450*/  IMAD.MOV.U32 R36, RZ, RZ, R16 ;  /* 0x000000ffff247224 */ /* 0x000fe200078e0010 */
[----:B------:R-:W-:Y:S01]  /*2460*/  ISETP.GE.U32.AND P3, PT, R7, R0, PT ;  /* 0x000000000700720c */ /* 0x000fe20003f66070 */
[C---:B------:R-:W-:Y:S01]  /*2470*/  VIADD R7, R3.reuse, 0x260 ;  /* 0x0000026003077836 */ /* 0x040fe20000000000 */
[----:B------:R-:W4:Y:S01]  /*2480*/  @!P2 LDG.E R32, desc[UR8][R4.64+0x600] ;  /* 0x000600080420a981 */ /* 0x000f22000c1e1900 */
[----:B------:R-:W-:-:S03]  /*2490*/  VIADD R9, R3, 0x280 ;  /* 0x0000028003097836 */ /* 0x000fc60000000000 */
[----:B------:R-:W4:Y:S01]  /*24a0*/  @!P1 LDG.E R34, desc[UR8][R4.64+0x680] ;  /* 0x0006800804229981 */ /* 0x000f22000c1e1900 */
[-C--:B------:R-:W-:Y:S02]  /*24b0*/  ISETP.GE.U32.AND P2, PT, R7, R0.reuse, PT ;  /* 0x000000000700720c */ /* 0x080fe40003f46070 */
[-C--:B------:R-:W-:Y:S01]  /*24c0*/  ISETP.GE.U32.AND P1, PT, R9, R0.reuse, PT ;  /* 0x000000000900720c */ /* 0x080fe20003f26070 */
[----:B------:R-:W4:Y:S01]  /*24d0*/  @!P6 LDG.E R36, desc[UR8][R4.64+0x700] ;  /* 0x000700080424e981 */ /* 0x000f22000c1e1900 */
[----:B------:R-:W-:Y:S01]  /*24e0*/  ISETP.GE.U32.AND P6, PT, R39, R0, PT ;  /* 0x000000002700720c */ /* 0x000fe20003fc6070 */
[--C-:B------:R-:W-:Y:S02]  /*24f0*/  IMAD.MOV.U32 R46, RZ, RZ, R16.reuse ;  /* 0x000000ffff2e7224 */ /* 0x100fe400078e0010 */
[--C-:B------:R-:W-:Y:S02]  /*2500*/  IMAD.MOV.U32 R48, RZ, RZ, R16.reuse ;  /* 0x000000ffff307224 */ /* 0x100fe400078e0010 */
[----:B------:R-:W-:-:S02]  /*2510*/  IMAD.MOV.U32 R50, RZ, RZ, R16 ;  /* 0x000000ffff327224 */ /* 0x000fc400078e0010 */
        /* <DEDUP_REMOVED lines=13> */
[----:B------:R-:W-:Y:S01]  /*25f0*/  UMOV UR4, 0x400 ;  /* 0x0000040000047882 */ /* 0x000fe20000000000 */
[----:B------:R-:W-:Y:S01]  /*2600*/  ISETP.NE.AND P0, PT, R42, RZ, PT ;  /* 0x000000ff2a00720c */ /* 0x000fe20003f05270 */
[----:B-1----:R-:W-:-:S02]  /*2610*/  ULEA UR4, UR5, UR4, 0x18 ;  /* 0x0000000405047291 */ /* 0x002fc4000f8ec0ff */
[----:B0-----:R-:W-:-:S05]  /*2620*/  IMAD R41, R43, 0x2c0, R38 ;  /* 0x000002c02b297824 */ /* 0x001fca00078e0226 */
        /* <DEDUP_REMOVED lines=39> */
[----:B------:R-:W-:Y:S02]  /*28a0*/  ISETP.NE.AND P1, PT, R38, 0x1f, PT ;  /* 0x0000001f2600780c */ /* 0x000fe40003f25270 */
[----:B---3--:R-:W-:Y:S02]  /*28b0*/  IADD3 R16, PT, PT, R8, R7, R16 ;  /* 0x0000000708107210 */ /* 0x008fe40007ffe010 */
[----:B------:R-:W-:Y:S02]  /*28c0*/  ISETP.NE.AND P2, PT, R43, 0xb, PT ;  /* 0x0000000b2b00780c */ /* 0x000fe40003f45270 */
        /* <DEDUP_REMOVED lines=52> */
[----:B------:R-:W-:Y:S02]  /*2c10*/  ISETP.NE.AND P1, PT, R38, RZ, PT ;  /* 0x000000ff2600720c */ /* 0x000fe40003f25270 */
[----:B------:R-:W-:Y:S01]  /*2c20*/  SEL R16, R25, R16, !P0 ;  /* 0x0000001019107207 */ /* 0x000fe20004000000 */
[----:B------:R-:W-:Y:S01]  /*2c30*/  @!P2 IMAD.IADD R16, R26, 0x1, R25 ;  /* 0x000000011a10a824 */ /* 0x000fe200078e0219 */
[----:B------:R-:W-:-:S02]  /*2c40*/  ISETP.GE.U32.AND P0, PT, R2, 0x20, PT ;  /* 0x000000200200780c */ /* 0x000fc40003f06070 */
[----:B------:R-:W-:Y:S02]  /*2c50*/  SEL R37, R37, RZ, P1 ;  /* 0x000000ff25257207 */ /* 0x000fe40000800000 */
[----:B------:R-:W-:-:S04]  /*2c60*/  SEL R17, R16, RZ, P0 ;  /* 0x000000ff10117207 */ /* 0x000fc80000000000 */
[----:B-----5:R-:W-:Y:S01]  /*2c70*/  IADD3 R44, PT, PT, R17, R37, R44 ;  /* 0x00000025112c7210 */ /* 0x020fe20007ffe02c */
[----:B------:R-:W-:Y:S06]  /*2c80*/  BRA `(.L_x_335) ;  /* 0x0000000c00e87947 */ /* 0x000fec0003800000 */
.L_x_334:
[----:B0-2---:R-:W-:Y:S02]  /*2c90*/  IADD3 R16, PT, PT, R6, R5, R4 ;  /* 0x0000000506107210 */ /* 0x005fe40007ffe004 */
[----:B------:R-:W-:Y:S02]  /*2ca0*/  ISETP.NE.AND P1, PT, R38, 0x1f, PT ;  /* 0x0000001f2600780c */ /* 0x000fe40003f25270 */
        /* <DEDUP_REMOVED lines=52> */
[----:B------:R-:W-:Y:S01]  /*2ff0*/  SEL R16, R23, R16, !P0 ;  /* 0x0000001017107207 */ /* 0x000fe20004000000 */
[----:B------:R-:W-:Y:S01]  /*3000*/  IMAD.IADD R23, R44, 0x1, -R37 ;  /* 0x000000012c177824 */ /* 0x000fe200078e0a25 */
[C---:B------:R-:W-:Y:S02]  /*3010*/  ISETP.NE.AND P0, PT, R43.reuse, 0xa, PT ;  /* 0x0000000a2b00780c */ /* 0x040fe40003f05270 */
[----:B------:R-:W-:Y:S02]  /*3020*/  SEL R16, R24, R16, !P1 ;  /* 0x0000001018107207 */ /* 0x000fe40004800000 */
[----:B------:R-:W-:Y:S02]  /*3030*/  ISETP.NE.AND P1, PT, R43, 0xb, PT ;  /* 0x0000000b2b00780c */ /* 0x000fe40003f25270 */
[----:B------:R-:W-:Y:S02]  /*3040*/  SEL R16, R25, R16, !P0 ;  /* 0x0000001019107207 */ /* 0x000fe40004000000 */
[----:B------:R-:W-:-:S02]  /*3050*/  ISETP.GT.U32.AND P0, PT, R2, 0x1f, PT ;  /* 0x0000001f0200780c */ /* 0x000fc40003f04070 */
[----:B------:R-:W-:Y:S02]  /*3060*/  SEL R17, R23, RZ, P2 ;  /* 0x000000ff17117207 */ /* 0x000fe40001000000 */
        /* <DEDUP_REMOVED lines=20> */
.L_x_381:
[----:B------:R-:W-:Y:S05]  /*31b0*/  @!P0 BRA `(.L_x_338) ;  /* 0x0000000000748947 */ /* 0x000fea0003800000 */
[----:B------:R-:W-:-:S07]  /*31c0*/  IMAD.MOV.U32 R20, RZ, RZ, 0x3b8 ;  /* 0x000003b8ff147424 */ /* 0x000fce00078e00ff */
.L_x_340:
        /* <DEDUP_REMOVED lines=27> */
.L_x_384:
[----:B------:R-:W-:Y:S05]  /*3380*/  @P0 BRA `(.L_x_340) ;  /* 0xfffffffc00900947 */ /* 0x000fea000383ffff */
.L_x_338:
[----:B------:R-:W-:Y:S01]  /*3390*/  UMOV UR5, 0xffffffff ;  /* 0xffffffff00057882 */ /* 0x000fe20000000000 */
[----:B------:R-:W-:Y:S02]  /*33a0*/  ISETP.NE.AND P0, PT, R18, 0x65, PT ;  /* 0x000000651200780c */ /* 0x000fe40003f05270 */
[----:B------:R-:W-:Y:S11]  /*33b0*/  BRA.DIV UR5, `(.L_x_341) ;  /* 0x0000001e05047947 */ /* 0x000ff6000b800000 */
[----:B------:R-:W0:Y:S01]  /*33c0*/  S2R R26, SR_GEMASK ;  /* 0x00000000001a7919 */ /* 0x000e220000003c00 */
[----:B------:R-:W-:Y:S01]  /*33d0*/  VOTE.ANY R21, PT, !P0 ;  /* 0x0000000000157806 */ /* 0x000fe200040e0100 */
[----:B------:R-:W-:-:S03]  /*33e0*/  VIADD R17, R38, 0x2 ;  /* 0x0000000226117836 */ /* 0x000fc60000000000 */
[----:B0-----:R-:W-:-:S05]  /*33f0*/  LOP3.LUT R21, R21, 0x80000000, R26, 0xec, !PT ;  /* 0x8000000015157812 */ /* 0x001fca00078eec1a */
[----:B------:R-:W-:-:S05]  /*3400*/  VIADD R16, R21, 0xffffffff ;  /* 0xffffffff15107836 */ /* 0x000fca0000000000 */
[----:B------:R-:W-:Y:S01]  /*3410*/  LOP3.LUT R16, R21, R16, RZ, 0xc, !PT ;  /* 0x0000001015107212 */ /* 0x000fe200078e0cff */
[----:B------:R-:W-:-:S03]  /*3420*/  VIADD R21, R38, 0x10 ;  /* 0x0000001026157836 */ /* 0x000fc60000000000 */
[----:B------:R-:W0:Y:S02]  /*3430*/  POPC R20, R16 ;  /* 0x0000001000147309 */ /* 0x000e240000000000 */
[----:B0-----:R-:W0:Y:S01]  /*3440*/  SHFL.DOWN PT, R22, R19, 0x1, R20 ;  /* 0x0820000013167989 */ /* 0x001e2200000e0014 */
[-C--:B------:R-:W-:Y:S02]  /*3450*/  ISETP.GE.AND P0, PT, R38, R20.reuse, PT ;  /* 0x000000142600720c */ /* 0x080fe40003f06270 */
[-C--:B------:R-:W-:Y:S02]  /*3460*/  ISETP.GT.AND P2, PT, R21, R20.reuse, PT ;  /* 0x000000141500720c */ /* 0x080fe40003f44270 */
[----:B0-----:R-:W-:Y:S02]  /*3470*/  SEL R22, R22, RZ, !P0 ;  /* 0x000000ff16167207 */ /* 0x001fe40004000000 */
[----:B------:R-:W-:Y:S01]  /*3480*/  ISETP.GT.AND P0, PT, R17, R20, PT ;  /* 0x000000141100720c */ /* 0x000fe20003f04270 */
[----:B------:R-:W-:-:S02]  /*3490*/  VIADD R17, R38, 0x4 ;  /* 0x0000000426117836 */ /* 0x000fc40000000000 */
        /* <DEDUP_REMOVED lines=8> */
[----:B------:R-:W-:Y:S02]  /*3520*/  ISETP.GT.AND P0, PT, R17, R20, PT ;  /* 0x000000141100720c */ /* 0x000fe40003f04270 */
[----:B------:R-:W0:Y:S01]  /*3530*/  LDC.64 R16, c[0x0][0x390] ;  /* 0x0000e400ff107b82 */ /* 0x000e220000000a00 */
[----:B------:R-:W-:-:S05]  /*3540*/  IMAD.IADD R19, R45, 0x1, R22 ;  /* 0x000000012d137824 */ /* 0x000fca00078e0216 */
[----:B------:R-:W1:Y:S01]  /*3550*/  SHFL.DOWN PT, R22, R19, 0x8, R20 ;  /* 0x0900000013167989 */ /* 0x000e6200000e0014 */
[----:B0-----:R-:W-:-:S05]  /*3560*/  IADD3 R44, P3, PT, R16, 0x100, RZ ;  /* 0x00000100102c7810 */ /* 0x001fca0007f7e0ff */
[----:B------:R-:W-:Y:S01]  /*3570*/  IMAD.X R45, RZ, RZ, R17, P3 ;  /* 0x000000ffff2d7224 */ /* 0x000fe200018e0611 */
[----:B-1----:R-:W-:Y:S02]  /*3580*/  SEL R22, R22, RZ, !P0 ;  /* 0x000000ff16167207 */ /* 0x002fe40004000000 */
[----:B------:R-:W-:-:S03]  /*3590*/  ISETP.NE.AND P0, PT, R18, 0x65, PT ;  /* 0x000000651200780c */ /* 0x000fc60003f05270 */
[----:B------:R-:W-:-:S05]  /*35a0*/  IMAD.IADD R43, R19, 0x1, R22 ;  /* 0x00000001132b7824 */ /* 0x000fca00078e0216 */
[----:B------:R-:W0:Y:S05]  /*35b0*/  SHFL.DOWN PT, R22, R43, 0x10, R20 ;  /* 0x0a0000002b167989 */ /* 0x000e2a00000e0014 */
[----:B------:R-:W-:Y:S02]  /*35c0*/  VOTE.ALL P0, P0 ;  /* 0x0000000000ff7806 */ /* 0x000fe40000000000 */
[----:B0-----:R-:W-:-:S05]  /*35d0*/  SEL R22, R22, RZ, !P2 ;  /* 0x000000ff16167207 */ /* 0x001fca0005000000 */
[----:B------:R-:W-:-:S07]  /*35e0*/  IMAD.IADD R46, R43, 0x1, R22 ;  /* 0x000000012b2e7824 */ /* 0x000fce00078e0216 */
.L_x_393:
[----:B------:R-:W-:Y:S05]  /*35f0*/  @!P0 BRA `(.L_x_342) ;  /* 0x00000004002c8947 */ /* 0x000fea0003800000 */
[----:B------:R-:W-:-:S07]  /*3600*/  IMAD.MOV.U32 R43, RZ, RZ, 0x3b8 ;  /* 0x000003b8ff2b7424 */ /* 0x000fce00078e00ff */
.L_x_348:
        /* <DEDUP_REMOVED lines=8> */
.L_x_396:
[----:B------:R-:W-:Y:S05]  /*3690*/  @!P0 BRA `(.L_x_344) ;  /* 0x0000000000748947 */ /* 0x000fea0003800000 */
[----:B------:R-:W-:-:S07]  /*36a0*/  IMAD.MOV.U32 R20, RZ, RZ, R43 ;  /* 0x000000ffff147224 */ /* 0x000fce00078e002b */
.L_x_346:
        /* <DEDUP_REMOVED lines=27> */
.L_x_399:
[----:B------:R-:W-:Y:S05]  /*3860*/  @P0 BRA `(.L_x_346) ;  /* 0xfffffffc00900947 */ /* 0x000fea000383ffff */
.L_x_344:
[----:B------:R-:W-:Y:S01]  /*3870*/  UMOV UR5, 0xffffffff ;  /* 0xffffffff00057882 */ /* 0x000fe20000000000 */
[----:B------:R-:W-:Y:S02]  /*3880*/  ISETP.NE.AND P0, PT, R18, 0x65, PT ;  /* 0x000000651200780c */ /* 0x000fe40003f05270 */
[----:B------:R-:W-:Y:S11]  /*3890*/  BRA.DIV UR5, `(.L_x_347) ;  /* 0x0000001e05107947 */ /* 0x000ff6000b800000 */
[----:B------:R-:W-:Y:S01]  /*38a0*/  VOTE.ANY R21, PT, !P0 ;  /* 0x0000000000157806 */ /* 0x000fe200040e0100 */
[----:B------:R-:W-:Y:S02]  /*38b0*/  VIADD R17, R38, 0x2 ;  /* 0x0000000226117836 */ /* 0x000fe40000000000 */
[----:B------:R-:W-:Y:S01]  /*38c0*/  VIADD R37, R37, 0xffffffe0 ;  /* 0xffffffe025257836 */ /* 0x000fe20000000000 */
[----:B------:R-:W-:-:S05]  /*38d0*/  LOP3.LUT R21, R21, 0x80000000, R26, 0xec, !PT ;  /* 0x8000000015157812 */ /* 0x000fca00078eec1a */
[----:B------:R-:W-:-:S05]  /*38e0*/  VIADD R16, R21, 0xffffffff ;  /* 0xffffffff15107836 */ /* 0x000fca0000000000 */
[----:B------:R-:W-:-:S04]  /*38f0*/  LOP3.LUT R16, R21, R16, RZ, 0xc, !PT ;  /* 0x0000001015107212 */ /* 0x000fc800078e0cff */
        /* <DEDUP_REMOVED lines=16> */
[----:B------:R-:W-:-:S03]  /*3a00*/  IMAD.IADD R19, R49, 0x1, R22 ;  /* 0x0000000131137824 */ /* 0x000fc600078e0216 */
[----:B------:R-:W-:Y:S02]  /*3a10*/  ISETP.GT.AND P2, PT, R17, R20, PT ;  /* 0x000000141100720c */ /* 0x000fe40003f44270 */
        /* <DEDUP_REMOVED lines=8> */
.L_x_408:
[----:B------:R-:W-:Y:S05]  /*3aa0*/  @P0 BRA `(.L_x_348) ;  /* 0xfffffff800d80947 */ /* 0x000fea000383ffff */
.L_x_342:
        /* <DEDUP_REMOVED lines=15> */
.L_x_336:
        /* <DEDUP_REMOVED lines=9> */
.L_x_335:
[----:B------:R-:W-:Y:S01]  /*3c30*/  IMAD.IADD R45, R4, 0x1, R44 ;  /* 0x00000001042d7824 */ /* 0x000fe200078e022c */
[----:B------:R-:W-:Y:S01]  /*3c40*/  BAR.SYNC.DEFER_BLOCKING 0x0 ;  /* 0x0000000000007b1d */ /* 0x000fe20000010000 */
[----:B------:R-:W-:Y:S02]  /*3c50*/  ISETP.NE.AND P0, PT, R2, RZ, PT ;  /* 0x000000ff0200720c */ /* 0x000fe40003f05270 */
[----:B------:R-:W-:-:S05]  /*3c60*/  IMAD.IADD R4, R5, 0x1, R45 ;  /* 0x0000000105047824 */ /* 0x000fca00078e022d */
[----:B------:R-:W0:Y:S01]  /*3c70*/  S2UR UR5, SR_CTAID.X ;  /* 0x00000000000579c3 */ /* 0x000e220000002500 */
[----:B------:R-:W-:Y:S01]  /*3c80*/  IMAD.IADD R5, R6, 0x1, R4 ;  /* 0x0000000106057824 */ /* 0x000fe200078e0204 */
[----:B------:R-:W1:Y:S03]  /*3c90*/  LDCU.64 UR6, c[0x0][0x388] ;  /* 0x00007100ff0677ac */ /* 0x000e660008000a00 */
[----:B------:R-:W-:-:S04]  /*3ca0*/  IMAD.IADD R6, R7, 0x1, R5 ;  /* 0x0000000107067824 */ /* 0x000fc800078e0205 */
[----:B------:R-:W-:-:S04]  /*3cb0*/  IMAD.IADD R7, R8, 0x1, R6 ;  /* 0x0000000108077824 */ /* 0x000fc800078e0206 */
[----:B------:R-:W-:-:S04]  /*3cc0*/  IMAD.IADD R8, R9, 0x1, R7 ;  /* 0x0000000109087824 */ /* 0x000fc800078e0207 */
[----:B------:R-:W-:Y:S01]  /*3cd0*/  IMAD.IADD R9, R10, 0x1, R8 ;  /* 0x000000010a097824 */ /* 0x000fe200078e0208 */
[----:B------:R-:W-:Y:S03]  /*3ce0*/  STS.64 [R40], R44 ;  /* 0x0000002c28007388 */ /* 0x000fe60000000a00 */
[----:B------:R-:W-:Y:S01]  /*3cf0*/  IMAD.IADD R10, R11, 0x1, R9 ;  /* 0x000000010b0a7824 */ /* 0x000fe200078e0209 */
[----:B------:R2:W-:Y:S03]  /*3d00*/  STS.64 [R40+0x8], R4 ;  /* 0x0000080428007388 */ /* 0x0005e60000000a00 */
[----:B------:R-:W-:Y:S01]  /*3d10*/  IMAD.IADD R11, R12, 0x1, R10 ;  /* 0x000000010c0b7824 */ /* 0x000fe200078e020a */
[----:B------:R3:W-:Y:S03]  /*3d20*/  STS.64 [R40+0x10], R6 ;  /* 0x0000100628007388 */ /* 0x0007e60000000a00 */
[----:B------:R-:W-:Y:S01]  /*3d30*/  IMAD.IADD R12, R13, 0x1, R11 ;  /* 0x000000010d0c7824 */ /* 0x000fe200078e020b */
[----:B------:R-:W-:Y:S03]  /*3d40*/  STS.64 [R40+0x18], R8 ;  /* 0x0000180828007388 */ /* 0x000fe60000000a00 */
[----:B------:R-:W-:Y:S01]  /*3d50*/  IMAD.IADD R13, R14, 0x1, R12 ;  /* 0x000000010e0d7824 */ /* 0x000fe200078e020c */
[----:B------:R-:W-:Y:S01]  /*3d60*/  STS.64 [R40+0x20], R10 ;  /* 0x0000200a28007388 */ /* 0x000fe20000000a00 */
[----:B--2---:R-:W0:Y:S02]  /*3d70*/  LDC R4, c[0x0][0x398] ;  /* 0x0000e600ff047b82 */ /* 0x004e240000000800 */
[----:B------:R-:W-:Y:S01]  /*3d80*/  IMAD.IADD R14, R15, 0x1, R13 ;  /* 0x000000010f0e7824 */ /* 0x000fe200078e020d */
[----:B------:R2:W-:Y:S03]  /*3d90*/  STS.64 [R40+0x28], R12 ;  /* 0x0000280c28007388 */ /* 0x0005e60000000a00 */
[----:B------:R-:W-:Y:S01]  /*3da0*/  IMAD.IADD R15, R28, 0x1, R14 ;  /* 0x000000011c0f7824 */ /* 0x000fe200078e020e */
[----:B------:R-:W4:Y:S03]  /*3db0*/  S2R R5, SR_TID.X ;  /* 0x0000000000057919 */ /* 0x000f260000002100 */
[----:B------:R-:W-:Y:S01]  /*3dc0*/  IMAD.IADD R16, R29, 0x1, R15 ;  /* 0x000000011d107824 */ /* 0x000fe200078e020f */
[----:B------:R-:W-:Y:S03]  /*3dd0*/  STS.64 [R40+0x30], R14 ;  /* 0x0000300e28007388 */ /* 0x000fe60000000a00 */
[----:B------:R-:W-:Y:S01]  /*3de0*/  IMAD.IADD R17, R30, 0x1, R16 ;  /* 0x000000011e117824 */ /* 0x000fe200078e0210 */
[----:B---3--:R-:W3:Y:S03]  /*3df0*/  S2R R6, SR_TID.X ;  /* 0x0000000000067919 */ /* 0x008ee60000002100 */
[----:B------:R-:W-:Y:S01]  /*3e00*/  IMAD.IADD R18, R31, 0x1, R17 ;  /* 0x000000011f127824 */ /* 0x000fe200078e0211 */
[----:B------:R-:W-:Y:S03]  /*3e10*/  STS.64 [R40+0x38], R16 ;  /* 0x0000381028007388 */ /* 0x000fe60000000a00 */
[----:B------:R-:W-:-:S02]  /*3e20*/  IMAD.IADD R19, R32, 0x1, R18 ;  /* 0x0000000120137824 */ /* 0x000fc400078e0212 */
[----:B0-----:R-:W-:Y:S02]  /*3e30*/  VIADD R4, R4, UR5 ;  /* 0x0000000504047c36 */ /* 0x001fe40008000000 */
[----:B------:R-:W-:Y:S01]  /*3e40*/  IMAD.IADD R20, R33, 0x1, R19 ;  /* 0x0000000121147824 */ /* 0x000fe200078e0213 */
[----:B------:R-:W-:Y:S01]  /*3e50*/  STS.64 [R40+0x40], R18 ;  /* 0x0000401228007388 */ /* 0x000fe20000000a00 */
[----:B--2---:R-:W-:Y:S02]  /*3e60*/  IMAD R12, R4, 0x2100, RZ ;  /* 0x00002100040c7824 */ /* 0x004fe400078e02ff */
[----:B------:R-:W-:-:S04]  /*3e70*/  IMAD.IADD R21, R34, 0x1, R20 ;  /* 0x0000000122157824 */ /* 0x000fc800078e0214 */
[----:B------:R-:W-:Y:S01]  /*3e80*/  IMAD.IADD R22, R35, 0x1, R21 ;  /* 0x0000000123167824 */ /* 0x000fe200078e0215 */
[----:B------:R-:W-:Y:S03]  /*3e90*/  STS.64 [R40+0x48], R20 ;  /* 0x0000481428007388 */ /* 0x000fe60000000a00 */
[----:B------:R-:W-:Y:S01]  /*3ea0*/  IMAD.IADD R23, R36, 0x1, R22 ;  /* 0x0000000124177824 */ /* 0x000fe200078e0216 */
[C---:B----4-:R-:W-:Y:S02]  /*3eb0*/  LOP3.LUT R4, R5.reuse, 0x1f, RZ, 0xc0, !PT ;  /* 0x0000001f05047812 */ /* 0x050fe400078ec0ff */
[----:B------:R-:W-:Y:S02]  /*3ec0*/  LOP3.LUT R10, R5, 0x3e0, RZ, 0xc0, !PT ;  /* 0x000003e0050a7812 */ /* 0x000fe400078ec0ff */
[----:B------:R-:W-:Y:S01]  /*3ed0*/  STS.64 [R40+0x50], R22 ;  /* 0x0000501628007388 */ /* 0x000fe20000000a00 */
[----:B------:R-:W-:-:S03]  /*3ee0*/  NOP ;  /* 0x0000000000007918 */ /* 0x000fc60000000000 */
[----:B------:R-:W-:Y:S01]  /*3ef0*/  LDS R45, [R41] ;  /* 0x00000000292d7984 */ /* 0x000fe20000000800 */
[----:B---3--:R-:W-:Y:S01]  /*3f00*/  LOP3.LUT R8, R6, 0x3e0, RZ, 0xc0, !PT ;  /* 0x000003e006087812 */ /* 0x008fe200078ec0ff */
[----:B------:R-:W-:Y:S02]  /*3f10*/  IMAD R10, R10, 0x16, R4 ;  /* 0x000000160a0a7824 */ /* 0x000fe400078e0204 */
        /* <DEDUP_REMOVED lines=20> */
[----:B------:R0:W-:Y:S04]  /*4060*/  LDS R25, [R41+0xa80] ;  /* 0x000a800029197984 */ /* 0x0001e80000000800 */
[----:B------:R2:W-:Y:S01]  /*4070*/  @!P0 STS [UR4+0x8400], R0 ;  /* 0x00840000ff008988 */ /* 0x0005e20008000804 */
[----:B------:R-:W-:Y:S01]  /*4080*/  BAR.SYNC.DEFER_BLOCKING 0x0 ;  /* 0x0000000000007b1d */ /* 0x000fe20000010000 */
[----:B0-----:R-:W-:Y:S01]  /*4090*/  LOP3.LUT R41, R6, 0x1f, RZ, 0xc0, !PT ;  /* 0x0000001f06297812 */ /* 0x001fe200078ec0ff */
[----:B------:R-:W-:Y:S01]  /*40a0*/  VIADD R6, R10, 0x60 ;  /* 0x000000600a067836 */ /* 0x000fe20000000000 */
[----:B------:R-:W-:-:S03]  /*40b0*/  IADD3 R5, P0, PT, R12, R3, RZ ;  /* 0x000000030c057210 */ /* 0x000fc60007f1e0ff */
[----:B------:R-:W-:Y:S02]  /*40c0*/  IMAD R8, R8, 0x16, R41 ;  /* 0x0000001608087824 */ /* 0x000fe400078e0229 */
[----:B--2---:R-:W-:Y:S01]  /*40d0*/  IMAD.X R0, RZ, RZ, RZ, P0 ;  /* 0x000000ffff007224 */ /* 0x004fe200000e06ff */
[----:B-1----:R-:W-:Y:S01]  /*40e0*/  LEA R4, P0, R5, UR6, 0x2 ;  /* 0x0000000605047c11 */ /* 0x002fe2000f8010ff */
[----:B------:R-:W-:-:S03]  /*40f0*/  VIADD R41, R10, 0x20 ;  /* 0x000000200a297836 */ /* 0x000fc60000000000 */
[----:B------:R-:W-:Y:S01]  /*4100*/  LEA.HI.X R5, R5, UR7, R0, 0x2, P0 ;  /* 0x0000000705057c11 */ /* 0x000fe200080f1400 */
[C---:B------:R-:W-:Y:S01]  /*4110*/  VIADD R0, R8.reuse, 0xc0 ;  /* 0x000000c008007836 */ /* 0x040fe20000000000 */
[----:B------:R-:W0:Y:S02]  /*4120*/  LDS R2, [UR4+0x8400] ;  /* 0x00840004ff027984 */ /* 0x000e240008000800 */
[-C--:B0-----:R-:W-:Y:S01]  /*4130*/  ISETP.GE.AND P6, PT, R3, R2.reuse, PT ;  /* 0x000000020300720c */ /* 0x081fe20003fc6270 */
[C---:B------:R-:W-:Y:S01]  /*4140*/  VIADD R3, R8.reuse, 0x80 ;  /* 0x0000008008037836 */ /* 0x040fe20000000000 */
[-C--:B------:R-:W-:Y:S01]  /*4150*/  ISETP.GE.AND P5, PT, R41, R2.reuse, PT ;  /* 0x000000022900720c */ /* 0x080fe20003fa6270 */
[----:B------:R-:W-:Y:S01]  /*4160*/  VIADD R41, R8, 0xa0 ;  /* 0x000000a008297836 */ /* 0x000fe20000000000 */
[-C--:B------:R-:W-:Y:S01]  /*4170*/  ISETP.GE.AND P0, PT, R6, R2.reuse, PT ;  /* 0x000000020600720c */ /* 0x080fe20003f06270 */
[C---:B------:R-:W-:Y:S01]  /*4180*/  VIADD R6, R8.reuse, 0xe0 ;  /* 0x000000e008067836 */ /* 0x040fe20000000000 */
[-C--:B------:R-:W-:Y:S01]  /*4190*/  ISETP.GE.AND P3, PT, R3, R2.reuse, PT ;  /* 0x000000020300720c */ /* 0x080fe20003f66270 */
[----:B------:R-:W-:Y:S01]  /*41a0*/  VIADD R3, R8, 0x100 ;  /* 0x0000010008037836 */ /* 0x000fe20000000000 */
[-C--:B------:R-:W-:Y:S01]  /*41b0*/  ISETP.GE.AND P2, PT, R0, R2.reuse, PT ;  /* 0x000000020000720c */ /* 0x080fe20003f46270 */
[----:B------:R-:W-:Y:S01]  /*41c0*/  VIADD R0, R10, 0x40 ;  /* 0x000000400a007836 */ /* 0x000fe20000000000 */
[-C--:B------:R-:W-:Y:S01]  /*41d0*/  ISETP.GE.AND P4, PT, R41, R2.reuse, PT ;  /* 0x000000022900720c */ /* 0x080fe20003f86270 */
[----:B------:R-:W-:Y:S01]  /*41e0*/  VIADD R41, R8, 0x120 ;  /* 0x0000012008297836 */ /* 0x000fe20000000000 */
[-C--:B------:R-:W-:Y:S01]  /*41f0*/  ISETP.GE.AND P1, PT, R6, R2.reuse, PT ;  /* 0x000000020600720c */ /* 0x080fe20003f26270 */
[----:B------:R-:W-:Y:S01]  /*4200*/  @!P6 STG.E desc[UR8][R4.64], R45 ;  /* 0x0000002d0400e986 */ /* 0x000fe2000c101908 */
[----:B------:R-:W-:Y:S01]  /*4210*/  ISETP.GE.AND P6, PT, R3, R2, PT ;  /* 0x000000020300720c */ /* 0x000fe20003fc6270 */
[----:B------:R-:W-:-:S02]  /*4220*/  VIADD R3, R10, 0x140 ;  /* 0x000001400a037836 */ /* 0x000fc40000000000 */
[----:B------:R-:W-:Y:S01]  /*4230*/  @!P5 STG.E desc[UR8][R4.64+0x80], R47 ;  /* 0x0000802f0400d986 */ /* 0x000fe2000c101908 */
[-C--:B------:R-:W-:Y:S01]  /*4240*/  ISETP.GE.AND P5, PT, R41, R2.reuse, PT ;  /* 0x000000022900720c */ /* 0x080fe20003fa6270 */
[C---:B------:R-:W-:Y:S02]  /*4250*/  VIADD R41, R10.reuse, 0x160 ;  /* 0x000001600a297836 */ /* 0x040fe40000000000 */
[----:B------:R-:W-:Y:S01]  /*4260*/  @!P0 STG.E desc[UR8][R4.64+0x180], R49 ;  /* 0x0001803104008986 */ /* 0x000fe2000c101908 */
[-C--:B------:R-:W-:Y:S01]  /*4270*/  ISETP.GE.AND P0, PT, R3, R2.reuse, PT ;  /* 0x000000020300720c */ /* 0x080fe20003f06270 */
[C---:B------:R-:W-:Y:S02]  /*4280*/  VIADD R3, R10.reuse, 0x180 ;  /* 0x000001800a037836 */ /* 0x040fe40000000000 */
[----:B------:R-:W-:Y:S01]  /*4290*/  @!P3 STG.E desc[UR8][R4.64+0x200], R51 ;  /* 0x000200330400b986 */ /* 0x000fe2000c101908 */
[----:B------:R-:W-:Y:S01]  /*42a0*/  ISETP.GE.AND P3, PT, R41, R2, PT ;  /* 0x000000022900720c */ /* 0x000fe20003f66270 */
[----:B------:R-:W-:-:S02]  /*42b0*/  VIADD R41, R10, 0x1a0 ;  /* 0x000001a00a297836 */ /* 0x000fc40000000000 */
[----:B------:R-:W-:Y:S01]  /*42c0*/  @!P2 STG.E desc[UR8][R4.64+0x300], R43 ;  /* 0x0003002b0400a986 */ /* 0x000fe2000c101908 */
[-C--:B------:R-:W-:Y:S01]  /*42d0*/  ISETP.GE.AND P2, PT, R3, R2.reuse, PT ;  /* 0x000000020300720c */ /* 0x080fe20003f46270 */
[----:B------:R-:W-:Y:S02]  /*42e0*/  VIADD R3, R8, 0x1c0 ;  /* 0x000001c008037836 */ /* 0x000fe40000000000 */
[----:B------:R-:W-:Y:S01]  /*42f0*/  @!P4 STG.E desc[UR8][R4.64+0x280], R53 ;  /* 0x000280350400c986 */ /* 0x000fe2000c101908 */
[----:B------:R-:W-:-:S03]  /*4300*/  ISETP.GE.AND P4, PT, R0, R2, PT ;  /* 0x000000020000720c */ /* 0x000fc60003f86270 */
[----:B------:R0:W-:Y:S01]  /*4310*/  @!P1 STG.E desc[UR8][R4.64+0x380], R37 ;  /* 0x0003802504009986 */ /* 0x0001e2000c101908 */
[-C--:B------:R-:W-:Y:S01]  /*4320*/  ISETP.GE.AND P1, PT, R41, R2.reuse, PT ;  /* 0x000000022900720c */ /* 0x080fe20003f26270 */
[C---:B------:R-:W-:Y:S02]  /*4330*/  VIADD R41, R8.reuse, 0x1e0 ;  /* 0x000001e008297836 */ /* 0x040fe40000000000 */
[----:B------:R-:W-:Y:S01]  /*4340*/  @!P6 STG.E desc[UR8][R4.64+0x400], R35 ;  /* 0x000400230400e986 */ /* 0x000fe2000c101908 */
[-C--:B------:R-:W-:Y:S01]  /*4350*/  ISETP.GE.AND P6, PT, R3, R2.reuse, PT ;  /* 0x000000020300720c */ /* 0x080fe20003fc6270 */
[----:B------:R-:W-:Y:S02]  /*4360*/  VIADD R3, R8, 0x200 ;  /* 0x0000020008037836 */ /* 0x000fe40000000000 */
[----:B------:R1:W-:Y:S01]  /*4370*/  @!P5 STG.E desc[UR8][R4.64+0x480], R33 ;  /* 0x000480210400d986 */ /* 0x0003e2000c101908 */
[----:B------:R-:W-:Y:S01]  /*4380*/  ISETP.GE.AND P5, PT, R41, R2, PT ;  /* 0x000000022900720c */ /* 0x000fe20003fa6270 */
[----:B------:R-:W-:-:S02]  /*4390*/  VIADD R41, R10, 0x220 ;  /* 0x000002200a297836 */ /* 0x000fc40000000000 */
[----:B------:R2:W-:Y:S01]  /*43a0*/  @!P0 STG.E desc[UR8][R4.64+0x500], R31 ;  /* 0x0005001f04008986 */ /* 0x0005e2000c101908 */
[-C--:B------:R-:W-:Y:S01]  /*43b0*/  ISETP.GE.AND P0, PT, R3, R2.reuse, PT ;  /* 0x000000020300720c */ /* 0x080fe20003f06270 */
[----:B0-----:R-:W-:Y:S02]  /*43c0*/  VIADD R37, R10, 0x240 ;  /* 0x000002400a257836 */ /* 0x001fe40000000000 */
[C---:B------:R-:W-:Y:S01]  /*43d0*/  VIADD R3, R8.reuse, 0x260 ;  /* 0x0000026008037836 */ /* 0x040fe20000000000 */
[----:B------:R2:W-:Y:S01]  /*43e0*/  @!P4 STG.E desc[UR8][R4.64+0x100], R29 ;  /* 0x0001001d0400c986 */ /* 0x0005e2000c101908 */
[-C--:B------:R-:W-:Y:S01]  /*43f0*/  ISETP.GE.AND P4, PT, R41, R2.reuse, PT ;  /* 0x000000022900720c */ /* 0x080fe20003f86270 */
[----:B-1----:R-:W-:Y:S02]  /*4400*/  VIADD R33, R8, 0x280 ;  /* 0x0000028008217836 */ /* 0x002fe40000000000 */
        /* <DEDUP_REMOVED lines=17> */
.L_x_322:
[----:B------:R-:W-:Y:S01]  /*4520*/  BSSY B1, `(.L_x_349) ;  /* 0x0000006000017945 */ /* 0x000fe20003800000 */
[----:B------:R-:W-:Y:S01]  /*4530*/  PLOP3.LUT P0, PT, P0, PT, PT, 0x8, 0x80 ;  /* 0x000000000080781c */ /* 0x000fe2000070e170 */
[----:B------:R-:W-:-:S12]  /*4540*/  IMAD.MOV.U32 R21, RZ, RZ, -0x1 ;  /* 0xffffffffff157424 */ /* 0x000fd800078e00ff */
[----:B------:R-:W-:Y:S05]  /*4550*/  WARPSYNC.COLLECTIVE R21, `(.L_x_350) ;  /* 0x0000000015087348 */ /* 0x000fea0003c00000 */
[----:B------:R-:W-:Y:S01]  /*4560*/  VOTE.ANY P0, P0 ;  /* 0x0000000000ff7806 */ /* 0x000fe20000000100 */
[----:B------:R-:W-:-:S12]  /*4570*/  ENDCOLLECTIVE ;  /* 0x000000000000791b */ /* 0x000fd80003800000 */
.L_x_350:
[----:B------:R-:W-:Y:S05]  /*4580*/  BSYNC B1 ;  /* 0x0000000000017941 */ /* 0x000fea0003800000 */
.L_x_349:
[----:B------:R-:W-:Y:S05]  /*4590*/  BRA `(.L_x_351) ;  /* 0xffffffc800787947 */ /* 0x000fea000383ffff */
.L_x_324:
[----:B------:R-:W-:Y:S01]  /*45a0*/  BSSY B1, `(.L_x_352) ;  /* 0x0000006000017945 */ /* 0x000fe20003800000 */
[----:B------:R-:W-:Y:S01]  /*45b0*/  PLOP3.LUT P0, PT, P0, PT, PT, 0x8, 0x80 ;  /* 0x000000000080781c */ /* 0x000fe2000070e170 */
[----:B------:R-:W-:-:S12]  /*45c0*/  IMAD.MOV.U32 R21, RZ, RZ, -0x1 ;  /* 0xffffffffff157424 */ /* 0x000fd800078e00ff */
[----:B------:R-:W-:Y:S05]  /*45d0*/  WARPSYNC.COLLECTIVE R21, `(.L_x_353) ;  /* 0x0000000015087348 */ /* 0x000fea0003c00000 */
[----:B------:R-:W-:Y:S01]  /*45e0*/  VOTE.ANY P0, P0 ;  /* 0x0000000000ff7806 */ /* 0x000fe20000000100 */
[----:B------:R-:W-:-:S12]  /*45f0*/  ENDCOLLECTIVE ;  /* 0x000000000000791b */ /* 0x000fd80003800000 */
.L_x_353:
[----:B------:R-:W-:Y:S05]  /*4600*/  BSYNC B1 ;  /* 0x0000000000017941 */ /* 0x000fea0003800000 */
.L_x_352:
[----:B------:R-:W-:Y:S05]  /*4610*/  BRA `(.L_x_354) ;  /* 0xffffffc800cc7947 */ /* 0x000fea000383ffff */
.L_x_326:
[----:B------:R-:W0:Y:S01]  /*4620*/  S2R R30, SR_GEMASK ;  /* 0x00000000001e7919 */ /* 0x000e220000003c00 */
[----:B------:R-:W-:Y:S01]  /*4630*/  BSSY B1, `(.L_x_355) ;  /* 0x0000006000017945 */ /* 0x000fe20003800000 */
[----:B------:R-:W-:Y:S01]  /*4640*/  PLOP3.LUT P0, PT, P0, PT, PT, 0x8, 0x80 ;  /* 0x000000000080781c */ /* 0x000fe2000070e170 */
[----:B------:R-:W-:-:S12]  /*4650*/  IMAD.MOV.U32 R21, RZ, RZ, -0x1 ;  /* 0xffffffffff157424 */ /* 0x000fd800078e00ff */
[----:B0-----:R-:W-:Y:S05]  /*4660*/  WARPSYNC.COLLECTIVE R21, `(.L_x_356) ;  /* 0x0000000015087348 */ /* 0x001fea0003c00000 */
[----:B------:R-:W-:Y:S01]  /*4670*/  VOTE.ANY R21, PT, P0 ;  /* 0x0000000000157806 */ /* 0x000fe200000e0100 */
[----:B0-----:R-:W-:Y:S06]  /*4680*/  ENDCOLLECTIVE ;  /* 0x000000000000791b */ /* 0x001fec0003800000 */
.L_x_356:
[----:B------:R-:W-:Y:S05]  /*4690*/  BSYNC B1 ;  /* 0x0000000000017941 */ /* 0x000fea0003800000 */
.L_x_355:
[----:B------:R-:W-:Y:S01]  /*46a0*/  LOP3.LUT R21, R21, 0x80000000, R30, 0xec, !PT ;  /* 0x8000000015157812 */ /* 0x000fe200078eec1e */
[----:B------:R-:W-:Y:S02]  /*46b0*/  IMAD.MOV.U32 R17, RZ, RZ, 0x1 ;  /* 0x00000001ff117424 */ /* 0x000fe400078e00ff */
[----:B------:R-:W-:Y:S02]  /*46c0*/  VIADD R41, R39, 0x2 ;  /* 0x0000000227297836 */ /* 0x000fe40000000000 */
[----:B------:R-:W-:Y:S02]  /*46d0*/  VIADD R16, R21, 0xffffffff ;  /* 0xffffffff15107836 */ /* 0x000fe40000000000 */
[C---:B------:R-:W-:Y:S02]  /*46e0*/  VIADD R43, R39.reuse, 0x4 ;  /* 0x00000004272b7836 */ /* 0x040fe40000000000 */
[----:B------:R-:W-:Y:S01]  /*46f0*/  VIADD R44, R39, 0x8 ;  /* 0x00000008272c7836 */ /* 0x000fe20000000000 */
[----:B------:R-:W-:Y:S01]  /*4700*/  LOP3.LUT R28, R21, R16, RZ, 0xc, !PT ;  /* 0x00000010151c7212 */ /* 0x000fe200078e0cff */
[----:B------:R-:W-:-:S02]  /*4710*/  IMAD.MOV.U32 R16, RZ, RZ, R27 ;  /* 0x000000ffff107224 */ /* 0x000fc400078e001b */
[----:B------:R-:W-:Y:S01]  /*4720*/  IMAD.MOV.U32 R21, RZ, RZ, -0x1 ;  /* 0xffffffffff157424 */ /* 0x000fe200078e00ff */
[----:B------:R0:W1:Y:S01]  /*4730*/  POPC R20, R28 ;  /* 0x0000001c00147309 */ /* 0x0000620000000000 */
[----:B------:R-:W-:-:S07]  /*4740*/  VIADD R45, R39, 0x10 ;  /* 0x00000010272d7836 */ /* 0x000fce0000000000 */
[----:B01----:R-:W-:Y:S05]  /*4750*/  WARPSYNC.COLLECTIVE R21, `(.L_x_357) ;  /* 0x0000000015087348 */ /* 0x003fea0003c00000 */
[----:B-1----:R1:W2:Y:S02]  /*4760*/  SHFL.DOWN P3, R22, R16, R17, R20 ;  /* 0x0800001110167389 */ /* 0x0022a40000060014 */
[----:B012---:R-:W-:Y:S05]  /*4770*/  ENDCOLLECTIVE ;  /* 0x000000000000791b */ /* 0x007fea0003800000 */
.L_x_357:
[-C--:B------:R-:W-:Y:S02]  /*4780*/  ISETP.GE.AND P0, PT, R39, R20.reuse, PT ;  /* 0x000000142700720c */ /* 0x080fe40003f06270 */
[-C--:B------:R-:W-:Y:S01]  /*4790*/  ISETP.GT.AND P2, PT, R45, R20.reuse, PT ;  /* 0x000000142d00720c */ /* 0x080fe20003f44270 */
        /* <DEDUP_REMOVED lines=8> */
.L_x_358:
        /* <DEDUP_REMOVED lines=8> */
.L_x_359:
[----:B------:R-:W-:Y:S01]  /*48a0*/  IMAD.MOV.U32 R17, RZ, RZ, 0x8 ;  /* 0x00000008ff117424 */ /* 0x000fe200078e00ff */
[----:B------:R-:W-:Y:S02]  /*48b0*/  SEL R22, R22, RZ, !P0 ;  /* 0x000000ff16167207 */ /* 0x000fe40004000000 */
[----:B------:R-:W-:-:S03]  /*48c0*/  ISETP.GT.AND P0, PT, R44, R20, PT ;  /* 0x000000142c00720c */ /* 0x000fc60003f04270 */
[----:B------:R-:W-:Y:S02]  /*48d0*/  IMAD.IADD R27, R29, 0x1, R22 ;  /* 0x000000011d1b7824 */ /* 0x000fe400078e0216 */
[----:B------:R-:W0:Y:S02]  /*48e0*/  LDC.64 R28, c[0x0][0x390] ;  /* 0x0000e400ff1c7b82 */ /* 0x000e240000000a00 */
[----:B------:R-:W-:-:S07]  /*48f0*/  IMAD.MOV.U32 R16, RZ, RZ, R27 ;  /* 0x000000ffff107224 */ /* 0x000fce00078e001b */
[----:B0-----:R-:W-:Y:S05]  /*4900*/  WARPSYNC.COLLECTIVE R21, `(.L_x_360) ;  /* 0x0000000015087348 */ /* 0x001fea0003c00000 */
[----:B------:R1:W2:Y:S02]  /*4910*/  SHFL.DOWN P3, R22, R16, R17, R20 ;  /* 0x0800001110167389 */ /* 0x0002a40000060014 */
[----:B012---:R-:W-:Y:S05]  /*4920*/  ENDCOLLECTIVE ;  /* 0x000000000000791b */ /* 0x007fea0003800000 */
.L_x_360:
[----:B------:R-:W-:Y:S01]  /*4930*/  IMAD.MOV.U32 R17, RZ, RZ, 0x10 ;  /* 0x00000010ff117424 */ /* 0x000fe200078e00ff */
[----:B------:R-:W-:Y:S02]  /*4940*/  SEL R22, R22, RZ, !P0 ;  /* 0x000000ff16167207 */ /* 0x000fe40004000000 */
[----:B------:R-:W-:-:S03]  /*4950*/  ISETP.NE.AND P0, PT, R26, 0x65, PT ;  /* 0x000000651a00780c */ /* 0x000fc60003f05270 */
[----:B------:R-:W-:-:S04]  /*4960*/  IMAD.IADD R47, R27, 0x1, R22 ;  /* 0x000000011b2f7824 */ /* 0x000fc800078e0216 */
[----:B------:R-:W-:-:S07]  /*4970*/  IMAD.MOV.U32 R16, RZ, RZ, R47 ;  /* 0x000000ffff107224 */ /* 0x000fce00078e002f */
[----:B------:R-:W-:Y:S05]  /*4980*/  WARPSYNC.COLLECTIVE R21, `(.L_x_361) ;  /* 0x0000000015087348 */ /* 0x000fea0003c00000 */
[----:B------:R0:W1:Y:S02]  /*4990*/  SHFL.DOWN P3, R22, R16, R17, R20 ;  /* 0x0800001110167389 */ /* 0x0000640000060014 */
[----:B01----:R-:W-:Y:S05]  /*49a0*/  ENDCOLLECTIVE ;  /* 0x000000000000791b */ /* 0x003fea0003800000 */
.L_x_361:
[----:B------:R-:W-:Y:S05]  /*49b0*/  WARPSYNC.COLLECTIVE R21, `(.L_x_362) ;  /* 0x0000000015087348 */ /* 0x000fea0003c00000 */
[----:B------:R-:W-:Y:S01]  /*49c0*/  VOTE.ALL P0, P0 ;  /* 0x0000000000ff7806 */ /* 0x000fe20000000000 */
[----:B------:R-:W-:-:S12]  /*49d0*/  ENDCOLLECTIVE ;  /* 0x000000000000791b */ /* 0x000fd80003800000 */
.L_x_362:
[----:B------:R-:W-:Y:S02]  /*49e0*/  IADD3 R28, P3, PT, R28, 0x100, RZ ;  /* 0x000001001c1c7810 */ /* 0x000fe40007f7e0ff */
[----:B------:R-:W-:-:S03]  /*49f0*/  SEL R22, R22, RZ, !P2 ;  /* 0x000000ff16167207 */ /* 0x000fc60005000000 */
[----:B------:R-:W-:Y:S02]  /*4a00*/  IMAD.X R3, RZ, RZ, R29, P3 ;  /* 0x000000ffff037224 */ /* 0x000fe400018e061d */
[----:B------:R-:W-:Y:S01]  /*4a10*/  IMAD.IADD R46, R47, 0x1, R22 ;  /* 0x000000012f2e7824 */ /* 0x000fe200078e0216 */
[----:B------:R-:W-:Y:S06]  /*4a20*/  BRA `(.L_x_363) ;  /* 0xffffffc800647947 */ /* 0x000fec000383ffff */
.L_x_328:
[----:B------:R-:W-:Y:S01]  /*4a30*/  BSSY B1, `(.L_x_364) ;  /* 0x0000006000017945 */ /* 0x000fe20003800000 */
[----:B------:R-:W-:Y:S01]  /*4a40*/  PLOP3.LUT P0, PT, P0, PT, PT, 0x8, 0x80 ;  /* 0x000000000080781c */ /* 0x000fe2000070e170 */
[----:B------:R-:W-:-:S12]  /*4a50*/  IMAD.MOV.U32 R21, RZ, RZ, -0x1 ;  /* 0xffffffffff157424 */ /* 0x000fd800078e00ff */
[----:B------:R-:W-:Y:S05]  /*4a60*/  WARPSYNC.COLLECTIVE R21, `(.L_x_365) ;  /* 0x0000000015087348 */ /* 0x000fea0003c00000 */
[----:B------:R-:W-:Y:S01]  /*4a70*/  VOTE.ANY P0, P0 ;  /* 0x0000000000ff7806 */ /* 0x000fe20000000100 */
[----:B------:R-:W-:-:S12]  /*4a80*/  ENDCOLLECTIVE ;  /* 0x000000000000791b */ /* 0x000fd80003800000 */
.L_x_365:
[----:B------:R-:W-:Y:S05]  /*4a90*/  BSYNC B1 ;  /* 0x0000000000017941 */ /* 0x000fea0003800000 */
.L_x_364:
[----:B------:R-:W-:Y:S05]  /*4aa0*/  BRA `(.L_x_366) ;  /* 0xffffffc800747947 */ /* 0x000fea000383ffff */
.L_x_330:
[----:B------:R-:W-:Y:S01]  /*4ab0*/  BSSY B1, `(.L_x_367) ;  /* 0x0000006000017945 */ /* 0x000fe20003800000 */
[----:B------:R-:W-:Y:S01]  /*4ac0*/  PLOP3.LUT P0, PT, P0, PT, PT, 0x8, 0x80 ;  /* 0x000000000080781c */ /* 0x000fe2000070e170 */
[----:B------:R-:W-:-:S12]  /*4ad0*/  IMAD.MOV.U32 R21, RZ, RZ, -0x1 ;  /* 0xffffffffff157424 */ /* 0x000fd800078e00ff */
[----:B------:R-:W-:Y:S05]  /*4ae0*/  WARPSYNC.COLLECTIVE R21, `(.L_x_368) ;  /* 0x0000000015087348 */ /* 0x000fea0003c00000 */
[----:B------:R-:W-:Y:S01]  /*4af0*/  VOTE.ANY P0, P0 ;  /* 0x0000000000ff7806 */ /* 0x000fe20000000100 */
[----:B------:R-:W-:-:S12]  /*4b00*/  ENDCOLLECTIVE ;  /* 0x000000000000791b */ /* 0x000fd80003800000 */
.L_x_368:
[----:B------:R-:W-:Y:S05]  /*4b10*/  BSYNC B1 ;  /* 0x0000000000017941 */ /* 0x000fea0003800000 */
.L_x_367:
[----:B------:R-:W-:Y:S05]  /*4b20*/  BRA `(.L_x_369) ;  /* 0xffffffc800c87947 */ /* 0x000fea000383ffff */
.L_x_332:
[----:B------:R-:W-:Y:S01]  /*4b30*/  BSSY B1, `(.L_x_370) ;  /* 0x0000006000017945 */ /* 0x000fe20003800000 */
[----:B------:R-:W-:Y:S01]  /*4b40*/  PLOP3.LUT P0, PT, P0, PT, PT, 0x8, 0x80 ;  /* 0x000000000080781c */ /* 0x000fe2000070e170 */
[----:B------:R-:W-:-:S12]  /*4b50*/  IMAD.MOV.U32 R21, RZ, RZ, -0x1 ;  /* 0xffffffffff157424 */ /* 0x000fd800078e00ff */
[----:B------:R-:W-:Y:S05]  /*4b60*/  WARPSYNC.COLLECTIVE R21, `(.L_x_371) ;  /* 0x0000000015087348 */ /* 0x000fea0003c00000 */
[----:B------:R-:W-:Y:S01]  /*4b70*/  VOTE.ANY R21, PT, P0 ;  /* 0x0000000000157806 */ /* 0x000fe200000e0100 */
[----:B------:R-:W-:Y:S06]  /*4b80*/  ENDCOLLECTIVE ;  /* 0x000000000000791b */ /* 0x000fec0003800000 */
.L_x_371:
[----:B------:R-:W-:Y:S05]  /*4b90*/  BSYNC B1 ;  /* 0x0000000000017941 */ /* 0x000fea0003800000 */
.L_x_370:
        /* <DEDUP_REMOVED lines=11> */
.L_x_372:
        /* <DEDUP_REMOVED lines=9> */
.L_x_373:
        /* <DEDUP_REMOVED lines=8> */
.L_x_374:
        /* <DEDUP_REMOVED lines=8> */
.L_x_375:
        /* <DEDUP_REMOVED lines=8> */
.L_x_376:
[----:B------:R-:W-:Y:S02]  /*4e60*/  SEL R22, R22, RZ, !P0 ;  /* 0x000000ff16167207 */ /* 0x000fe40004000000 */
[----:B------:R-:W-:Y:S02]  /*4e70*/  ISETP.NE.AND P0, PT, R26, 0x65, PT ;  /* 0x000000651a00780c */ /* 0x000fe40003f05270 */
[----:B------:R-:W-:-:S11]  /*4e80*/  IADD3 R46, PT, PT, R47, R22, R46 ;  /* 0x000000162f2e7210 */ /* 0x000fd60007ffe02e */
[----:B------:R-:W-:Y:S05]  /*4e90*/  WARPSYNC.COLLECTIVE R21, `(.L_x_377) ;  /* 0x0000000015087348 */ /* 0x000fea0003c00000 */
[----:B------:R-:W-:Y:S01]  /*4ea0*/  VOTE.ALL P0, P0 ;  /* 0x0000000000ff7806 */ /* 0x000fe20000000000 */
[----:B------:R-:W-:-:S12]  /*4eb0*/  ENDCOLLECTIVE ;  /* 0x000000000000791b */ /* 0x000fd80003800000 */
.L_x_377:
[----:B------:R-:W-:Y:S05]  /*4ec0*/  BRA `(.L_x_378) ;  /* 0xffffffc800607947 */ /* 0x000fea000383ffff */
.L_x_337:
[----:B------:R-:W-:Y:S01]  /*4ed0*/  BSSY B0, `(.L_x_379) ;  /* 0x0000006000007945 */ /* 0x000fe20003800000 */
[----:B------:R-:W-:Y:S01]  /*4ee0*/  PLOP3.LUT P0, PT, P0, PT, PT, 0x8, 0x80 ;  /* 0x000000000080781c */ /* 0x000fe2000070e170 */
[----:B------:R-:W-:-:S12]  /*4ef0*/  IMAD.MOV.U32 R21, RZ, RZ, -0x1 ;  /* 0xffffffffff157424 */ /* 0x000fd800078e00ff */
[----:B------:R-:W-:Y:S05]  /*4f00*/  WARPSYNC.COLLECTIVE R21, `(.L_x_380) ;  /* 0x0000000015087348 */ /* 0x000fea0003c00000 */
[----:B------:R-:W-:Y:S01]  /*4f10*/  VOTE.ANY P0, P0 ;  /* 0x0000000000ff7806 */ /* 0x000fe20000000100 */
[----:B------:R-:W-:-:S12]  /*4f20*/  ENDCOLLECTIVE ;  /* 0x000000000000791b */ /* 0x000fd80003800000 */
.L_x_380:
[----:B------:R-:W-:Y:S05]  /*4f30*/  BSYNC B0 ;  /* 0x0000000000007941 */ /* 0x000fea0003800000 */
.L_x_379:
[----:B------:R-:W-:Y:S05]  /*4f40*/  BRA `(.L_x_381) ;  /* 0xffffffe000987947 */ /* 0x000fea000383ffff */
.L_x_339:
[----:B------:R-:W-:Y:S01]  /*4f50*/  BSSY B0, `(.L_x_382) ;  /* 0x0000006000007945 */ /* 0x000fe20003800000 */
[----:B------:R-:W-:Y:S01]  /*4f60*/  PLOP3.LUT P0, PT, P0, PT, PT, 0x8, 0x80 ;  /* 0x000000000080781c */ /* 0x000fe2000070e170 */
[----:B------:R-:W-:-:S12]  /*4f70*/  IMAD.MOV.U32 R21, RZ, RZ, -0x1 ;  /* 0xffffffffff157424 */ /* 0x000fd800078e00ff */
[----:B------:R-:W-:Y:S05]  /*4f80*/  WARPSYNC.COLLECTIVE R21, `(.L_x_383) ;  /* 0x0000000015087348 */ /* 0x000fea0003c00000 */
[----:B------:R-:W-:Y:S01]  /*4f90*/  VOTE.ANY P0, P0 ;  /* 0x0000000000ff7806 */ /* 0x000fe20000000100 */
[----:B------:R-:W-:-:S12]  /*4fa0*/  ENDCOLLECTIVE ;  /* 0x000000000000791b */ /* 0x000fd80003800000 */
.L_x_383:
[----:B------:R-:W-:Y:S05]  /*4fb0*/  BSYNC B0 ;  /* 0x0000000000007941 */ /* 0x000fea0003800000 */
.L_x_382:
[----:B------:R-:W-:Y:S05]  /*4fc0*/  BRA `(.L_x_384) ;  /* 0xffffffe000ec7947 */ /* 0x000fea000383ffff */
.L_x_341:
[----:B------:R-:W0:Y:S01]  /*4fd0*/  S2R R26, SR_GEMASK ;  /* 0x00000000001a7919 */ /* 0x000e220000003c00 */
[----:B------:R-:W-:Y:S01]  /*4fe0*/  BSSY B0, `(.L_x_385) ;  /* 0x0000006000007945 */ /* 0x000fe20003800000 */
[----:B------:R-:W-:Y:S01]  /*4ff0*/  PLOP3.LUT P0, PT, P0, PT, PT, 0x8, 0x80 ;  /* 0x000000000080781c */ /* 0x000fe2000070e170 */
[----:B------:R-:W-:-:S12]  /*5000*/  IMAD.MOV.U32 R21, RZ, RZ, -0x1 ;  /* 0xffffffffff157424 */ /* 0x000fd800078e00ff */
[----:B0-----:R-:W-:Y:S05]  /*5010*/  WARPSYNC.COLLECTIVE R21, `(.L_x_386) ;  /* 0x0000000015087348 */ /* 0x001fea0003c00000 */
[----:B------:R-:W-:Y:S01]  /*5020*/  VOTE.ANY R21, PT, P0 ;  /* 0x0000000000157806 */ /* 0x000fe200000e0100 */
[----:B0-----:R-:W-:Y:S06]  /*5030*/  ENDCOLLECTIVE ;  /* 0x000000000000791b */ /* 0x001fec0003800000 */
.L_x_386:
[----:B------:R-:W-:Y:S05]  /*5040*/  BSYNC B0 ;  /* 0x0000000000007941 */ /* 0x000fea0003800000 */
.L_x_385:
[----:B------:R-:W-:Y:S01]  /*5050*/  LOP3.LUT R21, R21, 0x80000000, R26, 0xec, !PT ;  /* 0x8000000015157812 */ /* 0x000fe200078eec1a */
[----:B------:R-:W-:-:S04]  /*5060*/  IMAD.MOV.U32 R17, RZ, RZ, 0x1 ;  /* 0x00000001ff117424 */ /* 0x000fc800078e00ff */
        /* <DEDUP_REMOVED lines=8> */
.L_x_387:
[----:B------:R-:W-:Y:S01]  /*50f0*/  ISETP.GE.AND P0, PT, R38, R20, PT ;  /* 0x000000142600720c */ /* 0x000fe20003f06270 */
[----:B------:R-:W-:-:S03]  /*5100*/  IMAD.MOV.U32 R17, RZ, RZ, 0x2 ;  /* 0x00000002ff117424 */ /* 0x000fc600078e00ff */
[----:B------:R-:W-:-:S05]  /*5110*/  SEL R22, R22, RZ, !P0 ;  /* 0x000000ff16167207 */ /* 0x000fca0004000000 */
[----:B------:R-:W-:Y:S02]  /*5120*/  IMAD.IADD R43, R22, 0x1, R19 ;  /* 0x00000001162b7824 */ /* 0x000fe400078e0213 */
[----:B------:R-:W-:Y:S02]  /*5130*/  VIADD R19, R38, 0x2 ;  /* 0x0000000226137836 */ /* 0x000fe40000000000 */
[----:B------:R-:W-:-:S03]  /*5140*/  IMAD.MOV.U32 R16, RZ, RZ, R43 ;  /* 0x000000ffff107224 */ /* 0x000fc600078e002b */
[----:B------:R-:W-:Y:S01]  /*5150*/  ISETP.GT.AND P0, PT, R19, R20, PT ;  /* 0x000000141300720c */ /* 0x000fe20003f04270 */
[----:B------:R-:W-:-:S12]  /*5160*/  VIADD R19, R38, 0x4 ;  /* 0x0000000426137836 */ /* 0x000fd80000000000 */
[----:B------:R-:W-:Y:S05]  /*5170*/  WARPSYNC.COLLECTIVE R21, `(.L_x_388) ;  /* 0x0000000015087348 */ /* 0x000fea0003c00000 */
[----:B------:R0:W1:Y:S02]  /*5180*/  SHFL.DOWN P3, R22, R16, R17, R20 ;  /* 0x0800001110167389 */ /* 0x0000640000060014 */
[----:B01----:R-:W-:Y:S05]  /*5190*/  ENDCOLLECTIVE ;  /* 0x000000000000791b */ /* 0x003fea0003800000 */
.L_x_388:
[----:B------:R-:W-:Y:S01]  /*51a0*/  IMAD.MOV.U32 R17, RZ, RZ, 0x4 ;  /* 0x00000004ff117424 */ /* 0x000fe200078e00ff */
[----:B------:R-:W-:Y:S02]  /*51b0*/  SEL R22, R22, RZ, !P0 ;  /* 0x000000ff16167207 */ /* 0x000fe40004000000 */
[----:B------:R-:W-:-:S03]  /*51c0*/  ISETP.GT.AND P0, PT, R19, R20, PT ;  /* 0x000000141300720c */ /* 0x000fc60003f04270 */
[----:B------:R-:W-:Y:S02]  /*51d0*/  IMAD.IADD R45, R43, 0x1, R22 ;  /* 0x000000012b2d7824 */ /* 0x000fe400078e0216 */
[----:B------:R-:W-:Y:S02]  /*51e0*/  VIADD R43, R38, 0x8 ;  /* 0x00000008262b7836 */ /* 0x000fe40000000000 */
[----:B------:R-:W-:-:S07]  /*51f0*/  IMAD.MOV.U32 R16, RZ, RZ, R45 ;  /* 0x000000ffff107224 */ /* 0x000fce00078e002d */
[----:B------:R-:W-:Y:S05]  /*5200*/  WARPSYNC.COLLECTIVE R21, `(.L_x_389) ;  /* 0x0000000015087348 */ /* 0x000fea0003c00000 */
[----:B------:R0:W1:Y:S02]  /*5210*/  SHFL.DOWN P3, R22, R16, R17, R20 ;  /* 0x0800001110167389 */ /* 0x0000640000060014 */
[----:B01----:R-:W-:Y:S05]  /*5220*/  ENDCOLLECTIVE ;  /* 0x000000000000791b */ /* 0x003fea0003800000 */
.L_x_389:
        /* <DEDUP_REMOVED lines=9> */
.L_x_390:
[----:B------:R-:W-:Y:S01]  /*52c0*/  IMAD.MOV.U32 R17, RZ, RZ, 0x10 ;  /* 0x00000010ff117424 */ /* 0x000fe200078e00ff */
[----:B------:R-:W-:Y:S02]  /*52d0*/  SEL R22, R22, RZ, !P0 ;  /* 0x000000ff16167207 */ /* 0x000fe40004000000 */
[----:B------:R-:W-:-:S03]  /*52e0*/  ISETP.NE.AND P0, PT, R18, 0x65, PT ;  /* 0x000000651200780c */ /* 0x000fc60003f05270 */
[----:B------:R-:W-:Y:S02]  /*52f0*/  IMAD.IADD R43, R19, 0x1, R22 ;  /* 0x00000001132b7824 */ /* 0x000fe400078e0216 */
[----:B------:R-:W-:Y:S02]  /*5300*/  VIADD R19, R38, 0x10 ;  /* 0x0000001026137836 */ /* 0x000fe40000000000 */
[----:B------:R-:W-:-:S03]  /*5310*/  IMAD.MOV.U32 R16, RZ, RZ, R43 ;  /* 0x000000ffff107224 */ /* 0x000fc600078e002b */
[----:B------:R-:W-:-:S13]  /*5320*/  ISETP.GT.AND P2, PT, R19, R20, PT ;  /* 0x000000141300720c */ /* 0x000fda0003f44270 */
[----:B------:R-:W-:Y:S05]  /*5330*/  WARPSYNC.COLLECTIVE R21, `(.L_x_391) ;  /* 0x0000000015087348 */ /* 0x000fea0003c00000 */
[----:B------:R0:W1:Y:S02]  /*5340*/  SHFL.DOWN P3, R22, R16, R17, R20 ;  /* 0x0800001110167389 */ /* 0x0000640000060014 */
[----:B01----:R-:W-:Y:S05]  /*5350*/  ENDCOLLECTIVE ;  /* 0x000000000000791b */ /* 0x003fea0003800000 */
.L_x_391:
[----:B------:R-:W-:Y:S05]  /*5360*/  WARPSYNC.COLLECTIVE R21, `(.L_x_392) ;  /* 0x0000000015087348 */ /* 0x000fea0003c00000 */
[----:B------:R-:W-:Y:S01]  /*5370*/  VOTE.ALL P0, P0 ;  /* 0x0000000000ff7806 */ /* 0x000fe20000000000 */
[----:B------:R-:W-:-:S12]  /*5380*/  ENDCOLLECTIVE ;  /* 0x000000000000791b */ /* 0x000fd80003800000 */
.L_x_392:
[----:B------:R-:W-:Y:S02]  /*5390*/  IADD3 R44, P3, PT, R44, 0x100, RZ ;  /* 0x000001002c2c7810 */ /* 0x000fe40007f7e0ff */
[----:B------:R-:W-:-:S03]  /*53a0*/  SEL R22, R22, RZ, !P2 ;  /* 0x000000ff16167207 */ /* 0x000fc60005000000 */
[----:B------:R-:W-:Y:S02]  /*53b0*/  IMAD.X R45, RZ, RZ, R45, P3 ;  /* 0x000000ffff2d7224 */ /* 0x000fe400018e062d */
[----:B------:R-:W-:Y:S01]  /*53c0*/  IMAD.IADD R46, R43, 0x1, R22 ;  /* 0x000000012b2e7824 */ /* 0x000fe200078e0216 */
[----:B------:R-:W-:Y:S06]  /*53d0*/  BRA `(.L_x_393) ;  /* 0xffffffe000847947 */ /* 0x000fec000383ffff */
.L_x_343:
[----:B------:R-:W-:Y:S01]  /*53e0*/  BSSY B0, `(.L_x_394) ;  /* 0x0000006000007945 */ /* 0x000fe20003800000 */
[----:B------:R-:W-:Y:S01]  /*53f0*/  PLOP3.LUT P0, PT, P0, PT, PT, 0x8, 0x80 ;  /* 0x000000000080781c */ /* 0x000fe2000070e170 */
[----:B------:R-:W-:-:S12]  /*5400*/  IMAD.MOV.U32 R21, RZ, RZ, -0x1 ;  /* 0xffffffffff157424 */ /* 0x000fd800078e00ff */
[----:B------:R-:W-:Y:S05]  /*5410*/  WARPSYNC.COLLECTIVE R21, `(.L_x_395) ;  /* 0x0000000015087348 */ /* 0x000fea0003c00000 */
[----:B------:R-:W-:Y:S01]  /*5420*/  VOTE.ANY P0, P0 ;  /* 0x0000000000ff7806 */ /* 0x000fe20000000100 */
[----:B------:R-:W-:-:S12]  /*5430*/  ENDCOLLECTIVE ;  /* 0x000000000000791b */ /* 0x000fd80003800000 */
.L_x_395:
[----:B------:R-:W-:Y:S05]  /*5440*/  BSYNC B0 ;  /* 0x0000000000007941 */ /* 0x000fea0003800000 */
.L_x_394:
[----:B------:R-:W-:Y:S05]  /*5450*/  BRA `(.L_x_396) ;  /* 0xffffffe0008c7947 */ /* 0x000fea000383ffff */
.L_x_345:
[----:B------:R-:W-:Y:S01]  /*5460*/  BSSY B0, `(.L_x_397) ;  /* 0x0000006000007945 */ /* 0x000fe20003800000 */
[----:B------:R-:W-:Y:S01]  /*5470*/  PLOP3.LUT P0, PT, P0, PT, PT, 0x8, 0x80 ;  /* 0x000000000080781c */ /* 0x000fe2000070e170 */
[----:B------:R-:W-:-:S12]  /*5480*/  IMAD.MOV.U32 R21, RZ, RZ, -0x1 ;  /* 0xffffffffff157424 */ /* 0x000fd800078e00ff */
[----:B------:R-:W-:Y:S05]  /*5490*/  WARPSYNC.COLLECTIVE R21, `(.L_x_398) ;  /* 0x0000000015087348 */ /* 0x000fea0003c00000 */
[----:B------:R-:W-:Y:S01]  /*54a0*/  VOTE.ANY P0, P0 ;  /* 0x0000000000ff7806 */ /* 0x000fe20000000100 */
[----:B------:R-:W-:-:S12]  /*54b0*/  ENDCOLLECTIVE ;  /* 0x000000000000791b */ /* 0x000fd80003800000 */
.L_x_398:
[----:B------:R-:W-:Y:S05]  /*54c0*/  BSYNC B0 ;  /* 0x0000000000007941 */ /* 0x000fea0003800000 */
.L_x_397:
[----:B------:R-:W-:Y:S05]  /*54d0*/  BRA `(.L_x_399) ;  /* 0xffffffe000e07947 */ /* 0x000fea000383ffff */
.L_x_347:
[----:B------:R-:W-:Y:S01]  /*54e0*/  BSSY B0, `(.L_x_400) ;  /* 0x0000006000007945 */ /* 0x000fe20003800000 */
[----:B------:R-:W-:Y:S01]  /*54f0*/  PLOP3.LUT P0, PT, P0, PT, PT, 0x8, 0x80 ;  /* 0x000000000080781c */ /* 0x000fe2000070e170 */
[----:B------:R-:W-:-:S12]  /*5500*/  IMAD.MOV.U32 R21, RZ, RZ, -0x1 ;  /* 0xffffffffff157424 */ /* 0x000fd800078e00ff */
[----:B------:R-:W-:Y:S05]  /*5510*/  WARPSYNC.COLLECTIVE R21, `(.L_x_401) ;  /* 0x0000000015087348 */ /* 0x000fea0003c00000 */
[----:B------:R-:W-:Y:S01]  /*5520*/  VOTE.ANY R21, PT, P0 ;  /* 0x0000000000157806 */ /* 0x000fe200000e0100 */
[----:B------:R-:W-:Y:S06]  /*5530*/  ENDCOLLECTIVE ;  /* 0x000000000000791b */ /* 0x000fec0003800000 */
.L_x_401:
[----:B------:R-:W-:Y:S05]  /*5540*/  BSYNC B0 ;  /* 0x0000000000007941 */ /* 0x000fea0003800000 */
.L_x_400:
        /* <DEDUP_REMOVED lines=11> */
.L_x_402:
        /* <DEDUP_REMOVED lines=11> */
.L_x_403:
        /* <DEDUP_REMOVED lines=9> */
.L_x_404:
        /* <DEDUP_REMOVED lines=8> */
.L_x_405:
        /* <DEDUP_REMOVED lines=9> */
.L_x_406:
[----:B------:R-:W-:Y:S02]  /*5850*/  SEL R22, R22, RZ, !P0 ;  /* 0x000000ff16167207 */ /* 0x000fe40004000000 */
[----:B------:R-:W-:Y:S02]  /*5860*/  ISETP.NE.AND P0, PT, R18, 0x65, PT ;  /* 0x000000651200780c */ /* 0x000fe40003f05270 */
[----:B------:R-:W-:-:S11]  /*5870*/  IADD3 R46, PT, PT, R47, R22, R46 ;  /* 0x000000162f2e7210 */ /* 0x000fd60007ffe02e */
[----:B------:R-:W-:Y:S05]  /*5880*/  WARPSYNC.COLLECTIVE R21, `(.L_x_407) ;  /* 0x0000000015087348 */ /* 0x000fea0003c00000 */
[----:B------:R-:W-:Y:S01]  /*5890*/  VOTE.ALL P0, P0 ;  /* 0x0000000000ff7806 */ /* 0x000fe20000000000 */
[----:B------:R-:W-:-:S12]  /*58a0*/  ENDCOLLECTIVE ;  /* 0x000000000000791b */ /* 0x000fd80003800000 */
.L_x_407:
[----:B------:R-:W-:Y:S05]  /*58b0*/  BRA `(.L_x_408) ;  /* 0xffffffe000787947 */ /* 0x000fea000383ffff */
.L_x_409:
        /* <DEDUP_REMOVED lines=12> */
.L_x_2536:


//--------------------- .text._ZN3cub18CUB_300001_SM_10006detail4scan20DeviceScanInitKernelINS0_13ScanTileStateIiLb1EEEEEvT_i --------------------------
	.section	.text._ZN3cub18CUB_300001_SM_10006detail4scan20DeviceScanInitKernelINS0_13ScanTileStateIiLb1EEEEEvT_i,"ax",@progbits
	.align	128
        .global         _ZN3cub18CUB_300001_SM_10006detail4scan20DeviceScanInitKernelINS0_13ScanTileStateIiLb1EEEEEvT_i
        .type           _ZN3cub18CUB_300001_SM_10006detail4scan20DeviceScanInitKernelINS0_13ScanTileStateIiLb1EEEEEvT_i,@function
        .size           _ZN3cub18CUB_300001_SM_10006detail4scan20DeviceScanInitKernelINS0_13ScanTileStateIiLb1EEEEEvT_i,(.L_x_2537 - _ZN3cub18CUB_300001_SM_10006detail4scan20DeviceScanInitKernelINS0_13ScanTileStateIiLb1EEEEEvT_i)
        .other          _ZN3cub18CUB_300001_SM_10006detail4scan20DeviceScanInitKernelINS0_13ScanTileStateIiLb1EEEEEvT_i,@"STO_CUDA_ENTRY STV_DEFAULT"
_ZN3cub18CUB_300001_SM_10006detail4scan20DeviceScanInitKernelINS0_13ScanTileStateIiLb1EEEEEvT_i:
.text._ZN3cub18CUB_300001_SM_10006detail4scan20DeviceScanInitKernelINS0_13ScanTileStateIiLb1EEEEEvT_i:
[----:B------:R-:W-:Y:S01]  /*0000*/  LDC R1, c[0x0][0x37c] ;  /* 0x0000df00ff017b82 */ /* 0x000fe20000000800 */
[----:B------:R-:W0:Y:S07]  /*0010*/  S2R R0, SR_TID.X ;  /* 0x0000000000007919 */ /* 0x000e2e0000002100 */
[----:B------:R-:W1:Y:S01]  /*0020*/  S2UR UR6, SR_CTAID.X ;  /* 0x00000000000679c3 */ /* 0x000e620000002500 */
[----:B------:R-:W2:Y:S07]  /*0030*/  LDCU UR4, c[0x0][0x388] ;  /* 0x00007100ff0477ac */ /* 0x000eae0008000800 */
[----:B------:R-:W1:Y:S01]  /*0040*/  LDC R5, c[0x0][0x360] ;  /* 0x0000d800ff057b82 */ /* 0x000e620000000800 */
[----:B0-----:R-:W-:Y:S01]  /*0050*/  ISETP.GT.U32.AND P0, PT, R0, 0x1f, PT ;  /* 0x0000001f0000780c */ /* 0x001fe20003f04070 */
[----:B-1----:R-:W-:-:S03]  /*0060*/  IMAD R5, R5, UR6, R0 ;  /* 0x0000000605057c24 */ /* 0x002fc6000f8e0200 */
[----:B------:R-:W-:Y:S02]  /*0070*/  ISETP.NE.OR P0, PT, RZ, UR6, P0 ;  /* 0x00000006ff007c0c */ /* 0x000fe40008705670 */
[----:B--2---:R-:W-:Y:S01]  /*0080*/  ISETP.GE.AND P1, PT, R5, UR4, PT ;  /* 0x0000000405007c0c */ /* 0x004fe2000bf26270 */
[----:B------:R-:W0:-:S12]  /*0090*/  LDCU.64 UR4, c[0x0][0x358] ;  /* 0x00006b00ff0477ac */ /* 0x000e180008000a00 */
[----:B------:R-:W1:Y:S01]  /*00a0*/  @!P1 LDC.64 R2, c[0x0][0x380] ;  /* 0x0000e000ff029b82 */ /* 0x000e620000000a00 */
[----:B------:R-:W-:Y:S01]  /*00b0*/  @!P1 MOV R4, 0x63 ;  /* 0x0000006300049802 */ /* 0x000fe20000000f00 */
[----:B-1----:R-:W-:-:S04]  /*00c0*/  @!P1 IMAD.WIDE R2, R5, 0x8, R2 ;  /* 0x0000000805029825 */ /* 0x002fc800078e0202 */
[----:B------:R-:W-:-:S05]  /*00d0*/  HFMA2 R5, -RZ, RZ, 0, 0 ;  /* 0x00000000ff057431 */ /* 0x000fca00000001ff */
[----:B0-----:R0:W-:Y:S01]  /*00e0*/  @!P1 STG.E.64 desc[UR4][R2.64+0x100], R4 ;  /* 0x0001000402009986 */ /* 0x0011e2000c101b04 */
[----:B------:R-:W-:Y:S05]  /*00f0*/  @P0 EXIT ;  /* 0x000000000000094d */ /* 0x000fea0003800000 */
[----:B0-----:R-:W0:Y:S02]  /*0100*/  LDC.64 R2, c[0x0][0x380] ;  /* 0x0000e000ff027b82 */ /* 0x001e240000000a00 */
[----:B0-----:R-:W-:-:S05]  /*0110*/  IMAD.WIDE.U32 R2, R0, 0x8, R2 ;  /* 0x0000000800027825 */ /* 0x001fca00078e0002 */
[----:B------:R-:W-:Y:S01]  /*0120*/  STG.E.64 desc[UR4][R2.64], RZ ;  /* 0x000000ff02007986 */ /* 0x000fe2000c101b04 */
[----:B------:R-:W-:Y:S05]  /*0130*/  EXIT ;  /* 0x000000000000794d */ /* 0x000fea0003800000 */
.L_x_410:
        /* <DEDUP_REMOVED lines=12> */
.L_x_2537:


//--------------------- .text._ZN3cub18CUB_300001_SM_10006detail6reduce28DeviceReduceSingleTileKernelINS2_10policy_hubIiyN4cuda3__47maximumIiEEE10Policy1000EPiSB_iS8_iiNS5_3std3__410__identityEEEvT0_T1_T2_T3_T4_T6_ --------------------------
	.section	.text._ZN3cub18CUB_300001_SM_10006detail6reduce28DeviceReduceSingleTileKernelINS2_10policy_hubIiyN4cuda3__47maximumIiEEE10Policy1000EPiSB_iS8_iiNS5_3std3__410__identityEEEvT0_T1_T2_T3_T4_T6_,"ax",@progbits
	.align	128
        .global         _ZN3cub18CUB_300001_SM_10006detail6reduce28DeviceReduceSingleTileKernelINS2_10policy_hubIiyN4cuda3__47maximumIiEEE10Policy1000EPiSB_iS8_iiNS5_3std3__410__identityEEEvT0_T1_T2_T3_T4_T6_
        .type           _ZN3cub18CUB_300001_SM_10006detail6reduce28DeviceReduceSingleTileKernelINS2_10policy_hubIiyN4cuda3__47maximumIiEEE10Policy1000EPiSB_iS8_iiNS5_3std3__410__identityEEEvT0_T1_T2_T3_T4_T6_,@function
        .size           _ZN3cub18CUB_300001_SM_10006detail6reduce28DeviceReduceSingleTileKernelINS2_10policy_hubIiyN4cuda3__47maximumIiEEE10Policy1000EPiSB_iS8_iiNS5_3std3__410__identityEEEvT0_T1_T2_T3_T4_T6_,(.L_x_2538 - _ZN3cub18CUB_300001_SM_10006detail6reduce28DeviceReduceSingleTileKernelINS2_10policy_hubIiyN4cuda3__47maximumIiEEE10Policy1000EPiSB_iS8_iiNS5_3std3__410__identityEEEvT0_T1_T2_T3_T4_T6_)
        .other          _ZN3cub18CUB_300001_SM_10006detail6reduce28DeviceReduceSingleTileKernelINS2_10policy_hubIiyN4cuda3__47maximumIiEEE10Policy1000EPiSB_iS8_iiNS5_3std3__410__identityEEEvT0_T1_T2_T3_T4_T6_,@"STO_CUDA_ENTRY STV_DEFAULT"
_ZN3cub18CUB_300001_SM_10006detail6reduce28DeviceReduceSingleTileKernelINS2_10policy_hubIiyN4cuda3__47maximumIiEEE10Policy1000EPiSB_iS8_iiNS5_3std3__410__identityEEEvT0_T1_T2_T3_T4_T6_:
.text._ZN3cub18CUB_300001_SM_10006detail6reduce28DeviceReduceSingleTileKernelINS2_10policy_hubIiyN4cuda3__47maximumIiEEE10Policy1000EPiSB_iS8_iiNS5_3std3__410__identityEEEvT0_T1_T2_T3_T4_T6_:
[----:B------:R-:W-:Y:S01]  /*0000*/  LDC R1, c[0x0][0x37c] ;  /* 0x0000df00ff017b82 */ /* 0x000fe20000000800 */
[----:B------:R-:W0:Y:S01]  /*0010*/  LDCU UR4, c[0x0][0x390] ;  /* 0x00007200ff0477ac */ /* 0x000e220008000800 */
[----:B------:R-:W1:Y:S01]  /*0020*/  LDCU.64 UR6, c[0x0][0x358] ;  /* 0x00006b00ff0677ac */ /* 0x000e620008000a00 */
[----:B0-----:R-:W-:-:S05]  /*0030*/  IMAD.U32 R2, RZ, RZ, UR4 ;  /* 0x00000004ff027e24 */ /* 0x001fca000f8e00ff */
[----:B------:R-:W-:-:S13]  /*0040*/  ISETP.NE.AND P0, PT, R2, RZ, PT ;  /* 0x000000ff0200720c */ /* 0x000fda0003f05270 */
[----:B-1----:R-:W-:Y:S05]  /*0050*/  @P0 BRA `(.L_x_411) ;  /* 0x00000000001c0947 */ /* 0x002fea0003800000 */
[----:B------:R-:W0:Y:S02]  /*0060*/  S2R R0, SR_TID.X ;  /* 0x0000000000007919 */ /* 0x000e240000002100 */
[----:B0-----:R-:W-:-:S13]  /*0070*/  ISETP.NE.AND P0, PT, R0, RZ, PT ;  /* 0x000000ff0000720c */ /* 0x001fda0003f05270 */
[----:B------:R-:W-:Y:S05]  /*0080*/  @P0 EXIT ;  /* 0x000000000000094d */ /* 0x000fea0003800000 */
[----:B------:R-:W0:Y:S08]  /*0090*/  LDC R5, c[0x0][0x398] ;  /* 0x0000e600ff057b82 */ /* 0x000e300000000800 */
[----:B------:R-:W0:Y:S02]  /*00a0*/  LDC.64 R2, c[0x0][0x388] ;  /* 0x0000e200ff027b82 */ /* 0x000e240000000a00 */
[----:B0-----:R-:W-:Y:S01]  /*00b0*/  STG.E desc[UR6][R2.64], R5 ;  /* 0x0000000502007986 */ /* 0x001fe2000c101906 */
[----:B------:R-:W-:Y:S05]  /*00c0*/  EXIT ;  /* 0x000000000000794d */ /* 0x000fea0003800000 */
.L_x_411:
[----:B------:R-:W0:Y:S01]  /*00d0*/  LDCU UR4, c[0x0][0x380] ;  /* 0x00007000ff0477ac */ /* 0x000e220008000800 */
[----:B------:R-:W-:Y:S01]  /*00e0*/  BSSY.RECONVERGENT B0, `(.L_x_412) ;  /* 0x000036c000007945 */ /* 0x000fe20003800200 */
[----:B0-----:R-:W-:-:S09]  /*00f0*/  ULOP3.LUT UP0, URZ, UR4, 0xf, URZ, 0xc0, !UPT ;  /* 0x0000000f04ff7892 */ /* 0x001fd2000f80c0ff */
[----:B------:R-:W-:Y:S05]  /*0100*/  BRA.U UP0, `(.L_x_413) ;  /* 0x0000001900a47547 */ /* 0x000fea000b800000 */
[----:B------:R-:W-:-:S13]  /*0110*/  ISETP.GT.AND P0, PT, R2, 0xfff, PT ;  /* 0x00000fff0200780c */ /* 0x000fda0003f04270 */
[----:B------:R-:W-:Y:S05]  /*0120*/  @P0 BRA `(.L_x_414) ;  /* 0x0000000c00640947 */ /* 0x000fea0003800000 */
[----:B------:R-:W0:Y:S01]  /*0130*/  S2R R3, SR_TID.X ;  /* 0x0000000000037919 */ /* 0x000e220000002100 */
[----:B------:R-:W-:Y:S01]  /*0140*/  BSSY.RECONVERGENT B1, `(.L_x_415) ;  /* 0x0000009000017945 */ /* 0x000fe20003800200 */
[----:B------:R-:W-:Y:S01]  /*0150*/  IMAD.MOV.U32 R0, RZ, RZ, RZ ;  /* 0x000000ffff007224 */ /* 0x000fe200078e00ff */
[----:B0-----:R-:W-:Y:S01]  /*0160*/  ISETP.GE.AND P0, PT, R3, R2, PT ;  /* 0x000000020300720c */ /* 0x001fe20003f06270 */
[----:B------:R-:W-:-:S12]  /*0170*/  IMAD.MOV.U32 R11, RZ, RZ, R3 ;  /* 0x000000ffff0b7224 */ /* 0x000fd800078e0003 */
[----:B------:R-:W-:Y:S05]  /*0180*/  @P0 BRA `(.L_x_416) ;  /* 0x0000000000100947 */ /* 0x000fea0003800000 */
[----:B------:R-:W0:Y:S02]  /*0190*/  LDC.64 R4, c[0x0][0x380] ;  /* 0x0000e000ff047b82 */ /* 0x000e240000000a00 */
[----:B0-----:R-:W-:-:S05]  /*01a0*/  IMAD.WIDE.U32 R4, R3, 0x4, R4 ;  /* 0x0000000403047825 */ /* 0x001fca00078e0004 */
[----:B------:R0:W5:Y:S01]  /*01b0*/  LDG.E.CONSTANT R0, desc[UR6][R4.64] ;  /* 0x0000000604007981 */ /* 0x000162000c1e9900 */
[----:B------:R-:W-:-:S07]  /*01c0*/  VIADD R11, R3, 0x100 ;  /* 0x00000100030b7836 */ /* 0x000fce0000000000 */
.L_x_416:
[----:B------:R-:W-:Y:S05]  /*01d0*/  BSYNC.RECONVERGENT B1 ;  /* 0x0000000000017941 */ /* 0x000fea0003800200 */
.L_x_415:
[----:B------:R-:W-:Y:S01]  /*01e0*/  ISETP.GE.AND P0, PT, R11, R2, PT ;  /* 0x000000020b00720c */ /* 0x000fe20003f06270 */
[----:B------:R-:W-:-:S12]  /*01f0*/  BSSY.RECONVERGENT B1, `(.L_x_417) ;  /* 0x0000066000017945 */ /* 0x000fd80003800200 */
[----:B------:R-:W-:Y:S05]  /*0200*/  @P0 BRA `(.L_x_418) ;  /* 0x0000000400900947 */ /* 0x000fea0003800000 */
[----:B0-----:R-:W-:Y:S01]  /*0210*/  LOP3.LUT R5, RZ, R11, RZ, 0x33, !PT ;  /* 0x0000000bff057212 */ /* 0x001fe200078e33ff */
[----:B------:R-:W-:Y:S04]  /*0220*/  BSSY.RECONVERGENT B2, `(.L_x_419) ;  /* 0x0000015000027945 */ /* 0x000fe80003800200 */
[----:B------:R-:W-:-:S05]  /*0230*/  IMAD.IADD R6, R5, 0x1, R2 ;  /* 0x0000000105067824 */ /* 0x000fca00078e0202 */
[C---:B------:R-:W-:Y:S02]  /*0240*/  LOP3.LUT R4, R6.reuse, 0x300, RZ, 0xc0, !PT ;  /* 0x0000030006047812 */ /* 0x040fe400078ec0ff */
[----:B------:R-:W-:Y:S02]  /*0250*/  ISETP.GE.U32.AND P1, PT, R6, 0x300, PT ;  /* 0x000003000600780c */ /* 0x000fe40003f26070 */
[----:B------:R-:W-:-:S13]  /*0260*/  ISETP.NE.AND P0, PT, R4, 0x300, PT ;  /* 0x000003000400780c */ /* 0x000fda0003f05270 */
[----:B------:R-:W-:Y:S05]  /*0270*/  @!P0 BRA `(.L_x_420) ;  /* 0x00000000003c8947 */ /* 0x000fea0003800000 */
[----:B------:R-:W0:Y:S01]  /*0280*/  LDC.64 R4, c[0x0][0x380] ;  /* 0x0000e000ff047b82 */ /* 0x000e220000000a00 */
[----:B------:R-:W-:-:S04]  /*0290*/  LEA.HI R6, R6, 0x1, RZ, 0x18 ;  /* 0x0000000106067811 */ /* 0x000fc800078fc0ff */
[----:B------:R-:W-:-:S05]  /*02a0*/  LOP3.LUT R6, R6, 0x3, RZ, 0xc0, !PT ;  /* 0x0000000306067812 */ /* 0x000fca00078ec0ff */
[----:B------:R-:W-:Y:S02]  /*02b0*/  IMAD.MOV R6, RZ, RZ, -R6 ;  /* 0x000000ffff067224 */ /* 0x000fe400078e0a06 */
[----:B0-----:R-:W-:-:S04]  /*02c0*/  IMAD.WIDE.U32 R4, R11, 0x4, R4 ;  /* 0x000000040b047825 */ /* 0x001fc800078e0004 */
[----:B------:R-:W-:-:S07]  /*02d0*/  IMAD.MOV.U32 R7, RZ, RZ, R5 ;  /* 0x000000ffff077224 */ /* 0x000fce00078e0005 */
.L_x_421:
[----:B------:R-:W-:-:S06]  /*02e0*/  IMAD.MOV.U32 R5, RZ, RZ, R7 ;  /* 0x000000ffff057224 */ /* 0x000fcc00078e0007 */
[----:B------:R0:W2:Y:S01]  /*02f0*/  LDG.E.CONSTANT R5, desc[UR6][R4.64] ;  /* 0x0000000604057981 */ /* 0x0000a2000c1e9900 */
[----:B------:R-:W-:Y:S02]  /*0300*/  VIADD R6, R6, 0x1 ;  /* 0x0000000106067836 */ /* 0x000fe40000000000 */
[----:B------:R-:W-:-:S03]  /*0310*/  VIADD R11, R11, 0x100 ;  /* 0x000001000b0b7836 */ /* 0x000fc60000000000 */
[----:B------:R-:W-:Y:S02]  /*0320*/  ISETP.NE.AND P0, PT, R6, RZ, PT ;  /* 0x000000ff0600720c */ /* 0x000fe40003f05270 */
[----:B0-----:R-:W-:-:S05]  /*0330*/  IADD3 R4, P2, PT, R4, 0x400, RZ ;  /* 0x0000040004047810 */ /* 0x001fca0007f5e0ff */
[----:B------:R-:W-:Y:S01]  /*0340*/  IMAD.X R7, RZ, RZ, R7, P2 ;  /* 0x000000ffff077224 */ /* 0x000fe200010e0607 */
[----:B--2--5:R-:W-:-:S05]  /*0350*/  VIMNMX R0, PT, PT, R5, R0, !PT ;  /* 0x0000000005007248 */ /* 0x024fca0007fe0100 */
[----:B------:R-:W-:Y:S05]  /*0360*/  @P0 BRA `(.L_x_421) ;  /* 0xfffffffc00dc0947 */ /* 0x000fea000383ffff */
.L_x_420:
[----:B------:R-:W-:Y:S05]  /*0370*/  BSYNC.RECONVERGENT B2 ;  /* 0x0000000000027941 */ /* 0x000fea0003800200 */
.L_x_419:
[----:B------:R-:W-:Y:S05]  /*0380*/  @!P1 BRA `(.L_x_418) ;  /* 0x0000000400309947 */ /* 0x000fea0003800000 */
[----:B------:R-:W-:Y:S01]  /*0390*/  IMAD.IADD R4, R2, 0x1, -R11 ;  /* 0x0000000102047824 */ /* 0x000fe200078e0a0b */
[----:B------:R-:W-:Y:S01]  /*03a0*/  BSSY.RECONVERGENT B2, `(.L_x_422) ;  /* 0x0000029000027945 */ /* 0x000fe20003800200 */
[----:B------:R-:W-:-:S03]  /*03b0*/  PLOP3.LUT P0, PT, PT, PT, PT, 0x80, 0x8 ;  /* 0x000000000008781c */ /* 0x000fc60003f0f070 */
[----:B------:R-:W-:-:S13]  /*03c0*/  ISETP.GT.AND P1, PT, R4, 0xc00, PT ;  /* 0x00000c000400780c */ /* 0x000fda0003f24270 */
[----:B------:R-:W-:Y:S05]  /*03d0*/  @!P1 BRA `(.L_x_423) ;  /* 0x0000000000949947 */ /* 0x000fea0003800000 */
[----:B------:R-:W-:Y:S01]  /*03e0*/  PLOP3.LUT P0, PT, PT, PT, PT, 0x8, 0x80 ;  /* 0x000000000080781c */ /* 0x000fe20003f0e170 */
[----:B------:R-:W-:-:S12]  /*03f0*/  VIADD R10, R2, 0xfffff400 ;  /* 0xfffff400020a7836 */ /* 0x000fd80000000000 */
.L_x_424:
[----:B------:R-:W0:Y:S01]  /*0400*/  LDC.64 R6, c[0x0][0x380] ;  /* 0x0000e000ff067b82 */ /* 0x000e220000000a00 */
[C---:B------:R-:W-:Y:S02]  /*0410*/  VIADD R9, R11.reuse, 0x400 ;  /* 0x000004000b097836 */ /* 0x040fe40000000000 */
[C---:B------:R-:W-:Y:S02]  /*0420*/  VIADD R5, R11.reuse, 0x800 ;  /* 0x000008000b057836 */ /* 0x040fe40000000000 */
[----:B0-----:R-:W-:-:S05]  /*0430*/  IMAD.WIDE R22, R11, 0x4, R6 ;  /* 0x000000040b167825 */ /* 0x001fca00078e0206 */
[----:B------:R-:W2:Y:S01]  /*0440*/  LDG.E.CONSTANT R12, desc[UR6][R22.64] ;  /* 0x00000006160c7981 */ /* 0x000ea2000c1e9900 */
[----:B------:R-:W-:-:S03]  /*0450*/  IMAD.WIDE R8, R9, 0x4, R6 ;  /* 0x0000000409087825 */ /* 0x000fc600078e0206 */
[----:B------:R-:W2:Y:S04]  /*0460*/  LDG.E.CONSTANT R13, desc[UR6][R22.64+0x400] ;  /* 0x00040006160d7981 */ /* 0x000ea8000c1e9900 */
[----:B------:R-:W3:Y:S04]  /*0470*/  LDG.E.CONSTANT R14, desc[UR6][R22.64+0x800] ;  /* 0x00080006160e7981 */ /* 0x000ee8000c1e9900 */
[----:B------:R-:W3:Y:S01]  /*0480*/  LDG.E.CONSTANT R21, desc[UR6][R22.64+0xc00] ;  /* 0x000c000616157981 */ /* 0x000ee2000c1e9900 */
[----:B------:R-:W-:-:S03]  /*0490*/  IMAD.WIDE R4, R5, 0x4, R6 ;  /* 0x0000000405047825 */ /* 0x000fc600078e0206 */
[----:B------:R-:W4:Y:S04]  /*04a0*/  LDG.E.CONSTANT R17, desc[UR6][R8.64] ;  /* 0x0000000608117981 */ /* 0x000f28000c1e9900 */
[----:B------:R-:W4:Y:S01]  /*04b0*/  LDG.E.CONSTANT R16, desc[UR6][R8.64+0x400] ;  /* 0x0004000608107981 */ /* 0x000f22000c1e9900 */
[----:B------:R-:W-:-:S03]  /*04c0*/  VIADD R25, R11, 0xc00 ;  /* 0x00000c000b197836 */ /* 0x000fc60000000000 */
[----:B------:R-:W4:Y:S04]  /*04d0*/  LDG.E.CONSTANT R15, desc[UR6][R8.64+0x800] ;  /* 0x00080006080f7981 */ /* 0x000f28000c1e9900 */
[----:B------:R-:W4:Y:S01]  /*04e0*/  LDG.E.CONSTANT R20, desc[UR6][R8.64+0xc00] ;  /* 0x000c000608147981 */ /* 0x000f22000c1e9900 */
[----:B------:R-:W-:-:S03]  /*04f0*/  IMAD.WIDE R6, R25, 0x4, R6 ;  /* 0x0000000419067825 */ /* 0x000fc600078e0206 */
[----:B------:R-:W4:Y:S04]  /*0500*/  LDG.E.CONSTANT R19, desc[UR6][R4.64] ;  /* 0x0000000604137981 */ /* 0x000f28000c1e9900 */
[----:B------:R-:W4:Y:S04]  /*0510*/  LDG.E.CONSTANT R18, desc[UR6][R4.64+0x400] ;  /* 0x0004000604127981 */ /* 0x000f28000c1e9900 */
[----:B------:R-:W4:Y:S04]  /*0520*/  LDG.E.CONSTANT R23, desc[UR6][R4.64+0x800] ;  /* 0x0008000604177981 */ /* 0x000f28000c1e9900 */
[----:B------:R-:W4:Y:S04]  /*0530*/  LDG.E.CONSTANT R24, desc[UR6][R4.64+0xc00] ;  /* 0x000c000604187981 */ /* 0x000f28000c1e9900 */
[----:B------:R-:W4:Y:S04]  /*0540*/  LDG.E.CONSTANT R25, desc[UR6][R6.64] ;  /* 0x0000000606197981 */ /* 0x000f28000c1e9900 */
[----:B------:R-:W4:Y:S04]  /*0550*/  LDG.E.CONSTANT R26, desc[UR6][R6.64+0x400] ;  /* 0x00040006061a7981 */ /* 0x000f28000c1e9900 */
[----:B------:R-:W4:Y:S04]  /*0560*/  LDG.E.CONSTANT R22, desc[UR6][R6.64+0x800] ;  /* 0x0008000606167981 */ /* 0x000f28000c1e9900 */
[----:B------:R-:W4:Y:S01]  /*0570*/  LDG.E.CONSTANT R27, desc[UR6][R6.64+0xc00] ;  /* 0x000c0006061b7981 */ /* 0x000f22000c1e9900 */
[----:B------:R-:W-:-:S05]  /*0580*/  VIADD R11, R11, 0x1000 ;  /* 0x000010000b0b7836 */ /* 0x000fca0000000000 */
[----:B------:R-:W-:Y:S02]  /*0590*/  ISETP.GE.AND P1, PT, R11, R10, PT ;  /* 0x0000000a0b00720c */ /* 0x000fe40003f26270 */
[----:B--2--5:R-:W-:-:S04]  /*05a0*/  VIMNMX3 R12, R0, R12, R13, !PT ;  /* 0x0000000c000c720f */ /* 0x024fc8000780010d */
[----:B---3--:R-:W-:-:S04]  /*05b0*/  VIMNMX3 R12, R12, R14, R21, !PT ;  /* 0x0000000e0c0c720f */ /* 0x008fc80007800115 */
[----:B----4-:R-:W-:-:S04]  /*05c0*/  VIMNMX3 R12, R12, R17, R16, !PT ;  /* 0x000000110c0c720f */ /* 0x010fc80007800110 */
[----:B------:R-:W-:-:S04]  /*05d0*/  VIMNMX3 R12, R12, R15, R20, !PT ;  /* 0x0000000f0c0c720f */ /* 0x000fc80007800114 */
[----:B------:R-:W-:-:S04]  /*05e0*/  VIMNMX3 R12, R12, R19, R18, !PT ;  /* 0x000000130c0c720f */ /* 0x000fc80007800112 */
[----:B------:R-:W-:-:S04]  /*05f0*/  VIMNMX3 R12, R12, R23, R24, !PT ;  /* 0x000000170c0c720f */ /* 0x000fc80007800118 */
[----:B------:R-:W-:-:S04]  /*0600*/  VIMNMX3 R25, R12, R25, R26, !PT ;  /* 0x000000190c19720f */ /* 0x000fc8000780011a */
[----:B------:R-:W-:Y:S01]  /*0610*/  VIMNMX3 R0, R25, R22, R27, !PT ;  /* 0x000000161900720f */ /* 0x000fe2000780011b */
[----:B------:R-:W-:Y:S06]  /*0620*/  @!P1 BRA `(.L_x_424) ;  /* 0xfffffffc00749947 */ /* 0x000fec000383ffff */
.L_x_423:
[----:B------:R-:W-:Y:S05]  /*0630*/  BSYNC.RECONVERGENT B2 ;  /* 0x0000000000027941 */ /* 0x000fea0003800200 */
.L_x_422:
[----:B------:R-:W-:Y:S01]  /*0640*/  IMAD.IADD R4, R2, 0x1, -R11 ;  /* 0x0000000102047824 */ /* 0x000fe200078e0a0b */
[----:B------:R-:W-:Y:S04]  /*0650*/  BSSY.RECONVERGENT B2, `(.L_x_425) ;  /* 0x0000015000027945 */ /* 0x000fe80003800200 */
[----:B------:R-:W-:-:S13]  /*0660*/  ISETP.GT.AND P1, PT, R4, 0x400, PT ;  /* 0x000004000400780c */ /* 0x000fda0003f24270 */
[----:B------:R-:W-:Y:S05]  /*0670*/  @!P1 BRA `(.L_x_426) ;  /* 0x0000000000489947 */ /* 0x000fea0003800000 */
[----:B------:R-:W0:Y:S01]  /*0680*/  LDC.64 R6, c[0x0][0x380] ;  /* 0x0000e000ff067b82 */ /* 0x000e220000000a00 */
[C---:B------:R-:W-:Y:S02]  /*0690*/  VIADD R13, R11.reuse, 0x400 ;  /* 0x000004000b0d7836 */ /* 0x040fe40000000000 */
[----:B0-----:R-:W-:-:S05]  /*06a0*/  IMAD.WIDE R4, R11, 0x4, R6 ;  /* 0x000000040b047825 */ /* 0x001fca00078e0206 */
[----:B------:R-:W2:Y:S01]  /*06b0*/  LDG.E.CONSTANT R9, desc[UR6][R4.64] ;  /* 0x0000000604097981 */ /* 0x000ea2000c1e9900 */
[----:B------:R-:W-:-:S03]  /*06c0*/  IMAD.WIDE R6, R13, 0x4, R6 ;  /* 0x000000040d067825 */ /* 0x000fc600078e0206 */
[----:B------:R-:W2:Y:S04]  /*06d0*/  LDG.E.CONSTANT R8, desc[UR6][R4.64+0x400] ;  /* 0x0004000604087981 */ /* 0x000ea8000c1e9900 */
[----:B------:R-:W3:Y:S04]  /*06e0*/  LDG.E.CONSTANT R13, desc[UR6][R4.64+0x800] ;  /* 0x00080006040d7981 */ /* 0x000ee8000c1e9900 */
[----:B------:R-:W3:Y:S04]  /*06f0*/  LDG.E.CONSTANT R10, desc[UR6][R4.64+0xc00] ;  /* 0x000c0006040a7981 */ /* 0x000ee8000c1e9900 */
[----:B------:R-:W4:Y:S04]  /*0700*/  LDG.E.CONSTANT R15, desc[UR6][R6.64] ;  /* 0x00000006060f7981 */ /* 0x000f28000c1e9900 */
[----:B------:R-:W4:Y:S04]  /*0710*/  LDG.E.CONSTANT R12, desc[UR6][R6.64+0x400] ;  /* 0x00040006060c7981 */ /* 0x000f28000c1e9900 */
[----:B------:R-:W4:Y:S04]  /*0720*/  LDG.E.CONSTANT R17, desc[UR6][R6.64+0x800] ;  /* 0x0008000606117981 */ /* 0x000f28000c1e9900 */
[----:B------:R-:W4:Y:S01]  /*0730*/  LDG.E.CONSTANT R14, desc[UR6][R6.64+0xc00] ;  /* 0x000c0006060e7981 */ /* 0x000f22000c1e9900 */
[----:B------:R-:W-:Y:S01]  /*0740*/  PLOP3.LUT P0, PT, PT, PT, PT, 0x8, 0x80 ;  /* 0x000000000080781c */ /* 0x000fe20003f0e170 */
[----:B------:R-:W-:Y:S01]  /*0750*/  VIADD R11, R11, 0x800 ;  /* 0x000008000b0b7836 */ /* 0x000fe20000000000 */
[----:B--2--5:R-:W-:-:S04]  /*0760*/  VIMNMX3 R8, R0, R9, R8, !PT ;  /* 0x000000090008720f */ /* 0x024fc80007800108 */
[----:B---3--:R-:W-:-:S04]  /*0770*/  VIMNMX3 R8, R8, R13, R10, !PT ;  /* 0x0000000d0808720f */ /* 0x008fc8000780010a */
[----:B----4-:R-:W-:-:S04]  /*0780*/  VIMNMX3 R8, R8, R15, R12, !PT ;  /* 0x0000000f0808720f */ /* 0x010fc8000780010c */
[----:B------:R-:W-:-:S07]  /*0790*/  VIMNMX3 R0, R8, R17, R14, !PT ;  /* 0x000000110800720f */ /* 0x000fce000780010e */
.L_x_426:
[----:B------:R-:W-:Y:S05]  /*07a0*/  BSYNC.RECONVERGENT B2 ;  /* 0x0000000000027941 */ /* 0x000fea0003800200 */
.L_x_425:
[----:B------:R-:W-:-:S13]  /*07b0*/  ISETP.LT.OR P0, PT, R11, R2, P0 ;  /* 0x000000020b00720c */ /* 0x000fda0000701670 */
[----:B------:R-:W-:Y:S05]  /*07c0*/  @!P0 BRA `(.L_x_418) ;  /* 0x0000000000208947 */ /* 0x000fea0003800000 */
[----:B------:R-:W0:Y:S02]  /*07d0*/  LDC.64 R4, c[0x0][0x380] ;  /* 0x0000e000ff047b82 */ /* 0x000e240000000a00 */
[----:B0-----:R-:W-:-:S05]  /*07e0*/  IMAD.WIDE R4, R11, 0x4, R4 ;  /* 0x000000040b047825 */ /* 0x001fca00078e0204 */
[----:B------:R-:W2:Y:S04]  /*07f0*/  LDG.E.CONSTANT R7, desc[UR6][R4.64] ;  /* 0x0000000604077981 */ /* 0x000ea8000c1e9900 */
[----:B------:R-:W2:Y:S04]  /*0800*/  LDG.E.CONSTANT R6, desc[UR6][R4.64+0x400] ;  /* 0x0004000604067981 */ /* 0x000ea8000c1e9900 */
[----:B------:R-:W3:Y:S04]  /*0810*/  LDG.E.CONSTANT R9, desc[UR6][R4.64+0x800] ;  /* 0x0008000604097981 */ /* 0x000ee8000c1e9900 */
[----:B------:R-:W3:Y:S01]  /*0820*/  LDG.E.CONSTANT R8, desc[UR6][R4.64+0xc00] ;  /* 0x000c000604087981 */ /* 0x000ee2000c1e9900 */
[----:B--2--5:R-:W-:-:S04]  /*0830*/  VIMNMX3 R0, R0, R7, R6, !PT ;  /* 0x000000070000720f */ /* 0x024fc80007800106 */
[----:B---3--:R-:W-:-:S07]  /*0840*/  VIMNMX3 R0, R0, R9, R8, !PT ;  /* 0x000000090000720f */ /* 0x008fce0007800108 */
.L_x_418:
[----:B------:R-:W-:Y:S05]  /*0850*/  BSYNC.RECONVERGENT B1 ;  /* 0x0000000000017941 */ /* 0x000fea0003800200 */
.L_x_417:
[----:B------:R-:W-:Y:S01]  /*0860*/  ISETP.GE.AND P0, PT, R2, 0x100, PT ;  /* 0x000001000200780c */ /* 0x000fe20003f06270 */
[----:B-----5:R-:W-:-:S12]  /*0870*/  IMAD.MOV.U32 R9, RZ, RZ, R0 ;  /* 0x000000ffff097224 */ /* 0x020fd800078e0000 */
[----:B------:R-:W-:Y:S05]  /*0880*/  @!P0 BRA `(.L_x_427) ;  /* 0x0000000000a08947 */ /* 0x000fea0003800000 */
[----:B------:R-:W1:Y:S01]  /*0890*/  S2R R6, SR_LANEID ;  /* 0x0000000000067919 */ /* 0x000e620000000000 */
[----:B------:R-:W2:Y:S02]  /*08a0*/  SHFL.DOWN PT, R0, R9, 0x1, 0x1f ;  /* 0x08201f0009007f89 */ /* 0x000ea400000e0000 */
[----:B--2---:R-:W-:Y:S02]  /*08b0*/  VIMNMX R0, PT, PT, R0, R9, !PT ;  /* 0x0000000900007248 */ /* 0x004fe40007fe0100 */
[C---:B-1----:R-:W-:Y:S02]  /*08c0*/  ISETP.GT.AND P0, PT, R6.reuse, 0x1e, PT ;  /* 0x0000001e0600780c */ /* 0x042fe40003f04270 */
[C---:B------:R-:W-:Y:S02]  /*08d0*/  ISETP.NE.AND P1, PT, R6.reuse, RZ, PT ;  /* 0x000000ff0600720c */ /* 0x040fe40003f25270 */
[----:B------:R-:W-:Y:S02]  /*08e0*/  SEL R0, R9, R0, P0 ;  /* 0x0000000009007207 */ /* 0x000fe40000000000 */
[----:B------:R-:W-:-:S03]  /*08f0*/  ISETP.GT.AND P0, PT, R6, 0x1d, PT ;  /* 0x0000001d0600780c */ /* 0x000fc60003f04270 */
[----:B0-----:R-:W0:Y:S06]  /*0900*/  SHFL.DOWN PT, R5, R0, 0x2, 0x1f ;  /* 0x08401f0000057f89 */ /* 0x001e2c00000e0000 */
[----:B------:R-:W1:Y:S01]  /*0910*/  @!P1 S2R R7, SR_CgaCtaId ;  /* 0x0000000000079919 */ /* 0x000e620000008800 */
[----:B------:R-:W-:Y:S02]  /*0920*/  @!P1 MOV R4, 0x400 ;  /* 0x0000040000049802 */ /* 0x000fe40000000f00 */
[----:B------:R-:W-:-:S04]  /*0930*/  @!P1 SHF.R.U32.HI R2, RZ, 0x3, R3 ;  /* 0x00000003ff029819 */ /* 0x000fc80000011603 */
[----:B------:R-:W-:Y:S02]  /*0940*/  @!P1 LOP3.LUT R2, R2, 0x7c, RZ, 0xc0, !PT ;  /* 0x0000007c02029812 */ /* 0x000fe400078ec0ff */
[----:B0-----:R-:W-:Y:S02]  /*0950*/  @!P0 VIMNMX R0, PT, PT, R0, R5, !PT ;  /* 0x0000000500008248 */ /* 0x001fe40007fe0100 */
[----:B------:R-:W-:-:S03]  /*0960*/  ISETP.GT.AND P0, PT, R6, 0x1b, PT ;  /* 0x0000001b0600780c */ /* 0x000fc60003f04270 */
[----:B------:R-:W0:Y:S01]  /*0970*/  SHFL.DOWN PT, R5, R0, 0x4, 0x1f ;  /* 0x08801f0000057f89 */ /* 0x000e2200000e0000 */
[----:B-1----:R-:W-:-:S05]  /*0980*/  @!P1 LEA R7, R7, R4, 0x18 ;  /* 0x0000000407079211 */ /* 0x002fca00078ec0ff */
[----:B------:R-:W-:-:S04]  /*0990*/  @!P1 IMAD.IADD R2, R2, 0x1, R7 ;  /* 0x0000000102029824 */ /* 0x000fc800078e0207 */
[----:B0-----:R-:W-:Y:S02]  /*09a0*/  @!P0 VIMNMX R0, PT, PT, R0, R5, !PT ;  /* 0x0000000500008248 */ /* 0x001fe40007fe0100 */
[----:B------:R-:W-:-:S03]  /*09b0*/  ISETP.GT.AND P0, PT, R6, 0x17, PT ;  /* 0x000000170600780c */ /* 0x000fc60003f04270 */
[----:B------:R-:W0:Y:S10]  /*09c0*/  SHFL.DOWN PT, R5, R0, 0x8, 0x1f ;  /* 0x09001f0000057f89 */ /* 0x000e3400000e0000 */
[----:B0-----:R-:W-:-:S02]  /*09d0*/  @!P0 VIMNMX R0, PT, PT, R0, R5, !PT ;  /* 0x0000000500008248 */ /* 0x001fc40007fe0100 */
[----:B------:R-:W-:-:S03]  /*09e0*/  ISETP.NE.AND P0, PT, R3, RZ, PT ;  /* 0x000000ff0300720c */ /* 0x000fc60003f05270 */
[----:B------:R-:W0:Y:S02]  /*09f0*/  SHFL.DOWN PT, R5, R0, 0x10, 0x1f ;  /* 0x0a001f0000057f89 */ /* 0x000e2400000e0000 */
[----:B0-----:R-:W-:-:S05]  /*0a00*/  VIMNMX R7, PT, PT, R0, R5, !PT ;  /* 0x0000000500077248 */ /* 0x001fca0007fe0100 */
[----:B------:R0:W-:Y:S01]  /*0a10*/  @!P1 STS [R2+0x8], R7 ;  /* 0x0000080702009388 */ /* 0x0001e20000000800 */
[----:B------:R-:W-:Y:S01]  /*0a20*/  BAR.SYNC.DEFER_BLOCKING 0x0 ;  /* 0x0000000000007b1d */ /* 0x000fe20000010000 */
[----:B------:R-:W-:-:S04]  /*0a30*/  ISETP.GT.AND P1, PT, R6, 0xf, PT ;  /* 0x0000000f0600780c */ /* 0x000fc80003f24270 */
[----:B------:R-:W-:Y:S01]  /*0a40*/  SEL R5, R0, R7, P1 ;  /* 0x0000000700057207 */ /* 0x000fe20000800000 */
[----:B------:R-:W-:Y:S08]  /*0a50*/  @P0 BRA `(.L_x_428) ;  /* 0x0000002c00500947 */ /* 0x000ff00003800000 */
[----:B------:R-:W1:Y:S01]  /*0a60*/  S2UR UR5, SR_CgaCtaId ;  /* 0x00000000000579c3 */ /* 0x000e620000008800 */
[----:B------:R-:W-:Y:S02]  /*0a70*/  UMOV UR4, 0x400 ;  /* 0x0000040000047882 */ /* 0x000fe40000000000 */
[----:B-1----:R-:W-:-:S09]  /*0a80*/  ULEA UR4, UR5, UR4, 0x18 ;  /* 0x0000000405047291 */ /* 0x002fd2000f8ec0ff */
[----:B------:R-:W-:Y:S04]  /*0a90*/  LDS R0, [UR4+0xc] ;  /* 0x00000c04ff007984 */ /* 0x000fe80008000800 */
[----:B------:R-:W1:Y:S04]  /*0aa0*/  LDS.128 R8, [UR4+0x10] ;  /* 0x00001004ff087984 */ /* 0x000e680008000c00 */
[----:B0-----:R-:W0:Y:S01]  /*0ab0*/  LDS.64 R2, [UR4+0x20] ;  /* 0x00002004ff027984 */ /* 0x001e220008000a00 */
[----:B-1----:R-:W-:-:S04]  /*0ac0*/  VIMNMX3 R0, R5, R0, R8, !PT ;  /* 0x000000000500720f */ /* 0x002fc80007800108 */
[----:B------:R-:W-:-:S04]  /*0ad0*/  VIMNMX3 R0, R0, R9, R10, !PT ;  /* 0x000000090000720f */ /* 0x000fc8000780010a */
[----:B0-----:R-:W-:-:S04]  /*0ae0*/  VIMNMX3 R0, R0, R11, R2, !PT ;  /* 0x0000000b0000720f */ /* 0x001fc80007800102 */
[----:B------:R-:W-:Y:S01]  /*0af0*/  VIMNMX R5, PT, PT, R0, R3, !PT ;  /* 0x0000000300057248 */ /* 0x000fe20007fe0100 */
[----:B------:R-:W-:Y:S06]  /*0b00*/  BRA `(.L_x_428) ;  /* 0x0000002c00247947 */ /* 0x000fec0003800000 */
.L_x_427:
[----:B------:R-:W1:Y:S01]  /*0b10*/  S2R R6, SR_LANEID ;  /* 0x0000000000067919 */ /* 0x000e620000000000 */
[----:B------:R-:W-:-:S04]  /*0b20*/  LOP3.LUT R0, R3, 0x3e0, RZ, 0xc0, !PT ;  /* 0x000003e003007812 */ /* 0x000fc800078ec0ff */
[----:B------:R-:W-:Y:S01]  /*0b30*/  LOP3.LUT R7, RZ, R0, RZ, 0x33, !PT ;  /* 0x00000000ff077212 */ /* 0x000fe200078e33ff */
[----:B0-----:R-:W-:-:S04]  /*0b40*/  VIADD R5, R0, 0x20 ;  /* 0x0000002000057836 */ /* 0x001fc80000000000 */
[----:B------:R-:W-:Y:S01]  /*0b50*/  IMAD.IADD R7, R7, 0x1, R2 ;  /* 0x0000000107077824 */ /* 0x000fe200078e0202 */
[----:B------:R-:W-:-:S04]  /*0b60*/  ISETP.GT.AND P0, PT, R5, R2, PT ;  /* 0x000000020500720c */ /* 0x000fc80003f04270 */
[----:B------:R-:W-:-:S05]  /*0b70*/  SEL R7, R7, 0x1f, P0 ;  /* 0x0000001f07077807 */ /* 0x000fca0000000000 */
[----:B------:R-:W0:Y:S01]  /*0b80*/  SHFL.DOWN PT, R0, R9, 0x1, R7 ;  /* 0x0820000009007989 */ /* 0x000e2200000e0007 */
[C---:B-1----:R-:W-:Y:S01]  /*0b90*/  ISETP.GE.AND P0, PT, R6.reuse, R7, PT ;  /* 0x000000070600720c */ /* 0x042fe20003f06270 */
[C---:B------:R-:W-:Y:S01]  /*0ba0*/  VIADD R4, R6.reuse, 0x2 ;  /* 0x0000000206047836 */ /* 0x040fe20000000000 */
[----:B------:R-:W-:-:S11]  /*0bb0*/  ISETP.NE.AND P1, PT, R6, RZ, PT ;  /* 0x000000ff0600720c */ /* 0x000fd60003f25270 */
[----:B0-----:R-:W-:Y:S02]  /*0bc0*/  @!P0 VIMNMX R9, PT, PT, R0, R9, !PT ;  /* 0x0000000900098248 */ /* 0x001fe40007fe0100 */
[----:B------:R-:W-:Y:S01]  /*0bd0*/  ISETP.GT.AND P0, PT, R4, R7, PT ;  /* 0x000000070400720c */ /* 0x000fe20003f04270 */
[----:B------:R-:W-:Y:S01]  /*0be0*/  VIADD R4, R6, 0x4 ;  /* 0x0000000406047836 */ /* 0x000fe20000000000 */
[----:B------:R-:W0:Y:S01]  /*0bf0*/  @!P1 S2R R8, SR_CgaCtaId ;  /* 0x0000000000089919 */ /* 0x000e220000008800 */
[----:B------:R-:W-:Y:S01]  /*0c00*/  @!P1 MOV R5, 0x400 ;  /* 0x0000040000059802 */ /* 0x000fe20000000f00 */
[----:B------:R-:W1:Y:S09]  /*0c10*/  SHFL.DOWN PT, R0, R9, 0x2, R7 ;  /* 0x0840000009007989 */ /* 0x000e7200000e0007 */
[----:B-1----:R-:W-:-:S02]  /*0c20*/  @!P0 VIMNMX R9, PT, PT, R9, R0, !PT ;  /* 0x0000000009098248 */ /* 0x002fc40007fe0100 */
[----:B------:R-:W-:Y:S01]  /*0c30*/  ISETP.GT.AND P0, PT, R4, R7, PT ;  /* 0x000000070400720c */ /* 0x000fe20003f04270 */
[----:B------:R-:W-:Y:S01]  /*0c40*/  VIADD R4, R6, 0x8 ;  /* 0x0000000806047836 */ /* 0x000fe20000000000 */
[----:B0-----:R-:W-:Y:S01]  /*0c50*/  @!P1 LEA R5, R8, R5, 0x18 ;  /* 0x0000000508059211 */ /* 0x001fe200078ec0ff */
[----:B------:R-:W0:Y:S10]  /*0c60*/  SHFL.DOWN PT, R0, R9, 0x4, R7 ;  /* 0x0880000009007989 */ /* 0x000e3400000e0007 */
[----:B0-----:R-:W-:-:S02]  /*0c70*/  @!P0 VIMNMX R9, PT, PT, R9, R0, !PT ;  /* 0x0000000009098248 */ /* 0x001fc40007fe0100 */
[----:B------:R-:W-:Y:S01]  /*0c80*/  ISETP.GT.AND P0, PT, R4, R7, PT ;  /* 0x000000070400720c */ /* 0x000fe20003f04270 */
[----:B------:R-:W-:Y:S02]  /*0c90*/  VIADD R4, R6, 0x10 ;  /* 0x0000001006047836 */ /* 0x000fe40000000000 */
[----:B------:R-:W0:Y:S10]  /*0ca0*/  SHFL.DOWN PT, R0, R9, 0x8, R7 ;  /* 0x0900000009007989 */ /* 0x000e3400000e0007 */
[----:B0-----:R-:W-:-:S02]  /*0cb0*/  @!P0 VIMNMX R9, PT, PT, R9, R0, !PT ;  /* 0x0000000009098248 */ /* 0x001fc40007fe0100 */
[----:B------:R-:W-:Y:S02]  /*0cc0*/  ISETP.GT.AND P0, PT, R4, R7, PT ;  /* 0x000000070400720c */ /* 0x000fe40003f04270 */
[----:B------:R-:W-:Y:S01]  /*0cd0*/  @!P1 SHF.R.U32.HI R4, RZ, 0x3, R3 ;  /* 0x00000003ff049819 */ /* 0x000fe20000011603 */
[----:B------:R-:W0:Y:S03]  /*0ce0*/  SHFL.DOWN PT, R0, R9, 0x10, R7 ;  /* 0x0a00000009007989 */ /* 0x000e2600000e0007 */
[----:B------:R-:W-:-:S05]  /*0cf0*/  @!P1 LOP3.LUT R4, R4, 0x7c, RZ, 0xc0, !PT ;  /* 0x0000007c04049812 */ /* 0x000fca00078ec0ff */
[----:B------:R-:W-:Y:S02]  /*0d00*/  @!P1 IMAD.IADD R4, R4, 0x1, R5 ;  /* 0x0000000104049824 */ /* 0x000fe400078e0205 */
[----:B0-----:R-:W-:Y:S02]  /*0d10*/  @!P0 VIMNMX R9, PT, PT, R9, R0, !PT ;  /* 0x0000000009098248 */ /* 0x001fe40007fe0100 */
[----:B------:R-:W-:-:S03]  /*0d20*/  ISETP.NE.AND P0, PT, R3, RZ, PT ;  /* 0x000000ff0300720c */ /* 0x000fc60003f05270 */
[----:B------:R-:W-:-:S05]  /*0d30*/  IMAD.MOV.U32 R5, RZ, RZ, R9 ;  /* 0x000000ffff057224 */ /* 0x000fca00078e0009 */
[----:B------:R4:W-:Y:S01]  /*0d40*/  @!P1 STS [R4+0x8], R5 ;  /* 0x0000080504009388 */ /* 0x0009e20000000800 */
[----:B------:R-:W-:Y:S06]  /*0d50*/  BAR.SYNC.DEFER_BLOCKING 0x0 ;  /* 0x0000000000007b1d */ /* 0x000fec0000010000 */
[----:B------:R-:W-:Y:S05]  /*0d60*/  @P0 BRA `(.L_x_428) ;  /* 0x00000028008c0947 */ /* 0x000fea0003800000 */
[----:B------:R-:W0:Y:S01]  /*0d70*/  S2UR UR5, SR_CgaCtaId ;  /* 0x00000000000579c3 */ /* 0x000e220000008800 */
[----:B------:R-:W-:Y:S01]  /*0d80*/  UMOV UR4, 0x400 ;  /* 0x0000040000047882 */ /* 0x000fe20000000000 */
[C---:B------:R-:W-:Y:S02]  /*0d90*/  ISETP.GT.AND P2, PT, R2.reuse, 0x20, PT ;  /* 0x000000200200780c */ /* 0x040fe40003f44270 */
[C---:B------:R-:W-:Y:S02]  /*0da0*/  ISETP.GT.AND P4, PT, R2.reuse, 0x40, PT ;  /* 0x000000400200780c */ /* 0x040fe40003f84270 */
[C---:B------:R-:W-:Y:S02]  /*0db0*/  ISETP.GT.AND P3, PT, R2.reuse, 0x60, PT ;  /* 0x000000600200780c */ /* 0x040fe40003f64270 */
[----:B------:R-:W-:Y:S01]  /*0dc0*/  ISETP.GT.AND P1, PT, R2, 0x80, PT ;  /* 0x000000800200780c */ /* 0x000fe20003f24270 */
[----:B0-----:R-:W-:-:S09]  /*0dd0*/  ULEA UR4, UR5, UR4, 0x18 ;  /* 0x0000000405047291 */ /* 0x001fd2000f8ec0ff */
[----:B------:R-:W4:Y:S04]  /*0de0*/  LDS R0, [UR4+0xc] ;  /* 0x00000c04ff007984 */ /* 0x000f280008000800 */
[----:B------:R-:W0:Y:S04]  /*0df0*/  LDS.128 R8, [UR4+0x10] ;  /* 0x00001004ff087984 */ /* 0x000e280008000c00 */
[----:B------:R-:W1:Y:S01]  /*0e00*/  LDS.64 R6, [UR4+0x20] ;  /* 0x00002004ff067984 */ /* 0x000e620008000a00 */
[----:B----4-:R-:W-:Y:S02]  /*0e10*/  @P2 VIMNMX R5, PT, PT, R5, R0, !PT ;  /* 0x0000000005052248 */ /* 0x010fe40007fe0100 */
[----:B------:R-:W-:-:S02]  /*0e20*/  ISETP.GT.AND P2, PT, R2, 0xa0, PT ;  /* 0x000000a00200780c */ /* 0x000fc40003f44270 */
[----:B0-----:R-:W-:Y:S02]  /*0e30*/  @P4 VIMNMX R5, PT, PT, R5, R8, !PT ;  /* 0x0000000805054248 */ /* 0x001fe40007fe0100 */
[C---:B------:R-:W-:Y:S02]  /*0e40*/  ISETP.GT.AND P4, PT, R2.reuse, 0xc0, PT ;  /* 0x000000c00200780c */ /* 0x040fe40003f84270 */
[----:B------:R-:W-:Y:S02]  /*0e50*/  @P3 VIMNMX R5, PT, PT, R5, R9, !PT ;  /* 0x0000000905053248 */ /* 0x000fe40007fe0100 */
[----:B------:R-:W-:Y:S02]  /*0e60*/  ISETP.GT.AND P3, PT, R2, 0xe0, PT ;  /* 0x000000e00200780c */ /* 0x000fe40003f64270 */
[----:B------:R-:W-:-:S04]  /*0e70*/  @P1 VIMNMX R5, PT, PT, R5, R10, !PT ;  /* 0x0000000a05051248 */ /* 0x000fc80007fe0100 */
[----:B------:R-:W-:-:S04]  /*0e80*/  @P2 VIMNMX R5, PT, PT, R5, R11, !PT ;  /* 0x0000000b05052248 */ /* 0x000fc80007fe0100 */
[----:B-1----:R-:W-:-:S04]  /*0e90*/  @P4 VIMNMX R5, PT, PT, R5, R6, !PT ;  /* 0x0000000605054248 */ /* 0x002fc80007fe0100 */
[----:B------:R-:W-:Y:S01]  /*0ea0*/  @P3 VIMNMX R5, PT, PT, R5, R7, !PT ;  /* 0x0000000705053248 */ /* 0x000fe20007fe0100 */
[----:B------:R-:W-:Y:S06]  /*0eb0*/  BRA `(.L_x_428) ;  /* 0x0000002800387947 */ /* 0x000fec0003800000 */
.L_x_414:
[----:B------:R-:W0:Y:S01]  /*0ec0*/  S2R R0, SR_TID.X ;  /* 0x0000000000007919 */ /* 0x000e220000002100 */
[----:B------:R-:W1:Y:S01]  /*0ed0*/  LDC.64 R20, c[0x0][0x380] ;  /* 0x0000e000ff147b82 */ /* 0x000e620000000a00 */
[----:B0-----:R-:W-:-:S04]  /*0ee0*/  IMAD.SHL.U32 R3, R0, 0x4, RZ ;  /* 0x0000000400037824 */ /* 0x001fc800078e00ff */
[----:B-1----:R-:W-:-:S05]  /*0ef0*/  IMAD.WIDE.U32 R20, R3, 0x4, R20 ;  /* 0x0000000403147825 */ /* 0x002fca00078e0014 */
[----:B------:R-:W2:Y:S04]  /*0f00*/  LDG.E.128.CONSTANT R4, desc[UR6][R20.64] ;  /* 0x0000000614047981 */ /* 0x000ea8000c1e9d00 */
[----:B------:R-:W3:Y:S04]  /*0f10*/  LDG.E.128.CONSTANT R8, desc[UR6][R20.64+0x1000] ;  /* 0x0010000614087981 */ /* 0x000ee8000c1e9d00 */
[----:B------:R-:W4:Y:S04]  /*0f20*/  LDG.E.128.CONSTANT R12, desc[UR6][R20.64+0x2000] ;  /* 0x00200006140c7981 */ /* 0x000f28000c1e9d00 */
[----:B------:R-:W5:Y:S01]  /*0f30*/  LDG.E.128.CONSTANT R16, desc[UR6][R20.64+0x3000] ;  /* 0x0030000614107981 */ /* 0x000f62000c1e9d00 */
[----:B------:R-:W-:Y:S01]  /*0f40*/  ISETP.GE.U32.AND P0, PT, R2, 0x2000, PT ;  /* 0x000020000200780c */ /* 0x000fe20003f06070 */
[----:B------:R-:W-:Y:S01]  /*0f50*/  IMAD.MOV.U32 R23, RZ, RZ, 0x1000 ;  /* 0x00001000ff177424 */ /* 0x000fe200078e00ff */
[----:B--2---:R-:W-:-:S02]  /*0f60*/  VIMNMX3 R4, R4, R5, R6, !PT ;  /* 0x000000050404720f */ /* 0x004fc40007800106 */
[----:B---3--:R-:W-:Y:S02]  /*0f70*/  VIMNMX3 R7, R7, R8, R9, !PT ;  /* 0x000000080707720f */ /* 0x008fe40007800109 */
[----:B----4-:R-:W-:Y:S02]  /*0f80*/  VIMNMX3 R10, R10, R11, R12, !PT ;  /* 0x0000000b0a0a720f */ /* 0x010fe4000780010c */
[----:B------:R-:W-:Y:S02]  /*0f90*/  VIMNMX3 R13, R13, R14, R15, !PT ;  /* 0x0000000e0d0d720f */ /* 0x000fe4000780010f */
[----:B-----5:R-:W-:Y:S02]  /*0fa0*/  VIMNMX3 R18, R16, R17, R18, !PT ;  /* 0x000000111012720f */ /* 0x020fe40007800112 */
[----:B------:R-:W-:Y:S02]  /*0fb0*/  VIMNMX3 R4, R4, R7, R10, !PT ;  /* 0x000000070404720f */ /* 0x000fe4000780010a */
[----:B------:R-:W-:-:S04]  /*0fc0*/  VIMNMX3 R13, R13, R18, R19, !PT ;  /* 0x000000120d0d720f */ /* 0x000fc80007800113 */
[----:B------:R-:W-:Y:S01]  /*0fd0*/  VIMNMX R3, PT, PT, R4, R13, !PT ;  /* 0x0000000d04037248 */ /* 0x000fe20007fe0100 */
[----:B------:R-:W-:Y:S06]  /*0fe0*/  @!P0 BRA `(.L_x_429) ;  /* 0x0000000000608947 */ /* 0x000fec0003800000 */
[----:B------:R-:W0:Y:S01]  /*0ff0*/  LDC R24, c[0x0][0x390] ;  /* 0x0000e400ff187b82 */ /* 0x000e220000000800 */
[----:B------:R-:W-:Y:S02]  /*1000*/  VIADD R22, R2, 0xfffff000 ;  /* 0xfffff00002167836 */ /* 0x000fe40000000000 */
[----:B------:R-:W-:-:S07]  /*1010*/  IMAD.MOV.U32 R23, RZ, RZ, 0x1000 ;  /* 0x00001000ff177424 */ /* 0x000fce00078e00ff */
.L_x_431:
[----:B------:R-:W-:-:S05]  /*1020*/  IMAD.WIDE R26, R23, 0x4, R20 ;  /* 0x00000004171a7825 */ /* 0x000fca00078e0214 */
[----:B------:R-:W2:Y:S04]  /*1030*/  LDG.E.128.CONSTANT R4, desc[UR6][R26.64] ;  /* 0x000000061a047981 */ /* 0x000ea8000c1e9d00 */
[----:B------:R-:W3:Y:S04]  /*1040*/  LDG.E.128.CONSTANT R8, desc[UR6][R26.64+0x1000] ;  /* 0x001000061a087981 */ /* 0x000ee8000c1e9d00 */
[----:B------:R-:W4:Y:S04]  /*1050*/  LDG.E.128.CONSTANT R12, desc[UR6][R26.64+0x2000] ;  /* 0x002000061a0c7981 */ /* 0x000f28000c1e9d00 */
[----:B------:R-:W5:Y:S01]  /*1060*/  LDG.E.128.CONSTANT R16, desc[UR6][R26.64+0x3000] ;  /* 0x003000061a107981 */ /* 0x000f62000c1e9d00 */
[----:B0-----:R-:W-:Y:S01]  /*1070*/  IMAD.MOV.U32 R2, RZ, RZ, R24 ;  /* 0x000000ffff027224 */ /* 0x001fe200078e0018 */
[----:B--2---:R-:W-:-:S03]  /*1080*/  VIMNMX3 R3, R3, R4, R5, !PT ;  /* 0x000000040303720f */ /* 0x004fc60007800105 */
[----:B------:R-:W-:Y:S01]  /*1090*/  IMAD.IADD R4, R2, 0x1, -R23 ;  /* 0x0000000102047824 */ /* 0x000fe200078e0a17 */
[----:B---3--:R-:W-:-:S04]  /*10a0*/  VIMNMX3 R6, R6, R7, R8, !PT ;  /* 0x000000070606720f */ /* 0x008fc80007800108 */
[----:B------:R-:W-:Y:S02]  /*10b0*/  ISETP.GE.AND P0, PT, R4, 0x1000, PT ;  /* 0x000010000400780c */ /* 0x000fe40003f06270 */
[----:B------:R-:W-:Y:S02]  /*10c0*/  VIMNMX3 R8, R9, R10, R11, !PT ;  /* 0x0000000a0908720f */ /* 0x000fe4000780010b */
[----:B----4-:R-:W-:Y:S02]  /*10d0*/  VIMNMX3 R12, R12, R13, R14, !PT ;  /* 0x0000000d0c0c720f */ /* 0x010fe4000780010e */
[----:B-----5:R-:W-:Y:S02]  /*10e0*/  VIMNMX3 R15, R15, R16, R17, !PT ;  /* 0x000000100f0f720f */ /* 0x020fe40007800111 */
[----:B------:R-:W-:Y:S02]  /*10f0*/  VIMNMX R18, PT, PT, R18, R19, !PT ;  /* 0x0000001312127248 */ /* 0x000fe40007fe0100 */
[----:B------:R-:W-:-:S02]  /*1100*/  VIMNMX3 R3, R3, R6, R8, !PT ;  /* 0x000000060303720f */ /* 0x000fc40007800108 */
[----:B------:R-:W-:-:S04]  /*1110*/  VIMNMX3 R12, R12, R15, R18, !PT ;  /* 0x0000000f0c0c720f */ /* 0x000fc80007800112 */
[----:B------:R-:W-:Y:S01]  /*1120*/  VIMNMX R3, PT, PT, R3, R12, !PT ;  /* 0x0000000c03037248 */ /* 0x000fe20007fe0100 */
[----:B------:R-:W-:Y:S06]  /*1130*/  @!P0 BRA `(.L_x_430) ;  /* 0x0000000400fc8947 */ /* 0x000fec0003800000 */
[----:B------:R-:W-:-:S05]  /*1140*/  VIADD R23, R23, 0x1000 ;  /* 0x0000100017177836 */ /* 0x000fca0000000000 */
[----:B------:R-:W-:-:S13]  /*1150*/  ISETP.GT.AND P0, PT, R23, R22, PT ;  /* 0x000000161700720c */ /* 0x000fda0003f04270 */
[----:B------:R-:W-:Y:S05]  /*1160*/  @!P0 BRA `(.L_x_431) ;  /* 0xfffffffc00ac8947 */ /* 0x000fea000383ffff */
.L_x_429:
[----:B------:R-:W-:-:S13]  /*1170*/  ISETP.GE.AND P0, PT, R23, R2, PT ;  /* 0x000000021700720c */ /* 0x000fda0003f06270 */
[----:B------:R-:W-:Y:S05]  /*1180*/  @P0 BRA `(.L_x_430) ;  /* 0x0000000400e80947 */ /* 0x000fea0003800000 */
[----:B------:R-:W-:Y:S01]  /*1190*/  IMAD.IADD R11, R2, 0x1, -R23 ;  /* 0x00000001020b7824 */ /* 0x000fe200078e0a17 */
[----:B------:R-:W-:Y:S04]  /*11a0*/  BSSY.RECONVERGENT B1, `(.L_x_430) ;  /* 0x0000078000017945 */ /* 0x000fe80003800200 */
[----:B------:R-:W-:-:S13]  /*11b0*/  ISETP.GE.AND P0, PT, R0, R11, PT ;  /* 0x0000000b0000720c */ /* 0x000fda0003f06270 */
[----:B------:R-:W-:Y:S05]  /*11c0*/  @P0 BRA `(.L_x_432) ;  /* 0x0000000400d40947 */ /* 0x000fea0003800000 */
[----:B------:R-:W-:Y:S01]  /*11d0*/  LOP3.LUT R4, RZ, R0, RZ, 0x33, !PT ;  /* 0x00000000ff047212 */ /* 0x000fe200078e33ff */
[----:B------:R-:W-:Y:S03]  /*11e0*/  BSSY.RECONVERGENT B2, `(.L_x_433) ;  /* 0x0000015000027945 */ /* 0x000fe60003800200 */
[----:B------:R-:W-:-:S04]  /*11f0*/  IADD3 R4, PT, PT, -R23, R2, R4 ;  /* 0x0000000217047210 */ /* 0x000fc80007ffe104 */
[C---:B------:R-:W-:Y:S02]  /*1200*/  LOP3.LUT R2, R4.reuse, 0x300, RZ, 0xc0, !PT ;  /* 0x0000030004027812 */ /* 0x040fe400078ec0ff */
[----:B------:R-:W-:Y:S02]  /*1210*/  ISETP.GE.U32.AND P1, PT, R4, 0x300, PT ;  /* 0x000003000400780c */ /* 0x000fe40003f26070 */
[----:B------:R-:W-:Y:S01]  /*1220*/  ISETP.NE.AND P0, PT, R2, 0x300, PT ;  /* 0x000003000200780c */ /* 0x000fe20003f05270 */
[----:B------:R-:W-:-:S12]  /*1230*/  IMAD.MOV.U32 R2, RZ, RZ, R0 ;  /* 0x000000ffff027224 */ /* 0x000fd800078e0000 */
[----:B------:R-:W-:Y:S05]  /*1240*/  @!P0 BRA `(.L_x_434) ;  /* 0x0000000000388947 */ /* 0x000fea0003800000 */
[----:B------:R-:W0:Y:S01]  /*1250*/  LDC.64 R6, c[0x0][0x380] ;  /* 0x0000e000ff067b82 */ /* 0x000e220000000a00 */
[----:B------:R-:W-:Y:S01]  /*1260*/  LEA.HI R2, R4, 0x1, RZ, 0x18 ;  /* 0x0000000104027811 */ /* 0x000fe200078fc0ff */
[----:B------:R-:W-:-:S03]  /*1270*/  IMAD.IADD R9, R0, 0x1, R23 ;  /* 0x0000000100097824 */ /* 0x000fc600078e0217 */
[----:B------:R-:W-:Y:S01]  /*1280*/  LOP3.LUT R4, R2, 0x3, RZ, 0xc0, !PT ;  /* 0x0000000302047812 */ /* 0x000fe200078ec0ff */
[----:B------:R-:W-:-:S04]  /*1290*/  IMAD.MOV.U32 R2, RZ, RZ, R0 ;  /* 0x000000ffff027224 */ /* 0x000fc800078e0000 */
[----:B------:R-:W-:-:S07]  /*12a0*/  IMAD.MOV R8, RZ, RZ, -R4 ;  /* 0x000000ffff087224 */ /* 0x000fce00078e0a04 */
.L_x_435:
[----:B0-----:R-:W-:-:S06]  /*12b0*/  IMAD.WIDE.U32 R4, R9, 0x4, R6 ;  /* 0x0000000409047825 */ /* 0x001fcc00078e0006 */
[----:B------:R-:W2:Y:S01]  /*12c0*/  LDG.E.CONSTANT R4, desc[UR6][R4.64] ;  /* 0x0000000604047981 */ /* 0x000ea2000c1e9900 */
[----:B------:R-:W-:Y:S02]  /*12d0*/  VIADD R8, R8, 0x1 ;  /* 0x0000000108087836 */ /* 0x000fe40000000000 */
[----:B------:R-:W-:Y:S02]  /*12e0*/  VIADD R2, R2, 0x100 ;  /* 0x0000010002027836 */ /* 0x000fe40000000000 */
[----:B------:R-:W-:Y:S01]  /*12f0*/  VIADD R9, R9, 0x100 ;  /* 0x0000010009097836 */ /* 0x000fe20000000000 */
[----:B------:R-:W-:Y:S02]  /*1300*/  ISETP.NE.AND P0, PT, R8, RZ, PT ;  /* 0x000000ff0800720c */ /* 0x000fe40003f05270 */
[----:B--2---:R-:W-:-:S11]  /*1310*/  VIMNMX R3, PT, PT, R4, R3, !PT ;  /* 0x0000000304037248 */ /* 0x004fd60007fe0100 */
[----:B------:R-:W-:Y:S05]  /*1320*/  @P0 BRA `(.L_x_435) ;  /* 0xfffffffc00e00947 */ /* 0x000fea000383ffff */
.L_x_434:
[----:B------:R-:W-:Y:S05]  /*1330*/  BSYNC.RECONVERGENT B2 ;  /* 0x0000000000027941 */ /* 0x000fea0003800200 */
.L_x_433:
[----:B------:R-:W-:Y:S05]  /*1340*/  @!P1 BRA `(.L_x_432) ;  /* 0x0000000400749947 */ /* 0x000fea0003800000 */
[----:B------:R-:W0:Y:S01]  /*1350*/  LDCU.64 UR4, c[0x0][0x380] ;  /* 0x00007000ff0477ac */ /* 0x000e220008000a00 */
[----:B------:R-:W-:Y:S01]  /*1360*/  IMAD.IADD R7, R11, 0x1, -R2 ;  /* 0x000000010b077824 */ /* 0x000fe200078e0a02 */
[C---:B------:R-:W-:Y:S01]  /*1370*/  IADD3 R5, P0, PT, R2.reuse, R23, RZ ;  /* 0x0000001702057210 */ /* 0x040fe20007f1e0ff */
[----:B------:R-:W-:Y:S01]  /*1380*/  BSSY.RECONVERGENT B2, `(.L_x_436) ;  /* 0x0000033000027945 */ /* 0x000fe20003800200 */
[----:B------:R-:W-:Y:S02]  /*1390*/  IMAD.IADD R13, R2, 0x1, R23 ;  /* 0x00000001020d7824 */ /* 0x000fe400078e0217 */
[----:B------:R-:W-:Y:S01]  /*13a0*/  ISETP.GT.AND P1, PT, R7, 0xc00, PT ;  /* 0x00000c000700780c */ /* 0x000fe20003f24270 */
[----:B------:R-:W-:Y:S01]  /*13b0*/  IMAD.X R6, RZ, RZ, RZ, P0 ;  /* 0x000000ffff067224 */ /* 0x000fe200000e06ff */
[----:B0-----:R-:W-:-:S04]  /*13c0*/  LEA R4, P0, R5, UR4, 0x2 ;  /* 0x0000000405047c11 */ /* 0x001fc8000f8010ff */
[----:B------:R-:W-:Y:S02]  /*13d0*/  LEA.HI.X R5, R5, UR5, R6, 0x2, P0 ;  /* 0x0000000505057c11 */ /* 0x000fe400080f1406 */
[----:B------:R-:W-:-:S05]  /*13e0*/  IADD3 R4, P0, PT, R4, 0x800, RZ ;  /* 0x0000080004047810 */ /* 0x000fca0007f1e0ff */
[----:B------:R-:W-:Y:S01]  /*13f0*/  IMAD.X R5, RZ, RZ, R5, P0 ;  /* 0x000000ffff057224 */ /* 0x000fe200000e0605 */
[----:B------:R-:W-:Y:S01]  /*1400*/  PLOP3.LUT P0, PT, PT, PT, PT, 0x80, 0x8 ;  /* 0x000000000008781c */ /* 0x000fe20003f0f070 */
[----:B------:R-:W-:-:S12]  /*1410*/  @!P1 BRA `(.L_x_437) ;  /* 0x0000000000a49947 */ /* 0x000fd80003800000 */
[----:B------:R-:W-:Y:S01]  /*1420*/  PLOP3.LUT P0, PT, PT, PT, PT, 0x8, 0x80 ;  /* 0x000000000080781c */ /* 0x000fe20003f0e170 */
[----:B------:R-:W-:-:S12]  /*1430*/  VIADD R15, R11, 0xfffff400 ;  /* 0xfffff4000b0f7836 */ /* 0x000fd80000000000 */
.L_x_438:
[----:B------:R-:W0:Y:S01]  /*1440*/  LDC.64 R6, c[0x0][0x380] ;  /* 0x0000e000ff067b82 */ /* 0x000e220000000a00 */
[C---:B------:R-:W-:Y:S01]  /*1450*/  VIADD R25, R13.reuse, 0x400 ;  /* 0x000004000d197836 */ /* 0x040fe20000000000 */
[----:B------:R-:W2:Y:S01]  /*1460*/  LDG.E.CONSTANT R10, desc[UR6][R4.64+-0x400] ;  /* 0xfffc0006040a7981 */ /* 0x000ea2000c1e9900 */
[----:B------:R-:W-:-:S03]  /*1470*/  VIADD R9, R13, 0x800 ;  /* 0x000008000d097836 */ /* 0x000fc60000000000 */
[----:B------:R-:W3:Y:S04]  /*1480*/  LDG.E.CONSTANT R21, desc[UR6][R4.64] ;  /* 0x0000000604157981 */ /* 0x000ee8000c1e9900 */
[----:B------:R-:W3:Y:S04]  /*1490*/  LDG.E.CONSTANT R18, desc[UR6][R4.64+0x400] ;  /* 0x0004000604127981 */ /* 0x000ee8000c1e9900 */
[----:B------:R-:W4:Y:S01]  /*14a0*/  LDG.E.CONSTANT R16, desc[UR6][R4.64+0xc00] ;  /* 0x000c000604107981 */ /* 0x000f22000c1e9900 */
[----:B------:R-:W-:-:S03]  /*14b0*/  VIADD R27, R13, 0xc00 ;  /* 0x00000c000d1b7836 */ /* 0x000fc60000000000 */
[----:B------:R-:W5:Y:S04]  /*14c0*/  LDG.E.CONSTANT R17, desc[UR6][R4.64+0x1000] ;  /* 0x0010000604117981 */ /* 0x000f68000c1e9900 */
[----:B------:R-:W5:Y:S01]  /*14d0*/  LDG.E.CONSTANT R14, desc[UR6][R4.64+0x1400] ;  /* 0x00140006040e7981 */ /* 0x000f62000c1e9900 */
[----:B0-----:R-:W-:-:S03]  /*14e0*/  IMAD.WIDE.U32 R22, R13, 0x4, R6 ;  /* 0x000000040d167825 */ /* 0x001fc600078e0006 */
[----:B------:R-:W5:Y:S04]  /*14f0*/  LDG.E.CONSTANT R20, desc[UR6][R4.64+0x1c00] ;  /* 0x001c000604147981 */ /* 0x000f68000c1e9900 */
[----:B------:R-:W2:Y:S01]  /*1500*/  LDG.E.CONSTANT R12, desc[UR6][R22.64] ;  /* 0x00000006160c7981 */ /* 0x000ea2000c1e9900 */
[----:B------:R-:W-:-:S05]  /*1510*/  IMAD.WIDE.U32 R24, R25, 0x4, R6 ;  /* 0x0000000419187825 */ /* 0x000fca00078e0006 */
[----:B------:R-:W4:Y:S01]  /*1520*/  LDG.E.CONSTANT R19, desc[UR6][R24.64] ;  /* 0x0000000618137981 */ /* 0x000f22000c1e9900 */
[----:B------:R-:W-:-:S03]  /*1530*/  IMAD.WIDE.U32 R8, R9, 0x4, R6 ;  /* 0x0000000409087825 */ /* 0x000fc600078e0006 */
[----:B------:R-:W5:Y:S01]  /*1540*/  LDG.E.CONSTANT R23, desc[UR6][R4.64+0x2000] ;  /* 0x0020000604177981 */ /* 0x000f62000c1e9900 */
[----:B------:R-:W-:-:S03]  /*1550*/  IMAD.WIDE.U32 R6, R27, 0x4, R6 ;  /* 0x000000041b067825 */ /* 0x000fc600078e0006 */
[----:B------:R-:W5:Y:S04]  /*1560*/  LDG.E.CONSTANT R9, desc[UR6][R8.64] ;  /* 0x0000000608097981 */ /* 0x000f68000c1e9900 */
[----:B------:R-:W5:Y:S04]  /*1570*/  LDG.E.CONSTANT R22, desc[UR6][R4.64+0x2400] ;  /* 0x0024000604167981 */ /* 0x000f68000c1e9900 */
[----:B------:R0:W5:Y:S04]  /*1580*/  LDG.E.CONSTANT R6, desc[UR6][R6.64] ;  /* 0x0000000606067981 */ /* 0x000168000c1e9900 */
[----:B------:R-:W5:Y:S04]  /*1590*/  LDG.E.CONSTANT R25, desc[UR6][R4.64+0x2c00] ;  /* 0x002c000604197981 */ /* 0x000f68000c1e9900 */
[----:B------:R-:W5:Y:S04]  /*15a0*/  LDG.E.CONSTANT R27, desc[UR6][R4.64+0x3000] ;  /* 0x00300006041b7981 */ /* 0x000f68000c1e9900 */
[----:B------:R1:W5:Y:S01]  /*15b0*/  LDG.E.CONSTANT R24, desc[UR6][R4.64+0x3400] ;  /* 0x0034000604187981 */ /* 0x000362000c1e9900 */
[----:B------:R-:W-:-:S05]  /*15c0*/  VIADD R2, R2, 0x1000 ;  /* 0x0000100002027836 */ /* 0x000fca0000000000 */
[----:B------:R-:W-:Y:S02]  /*15d0*/  ISETP.GE.AND P1, PT, R2, R15, PT ;  /* 0x0000000f0200720c */ /* 0x000fe40003f26270 */
[----:B0-----:R-:W-:Y:S01]  /*15e0*/  IADD3 R7, P2, PT, R4, 0x4000, RZ ;  /* 0x0000400004077810 */ /* 0x001fe20007f5e0ff */
[----:B------:R-:W-:-:S04]  /*15f0*/  VIADD R13, R13, 0x1000 ;  /* 0x000010000d0d7836 */ /* 0x000fc80000000000 */
[----:B-1----:R-:W-:Y:S02]  /*1600*/  IMAD.X R5, RZ, RZ, R5, P2 ;  /* 0x000000ffff057224 */ /* 0x002fe400010e0605 */
[----:B------:R-:W-:Y:S01]  /*1610*/  IMAD.MOV.U32 R4, RZ, RZ, R7 ;  /* 0x000000ffff047224 */ /* 0x000fe200078e0007 */
[----:B--2---:R-:W-:-:S04]  /*1620*/  VIMNMX3 R10, R3, R12, R10, !PT ;  /* 0x0000000c030a720f */ /* 0x004fc8000780010a */
[----:B---3--:R-:W-:-:S04]  /*1630*/  VIMNMX3 R10, R10, R21, R18, !PT ;  /* 0x000000150a0a720f */ /* 0x008fc80007800112 */
[----:B----4-:R-:W-:-:S04]  /*1640*/  VIMNMX3 R10, R10, R19, R16, !PT ;  /* 0x000000130a0a720f */ /* 0x010fc80007800110 */
[----:B-----5:R-:W-:-:S04]  /*1650*/  VIMNMX3 R10, R10, R17, R14, !PT ;  /* 0x000000110a0a720f */ /* 0x020fc8000780010e */
[----:B------:R-:W-:-:S04]  /*1660*/  VIMNMX3 R9, R10, R9, R20, !PT ;  /* 0x000000090a09720f */ /* 0x000fc80007800114 */
[----:B------:R-:W-:-:S04]  /*1670*/  VIMNMX3 R9, R9, R23, R22, !PT ;  /* 0x000000170909720f */ /* 0x000fc80007800116 */
[----:B------:R-:W-:-:S04]  /*1680*/  VIMNMX3 R6, R9, R6, R25, !PT ;  /* 0x000000060906720f */ /* 0x000fc80007800119 */
[----:B------:R-:W-:Y:S01]  /*1690*/  VIMNMX3 R3, R6, R27, R24, !PT ;  /* 0x0000001b0603720f */ /* 0x000fe20007800118 */
[----:B------:R-:W-:Y:S06]  /*16a0*/  @!P1 BRA `(.L_x_438) ;  /* 0xfffffffc00649947 */ /* 0x000fec000383ffff */
.L_x_437:
[----:B------:R-:W-:Y:S05]  /*16b0*/  BSYNC.RECONVERGENT B2 ;  /* 0x0000000000027941 */ /* 0x000fea0003800200 */
.L_x_436:
[----:B------:R-:W-:Y:S01]  /*16c0*/  IMAD.IADD R6, R11, 0x1, -R2 ;  /* 0x000000010b067824 */ /* 0x000fe200078e0a02 */
[----:B------:R-:W-:Y:S04]  /*16d0*/  BSSY.RECONVERGENT B2, `(.L_x_439) ;  /* 0x000001a000027945 */ /* 0x000fe80003800200 */
[----:B------:R-:W-:-:S13]  /*16e0*/  ISETP.GT.AND P1, PT, R6, 0x400, PT ;  /* 0x000004000600780c */ /* 0x000fda0003f24270 */
[----:B------:R-:W-:Y:S05]  /*16f0*/  @!P1 BRA `(.L_x_440) ;  /* 0x00000000005c9947 */ /* 0x000fea0003800000 */
[----:B------:R-:W0:Y:S01]  /*1700*/  LDC.64 R8, c[0x0][0x380] ;  /* 0x0000e000ff087b82 */ /* 0x000e220000000a00 */
[C---:B------:R-:W-:Y:S01]  /*1710*/  VIADD R15, R13.reuse, 0x400 ;  /* 0x000004000d0f7836 */ /* 0x040fe20000000000 */
[----:B------:R-:W2:Y:S04]  /*1720*/  LDG.E.CONSTANT R10, desc[UR6][R4.64+-0x400] ;  /* 0xfffc0006040a7981 */ /* 0x000ea8000c1e9900 */
[----:B------:R-:W3:Y:S04]  /*1730*/  LDG.E.CONSTANT R12, desc[UR6][R4.64+0x400] ;  /* 0x00040006040c7981 */ /* 0x000ee8000c1e9900 */
[----:B------:R-:W4:Y:S04]  /*1740*/  LDG.E.CONSTANT R14, desc[UR6][R4.64+0xc00] ;  /* 0x000c0006040e7981 */ /* 0x000f28000c1e9900 */
[----:B------:R-:W5:Y:S04]  /*1750*/  LDG.E.CONSTANT R17, desc[UR6][R4.64+0x1000] ;  /* 0x0010000604117981 */ /* 0x000f68000c1e9900 */
[----:B------:R1:W5:Y:S01]  /*1760*/  LDG.E.CONSTANT R16, desc[UR6][R4.64+0x1400] ;  /* 0x0014000604107981 */ /* 0x000362000c1e9900 */
[----:B0-----:R-:W-:-:S04]  /*1770*/  IMAD.WIDE.U32 R6, R13, 0x4, R8 ;  /* 0x000000040d067825 */ /* 0x001fc800078e0008 */
[----:B------:R-:W-:Y:S02]  /*1780*/  IMAD.WIDE.U32 R8, R15, 0x4, R8 ;  /* 0x000000040f087825 */ /* 0x000fe400078e0008 */
[----:B------:R-:W2:Y:S04]  /*1790*/  LDG.E.CONSTANT R6, desc[UR6][R6.64] ;  /* 0x0000000606067981 */ /* 0x000ea8000c1e9900 */
[----:B------:R-:W3:Y:S04]  /*17a0*/  LDG.E.CONSTANT R15, desc[UR6][R4.64] ;  /* 0x00000006040f7981 */ /* 0x000ee8000c1e9900 */
[----:B------:R-:W4:Y:S01]  /*17b0*/  LDG.E.CONSTANT R9, desc[UR6][R8.64] ;  /* 0x0000000608097981 */ /* 0x000f22000c1e9900 */
[----:B------:R-:W-:Y:S01]  /*17c0*/  PLOP3.LUT P0, PT, PT, PT, PT, 0x8, 0x80 ;  /* 0x000000000080781c */ /* 0x000fe20003f0e170 */
[----:B------:R-:W-:-:S02]  /*17d0*/  VIADD R2, R2, 0x800 ;  /* 0x0000080002027836 */ /* 0x000fc40000000000 */
[----:B------:R-:W-:Y:S01]  /*17e0*/  VIADD R13, R13, 0x800 ;  /* 0x000008000d0d7836 */ /* 0x000fe20000000000 */
[----:B--2---:R-:W-:Y:S02]  /*17f0*/  VIMNMX3 R10, R3, R6, R10, !PT ;  /* 0x00000006030a720f */ /* 0x004fe4000780010a */
[----:B------:R-:W-:Y:S02]  /*1800*/  IADD3 R6, P1, PT, R4, 0x2000, RZ ;  /* 0x0000200004067810 */ /* 0x000fe40007f3e0ff */
[----:B---3--:R-:W-:-:S03]  /*1810*/  VIMNMX3 R10, R10, R15, R12, !PT ;  /* 0x0000000f0a0a720f */ /* 0x008fc6000780010c */
[----:B------:R-:W-:Y:S01]  /*1820*/  IMAD.X R7, RZ, RZ, R5, P1 ;  /* 0x000000ffff077224 */ /* 0x000fe200008e0605 */
[----:B----4-:R-:W-:Y:S01]  /*1830*/  VIMNMX3 R10, R10, R9, R14, !PT ;  /* 0x000000090a0a720f */ /* 0x010fe2000780010e */
[----:B-1----:R-:W-:Y:S02]  /*1840*/  IMAD.MOV.U32 R4, RZ, RZ, R6 ;  /* 0x000000ffff047224 */ /* 0x002fe400078e0006 */
[----:B------:R-:W-:Y:S01]  /*1850*/  IMAD.MOV.U32 R5, RZ, RZ, R7 ;  /* 0x000000ffff057224 */ /* 0x000fe200078e0007 */
[----:B-----5:R-:W-:-:S07]  /*1860*/  VIMNMX3 R3, R10, R17, R16, !PT ;  /* 0x000000110a03720f */ /* 0x020fce0007800110 */
.L_x_440:
[----:B------:R-:W-:Y:S05]  /*1870*/  BSYNC.RECONVERGENT B2 ;  /* 0x0000000000027941 */ /* 0x000fea0003800200 */
.L_x_439:
[----:B------:R-:W-:-:S13]  /*1880*/  ISETP.LT.OR P0, PT, R2, R11, P0 ;  /* 0x0000000b0200720c */ /* 0x000fda0000701670 */
[----:B------:R-:W-:Y:S05]  /*1890*/  @!P0 BRA `(.L_x_432) ;  /* 0x0000000000208947 */ /* 0x000fea0003800000 */
[----:B------:R-:W0:Y:S01]  /*18a0*/  LDC.64 R6, c[0x0][0x380] ;  /* 0x0000e000ff067b82 */ /* 0x000e220000000a00 */
[----:B------:R-:W2:Y:S04]  /*18b0*/  LDG.E.CONSTANT R2, desc[UR6][R4.64+-0x400] ;  /* 0xfffc000604027981 */ /* 0x000ea8000c1e9900 */
[----:B------:R-:W3:Y:S04]  /*18c0*/  LDG.E.CONSTANT R9, desc[UR6][R4.64] ;  /* 0x0000000604097981 */ /* 0x000ee8000c1e9900 */
[----:B------:R-:W3:Y:S01]  /*18d0*/  LDG.E.CONSTANT R8, desc[UR6][R4.64+0x400] ;  /* 0x0004000604087981 */ /* 0x000ee2000c1e9900 */
[----:B0-----:R-:W-:-:S06]  /*18e0*/  IMAD.WIDE.U32 R6, R13, 0x4, R6 ;  /* 0x000000040d067825 */ /* 0x001fcc00078e0006 */
[----:B------:R-:W2:Y:S02]  /*18f0*/  LDG.E.CONSTANT R6, desc[UR6][R6.64] ;  /* 0x0000000606067981 */ /* 0x000ea4000c1e9900 */
[----:B--2---:R-:W-:-:S04]  /*1900*/  VIMNMX3 R2, R3, R6, R2, !PT ;  /* 0x000000060302720f */ /* 0x004fc80007800102 */
[----:B---3--:R-:W-:-:S07]  /*1910*/  VIMNMX3 R3, R2, R9, R8, !PT ;  /* 0x000000090203720f */ /* 0x008fce0007800108 */
.L_x_432:
[----:B------:R-:W-:Y:S05]  /*1920*/  BSYNC.RECONVERGENT B1 ;  /* 0x0000000000017941 */ /* 0x000fea0003800200 */
.L_x_430:
[----:B------:R-:W0:Y:S01]  /*1930*/  S2R R8, SR_LANEID ;  /* 0x0000000000087919 */ /* 0x000e220000000000 */
[----:B------:R-:W1:Y:S01]  /*1940*/  SHFL.DOWN PT, R2, R3, 0x1, 0x1f ;  /* 0x08201f0003027f89 */ /* 0x000e6200000e0000 */
[C---:B0-----:R-:W-:Y:S02]  /*1950*/  ISETP.GT.AND P0, PT, R8.reuse, 0x1e, PT ;  /* 0x0000001e0800780c */ /* 0x041fe40003f04270 */
[----:B------:R-:W-:-:S11]  /*1960*/  ISETP.NE.AND P1, PT, R8, RZ, PT ;  /* 0x000000ff0800720c */ /* 0x000fd60003f25270 */
[----:B-1----:R-:W-:Y:S02]  /*1970*/  @!P0 VIMNMX R3, PT, PT, R2, R3, !PT ;  /* 0x0000000302038248 */ /* 0x002fe40007fe0100 */
[----:B------:R-:W-:Y:S01]  /*1980*/  ISETP.GT.AND P0, PT, R8, 0x1d, PT ;  /* 0x0000001d0800780c */ /* 0x000fe20003f04270 */
[----:B------:R-:W0:Y:S01]  /*1990*/  @!P1 S2R R6, SR_CgaCtaId ;  /* 0x0000000000069919 */ /* 0x000e220000008800 */
[----:B------:R-:W-:Y:S02]  /*19a0*/  @!P1 MOV R5, 0x400 ;  /* 0x0000040000059802 */ /* 0x000fe40000000f00 */
[----:B------:R-:W-:Y:S01]  /*19b0*/  @!P1 SHF.R.U32.HI R4, RZ, 0x3, R0 ;  /* 0x00000003ff049819 */ /* 0x000fe20000011600 */
[----:B------:R-:W1:Y:S03]  /*19c0*/  SHFL.DOWN PT, R2, R3, 0x2, 0x1f ;  /* 0x08401f0003027f89 */ /* 0x000e6600000e0000 */
[----:B------:R-:W-:-:S05]  /*19d0*/  @!P1 LOP3.LUT R4, R4, 0x7c, RZ, 0xc0, !PT ;  /* 0x0000007c04049812 */ /* 0x000fca00078ec0ff */
[----:B-1----:R-:W-:Y:S02]  /*19e0*/  @!P0 VIMNMX R3, PT, PT, R3, R2, !PT ;  /* 0x0000000203038248 */ /* 0x002fe40007fe0100 */
[----:B------:R-:W-:Y:S02]  /*19f0*/  ISETP.GT.AND P0, PT, R8, 0x1b, PT ;  /* 0x0000001b0800780c */ /* 0x000fe40003f04270 */
[----:B0-----:R-:W-:Y:S01]  /*1a00*/  @!P1 LEA R5, R6, R5, 0x18 ;  /* 0x0000000506059211 */ /* 0x001fe200078ec0ff */
[----:B------:R-:W0:Y:S04]  /*1a10*/  SHFL.DOWN PT, R2, R3, 0x4, 0x1f ;  /* 0x08801f0003027f89 */ /* 0x000e2800000e0000 */
[----:B------:R-:W-:-:S06]  /*1a20*/  @!P1 IMAD.IADD R7, R4, 0x1, R5 ;  /* 0x0000000104079824 */ /* 0x000fcc00078e0205 */
        /* <DEDUP_REMOVED lines=12> */
[----:B------:R-:W0:Y:S01]  /*1af0*/  S2UR UR5, SR_CgaCtaId ;  /* 0x00000000000579c3 */ /* 0x000e220000008800 */
[----:B------:R-:W-:Y:S02]  /*1b00*/  UMOV UR4, 0x400 ;  /* 0x0000040000047882 */ /* 0x000fe40000000000 */
[----:B0-----:R-:W-:-:S09]  /*1b10*/  ULEA UR4, UR5, UR4, 0x18 ;  /* 0x0000000405047291 */ /* 0x001fd2000f8ec0ff */
[----:B------:R-:W-:Y:S04]  /*1b20*/  LDS R0, [UR4+0xc] ;  /* 0x00000c04ff007984 */ /* 0x000fe80008000800 */
[----:B------:R-:W0:Y:S04]  /*1b30*/  LDS.128 R8, [UR4+0x10] ;  /* 0x00001004ff087984 */ /* 0x000e280008000c00 */
[----:B---3--:R-:W1:Y:S01]  /*1b40*/  LDS.64 R2, [UR4+0x20] ;  /* 0x00002004ff027984 */ /* 0x008e620008000a00 */
[----:B0-----:R-:W-:-:S04]  /*1b50*/  VIMNMX3 R0, R5, R0, R8, !PT ;  /* 0x000000000500720f */ /* 0x001fc80007800108 */
[----:B------:R-:W-:-:S04]  /*1b60*/  VIMNMX3 R0, R0, R9, R10, !PT ;  /* 0x000000090000720f */ /* 0x000fc8000780010a */
[----:B-1----:R-:W-:-:S04]  /*1b70*/  VIMNMX3 R0, R0, R11, R2, !PT ;  /* 0x0000000b0000720f */ /* 0x002fc80007800102 */
[----:B------:R-:W-:Y:S01]  /*1b80*/  VIMNMX R5, PT, PT, R0, R3, !PT ;  /* 0x0000000300057248 */ /* 0x000fe20007fe0100 */
[----:B------:R-:W-:Y:S06]  /*1b90*/  BRA `(.L_x_428) ;  /* 0x0000001c00007947 */ /* 0x000fec0003800000 */
.L_x_413:
        /* <DEDUP_REMOVED lines=12> */
.L_x_443:
[----:B------:R-:W-:Y:S05]  /*1c60*/  BSYNC.RECONVERGENT B1 ;  /* 0x0000000000017941 */ /* 0x000fea0003800200 */
.L_x_442:
        /* <DEDUP_REMOVED lines=16> */
.L_x_448:
        /* <DEDUP_REMOVED lines=9> */
.L_x_447:
[----:B------:R-:W-:Y:S05]  /*1e00*/  BSYNC.RECONVERGENT B2 ;  /* 0x0000000000027941 */ /* 0x000fea0003800200 */
.L_x_446:
        /* <DEDUP_REMOVED lines=8> */
.L_x_451:
        /* <DEDUP_REMOVED lines=35> */
.L_x_450:
[----:B------:R-:W-:Y:S05]  /*20c0*/  BSYNC.RECONVERGENT B2 ;  /* 0x0000000000027941 */ /* 0x000fea0003800200 */
.L_x_449:
        /* <DEDUP_REMOVED lines=22> */
.L_x_453:
[----:B------:R-:W-:Y:S05]  /*2230*/  BSYNC.RECONVERGENT B2 ;  /* 0x0000000000027941 */ /* 0x000fea0003800200 */
.L_x_452:
        /* <DEDUP_REMOVED lines=10> */
.L_x_445:
[----:B------:R-:W-:Y:S05]  /*22e0*/  BSYNC.RECONVERGENT B1 ;  /* 0x0000000000017941 */ /* 0x000fea0003800200 */
.L_x_444:
        /* <DEDUP_REMOVED lines=37> */
[----:B--2---:R-:W1:Y:S01]  /*2540*/  LDS.64 R2, [UR4+0x20] ;  /* 0x00002004ff027984 */ /* 0x004e620008000a00 */
[----:B0-----:R-:W-:-:S04]  /*2550*/  VIMNMX3 R0, R5, R0, R8, !PT ;  /* 0x000000000500720f */ /* 0x001fc80007800108 */
[----:B------:R-:W-:-:S04]  /*2560*/  VIMNMX3 R0, R0, R9, R10, !PT ;  /* 0x000000090000720f */ /* 0x000fc8000780010a */
[----:B-1----:R-:W-:-:S04]  /*2570*/  VIMNMX3 R0, R0, R11, R2, !PT ;  /* 0x0000000b0000720f */ /* 0x002fc80007800102 */
[----:B------:R-:W-:Y:S01]  /*2580*/  VIMNMX R5, PT, PT, R0, R3, !PT ;  /* 0x0000000300057248 */ /* 0x000fe20007fe0100 */
[----:B------:R-:W-:Y:S06]  /*2590*/  BRA `(.L_x_428) ;  /* 0x0000001000807947 */ /* 0x000fec0003800000 */
.L_x_454:
[----:B0-----:R-:W0:Y:S01]  /*25a0*/  S2R R4, SR_LANEID ;  /* 0x0000000000047919 */ /* 0x001e220000000000 */
[----:B------:R-:W-:-:S04]  /*25b0*/  LOP3.LUT R0, R3, 0x3e0, RZ, 0xc0, !PT ;  /* 0x000003e003007812 */ /* 0x000fc800078ec0ff */
[----:B------:R-:W-:Y:S01]  /*25c0*/  LOP3.LUT R9, RZ, R0, RZ, 0x33, !PT ;  /* 0x00000000ff097212 */ /* 0x000fe200078e33ff */
[----:B------:R-:W-:-:S04]  /*25d0*/  VIADD R5, R0, 0x20 ;  /* 0x0000002000057836 */ /* 0x000fc80000000000 */
[----:B------:R-:W-:Y:S01]  /*25e0*/  IMAD.IADD R9, R9, 0x1, R2 ;  /* 0x0000000109097824 */ /* 0x000fe200078e0202 */
[----:B------:R-:W-:-:S04]  /*25f0*/  ISETP.GT.AND P0, PT, R5, R2, PT ;  /* 0x000000020500720c */ /* 0x000fc80003f04270 */
[----:B------:R-:W-:-:S05]  /*2600*/  SEL R6, R9, 0x1f, P0 ;  /* 0x0000001f09067807 */ /* 0x000fca0000000000 */
[----:B------:R-:W1:Y:S01]  /*2610*/  SHFL.DOWN PT, R0, R7, 0x1, R6 ;  /* 0x0820000007007989 */ /* 0x000e6200000e0006 */
[C---:B0-----:R-:W-:Y:S01]  /*2620*/  ISETP.GE.AND P0, PT, R4.reuse, R6, PT ;  /* 0x000000060400720c */ /* 0x041fe20003f06270 */
[C---:B------:R-:W-:Y:S01]  /*2630*/  VIADD R5, R4.reuse, 0x2 ;  /* 0x0000000204057836 */ /* 0x040fe20000000000 */
[----:B------:R-:W-:-:S11]  /*2640*/  ISETP.NE.AND P1, PT, R4, RZ, PT ;  /* 0x000000ff0400720c */ /* 0x000fd60003f25270 */
[----:B-1----:R-:W-:Y:S02]  /*2650*/  @!P0 VIMNMX R7, PT, PT, R0, R7, !PT ;  /* 0x0000000700078248 */ /* 0x002fe40007fe0100 */
[----:B------:R-:W-:Y:S01]  /*2660*/  ISETP.GT.AND P0, PT, R5, R6, PT ;  /* 0x000000060500720c */ /* 0x000fe20003f04270 */
[----:B------:R-:W-:Y:S01]  /*2670*/  VIADD R5, R4, 0x4 ;  /* 0x0000000404057836 */ /* 0x000fe20000000000 */
[----:B------:R-:W0:Y:S01]  /*2680*/  @!P1 S2R R8, SR_CgaCtaId ;  /* 0x0000000000089919 */ /* 0x000e220000008800 */
[----:B------:R-:W1:Y:S10]  /*2690*/  SHFL.DOWN PT, R0, R7, 0x2, R6 ;  /* 0x0840000007007989 */ /* 0x000e7400000e0006 */
[----:B-1----:R-:W-:-:S02]  /*26a0*/  @!P0 VIMNMX R7, PT, PT, R7, R0, !PT ;  /* 0x0000000007078248 */ /* 0x002fc40007fe0100 */
[----:B------:R-:W-:Y:S01]  /*26b0*/  ISETP.GT.AND P0, PT, R5, R6, PT ;  /* 0x000000060500720c */ /* 0x000fe20003f04270 */
[----:B------:R-:W-:Y:S02]  /*26c0*/  VIADD R5, R4, 0x8 ;  /* 0x0000000804057836 */ /* 0x000fe40000000000 */
[----:B------:R-:W1:Y:S10]  /*26d0*/  SHFL.DOWN PT, R0, R7, 0x4, R6 ;  /* 0x0880000007007989 */ /* 0x000e7400000e0006 */
[----:B-1----:R-:W-:-:S02]  /*26e0*/  @!P0 VIMNMX R7, PT, PT, R7, R0, !PT ;  /* 0x0000000007078248 */ /* 0x002fc40007fe0100 */
[----:B------:R-:W-:Y:S01]  /*26f0*/  ISETP.GT.AND P0, PT, R5, R6, PT ;  /* 0x000000060500720c */ /* 0x000fe20003f04270 */
[----:B------:R-:W-:Y:S01]  /*2700*/  VIADD R5, R4, 0x10 ;  /* 0x0000001004057836 */ /* 0x000fe20000000000 */
[----:B------:R-:W-:Y:S01]  /*2710*/  @!P1 SHF.R.U32.HI R4, RZ, 0x3, R3 ;  /* 0x00000003ff049819 */ /* 0x000fe20000011603 */
[----:B------:R-:W1:Y:S03]  /*2720*/  SHFL.DOWN PT, R0, R7, 0x8, R6 ;  /* 0x0900000007007989 */ /* 0x000e6600000e0006 */
[----:B------:R-:W-:-:S07]  /*2730*/  @!P1 LOP3.LUT R4, R4, 0x7c, RZ, 0xc0, !PT ;  /* 0x0000007c04049812 */ /* 0x000fce00078ec0ff */
[----:B-1----:R-:W-:Y:S02]  /*2740*/  @!P0 VIMNMX R7, PT, PT, R7, R0, !PT ;  /* 0x0000000007078248 */ /* 0x002fe40007fe0100 */
[----:B------:R-:W-:Y:S02]  /*2750*/  ISETP.GT.AND P0, PT, R5, R6, PT ;  /* 0x000000060500720c */ /* 0x000fe40003f04270 */
[----:B------:R-:W-:Y:S01]  /*2760*/  @!P1 MOV R5, 0x400 ;  /* 0x0000040000059802 */ /* 0x000fe20000000f00 */
[----:B------:R-:W1:Y:S03]  /*2770*/  SHFL.DOWN PT, R0, R7, 0x10, R6 ;  /* 0x0a00000007007989 */ /* 0x000e6600000e0006 */
[----:B0-----:R-:W-:-:S05]  /*2780*/  @!P1 LEA R5, R8, R5, 0x18 ;  /* 0x0000000508059211 */ /* 0x001fca00078ec0ff */
[----:B------:R-:W-:Y:S02]  /*2790*/  @!P1 IMAD.IADD R4, R4, 0x1, R5 ;  /* 0x0000000104049824 */ /* 0x000fe400078e0205 */
[----:B-1----:R-:W-:Y:S02]  /*27a0*/  @!P0 VIMNMX R7, PT, PT, R7, R0, !PT ;  /* 0x0000000007078248 */ /* 0x002fe40007fe0100 */
        /* <DEDUP_REMOVED lines=12> */
[----:B------:R-:W1:Y:S04]  /*2870*/  LDS R0, [UR4+0xc] ;  /* 0x00000c04ff007984 */ /* 0x000e680008000800 */
[----:B------:R-:W0:Y:S04]  /*2880*/  LDS.128 R8, [UR4+0x10] ;  /* 0x00001004ff087984 */ /* 0x000e280008000c00 */
[----:B------:R-:W2:Y:S01]  /*2890*/  LDS.64 R6, [UR4+0x20] ;  /* 0x00002004ff067984 */ /* 0x000ea20008000a00 */
[----:B-1----:R-:W-:Y:S02]  /*28a0*/  @P2 VIMNMX R5, PT, PT, R5, R0, !PT ;  /* 0x0000000005052248 */ /* 0x002fe40007fe0100 */
[----:B------:R-:W-:-:S02]  /*28b0*/  ISETP.GT.AND P2, PT, R2, 0xa0, PT ;  /* 0x000000a00200780c */ /* 0x000fc40003f44270 */
[----:B0-----:R-:W-:Y:S02]  /*28c0*/  @P4 VIMNMX R5, PT, PT, R5, R8, !PT ;  /* 0x0000000805054248 */ /* 0x001fe40007fe0100 */
[C---:B------:R-:W-:Y:S02]  /*28d0*/  ISETP.GT.AND P4, PT, R2.reuse, 0xc0, PT ;  /* 0x000000c00200780c */ /* 0x040fe40003f84270 */
[----:B------:R-:W-:Y:S02]  /*28e0*/  @P3 VIMNMX R5, PT, PT, R5, R9, !PT ;  /* 0x0000000905053248 */ /* 0x000fe40007fe0100 */
[----:B------:R-:W-:Y:S02]  /*28f0*/  ISETP.GT.AND P3, PT, R2, 0xe0, PT ;  /* 0x000000e00200780c */ /* 0x000fe40003f64270 */
[----:B------:R-:W-:-:S04]  /*2900*/  @P1 VIMNMX R5, PT, PT, R5, R10, !PT ;  /* 0x0000000a05051248 */ /* 0x000fc80007fe0100 */
[----:B------:R-:W-:-:S04]  /*2910*/  @P2 VIMNMX R5, PT, PT, R5, R11, !PT ;  /* 0x0000000b05052248 */ /* 0x000fc80007fe0100 */
[----:B--2---:R-:W-:-:S04]  /*2920*/  @P4 VIMNMX R5, PT, PT, R5, R6, !PT ;  /* 0x0000000605054248 */ /* 0x004fc80007fe0100 */
[----:B------:R-:W-:Y:S01]  /*2930*/  @P3 VIMNMX R5, PT, PT, R5, R7, !PT ;  /* 0x0000000705053248 */ /* 0x000fe20007fe0100 */
[----:B------:R-:W-:Y:S06]  /*2940*/  BRA `(.L_x_428) ;  /* 0x0000000c00947947 */ /* 0x000fec0003800000 */
.L_x_441:
[----:B------:R-:W0:Y:S01]  /*2950*/  S2R R8, SR_TID.X ;  /* 0x0000000000087919 */ /* 0x000e220000002100 */
[----:B------:R-:W0:Y:S02]  /*2960*/  LDC.64 R4, c[0x0][0x380] ;  /* 0x0000e000ff047b82 */ /* 0x000e240000000a00 */
[----:B0-----:R-:W-:-:S05]  /*2970*/  IMAD.WIDE.U32 R4, R8, 0x4, R4 ;  /* 0x0000000408047825 */ /* 0x001fca00078e0004 */
[----:B------:R-:W2:Y:S04]  /*2980*/  LDG.E.CONSTANT R20, desc[UR6][R4.64] ;  /* 0x0000000604147981 */ /* 0x000ea8000c1e9900 */
[----:B------:R-:W2:Y:S04]  /*2990*/  LDG.E.CONSTANT R0, desc[UR6][R4.64+0x400] ;  /* 0x0004000604007981 */ /* 0x000ea8000c1e9900 */
[----:B------:R-:W2:Y:S04]  /*29a0*/  LDG.E.CONSTANT R3, desc[UR6][R4.64+0x800] ;  /* 0x0008000604037981 */ /* 0x000ea8000c1e9900 */
[----:B------:R-:W3:Y:S04]  /*29b0*/  LDG.E.CONSTANT R6, desc[UR6][R4.64+0xc00] ;  /* 0x000c000604067981 */ /* 0x000ee8000c1e9900 */
[----:B------:R-:W3:Y:S04]  /*29c0*/  LDG.E.CONSTANT R7, desc[UR6][R4.64+0x1000] ;  /* 0x0010000604077981 */ /* 0x000ee8000c1e9900 */
[----:B------:R-:W3:Y:S04]  /*29d0*/  LDG.E.CONSTANT R9, desc[UR6][R4.64+0x1400] ;  /* 0x0014000604097981 */ /* 0x000ee8000c1e9900 */
[----:B------:R-:W4:Y:S04]  /*29e0*/  LDG.E.CONSTANT R10, desc[UR6][R4.64+0x1800] ;  /* 0x00180006040a7981 */ /* 0x000f28000c1e9900 */
[----:B------:R-:W4:Y:S04]  /*29f0*/  LDG.E.CONSTANT R11, desc[UR6][R4.64+0x1c00] ;  /* 0x001c0006040b7981 */ /* 0x000f28000c1e9900 */
[----:B------:R-:W4:Y:S04]  /*2a00*/  LDG.E.CONSTANT R12, desc[UR6][R4.64+0x2000] ;  /* 0x00200006040c7981 */ /* 0x000f28000c1e9900 */
[----:B------:R-:W5:Y:S04]  /*2a10*/  LDG.E.CONSTANT R13, desc[UR6][R4.64+0x2400] ;  /* 0x00240006040d7981 */ /* 0x000f68000c1e9900 */
[----:B------:R-:W5:Y:S04]  /*2a20*/  LDG.E.CONSTANT R14, desc[UR6][R4.64+0x2800] ;  /* 0x00280006040e7981 */ /* 0x000f68000c1e9900 */
[----:B------:R-:W5:Y:S04]  /*2a30*/  LDG.E.CONSTANT R15, desc[UR6][R4.64+0x2c00] ;  /* 0x002c0006040f7981 */ /* 0x000f68000c1e9900 */
[----:B------:R-:W5:Y:S04]  /*2a40*/  LDG.E.CONSTANT R16, desc[UR6][R4.64+0x3000] ;  /* 0x0030000604107981 */ /* 0x000f68000c1e9900 */
[----:B------:R-:W5:Y:S04]  /*2a50*/  LDG.E.CONSTANT R17, desc[UR6][R4.64+0x3400] ;  /* 0x0034000604117981 */ /* 0x000f68000c1e9900 */
[----:B------:R-:W5:Y:S04]  /*2a60*/  LDG.E.CONSTANT R18, desc[UR6][R4.64+0x3800] ;  /* 0x0038000604127981 */ /* 0x000f68000c1e9900 */
[----:B------:R-:W5:Y:S01]  /*2a70*/  LDG.E.CONSTANT R19, desc[UR6][R4.64+0x3c00] ;  /* 0x003c000604137981 */ /* 0x000f62000c1e9900 */
[----:B------:R-:W-:-:S02]  /*2a80*/  ISETP.GE.U32.AND P0, PT, R2, 0x2000, PT ;  /* 0x000020000200780c */ /* 0x000fc40003f06070 */
[----:B--2---:R-:W-:Y:S02]  /*2a90*/  VIMNMX3 R0, R20, R0, R3, !PT ;  /* 0x000000001400720f */ /* 0x004fe40007800103 */
[----:B---3--:R-:W-:Y:S02]  /*2aa0*/  VIMNMX3 R7, R6, R7, R9, !PT ;  /* 0x000000070607720f */ /* 0x008fe40007800109 */
[----:B----4-:R-:W-:Y:S01]  /*2ab0*/  VIMNMX3 R10, R10, R11, R12, !PT ;  /* 0x0000000b0a0a720f */ /* 0x010fe2000780010c */
[----:B------:R-:W-:-:S03]  /*2ac0*/  IMAD.MOV.U32 R11, RZ, RZ, 0x1000 ;  /* 0x00001000ff0b7424 */ /* 0x000fc600078e00ff */
[----:B------:R-:W-:Y:S02]  /*2ad0*/  VIMNMX3 R0, R0, R7, R10, !PT ;  /* 0x000000070000720f */ /* 0x000fe4000780010a */
[----:B-----5:R-:W-:Y:S02]  /*2ae0*/  VIMNMX3 R14, R13, R14, R15, !PT ;  /* 0x0000000e0d0e720f */ /* 0x020fe4000780010f */
[----:B------:R-:W-:-:S04]  /*2af0*/  VIMNMX3 R16, R16, R17, R18, !PT ;  /* 0x000000111010720f */ /* 0x000fc80007800112 */
[----:B------:R-:W-:-:S04]  /*2b00*/  VIMNMX3 R19, R14, R16, R19, !PT ;  /* 0x000000100e13720f */ /* 0x000fc80007800113 */
[----:B------:R-:W-:Y:S01]  /*2b10*/  VIMNMX R0, PT, PT, R0, R19, !PT ;  /* 0x0000001300007248 */ /* 0x000fe20007fe0100 */
[----:B------:R-:W-:Y:S06]  /*2b20*/  @!P0 BRA `(.L_x_455) ;  /* 0x0000000000908947 */ /* 0x000fec0003800000 */
[----:B------:R-:W0:Y:S01]  /*2b30*/  LDC R3, c[0x0][0x390] ;  /* 0x0000e400ff037b82 */ /* 0x000e220000000800 */
[----:B------:R-:W-:Y:S02]  /*2b40*/  VIADD R10, R2, 0xfffff000 ;  /* 0xfffff000020a7836 */ /* 0x000fe40000000000 */
[----:B------:R-:W-:-:S07]  /*2b50*/  IMAD.MOV.U32 R11, RZ, RZ, 0x1000 ;  /* 0x00001000ff0b7424 */ /* 0x000fce00078e00ff */
.L_x_457:
[----:B------:R-:W-:-:S05]  /*2b60*/  IMAD.WIDE R6, R11, 0x4, R4 ;  /* 0x000000040b067825 */ /* 0x000fca00078e0204 */
        /* <DEDUP_REMOVED lines=14> */
[----:B------:R-:W5:Y:S04]  /*2c50*/  LDG.E.CONSTANT R12, desc[UR6][R6.64+0x3800] ;  /* 0x00380006060c7981 */ /* 0x000f68000c1e9900 */
[----:B------:R-:W5:Y:S01]  /*2c60*/  LDG.E.CONSTANT R15, desc[UR6][R6.64+0x3c00] ;  /* 0x003c0006060f7981 */ /* 0x000f62000c1e9900 */
[----:B--2---:R-:W-:Y:S01]  /*2c70*/  VIMNMX3 R17, R0, R17, R2, !PT ;  /* 0x000000110011720f */ /* 0x004fe20007800102 */
[----:B0-----:R-:W-:-:S04]  /*2c80*/  IMAD.MOV.U32 R2, RZ, RZ, R3 ;  /* 0x000000ffff027224 */ /* 0x001fc800078e0003 */
[----:B------:R-:W-:-:S05]  /*2c90*/  IMAD.IADD R0, R2, 0x1, -R11 ;  /* 0x0000000102007824 */ /* 0x000fca00078e0a0b */
[----:B------:R-:W-:Y:S02]  /*2ca0*/  ISETP.GE.AND P0, PT, R0, 0x1000, PT ;  /* 0x000010000000780c */ /* 0x000fe40003f06270 */
[----:B---3--:R-:W-:Y:S02]  /*2cb0*/  VIMNMX3 R16, R16, R19, R18, !PT ;  /* 0x000000131010720f */ /* 0x008fe40007800112 */
[----:B----4-:R-:W-:-:S04]  /*2cc0*/  VIMNMX3 R20, R20, R21, R22, !PT ;  /* 0x000000151414720f */ /* 0x010fc80007800116 */
[----:B------:R-:W-:Y:S02]  /*2cd0*/  VIMNMX3 R16, R17, R16, R20, !PT ;  /* 0x000000101110720f */ /* 0x000fe40007800114 */
[----:B-----5:R-:W-:Y:S02]  /*2ce0*/  VIMNMX3 R23, R23, R24, R25, !PT ;  /* 0x000000181717720f */ /* 0x020fe40007800119 */
[----:B------:R-:W-:Y:S02]  /*2cf0*/  VIMNMX3 R14, R14, R13, R9, !PT ;  /* 0x0000000d0e0e720f */ /* 0x000fe40007800109 */
[----:B------:R-:W-:-:S04]  /*2d00*/  VIMNMX R12, PT, PT, R12, R15, !PT ;  /* 0x0000000f0c0c7248 */ /* 0x000fc80007fe0100 */
[----:B------:R-:W-:-:S04]  /*2d10*/  VIMNMX3 R23, R23, R14, R12, !PT ;  /* 0x0000000e1717720f */ /* 0x000fc8000780010c */
[----:B------:R-:W-:Y:S01]  /*2d20*/  VIMNMX R0, PT, PT, R16, R23, !PT ;  /* 0x0000001710007248 */ /* 0x000fe20007fe0100 */
[----:B------:R-:W-:Y:S06]  /*2d30*/  @!P0 BRA `(.L_x_456) ;  /* 0x0000000400fc8947 */ /* 0x000fec0003800000 */
[----:B------:R-:W-:-:S05]  /*2d40*/  VIADD R11, R11, 0x1000 ;  /* 0x000010000b0b7836 */ /* 0x000fca0000000000 */
[----:B------:R-:W-:-:S13]  /*2d50*/  ISETP.GT.AND P0, PT, R11, R10, PT ;  /* 0x0000000a0b00720c */ /* 0x000fda0003f04270 */
[----:B------:R-:W-:Y:S05]  /*2d60*/  @!P0 BRA `(.L_x_457) ;  /* 0xfffffffc007c8947 */ /* 0x000fea000383ffff */
.L_x_455:
[----:B------:R-:W-:-:S13]  /*2d70*/  ISETP.GE.AND P0, PT, R11, R2, PT ;  /* 0x000000020b00720c */ /* 0x000fda0003f06270 */
[----:B------:R-:W-:Y:S05]  /*2d80*/  @P0 BRA `(.L_x_456) ;  /* 0x0000000400e80947 */ /* 0x000fea0003800000 */
[----:B------:R-:W-:Y:S01]  /*2d90*/  IMAD.IADD R9, R2, 0x1, -R11 ;  /* 0x0000000102097824 */ /* 0x000fe200078e0a0b */
[----:B------:R-:W-:Y:S04]  /*2da0*/  BSSY.RECONVERGENT B1, `(.L_x_456) ;  /* 0x0000078000017945 */ /* 0x000fe80003800200 */
[----:B------:R-:W-:-:S13]  /*2db0*/  ISETP.GE.AND P0, PT, R8, R9, PT ;  /* 0x000000090800720c */ /* 0x000fda0003f06270 */
[----:B------:R-:W-:Y:S05]  /*2dc0*/  @P0 BRA `(.L_x_458) ;  /* 0x0000000400d40947 */ /* 0x000fea0003800000 */
[----:B------:R-:W-:Y:S01]  /*2dd0*/  LOP3.LUT R3, RZ, R8, RZ, 0x33, !PT ;  /* 0x00000008ff037212 */ /* 0x000fe200078e33ff */
[----:B------:R-:W-:Y:S01]  /*2de0*/  BSSY.RECONVERGENT B2, `(.L_x_459) ;  /* 0x0000015000027945 */ /* 0x000fe20003800200 */
[----:B------:R-:W-:Y:S02]  /*2df0*/  IMAD.MOV.U32 R10, RZ, RZ, R8 ;  /* 0x000000ffff0a7224 */ /* 0x000fe400078e0008 */
[----:B------:R-:W-:-:S04]  /*2e00*/  IADD3 R2, PT, PT, -R11, R2, R3 ;  /* 0x000000020b027210 */ /* 0x000fc80007ffe103 */
[C---:B------:R-:W-:Y:S02]  /*2e10*/  LOP3.LUT R3, R2.reuse, 0x300, RZ, 0xc0, !PT ;  /* 0x0000030002037812 */ /* 0x040fe400078ec0ff */
[----:B------:R-:W-:Y:S02]  /*2e20*/  ISETP.GE.U32.AND P1, PT, R2, 0x300, PT ;  /* 0x000003000200780c */ /* 0x000fe40003f26070 */
[----:B------:R-:W-:-:S13]  /*2e30*/  ISETP.NE.AND P0, PT, R3, 0x300, PT ;  /* 0x000003000300780c */ /* 0x000fda0003f05270 */
[----:B------:R-:W-:Y:S05]  /*2e40*/  @!P0 BRA `(.L_x_460) ;  /* 0x0000000000388947 */ /* 0x000fea0003800000 */
[----:B------:R-:W0:Y:S01]  /*2e50*/  LDC.64 R4, c[0x0][0x380] ;  /* 0x0000e000ff047b82 */ /* 0x000e220000000a00 */
[----:B------:R-:W-:Y:S01]  /*2e60*/  LEA.HI R2, R2, 0x1, RZ, 0x18 ;  /* 0x0000000102027811 */ /* 0x000fe200078fc0ff */
[----:B------:R-:W-:Y:S02]  /*2e70*/  IMAD.IADD R7, R8, 0x1, R11 ;  /* 0x0000000108077824 */ /* 0x000fe400078e020b */
[----:B------:R-:W-:Y:S01]  /*2e80*/  IMAD.MOV.U32 R10, RZ, RZ, R8 ;  /* 0x000000ffff0a7224 */ /* 0x000fe200078e0008 */
[----:B------:R-:W-:-:S05]  /*2e90*/  LOP3.LUT R2, R2, 0x3, RZ, 0xc0, !PT ;  /* 0x0000000302027812 */ /* 0x000fca00078ec0ff */
[----:B------:R-:W-:-:S07]  /*2ea0*/  IMAD.MOV R6, RZ, RZ, -R2 ;  /* 0x000000ffff067224 */ /* 0x000fce00078e0a02 */
.L_x_461:
        /* <DEDUP_REMOVED lines=8> */
.L_x_460:
[----:B------:R-:W-:Y:S05]  /*2f30*/  BSYNC.RECONVERGENT B2 ;  /* 0x0000000000027941 */ /* 0x000fea0003800200 */
.L_x_459:
        /* <DEDUP_REMOVED lines=16> */
.L_x_464:
        /* <DEDUP_REMOVED lines=39> */
.L_x_463:
[----:B------:R-:W-:Y:S05]  /*32b0*/  BSYNC.RECONVERGENT B2 ;  /* 0x0000000000027941 */ /* 0x000fea0003800200 */
.L_x_462:
        /* <DEDUP_REMOVED lines=10> */
[----:B------:R-:W5:Y:S01]  /*3360*/  LDG.E.CONSTANT R16, desc[UR6][R2.64+0x1400] ;  /* 0x0014000602107981 */ /* 0x000f62000c1e9900 */
[----:B0-----:R-:W-:-:S04]  /*3370*/  IMAD.WIDE.U32 R4, R11, 0x4, R6 ;  /* 0x000000040b047825 */ /* 0x001fc800078e0006 */
[----:B------:R-:W-:Y:S02]  /*3380*/  IMAD.WIDE.U32 R6, R13, 0x4, R6 ;  /* 0x000000040d067825 */ /* 0x000fe400078e0006 */
[----:B------:R0:W2:Y:S04]  /*3390*/  LDG.E.CONSTANT R5, desc[UR6][R4.64] ;  /* 0x0000000604057981 */ /* 0x0000a8000c1e9900 */
[----:B------:R1:W3:Y:S04]  /*33a0*/  LDG.E.CONSTANT R13, desc[UR6][R2.64] ;  /* 0x00000006020d7981 */ /* 0x0002e8000c1e9900 */
[----:B------:R-:W4:Y:S01]  /*33b0*/  LDG.E.CONSTANT R7, desc[UR6][R6.64] ;  /* 0x0000000606077981 */ /* 0x000f22000c1e9900 */
[----:B0-----:R-:W-:Y:S01]  /*33c0*/  IADD3 R4, P1, PT, R2, 0x2000, RZ ;  /* 0x0000200002047810 */ /* 0x001fe20007f3e0ff */
[----:B------:R-:W-:Y:S01]  /*33d0*/  VIADD R10, R10, 0x800 ;  /* 0x000008000a0a7836 */ /* 0x000fe20000000000 */
[----:B------:R-:W-:Y:S01]  /*33e0*/  PLOP3.LUT P0, PT, PT, PT, PT, 0x8, 0x80 ;  /* 0x000000000080781c */ /* 0x000fe20003f0e170 */
[----:B------:R-:W-:-:S02]  /*33f0*/  VIADD R11, R11, 0x800 ;  /* 0x000008000b0b7836 */ /* 0x000fc40000000000 */
[----:B-1----:R-:W-:Y:S01]  /*3400*/  IMAD.MOV.U32 R2, RZ, RZ, R4 ;  /* 0x000000ffff027224 */ /* 0x002fe200078e0004 */
[----:B--2---:R-:W-:-:S04]  /*3410*/  VIMNMX3 R12, R0, R5, R12, !PT ;  /* 0x00000005000c720f */ /* 0x004fc8000780010c */
[----:B---3--:R-:W-:Y:S01]  /*3420*/  VIMNMX3 R12, R12, R13, R14, !PT ;  /* 0x0000000d0c0c720f */ /* 0x008fe2000780010e */
[----:B------:R-:W-:-:S03]  /*3430*/  IMAD.X R5, RZ, RZ, R3, P1 ;  /* 0x000000ffff057224 */ /* 0x000fc600008e0603 */
[----:B----4-:R-:W-:Y:S01]  /*3440*/  VIMNMX3 R12, R12, R7, R15, !PT ;  /* 0x000000070c0c720f */ /* 0x010fe2000780010f */
[----:B------:R-:W-:-:S03]  /*3450*/  IMAD.MOV.U32 R3, RZ, RZ, R5 ;  /* 0x000000ffff037224 */ /* 0x000fc600078e0005 */
[----:B-----5:R-:W-:-:S07]  /*3460*/  VIMNMX3 R0, R12, R17, R16, !PT ;  /* 0x000000110c00720f */ /* 0x020fce0007800110 */
.L_x_466:
[----:B------:R-:W-:Y:S05]  /*3470*/  BSYNC.RECONVERGENT B2 ;  /* 0x0000000000027941 */ /* 0x000fea0003800200 */
.L_x_465:
        /* <DEDUP_REMOVED lines=10> */
.L_x_458:
[----:B------:R-:W-:Y:S05]  /*3520*/  BSYNC.RECONVERGENT B1 ;  /* 0x0000000000017941 */ /* 0x000fea0003800200 */
.L_x_456:
[----:B------:R-:W0:Y:S01]  /*3530*/  S2R R6, SR_LANEID ;  /* 0x0000000000067919 */ /* 0x000e220000000000 */
[----:B------:R-:W-:-:S05]  /*3540*/  IMAD.MOV.U32 R5, RZ, RZ, R0 ;  /* 0x000000ffff057224 */ /* 0x000fca00078e0000 */
        /* <DEDUP_REMOVED lines=30> */
[----:B0-----:R-:W-:Y:S04]  /*3730*/  LDS R0, [UR4+0xc] ;  /* 0x00000c04ff007984 */ /* 0x001fe80008000800 */
[----:B------:R-:W0:Y:S04]  /*3740*/  LDS.128 R8, [UR4+0x10] ;  /* 0x00001004ff087984 */ /* 0x000e280008000c00 */
[----:B------:R-:W1:Y:S01]  /*3750*/  LDS.64 R2, [UR4+0x20] ;  /* 0x00002004ff027984 */ /* 0x000e620008000a00 */
[----:B0-----:R-:W-:-:S04]  /*3760*/  VIMNMX3 R0, R5, R0, R8, !PT ;  /* 0x000000000500720f */ /* 0x001fc80007800108 */
[----:B------:R-:W-:-:S04]  /*3770*/  VIMNMX3 R0, R0, R9, R10, !PT ;  /* 0x000000090000720f */ /* 0x000fc8000780010a */
[----:B-1----:R-:W-:-:S04]  /*3780*/  VIMNMX3 R0, R0, R11, R2, !PT ;  /* 0x0000000b0000720f */ /* 0x002fc80007800102 */
[----:B------:R-:W-:-:S07]  /*3790*/  VIMNMX R5, PT, PT, R0, R3, !PT ;  /* 0x0000000300057248 */ /* 0x000fce0007fe0100 */
.L_x_428:
[----:B------:R-:W-:Y:S05]  /*37a0*/  BSYNC.RECONVERGENT B0 ;  /* 0x0000000000007941 */ /* 0x000fea0003800200 */
.L_x_412:
[----:B------:R-:W-:Y:S05]  /*37b0*/  @P0 EXIT ;  /* 0x000000000000094d */ /* 0x000fea0003800000 */
[----:B0-23--:R-:W0:Y:S01]  /*37c0*/  LDC.64 R2, c[0x0][0x388] ;  /* 0x0000e200ff027b82 */ /* 0x00de220000000a00 */
[----:B------:R-:W1:Y:S02]  /*37d0*/  LDCU UR4, c[0x0][0x398] ;  /* 0x00007300ff0477ac */ /* 0x000e640008000800 */
[----:B-1--4-:R-:W-:-:S05]  /*37e0*/  VIMNMX R5, PT, PT, R5, UR4, !PT ;  /* 0x0000000405057c48 */ /* 0x012fca000ffe0100 */
[----:B0-----:R-:W-:Y:S01]  /*37f0*/  STG.E desc[UR6][R2.64], R5 ;  /* 0x0000000502007986 */ /* 0x001fe2000c101906 */
[----:B------:R-:W-:Y:S05]  /*3800*/  EXIT ;  /* 0x000000000000794d */ /* 0x000fea0003800000 */
.L_x_467:
        /* <DEDUP_REMOVED lines=15> */
.L_x_2538:


//--------------------- .text._ZN3cub18CUB_300001_SM_10006detail6reduce18DeviceReduceKernelINS2_10policy_hubIiyN4cuda3__47maximumIiEEE10Policy1000EN6thrust24THRUST_300001_SM_1000_NS10device_ptrIiEEyS8_iNS5_3std3__410__identityEEEvT0_PT3_T1_NS0_13GridEvenShareISL_EET2_T4_ --------------------------
	.section	.text._ZN3cub18CUB_300001_SM_10006detail6reduce18DeviceReduceKernelINS2_10policy_hubIiyN4cuda3__47maximumIiEEE10Policy1000EN6thrust24THRUST_300001_SM_1000_NS10device_ptrIiEEyS8_iNS5_3std3__410__identityEEEvT0_PT3_T1_NS0_13GridEvenShareISL_EET2_T4_,"ax",@progbits
	.align	128
        .global         _ZN3cub18CUB_300001_SM_10006detail6reduce18DeviceReduceKernelINS2_10policy_hubIiyN4cuda3__47maximumIiEEE10Policy1000EN6thrust24THRUST_300001_SM_1000_NS10device_ptrIiEEyS8_iNS5_3std3__410__identityEEEvT0_PT3_T1_NS0_13GridEvenShareISL_EET2_T4_
        .type           _ZN3cub18CUB_300001_SM_10006detail6reduce18DeviceReduceKernelINS2_10policy_hubIiyN4cuda3__47maximumIiEEE10Policy1000EN6thrust24THRUST_300001_SM_1000_NS10device_ptrIiEEyS8_iNS5_3std3__410__identityEEEvT0_PT3_T1_NS0_13GridEvenShareISL_EET2_T4_,@function
        .size           _ZN3cub18CUB_300001_SM_10006detail6reduce18DeviceReduceKernelINS2_10policy_hubIiyN4cuda3__47maximumIiEEE10Policy1000EN6thrust24THRUST_300001_SM_1000_NS10device_ptrIiEEyS8_iNS5_3std3__410__identityEEEvT0_PT3_T1_NS0_13GridEvenShareISL_EET2_T4_,(.L_x_2539 - _ZN3cub18CUB_300001_SM_10006detail6reduce18DeviceReduceKernelINS2_10policy_hubIiyN4cuda3__47maximumIiEEE10Policy1000EN6thrust24THRUST_300001_SM_1000_NS10device_ptrIiEEyS8_iNS5_3std3__410__identityEEEvT0_PT3_T1_NS0_13GridEvenShareISL_EET2_T4_)
        .other          _ZN3cub18CUB_300001_SM_10006detail6reduce18DeviceReduceKernelINS2_10policy_hubIiyN4cuda3__47maximumIiEEE10Policy1000EN6thrust24THRUST_300001_SM_1000_NS10device_ptrIiEEyS8_iNS5_3std3__410__identityEEEvT0_PT3_T1_NS0_13GridEvenShareISL_EET2_T4_,@"STO_CUDA_ENTRY STV_DEFAULT"
_ZN3cub18CUB_300001_SM_10006detail6reduce18DeviceReduceKernelINS2_10policy_hubIiyN4cuda3__47maximumIiEEE10Policy1000EN6thrust24THRUST_300001_SM_1000_NS10device_ptrIiEEyS8_iNS5_3std3__410__identityEEEvT0_PT3_T1_NS0_13GridEvenShareISL_EET2_T4_:
.text._ZN3cub18CUB_300001_SM_10006detail6reduce18DeviceReduceKernelINS2_10policy_hubIiyN4cuda3__47maximumIiEEE10Policy1000EN6thrust24THRUST_300001_SM_1000_NS10device_ptrIiEEyS8_iNS5_3std3__410__identityEEEvT0_PT3_T1_NS0_13GridEvenShareISL_EET2_T4_:
[----:B------:R-:W-:Y:S08]  /*0000*/  LDC R1, c[0x0][0x37c] ;  /* 0x0000df00ff017b82 */ /* 0x000ff00000000800 */
[----:B------:R-:W0:Y:S01]  /*0010*/  S2UR UR16, SR_CTAID.X ;  /* 0x00000000001079c3 */ /* 0x000e220000002500 */
[----:B------:R-:W1:Y:S01]  /*0020*/  LDCU.64 UR8, c[0x0][0x3b8] ;  /* 0x00007700ff0877ac */ /* 0x000e620008000a00 */
[----:B------:R-:W-:Y:S01]  /*0030*/  BSSY.RECONVERGENT B0, `(.L_x_468) ;  /* 0x00001f8000007945 */ /* 0x000fe20003800200 */
[----:B------:R-:W2:Y:S01]  /*0040*/  LDCU UR5, c[0x0][0x3c0] ;  /* 0x00007800ff0577ac */ /* 0x000ea20008000800 */
[----:B------:R-:W3:Y:S01]  /*0050*/  LDCU.64 UR14, c[0x0][0x358] ;  /* 0x00006b00ff0e77ac */ /* 0x000ee20008000a00 */
[----:B-1----:R-:W-:-:S02]  /*0060*/  IMAD.U32 R2, RZ, RZ, UR8 ;  /* 0x00000008ff027e24 */ /* 0x002fc4000f8e00ff */
[----:B------:R-:W-:Y:S01]  /*0070*/  IMAD.U32 R3, RZ, RZ, UR9 ;  /* 0x00000009ff037e24 */ /* 0x000fe2000f8e00ff */
[----:B--2---:R-:W-:Y:S02]  /*0080*/  USHF.L.U32 UR5, UR5, 0xc, URZ ;  /* 0x0000000c05057899 */ /* 0x004fe400080006ff */
[----:B0-----:R-:W-:Y:S02]  /*0090*/  USHF.L.U32 UR7, UR16, 0xc, URZ ;  /* 0x0000000c10077899 */ /* 0x001fe400080006ff */
[----:B------:R-:W-:-:S04]  /*00a0*/  USHF.R.S32.HI UR4, URZ, 0x1f, UR5 ;  /* 0x0000001fff047899 */ /* 0x000fc80008011405 */
[----:B------:R-:W-:-:S04]  /*00b0*/  IADD3 R23, P1, PT, R2, -UR7, RZ ;  /* 0x8000000702177c10 */ /* 0x000fc8000ff3e0ff */
[----:B------:R-:W-:Y:S02]  /*00c0*/  ISETP.GT.U32.AND P0, PT, R23, 0xfff, PT ;  /* 0x00000fff1700780c */ /* 0x000fe40003f04070 */
[----:B------:R-:W-:-:S04]  /*00d0*/  IADD3.X R22, PT, PT, R3, -0x1, RZ, P1, !PT ;  /* 0xffffffff03167810 */ /* 0x000fc80000ffe4ff */
[----:B------:R-:W-:-:S13]  /*00e0*/  ISETP.GT.U32.AND.EX P0, PT, R22, RZ, PT, P0 ;  /* 0x000000ff1600720c */ /* 0x000fda0003f04100 */
[----:B---3--:R-:W-:Y:S05]  /*00f0*/  @P0 BRA `(.L_x_469) ;  /* 0x0000000c00840947 */ /* 0x008fea0003800000 */
[----:B------:R-:W0:Y:S01]  /*0100*/  S2R R0, SR_TID.X ;  /* 0x0000000000007919 */ /* 0x000e220000002100 */
[----:B------:R-:W-:Y:S01]  /*0110*/  VIADD R3, R2, -UR7 ;  /* 0x8000000702037c36 */ /* 0x000fe20008000000 */
[----:B------:R-:W-:Y:S01]  /*0120*/  BSSY.RECONVERGENT B1, `(.L_x_470) ;  /* 0x000000a000017945 */ /* 0x000fe20003800200 */
[----:B------:R-:W-:-:S03]  /*0130*/  IMAD.MOV.U32 R4, RZ, RZ, RZ ;  /* 0x000000ffff047224 */ /* 0x000fc600078e00ff */
[----:B0-----:R-:W-:Y:S01]  /*0140*/  ISETP.GE.AND P0, PT, R0, R3, PT ;  /* 0x000000030000720c */ /* 0x001fe20003f06270 */
[----:B------:R-:W-:-:S12]  /*0150*/  IMAD.MOV.U32 R6, RZ, RZ, R0 ;  /* 0x000000ffff067224 */ /* 0x000fd800078e0000 */
[----:B------:R-:W-:Y:S05]  /*0160*/  @P0 BRA `(.L_x_471) ;  /* 0x0000000000140947 */ /* 0x000fea0003800000 */
[----:B------:R-:W0:Y:S01]  /*0170*/  LDC.64 R4, c[0x0][0x380] ;  /* 0x0000e000ff047b82 */ /* 0x000e220000000a00 */
[----:B------:R-:W-:-:S04]  /*0180*/  VIADD R7, R0, UR7 ;  /* 0x0000000700077c36 */ /* 0x000fc80008000000 */
[----:B0-----:R-:W-:-:S06]  /*0190*/  IMAD.WIDE.U32 R4, R7, 0x4, R4 ;  /* 0x0000000407047825 */ /* 0x001fcc00078e0004 */
[----:B------:R0:W5:Y:S01]  /*01a0*/  LDG.E R4, desc[UR14][R4.64] ;  /* 0x0000000e04047981 */ /* 0x000162000c1e1900 */
[----:B------:R-:W-:-:S07]  /*01b0*/  VIADD R6, R0, 0x100 ;  /* 0x0000010000067836 */ /* 0x000fce0000000000 */
.L_x_471:
[----:B------:R-:W-:Y:S05]  /*01c0*/  BSYNC.RECONVERGENT B1 ;  /* 0x0000000000017941 */ /* 0x000fea0003800200 */
.L_x_470:
[----:B------:R-:W-:Y:S01]  /*01d0*/  ISETP.GE.AND P0, PT, R6, R3, PT ;  /* 0x000000030600720c */ /* 0x000fe20003f06270 */
[----:B------:R-:W-:-:S12]  /*01e0*/  BSSY.RECONVERGENT B1, `(.L_x_472) ;  /* 0x000006c000017945 */ /* 0x000fd80003800200 */
[----:B------:R-:W-:Y:S05]  /*01f0*/  @P0 BRA `(.L_x_473) ;  /* 0x0000000400a80947 */ /* 0x000fea0003800000 */
[----:B0-----:R-:W-:Y:S01]  /*0200*/  LOP3.LUT R5, RZ, R6, RZ, 0x33, !PT ;  /* 0x00000006ff057212 */ /* 0x001fe200078e33ff */
[----:B------:R-:W-:Y:S03]  /*0210*/  BSSY.RECONVERGENT B2, `(.L_x_474) ;  /* 0x0000030000027945 */ /* 0x000fe60003800200 */
[----:B------:R-:W-:-:S04]  /*0220*/  IADD3 R5, PT, PT, R2, -UR7, R5 ;  /* 0x8000000702057c10 */ /* 0x000fc8000fffe005 */
[C---:B------:R-:W-:Y:S02]  /*0230*/  ISETP.GE.U32.AND P1, PT, R5.reuse, 0xf00, PT ;  /* 0x00000f000500780c */ /* 0x040fe40003f26070 */
[----:B------:R-:W-:-:S04]  /*0240*/  LEA.HI R2, R5, 0x1, RZ, 0x18 ;  /* 0x0000000105027811 */ /* 0x000fc800078fc0ff */
[----:B------:R-:W-:-:S04]  /*0250*/  LOP3.LUT R21, R2, 0xf, RZ, 0xc0, !PT ;  /* 0x0000000f02157812 */ /* 0x000fc800078ec0ff */
[----:B------:R-:W-:-:S03]  /*0260*/  ISETP.NE.AND P0, PT, R21, RZ, PT ;  /* 0x000000ff1500720c */ /* 0x000fc60003f05270 */
[----:B------:R-:W-:Y:S10]  /*0270*/  @!P1 BRA `(.L_x_475) ;  /* 0x0000000000a49947 */ /* 0x000ff40003800000 */
[----:B------:R-:W0:Y:S01]  /*0280*/  LDCU.64 UR8, c[0x0][0x380] ;  /* 0x00007000ff0877ac */ /* 0x000e220008000a00 */
[----:B------:R-:W-:Y:S01]  /*0290*/  IMAD.WIDE.U32 R8, R6, 0x4, RZ ;  /* 0x0000000406087825 */ /* 0x000fe200078e00ff */
[----:B------:R-:W-:Y:S01]  /*02a0*/  LOP3.LUT R5, R2, 0x1fffff0, RZ, 0xc0, !PT ;  /* 0x01fffff002057812 */ /* 0x000fe200078ec0ff */
[----:B------:R-:W-:-:S04]  /*02b0*/  UIMAD.WIDE.U32 UR4, UR16, 0x4000, URZ ;  /* 0x00004000100478a5 */ /* 0x000fc8000f8e00ff */
[----:B------:R-:W-:Y:S02]  /*02c0*/  IMAD.MOV R5, RZ, RZ, -R5 ;  /* 0x000000ffff057224 */ /* 0x000fe400078e0a05 */
[----:B------:R-:W-:Y:S02]  /*02d0*/  LOP3.LUT R14, R8, UR4, RZ, 0xfc, !PT ;  /* 0x00000004080e7c12 */ /* 0x000fe4000f8efcff */
[----:B------:R-:W-:Y:S02]  /*02e0*/  LOP3.LUT R9, R9, UR5, RZ, 0xfc, !PT ;  /* 0x0000000509097c12 */ /* 0x000fe4000f8efcff */
[----:B0-----:R-:W-:-:S04]  /*02f0*/  IADD3 R14, P1, PT, R14, UR8, RZ ;  /* 0x000000080e0e7c10 */ /* 0x001fc8000ff3e0ff */
[----:B------:R-:W-:-:S04]  /*0300*/  IADD3 R14, P2, PT, R14, 0x2000, RZ ;  /* 0x000020000e0e7810 */ /* 0x000fc80007f5e0ff */
[----:B------:R-:W-:-:S09]  /*0310*/  IADD3.X R9, PT, PT, RZ, UR9, R9, P2, P1 ;  /* 0x00000009ff097c10 */ /* 0x000fd200097e2409 */
.L_x_476:
[----:B------:R-:W-:-:S05]  /*0320*/  IMAD.MOV.U32 R8, RZ, RZ, R14 ;  /* 0x000000ffff087224 */ /* 0x000fca00078e000e */
[----:B------:R-:W2:Y:S04]  /*0330*/  LDG.E R15, desc[UR14][R8.64+-0x2000] ;  /* 0xffe0000e080f7981 */ /* 0x000ea8000c1e1900 */
[----:B------:R-:W2:Y:S04]  /*0340*/  LDG.E R16, desc[UR14][R8.64+-0x1c00] ;  /* 0xffe4000e08107981 */ /* 0x000ea8000c1e1900 */
[----:B------:R-:W3:Y:S04]  /*0350*/  LDG.E R18, desc[UR14][R8.64+-0x1800] ;  /* 0xffe8000e08127981 */ /* 0x000ee8000c1e1900 */
        /* <DEDUP_REMOVED lines=12> */
[----:B------:R0:W4:Y:S01]  /*0420*/  LDG.E R7, desc[UR14][R8.64+0x1c00] ;  /* 0x001c000e08077981 */ /* 0x000122000c1e1900 */
[----:B------:R-:W-:-:S02]  /*0430*/  VIADD R5, R5, 0x10 ;  /* 0x0000001005057836 */ /* 0x000fc40000000000 */
[----:B------:R-:W-:-:S03]  /*0440*/  VIADD R6, R6, 0x1000 ;  /* 0x0000100006067836 */ /* 0x000fc60000000000 */
[----:B------:R-:W-:Y:S02]  /*0450*/  ISETP.NE.AND P1, PT, R5, RZ, PT ;  /* 0x000000ff0500720c */ /* 0x000fe40003f25270 */
[----:B--2--5:R-:W-:-:S04]  /*0460*/  VIMNMX3 R15, R4, R15, R16, !PT ;  /* 0x0000000f040f720f */ /* 0x024fc80007800110 */
[----:B---3--:R-:W-:-:S04]  /*0470*/  VIMNMX3 R15, R15, R18, R17, !PT ;  /* 0x000000120f0f720f */ /* 0x008fc80007800111 */
[----:B----4-:R-:W-:-:S04]  /*0480*/  VIMNMX3 R15, R15, R20, R19, !PT ;  /* 0x000000140f0f720f */ /* 0x010fc80007800113 */
[----:B------:R-:W-:-:S04]  /*0490*/  VIMNMX3 R15, R15, R22, R23, !PT ;  /* 0x000000160f0f720f */ /* 0x000fc80007800117 */
[----:B------:R-:W-:-:S04]  /*04a0*/  VIMNMX3 R15, R15, R24, R25, !PT ;  /* 0x000000180f0f720f */ /* 0x000fc80007800119 */
[----:B------:R-:W-:Y:S02]  /*04b0*/  VIMNMX3 R11, R15, R14, R11, !PT ;  /* 0x0000000e0f0b720f */ /* 0x000fe4000780010b */
[----:B------:R-:W-:-:S05]  /*04c0*/  IADD3 R14, P2, PT, R8, 0x4000, RZ ;  /* 0x00004000080e7810 */ /* 0x000fca0007f5e0ff */
[----:B0-----:R-:W-:Y:S01]  /*04d0*/  IMAD.X R9, RZ, RZ, R9, P2 ;  /* 0x000000ffff097224 */ /* 0x001fe200010e0609 */
[----:B------:R-:W-:-:S04]  /*04e0*/  VIMNMX3 R10, R11, R13, R10, !PT ;  /* 0x0000000d0b0a720f */ /* 0x000fc8000780010a */
[----:B------:R-:W-:Y:S01]  /*04f0*/  VIMNMX3 R4, R10, R12, R7, !PT ;  /* 0x0000000c0a04720f */ /* 0x000fe20007800107 */
[----:B------:R-:W-:Y:S06]  /*0500*/  @P1 BRA `(.L_x_476) ;  /* 0xfffffffc00841947 */ /* 0x000fec000383ffff */
.L_x_475:
[----:B------:R-:W-:Y:S05]  /*0510*/  BSYNC.RECONVERGENT B2 ;  /* 0x0000000000027941 */ /* 0x000fea0003800200 */
.L_x_474:
[----:B------:R-:W-:Y:S05]  /*0520*/  @!P0 BRA `(.L_x_473) ;  /* 0x0000000000dc8947 */ /* 0x000fea0003800000 */
[----:B------:R-:W-:Y:S01]  /*0530*/  ISETP.GE.U32.AND P0, PT, R21, 0x8, PT ;  /* 0x000000081500780c */ /* 0x000fe20003f06070 */
[----:B------:R-:W-:Y:S01]  /*0540*/  BSSY.RECONVERGENT B2, `(.L_x_477) ;  /* 0x0000016000027945 */ /* 0x000fe20003800200 */
[----:B------:R-:W-:-:S04]  /*0550*/  LOP3.LUT R16, R2, 0x7, RZ, 0xc0, !PT ;  /* 0x0000000702107812 */ /* 0x000fc800078ec0ff */
[----:B------:R-:W-:-:S07]  /*0560*/  ISETP.NE.AND P1, PT, R16, RZ, PT ;  /* 0x000000ff1000720c */ /* 0x000fce0003f25270 */
[----:B------:R-:W-:Y:S06]  /*0570*/  @!P0 BRA `(.L_x_478) ;  /* 0x0000000000488947 */ /* 0x000fec0003800000 */
[----:B------:R-:W0:Y:S01]  /*0580*/  LDCU.64 UR4, c[0x0][0x380] ;  /* 0x00007000ff0477ac */ /* 0x000e220008000a00 */
[----:B------:R-:W-:-:S04]  /*0590*/  IADD3 R5, P0, PT, R6, UR7, RZ ;  /* 0x0000000706057c10 */ /* 0x000fc8000ff1e0ff */
[----:B------:R-:W-:Y:S02]  /*05a0*/  LEA.HI.X.SX32 R10, R6, RZ, 0x1, P0 ;  /* 0x000000ff060a7211 */ /* 0x000fe400000f0eff */
[----:B0-----:R-:W-:-:S04]  /*05b0*/  LEA R8, P0, R5, UR4, 0x2 ;  /* 0x0000000405087c11 */ /* 0x001fc8000f8010ff */
[----:B------:R-:W-:-:S05]  /*05c0*/  LEA.HI.X R9, R5, UR5, R10, 0x2, P0 ;  /* 0x0000000505097c11 */ /* 0x000fca00080f140a */
[----:B------:R-:W2:Y:S04]  /*05d0*/  LDG.E R5, desc[UR14][R8.64] ;  /* 0x0000000e08057981 */ /* 0x000ea8000c1e1900 */
[----:B------:R-:W2:Y:S04]  /*05e0*/  LDG.E R7, desc[UR14][R8.64+0x400] ;  /* 0x0004000e08077981 */ /* 0x000ea8000c1e1900 */
[----:B------:R-:W3:Y:S04]  /*05f0*/  LDG.E R10, desc[UR14][R8.64+0x800] ;  /* 0x0008000e080a7981 */ /* 0x000ee8000c1e1900 */
[----:B------:R-:W3:Y:S04]  /*0600*/  LDG.E R11, desc[UR14][R8.64+0xc00] ;  /* 0x000c000e080b7981 */ /* 0x000ee8000c1e1900 */
[----:B------:R-:W4:Y:S04]  /*0610*/  LDG.E R12, desc[UR14][R8.64+0x1000] ;  /* 0x0010000e080c7981 */ /* 0x000f28000c1e1900 */
[----:B------:R-:W4:Y:S04]  /*0620*/  LDG.E R13, desc[UR14][R8.64+0x1400] ;  /* 0x0014000e080d7981 */ /* 0x000f28000c1e1900 */
[----:B------:R-:W4:Y:S04]  /*0630*/  LDG.E R14, desc[UR14][R8.64+0x1800] ;  /* 0x0018000e080e7981 */ /* 0x000f28000c1e1900 */
[----:B------:R-:W4:Y:S01]  /*0640*/  LDG.E R15, desc[UR14][R8.64+0x1c00] ;  /* 0x001c000e080f7981 */ /* 0x000f22000c1e1900 */
[----:B------:R-:W-:Y:S01]  /*0650*/  VIADD R6, R6, 0x800 ;  /* 0x0000080006067836 */ /* 0x000fe20000000000 */
[----:B--2--5:R-:W-:-:S04]  /*0660*/  VIMNMX3 R5, R4, R5, R7, !PT ;  /* 0x000000050405720f */ /* 0x024fc80007800107 */
[----:B---3--:R-:W-:-:S04]  /*0670*/  VIMNMX3 R5, R5, R10, R11, !PT ;  /* 0x0000000a0505720f */ /* 0x008fc8000780010b */
[----:B----4-:R-:W-:-:S04]  /*0680*/  VIMNMX3 R5, R5, R12, R13, !PT ;  /* 0x0000000c0505720f */ /* 0x010fc8000780010d */
[----:B------:R-:W-:-:S07]  /*0690*/  VIMNMX3 R4, R5, R14, R15, !PT ;  /* 0x0000000e0504720f */ /* 0x000fce000780010f */
.L_x_478:
[----:B------:R-:W-:Y:S05]  /*06a0*/  BSYNC.RECONVERGENT B2 ;  /* 0x0000000000027941 */ /* 0x000fea0003800200 */
.L_x_477:
        /* <DEDUP_REMOVED lines=14> */
[----:B------:R-:W3:Y:S01]  /*0790*/  LDG.E R10, desc[UR14][R8.64+0xc00] ;  /* 0x000c000e080a7981 */ /* 0x000ee2000c1e1900 */
[----:B------:R-:W-:Y:S01]  /*07a0*/  VIADD R6, R6, 0x400 ;  /* 0x0000040006067836 */ /* 0x000fe20000000000 */
[----:B--2--5:R-:W-:-:S04]  /*07b0*/  VIMNMX3 R4, R4, R5, R7, !PT ;  /* 0x000000050404720f */ /* 0x024fc80007800107 */
[----:B---3--:R-:W-:-:S07]  /*07c0*/  VIMNMX3 R4, R4, R11, R10, !PT ;  /* 0x0000000b0404720f */ /* 0x008fce000780010a */
.L_x_480:
[----:B------:R-:W-:Y:S05]  /*07d0*/  BSYNC.RECONVERGENT B2 ;  /* 0x0000000000027941 */ /* 0x000fea0003800200 */
.L_x_479:
[----:B------:R-:W-:Y:S05]  /*07e0*/  @!P1 BRA `(.L_x_473) ;  /* 0x00000000002c9947 */ /* 0x000fea0003800000 */
[----:B------:R-:W0:Y:S01]  /*07f0*/  LDC.64 R8, c[0x0][0x380] ;  /* 0x0000e000ff087b82 */ /* 0x000e220000000a00 */
[----:B------:R-:W-:Y:S02]  /*0800*/  IMAD.U32 R5, RZ, RZ, UR16 ;  /* 0x00000010ff057e24 */ /* 0x000fe4000f8e00ff */
[----:B------:R-:W-:Y:S02]  /*0810*/  IMAD.MOV R2, RZ, RZ, -R2 ;  /* 0x000000ffff027224 */ /* 0x000fe400078e0a02 */
[----:B0-----:R-:W-:-:S07]  /*0820*/  IMAD.WIDE.U32 R8, R5, 0x4000, R8 ;  /* 0x0000400005087825 */ /* 0x001fce00078e0008 */
.L_x_481:
[----:B------:R-:W-:-:S06]  /*0830*/  IMAD.WIDE R10, R6, 0x4, R8 ;  /* 0x00000004060a7825 */ /* 0x000fcc00078e0208 */
[----:B------:R-:W2:Y:S01]  /*0840*/  LDG.E R11, desc[UR14][R10.64] ;  /* 0x0000000e0a0b7981 */ /* 0x000ea2000c1e1900 */
[----:B------:R-:W-:Y:S02]  /*0850*/  VIADD R2, R2, 0x1 ;  /* 0x0000000102027836 */ /* 0x000fe40000000000 */
[----:B------:R-:W-:-:S03]  /*0860*/  VIADD R6, R6, 0x100 ;  /* 0x0000010006067836 */ /* 0x000fc60000000000 */
[----:B------:R-:W-:Y:S02]  /*0870*/  ISETP.NE.AND P0, PT, R2, RZ, PT ;  /* 0x000000ff0200720c */ /* 0x000fe40003f05270 */
[----:B--2--5:R-:W-:-:S11]  /*0880*/  VIMNMX R4, PT, PT, R11, R4, !PT ;  /* 0x000000040b047248 */ /* 0x024fd60007fe0100 */
[----:B------:R-:W-:Y:S05]  /*0890*/  @P0 BRA `(.L_x_481) ;  /* 0xfffffffc00e40947 */ /* 0x000fea000383ffff */
.L_x_473:
[----:B------:R-:W-:Y:S05]  /*08a0*/  BSYNC.RECONVERGENT B1 ;  /* 0x0000000000017941 */ /* 0x000fea0003800200 */
.L_x_472:
        /* <DEDUP_REMOVED lines=10> */
[----:B------:R-:W1:Y:S06]  /*0950*/  SHFL.DOWN PT, R3, R2, 0x2, 0x1f ;  /* 0x08401f0002037f89 */ /* 0x000e6c00000e0000 */
[----:B------:R-:W2:Y:S01]  /*0960*/  @!P1 S2R R6, SR_CgaCtaId ;  /* 0x0000000000069919 */ /* 0x000ea20000008800 */
[----:B0-----:R-:W-:Y:S02]  /*0970*/  @!P1 MOV R5, 0x400 ;  /* 0x0000040000059802 */ /* 0x001fe40000000f00 */
[----:B------:R-:W-:-:S04]  /*0980*/  @!P1 SHF.R.U32.HI R4, RZ, 0x3, R0 ;  /* 0x00000003ff049819 */ /* 0x000fc80000011600 */
[----:B------:R-:W-:Y:S02]  /*0990*/  @!P1 LOP3.LUT R4, R4, 0x7c, RZ, 0xc0, !PT ;  /* 0x0000007c04049812 */ /* 0x000fe400078ec0ff */
[----:B-1----:R-:W-:Y:S02]  /*09a0*/  @!P0 VIMNMX R2, PT, PT, R2, R3, !PT ;  /* 0x0000000302028248 */ /* 0x002fe40007fe0100 */
[----:B------:R-:W-:-:S03]  /*09b0*/  ISETP.GT.AND P0, PT, R8, 0x1b, PT ;  /* 0x0000001b0800780c */ /* 0x000fc60003f04270 */
[----:B------:R-:W0:Y:S01]  /*09c0*/  SHFL.DOWN PT, R3, R2, 0x4, 0x1f ;  /* 0x08801f0002037f89 */ /* 0x000e2200000e0000 */
[----:B--2---:R-:W-:-:S05]  /*09d0*/  @!P1 LEA R5, R6, R5, 0x18 ;  /* 0x0000000506059211 */ /* 0x004fca00078ec0ff */
        /* <DEDUP_REMOVED lines=24> */
.L_x_482:
[----:B------:R-:W1:Y:S01]  /*0b60*/  S2R R9, SR_LANEID ;  /* 0x0000000000097919 */ /* 0x000e620000000000 */
[----:B------:R-:W-:-:S05]  /*0b70*/  LOP3.LUT R2, R0, 0x3e0, RZ, 0xc0, !PT ;  /* 0x000003e000027812 */ /* 0x000fca00078ec0ff */
[----:B------:R-:W-:Y:S01]  /*0b80*/  VIADD R4, R2, 0x20 ;  /* 0x0000002002047836 */ /* 0x000fe20000000000 */
[----:B------:R-:W-:-:S04]  /*0b90*/  LOP3.LUT R2, RZ, R2, RZ, 0x33, !PT ;  /* 0x00000002ff027212 */ /* 0x000fc800078e33ff */
[----:B------:R-:W-:Y:S01]  /*0ba0*/  ISETP.GT.AND P0, PT, R4, R3, PT ;  /* 0x000000030400720c */ /* 0x000fe20003f04270 */
[----:B------:R-:W-:-:S05]  /*0bb0*/  IMAD.IADD R2, R3, 0x1, R2 ;  /* 0x0000000103027824 */ /* 0x000fca00078e0202 */
[----:B------:R-:W-:-:S05]  /*0bc0*/  SEL R2, R2, 0x1f, P0 ;  /* 0x0000001f02027807 */ /* 0x000fca0000000000 */
[----:B------:R-:W2:Y:S01]  /*0bd0*/  SHFL.DOWN PT, R4, R7, 0x1, R2 ;  /* 0x0820000007047989 */ /* 0x000ea200000e0002 */
[C---:B-1----:R-:W-:Y:S01]  /*0be0*/  ISETP.GE.AND P0, PT, R9.reuse, R2, PT ;  /* 0x000000020900720c */ /* 0x042fe20003f06270 */
[C---:B0-----:R-:W-:Y:S01]  /*0bf0*/  VIADD R5, R9.reuse, 0x2 ;  /* 0x0000000209057836 */ /* 0x041fe20000000000 */
[----:B------:R-:W-:-:S11]  /*0c00*/  ISETP.NE.AND P1, PT, R9, RZ, PT ;  /* 0x000000ff0900720c */ /* 0x000fd60003f25270 */
[----:B--2---:R-:W-:Y:S02]  /*0c10*/  @!P0 VIMNMX R7, PT, PT, R4, R7, !PT ;  /* 0x0000000704078248 */ /* 0x004fe40007fe0100 */
[----:B------:R-:W0:Y:S01]  /*0c20*/  @!P1 S2R R11, SR_CgaCtaId ;  /* 0x00000000000b9919 */ /* 0x000e220000008800 */
[----:B------:R-:W-:Y:S01]  /*0c30*/  ISETP.GT.AND P0, PT, R5, R2, PT ;  /* 0x000000020500720c */ /* 0x000fe20003f04270 */
[----:B------:R-:W-:Y:S01]  /*0c40*/  VIADD R5, R9, 0x4 ;  /* 0x0000000409057836 */ /* 0x000fe20000000000 */
[----:B------:R-:W-:Y:S01]  /*0c50*/  @!P1 MOV R6, 0x400 ;  /* 0x0000040000069802 */ /* 0x000fe20000000f00 */
[----:B------:R-:W1:Y:S10]  /*0c60*/  SHFL.DOWN PT, R4, R7, 0x2, R2 ;  /* 0x0840000007047989 */ /* 0x000e7400000e0002 */
        /* <DEDUP_REMOVED lines=28> */
[----:B------:R-:W0:Y:S04]  /*0e30*/  LDS R0, [UR4+0xc] ;  /* 0x00000c04ff007984 */ /* 0x000e280008000800 */
[----:B------:R-:W2:Y:S04]  /*0e40*/  LDS.128 R8, [UR4+0x10] ;  /* 0x00001004ff087984 */ /* 0x000ea80008000c00 */
[----:B-1----:R-:W1:Y:S01]  /*0e50*/  LDS.64 R6, [UR4+0x20] ;  /* 0x00002004ff067984 */ /* 0x002e620008000a00 */
[----:B0-----:R-:W-:Y:S02]  /*0e60*/  @P2 VIMNMX R5, PT, PT, R5, R0, !PT ;  /* 0x0000000005052248 */ /* 0x001fe40007fe0100 */
[----:B------:R-:W-:-:S02]  /*0e70*/  ISETP.GT.AND P2, PT, R3, 0xa0, PT ;  /* 0x000000a00300780c */ /* 0x000fc40003f44270 */
[----:B--2---:R-:W-:Y:S02]  /*0e80*/  @P4 VIMNMX R5, PT, PT, R5, R8, !PT ;  /* 0x0000000805054248 */ /* 0x004fe40007fe0100 */
[----:B------:R-:W-:Y:S02]  /*0e90*/  ISETP.GT.AND P4, PT, R3, 0xc0, PT ;  /* 0x000000c00300780c */ /* 0x000fe40003f84270 */
[----:B------:R-:W-:Y:S02]  /*0ea0*/  @P3 VIMNMX R5, PT, PT, R5, R9, !PT ;  /* 0x0000000905053248 */ /* 0x000fe40007fe0100 */
[----:B------:R-:W-:Y:S02]  /*0eb0*/  ISETP.GT.AND P3, PT, R3, 0xe0, PT ;  /* 0x000000e00300780c */ /* 0x000fe40003f64270 */
[----:B------:R-:W-:-:S04]  /*0ec0*/  @P1 VIMNMX R5, PT, PT, R5, R10, !PT ;  /* 0x0000000a05051248 */ /* 0x000fc80007fe0100 */
[----:B------:R-:W-:-:S04]  /*0ed0*/  @P2 VIMNMX R5, PT, PT, R5, R11, !PT ;  /* 0x0000000b05052248 */ /* 0x000fc80007fe0100 */
[----:B-1----:R-:W-:-:S04]  /*0ee0*/  @P4 VIMNMX R5, PT, PT, R5, R6, !PT ;  /* 0x0000000605054248 */ /* 0x002fc80007fe0100 */
[----:B------:R-:W-:Y:S01]  /*0ef0*/  @P3 VIMNMX R5, PT, PT, R5, R7, !PT ;  /* 0x0000000705053248 */ /* 0x000fe20007fe0100 */
[----:B------:R-:W-:Y:S06]  /*0f00*/  BRA `(.L_x_483) ;  /* 0x0000001000287947 */ /* 0x000fec0003800000 */
.L_x_469:
[----:B------:R-:W0:Y:S01]  /*0f10*/  S2R R0, SR_TID.X ;  /* 0x0000000000007919 */ /* 0x000e220000002100 */
[----:B------:R-:W1:Y:S01]  /*0f20*/  LDC.64 R4, c[0x0][0x380] ;  /* 0x0000e000ff047b82 */ /* 0x000e620000000a00 */
[----:B0-----:R-:W-:-:S04]  /*0f30*/  VIADD R7, R0, UR7 ;  /* 0x0000000700077c36 */ /* 0x001fc80008000000 */
[----:B-1----:R-:W-:-:S05]  /*0f40*/  IMAD.WIDE.U32 R4, R7, 0x4, R4 ;  /* 0x0000000407047825 */ /* 0x002fca00078e0004 */
[----:B------:R-:W2:Y:S04]  /*0f50*/  LDG.E R6, desc[UR14][R4.64] ;  /* 0x0000000e04067981 */ /* 0x000ea8000c1e1900 */
[----:B------:R-:W2:Y:S04]  /*0f60*/  LDG.E R7, desc[UR14][R4.64+0x400] ;  /* 0x0004000e04077981 */ /* 0x000ea8000c1e1900 */
[----:B------:R-:W2:Y:S04]  /*0f70*/  LDG.E R8, desc[UR14][R4.64+0x800] ;  /* 0x0008000e04087981 */ /* 0x000ea8000c1e1900 */
[----:B------:R-:W3:Y:S04]  /*0f80*/  LDG.E R9, desc[UR14][R4.64+0xc00] ;  /* 0x000c000e04097981 */ /* 0x000ee8000c1e1900 */
[----:B------:R-:W3:Y:S04]  /*0f90*/  LDG.E R10, desc[UR14][R4.64+0x1000] ;  /* 0x0010000e040a7981 */ /* 0x000ee8000c1e1900 */
[----:B------:R-:W3:Y:S04]  /*0fa0*/  LDG.E R11, desc[UR14][R4.64+0x1400] ;  /* 0x0014000e040b7981 */ /* 0x000ee8000c1e1900 */
[----:B------:R-:W4:Y:S04]  /*0fb0*/  LDG.E R12, desc[UR14][R4.64+0x1800] ;  /* 0x0018000e040c7981 */ /* 0x000f28000c1e1900 */
[----:B------:R-:W4:Y:S04]  /*0fc0*/  LDG.E R13, desc[UR14][R4.64+0x1c00] ;  /* 0x001c000e040d7981 */ /* 0x000f28000c1e1900 */
[----:B------:R-:W4:Y:S04]  /*0fd0*/  LDG.E R14, desc[UR14][R4.64+0x2000] ;  /* 0x0020000e040e7981 */ /* 0x000f28000c1e1900 */
[----:B------:R-:W5:Y:S04]  /*0fe0*/  LDG.E R15, desc[UR14][R4.64+0x2400] ;  /* 0x0024000e040f7981 */ /* 0x000f68000c1e1900 */
[----:B------:R-:W5:Y:S04]  /*0ff0*/  LDG.E R16, desc[UR14][R4.64+0x2800] ;  /* 0x0028000e04107981 */ /* 0x000f68000c1e1900 */
[----:B------:R-:W5:Y:S04]  /*1000*/  LDG.E R17, desc[UR14][R4.64+0x2c00] ;  /* 0x002c000e04117981 */ /* 0x000f68000c1e1900 */
[----:B------:R-:W5:Y:S04]  /*1010*/  LDG.E R18, desc[UR14][R4.64+0x3000] ;  /* 0x0030000e04127981 */ /* 0x000f68000c1e1900 */
[----:B------:R-:W5:Y:S04]  /*1020*/  LDG.E R19, desc[UR14][R4.64+0x3400] ;  /* 0x0034000e04137981 */ /* 0x000f68000c1e1900 */
[----:B------:R-:W5:Y:S04]  /*1030*/  LDG.E R20, desc[UR14][R4.64+0x3800] ;  /* 0x0038000e04147981 */ /* 0x000f68000c1e1900 */
[----:B------:R-:W5:Y:S01]  /*1040*/  LDG.E R21, desc[UR14][R4.64+0x3c00] ;  /* 0x003c000e04157981 */ /* 0x000f62000c1e1900 */
[----:B------:R-:W-:-:S04]  /*1050*/  ISETP.GE.U32.AND P0, PT, R23, UR5, PT ;  /* 0x0000000517007c0c */ /* 0x000fc8000bf06070 */
[----:B------:R-:W-:Y:S02]  /*1060*/  ISETP.GE.U32.AND.EX P0, PT, R22, UR4, PT, P0 ;  /* 0x0000000416007c0c */ /* 0x000fe4000bf06100 */
[----:B--2---:R-:W-:Y:S02]  /*1070*/  VIMNMX3 R6, R6, R7, R8, !PT ;  /* 0x000000070606720f */ /* 0x004fe40007800108 */
[----:B---3--:R-:W-:Y:S02]  /*1080*/  VIMNMX3 R9, R9, R10, R11, !PT ;  /* 0x0000000a0909720f */ /* 0x008fe4000780010b */
[----:B----4-:R-:W-:-:S04]  /*1090*/  VIMNMX3 R12, R12, R13, R14, !PT ;  /* 0x0000000d0c0c720f */ /* 0x010fc8000780010e */
[----:B------:R-:W-:Y:S02]  /*10a0*/  VIMNMX3 R6, R6, R9, R12, !PT ;  /* 0x000000090606720f */ /* 0x000fe4000780010c */
[----:B-----5:R-:W-:Y:S02]  /*10b0*/  VIMNMX3 R16, R15, R16, R17, !PT ;  /* 0x000000100f10720f */ /* 0x020fe40007800111 */
[----:B------:R-:W-:-:S04]  /*10c0*/  VIMNMX3 R18, R18, R19, R20, !PT ;  /* 0x000000131212720f */ /* 0x000fc80007800114 */
[----:B------:R-:W-:-:S04]  /*10d0*/  VIMNMX3 R21, R16, R18, R21, !PT ;  /* 0x000000121015720f */ /* 0x000fc80007800115 */
[----:B------:R-:W-:Y:S01]  /*10e0*/  VIMNMX R8, PT, PT, R6, R21, !PT ;  /* 0x0000001506087248 */ /* 0x000fe20007fe0100 */
[----:B------:R-:W-:Y:S06]  /*10f0*/  @!P0 BRA `(.L_x_484) ;  /* 0x0000000c00108947 */ /* 0x000fec0003800000 */
[----:B------:R-:W-:Y:S01]  /*1100*/  UIADD3 UR8, UP0, UPT, UR5, UR7, URZ ;  /* 0x0000000705087290 */ /* 0x000fe2000ff1e0ff */
[----:B------:R-:W-:Y:S01]  /*1110*/  IADD3 R25, P2, PT, R2, -0x1000, RZ ;  /* 0xfffff00002197810 */ /* 0x000fe20007f5e0ff */
[----:B------:R-:W0:Y:S01]  /*1120*/  LDCU.64 UR12, c[0x0][0x380] ;  /* 0x00007000ff0c77ac */ /* 0x000e220008000a00 */
[----:B------:R-:W-:Y:S02]  /*1130*/  LOP3.LUT R5, RZ, R0, RZ, 0x33, !PT ;  /* 0x00000000ff057212 */ /* 0x000fe400078e33ff */
[----:B------:R-:W-:Y:S01]  /*1140*/  IADD3.X R10, PT, PT, R3, -0x1, RZ, P2, !PT ;  /* 0xffffffff030a7810 */ /* 0x000fe200017fe4ff */
[----:B------:R-:W-:Y:S01]  /*1150*/  UIADD3.X UR9, UPT, UPT, URZ, UR4, URZ, UP0, !UPT ;  /* 0x00000004ff097290 */ /* 0x000fe200087fe4ff */
[----:B------:R-:W-:Y:S01]  /*1160*/  ISETP.LT.U32.AND P0, PT, R25, UR8, PT ;  /* 0x0000000819007c0c */ /* 0x000fe2000bf01070 */
[----:B------:R-:W-:Y:S01]  /*1170*/  UMOV UR6, UR5 ;  /* 0x0000000500067c82 */ /* 0x000fe20008000000 */
[----:B------:R-:W-:Y:S01]  /*1180*/  IADD3 R9, P1, PT, R0, UR8, RZ ;  /* 0x0000000800097c10 */ /* 0x000fe2000ff3e0ff */
[----:B------:R-:W-:Y:S01]  /*1190*/  UMOV UR4, URZ ;  /* 0x000000ff00047c82 */ /* 0x000fe20008000000 */
[----:B------:R-:W-:Y:S01]  /*11a0*/  IADD3 R5, PT, PT, R2, -UR5, R5 ;  /* 0x8000000502057c10 */ /* 0x000fe2000fffe005 */
[----:B------:R-:W-:Y:S01]  /*11b0*/  IMAD.U32 R7, RZ, RZ, UR9 ;  /* 0x00000009ff077e24 */ /* 0x000fe2000f8e00ff */
[----:B------:R-:W-:Y:S01]  /*11c0*/  UMOV UR10, UR8 ;  /* 0x00000008000a7c82 */ /* 0x000fe20008000000 */
[----:B------:R-:W-:-:S03]  /*11d0*/  IMAD.X R4, RZ, RZ, UR9, P1 ;  /* 0x00000009ff047e24 */ /* 0x000fc600088e06ff */
[----:B------:R-:W-:Y:S01]  /*11e0*/  ISETP.GT.U32.AND.EX P0, PT, R7, R10, PT, P0 ;  /* 0x0000000a0700720c */ /* 0x000fe20003f04100 */
[----:B------:R-:W-:Y:S01]  /*11f0*/  VIADD R7, R5, -UR7 ;  /* 0x8000000705077c36 */ /* 0x000fe20008000000 */
[----:B------:R-:W-:Y:S01]  /*1200*/  UMOV UR7, UR9 ;  /* 0x0000000900077c82 */ /* 0x000fe20008000000 */
[----:B0-----:R-:W-:-:S04]  /*1210*/  LEA R6, P2, R9, UR12, 0x2 ;  /* 0x0000000c09067c11 */ /* 0x001fc8000f8410ff */
[----:B------:R-:W-:Y:S02]  /*1220*/  IADD3 R6, P1, PT, R6, 0x2000, RZ ;  /* 0x0000200006067810 */ /* 0x000fe40007f3e0ff */
[----:B------:R-:W-:-:S05]  /*1230*/  LEA.HI.X R9, R9, UR13, R4, 0x2, P2 ;  /* 0x0000000d09097c11 */ /* 0x000fca00090f1404 */
[----:B------:R-:W-:Y:S01]  /*1240*/  IMAD.X R9, RZ, RZ, R9, P1 ;  /* 0x000000ffff097224 */ /* 0x000fe200008e0609 */
[----:B------:R-:W-:Y:S06]  /*1250*/  @P0 BRA `(.L_x_485) ;  /* 0x0000000000e00947 */ /* 0x000fec0003800000 */
[----:B------:R-:W0:Y:S01]  /*1260*/  LDC.64 R2, c[0x0][0x3b8] ;  /* 0x0000ee00ff027b82 */ /* 0x000e220000000a00 */
[----:B------:R-:W1:Y:S01]  /*1270*/  LDCU.64 UR12, c[0x0][0x380] ;  /* 0x00007000ff0c77ac */ /* 0x000e620008000a00 */
[----:B------:R-:W-:Y:S01]  /*1280*/  NOP ;  /* 0x0000000000007918 */ /* 0x000fe20000000000 */
.L_x_486:
[----:B------:R-:W-:-:S05]  /*1290*/  IADD3 R5, P0, PT, R0, UR8, RZ ;  /* 0x0000000800057c10 */ /* 0x000fca000ff1e0ff */
[----:B------:R-:W-:Y:S01]  /*12a0*/  IMAD.X R12, RZ, RZ, UR9, P0 ;  /* 0x00000009ff0c7e24 */ /* 0x000fe200080e06ff */
[----:B-1----:R-:W-:-:S04]  /*12b0*/  LEA R4, P0, R5, UR12, 0x2 ;  /* 0x0000000c05047c11 */ /* 0x002fc8000f8010ff */
[----:B------:R-:W-:-:S05]  /*12c0*/  LEA.HI.X R5, R5, UR13, R12, 0x2, P0 ;  /* 0x0000000d05057c11 */ /* 0x000fca00080f140c */
        /* <DEDUP_REMOVED lines=14> */
[----:B------:R-:W5:Y:S04]  /*13b0*/  LDG.E R20, desc[UR14][R4.64+0x3800] ;  /* 0x0038000e04147981 */ /* 0x000f68000c1e1900 */
[----:B------:R-:W5:Y:S01]  /*13c0*/  LDG.E R21, desc[UR14][R4.64+0x3c00] ;  /* 0x003c000e04157981 */ /* 0x000f62000c1e1900 */
[----:B------:R-:W-:-:S02]  /*13d0*/  USHF.R.S32.HI UR11, URZ, 0x1f, UR5 ;  /* 0x0000001fff0b7899 */ /* 0x000fc40008011405 */
[----:B------:R-:W-:-:S04]  /*13e0*/  UIADD3 UR6, UP0, UPT, UR5, UR10, URZ ;  /* 0x0000000a05067290 */ /* 0x000fc8000ff1e0ff */
[----:B------:R-:W-:Y:S01]  /*13f0*/  UIADD3.X UR7, UPT, UPT, UR11, UR7, URZ, UP0, !UPT ;  /* 0x000000070b077290 */ /* 0x000fe200087fe4ff */
[----:B--2---:R-:W-:Y:S02]  /*1400*/  VIMNMX3 R8, R8, R27, R26, !PT ;  /* 0x0000001b0808720f */ /* 0x004fe4000780011a */
[----:B0-----:R-:W-:-:S04]  /*1410*/  IADD3 R26, P1, PT, R2, -UR8, RZ ;  /* 0x80000008021a7c10 */ /* 0x001fc8000ff3e0ff */
[----:B------:R-:W-:Y:S02]  /*1420*/  ISETP.GE.U32.AND P0, PT, R26, UR5, PT ;  /* 0x000000051a007c0c */ /* 0x000fe4000bf06070 */
[----:B---3--:R-:W-:Y:S02]  /*1430*/  VIMNMX3 R11, R11, R12, R13, !PT ;  /* 0x0000000c0b0b720f */ /* 0x008fe4000780010d */
[----:B------:R-:W-:-:S04]  /*1440*/  IADD3.X R12, PT, PT, R3, ~UR9, RZ, P1, !PT ;  /* 0x80000009030c7c10 */ /* 0x000fc80008ffe4ff */
[----:B------:R-:W-:Y:S02]  /*1450*/  ISETP.GE.U32.AND.EX P0, PT, R12, UR11, PT, P0 ;  /* 0x0000000b0c007c0c */ /* 0x000fe4000bf06100 */
        /* <DEDUP_REMOVED lines=8> */
[----:B------:R-:W-:Y:S02]  /*14e0*/  UIADD3 UR8, UP0, UPT, UR5, UR8, URZ ;  /* 0x0000000805087290 */ /* 0x000fe4000ff1e0ff */
[----:B------:R-:W-:Y:S01]  /*14f0*/  IMAD.U32 R11, RZ, RZ, UR5 ;  /* 0x00000005ff0b7e24 */ /* 0x000fe2000f8e00ff */
[----:B------:R-:W-:Y:S01]  /*1500*/  UIADD3 UR4, UPT, UPT, UR4, 0x1, URZ ;  /* 0x0000000104047890 */ /* 0x000fe2000fffe0ff */
[----:B------:R-:W-:Y:S01]  /*1510*/  IMAD.MOV.U32 R4, RZ, RZ, R6 ;  /* 0x000000ffff047224 */ /* 0x000fe200078e0006 */
[----:B------:R-:W-:Y:S01]  /*1520*/  UIADD3.X UR9, UPT, UPT, UR11, UR9, URZ, UP0, !UPT ;  /* 0x000000090b097290 */ /* 0x000fe200087fe4ff */
[----:B------:R-:W-:Y:S01]  /*1530*/  IMAD.MOV.U32 R5, RZ, RZ, R9 ;  /* 0x000000ffff057224 */ /* 0x000fe200078e0009 */
[----:B------:R-:W-:Y:S01]  /*1540*/  ISETP.LT.U32.AND P0, PT, R25, UR8, PT ;  /* 0x0000000819007c0c */ /* 0x000fe2000bf01070 */
[----:B------:R-:W-:Y:S01]  /*1550*/  VIADD R7, R7, -UR5 ;  /* 0x8000000507077c36 */ /* 0x000fe20008000000 */
[----:B------:R-:W-:Y:S01]  /*1560*/  UMOV UR10, UR6 ;  /* 0x00000006000a7c82 */ /* 0x000fe20008000000 */
[----:B------:R-:W-:-:S04]  /*1570*/  IMAD.WIDE R4, R11, 0x4, R4 ;  /* 0x000000040b047825 */ /* 0x000fc800078e0204 */
[----:B------:R-:W-:Y:S02]  /*1580*/  IMAD.U32 R13, RZ, RZ, UR9 ;  /* 0x00000009ff0d7e24 */ /* 0x000fe4000f8e00ff */
[----:B------:R-:W-:Y:S02]  /*1590*/  IMAD.MOV.U32 R6, RZ, RZ, R4 ;  /* 0x000000ffff067224 */ /* 0x000fe400078e0004 */
[----:B------:R-:W-:Y:S01]  /*15a0*/  IMAD.MOV.U32 R9, RZ, RZ, R5 ;  /* 0x000000ffff097224 */ /* 0x000fe200078e0005 */
[----:B------:R-:W-:-:S13]  /*15b0*/  ISETP.GT.U32.AND.EX P0, PT, R13, R10, PT, P0 ;  /* 0x0000000a0d00720c */ /* 0x000fda0003f04100 */
[----:B------:R-:W-:Y:S05]  /*15c0*/  @!P0 BRA `(.L_x_486) ;  /* 0xfffffffc00308947 */ /* 0x000fea000383ffff */
[----:B------:R-:W-:-:S05]  /*15d0*/  UMOV UR6, UR5 ;  /* 0x0000000500067c82 */ /* 0x000fca0008000000 */
.L_x_485:
[C---:B------:R-:W-:Y:S01]  /*15e0*/  VIADD R5, R2.reuse, -UR8 ;  /* 0x8000000802057c36 */ /* 0x040fe20008000000 */
[----:B------:R-:W-:Y:S01]  /*15f0*/  ISETP.LE.U32.AND P1, PT, R2, UR8, PT ;  /* 0x0000000802007c0c */ /* 0x000fe2000bf23070 */
[----:B------:R-:W-:Y:S01]  /*1600*/  IMAD.U32 R4, RZ, RZ, UR9 ;  /* 0x00000009ff047e24 */ /* 0x000fe2000f8e00ff */
[----:B------:R-:W-:Y:S02]  /*1610*/  BSSY.RECONVERGENT B1, `(.L_x_484) ;  /* 0x0000072000017945 */ /* 0x000fe40003800200 */
[----:B------:R-:W-:-:S04]  /*1620*/  ISETP.GE.AND P0, PT, R0, R5, PT ;  /* 0x000000050000720c */ /* 0x000fc80003f06270 */
[----:B------:R-:W-:-:S13]  /*1630*/  ISETP.GE.U32.OR.EX P0, PT, R4, R3, P0, P1 ;  /* 0x000000030400720c */ /* 0x000fda0000706510 */
[----:B------:R-:W-:Y:S05]  /*1640*/  @P0 BRA `(.L_x_487) ;  /* 0x0000000400b80947 */ /* 0x000fea0003800000 */
[----:B------:R-:W0:Y:S01]  /*1650*/  LDC R4, c[0x0][0x3c0] ;  /* 0x0000f000ff047b82 */ /* 0x000e220000000800 */
[----:B------:R-:W-:Y:S01]  /*1660*/  USHF.L.U32 UR5, UR16, 0xc, URZ ;  /* 0x0000000c10057899 */ /* 0x000fe200080006ff */
[----:B------:R-:W-:Y:S01]  /*1670*/  LOP3.LUT R3, RZ, R0, RZ, 0x33, !PT ;  /* 0x00000000ff037212 */ /* 0x000fe200078e33ff */
[----:B------:R-:W-:Y:S02]  /*1680*/  BSSY.RECONVERGENT B2, `(.L_x_488) ;  /* 0x000002f000027945 */ /* 0x000fe40003800200 */
[----:B------:R-:W-:-:S06]  /*1690*/  UIADD3 UR5, UPT, UPT, UR5, UR6, URZ ;  /* 0x0000000605057290 */ /* 0x000fcc000fffe0ff */
[----:B------:R-:W-:Y:S01]  /*16a0*/  IADD3 R2, PT, PT, R2, -UR5, R3 ;  /* 0x8000000502027c10 */ /* 0x000fe2000fffe003 */
[----:B0-----:R-:W-:Y:S02]  /*16b0*/  IMAD R3, R4, UR4, RZ ;  /* 0x0000000404037c24 */ /* 0x001fe4000f8e02ff */
[----:B------:R-:W-:Y:S02]  /*16c0*/  IMAD.MOV.U32 R4, RZ, RZ, R0 ;  /* 0x000000ffff047224 */ /* 0x000fe400078e0000 */
[----:B------:R-:W-:-:S05]  /*16d0*/  IMAD R2, R3, -0x1000, R2 ;  /* 0xfffff00003027824 */ /* 0x000fca00078e0202 */
[C---:B------:R-:W-:Y:S02]  /*16e0*/  ISETP.GE.U32.AND P0, PT, R2.reuse, 0xf00, PT ;  /* 0x00000f000200780c */ /* 0x040fe40003f06070 */
[----:B------:R-:W-:-:S04]  /*16f0*/  LEA.HI R20, R2, 0x1, RZ, 0x18 ;  /* 0x0000000102147811 */ /* 0x000fc800078fc0ff */
[----:B------:R-:W-:-:S04]  /*1700*/  LOP3.LUT R21, R20, 0xf, RZ, 0xc0, !PT ;  /* 0x0000000f14157812 */ /* 0x000fc800078ec0ff */
[----:B------:R-:W-:-:S03]  /*1710*/  ISETP.NE.AND P1, PT, R21, RZ, PT ;  /* 0x000000ff1500720c */ /* 0x000fc60003f25270 */
[----:B------:R-:W-:Y:S10]  /*1720*/  @!P0 BRA `(.L_x_489) ;  /* 0x0000000000908947 */ /* 0x000ff40003800000 */
[----:B------:R-:W-:Y:S01]  /*1730*/  LEA.HI R2, R7, 0x1, RZ, 0x18 ;  /* 0x0000000107027811 */ /* 0x000fe200078fc0ff */
[----:B------:R-:W-:-:S03]  /*1740*/  IMAD.MOV.U32 R4, RZ, RZ, R0 ;  /* 0x000000ffff047224 */ /* 0x000fc600078e0000 */
[----:B------:R-:W-:-:S05]  /*1750*/  LOP3.LUT R2, R2, 0x1fffff0, RZ, 0xc0, !PT ;  /* 0x01fffff002027812 */ /* 0x000fca00078ec0ff */
[----:B------:R-:W-:-:S07]  /*1760*/  IMAD.MOV R5, RZ, RZ, -R2 ;  /* 0x000000ffff057224 */ /* 0x000fce00078e0a02 */
.L_x_490:
[----:B------:R-:W-:Y:S02]  /*1770*/  IMAD.MOV.U32 R2, RZ, RZ, R6 ;  /* 0x000000ffff027224 */ /* 0x000fe400078e0006 */
[----:B------:R-:W-:-:S05]  /*1780*/  IMAD.MOV.U32 R3, RZ, RZ, R9 ;  /* 0x000000ffff037224 */ /* 0x000fca00078e0009 */
[----:B------:R-:W2:Y:S04]  /*1790*/  LDG.E R15, desc[UR14][R2.64+-0x2000] ;  /* 0xffe0000e020f7981 */ /* 0x000ea8000c1e1900 */
[----:B------:R-:W2:Y:S04]  /*17a0*/  LDG.E R14, desc[UR14][R2.64+-0x1c00] ;  /* 0xffe4000e020e7981 */ /* 0x000ea8000c1e1900 */
[----:B------:R-:W3:Y:S04]  /*17b0*/  LDG.E R17, desc[UR14][R2.64+-0x1800] ;  /* 0xffe8000e02117981 */ /* 0x000ee8000c1e1900 */
[----:B------:R-:W3:Y:S04]  /*17c0*/  LDG.E R16, desc[UR14][R2.64+-0x1400] ;  /* 0xffec000e02107981 */ /* 0x000ee8000c1e1900 */
        /* <DEDUP_REMOVED lines=12> */
[----:B------:R-:W-:-:S02]  /*1890*/  VIADD R5, R5, 0x10 ;  /* 0x0000001005057836 */ /* 0x000fc40000000000 */
[----:B------:R-:W-:-:S03]  /*18a0*/  VIADD R4, R4, 0x1000 ;  /* 0x0000100004047836 */ /* 0x000fc60000000000 */
[----:B------:R-:W-:Y:S02]  /*18b0*/  ISETP.NE.AND P0, PT, R5, RZ, PT ;  /* 0x000000ff0500720c */ /* 0x000fe40003f05270 */
[----:B--2---:R-:W-:-:S04]  /*18c0*/  VIMNMX3 R14, R8, R15, R14, !PT ;  /* 0x0000000f080e720f */ /* 0x004fc8000780010e */
[----:B---3--:R-:W-:-:S04]  /*18d0*/  VIMNMX3 R14, R14, R17, R16, !PT ;  /* 0x000000110e0e720f */ /* 0x008fc80007800110 */
[----:B----4-:R-:W-:-:S04]  /*18e0*/  VIMNMX3 R14, R14, R19, R18, !PT ;  /* 0x000000130e0e720f */ /* 0x010fc80007800112 */
[----:B-----5:R-:W-:-:S04]  /*18f0*/  VIMNMX3 R14, R14, R23, R22, !PT ;  /* 0x000000170e0e720f */ /* 0x020fc80007800116 */
[----:B------:R-:W-:-:S04]  /*1900*/  VIMNMX3 R14, R14, R25, R24, !PT ;  /* 0x000000190e0e720f */ /* 0x000fc80007800118 */
[----:B------:R-:W-:Y:S02]  /*1910*/  VIMNMX3 R13, R14, R13, R6, !PT ;  /* 0x0000000d0e0d720f */ /* 0x000fe40007800106 */
[----:B------:R-:W-:Y:S02]  /*1920*/  IADD3 R6, P2, PT, R2, 0x4000, RZ ;  /* 0x0000400002067810 */ /* 0x000fe40007f5e0ff */
[----:B------:R-:W-:-:S03]  /*1930*/  VIMNMX3 R12, R13, R9, R12, !PT ;  /* 0x000000090d0c720f */ /* 0x000fc6000780010c */
[----:B------:R-:W-:Y:S01]  /*1940*/  IMAD.X R9, RZ, RZ, R3, P2 ;  /* 0x000000ffff097224 */ /* 0x000fe200010e0603 */
[----:B------:R-:W-:Y:S01]  /*1950*/  VIMNMX3 R8, R12, R10, R11, !PT ;  /* 0x0000000a0c08720f */ /* 0x000fe2000780010b */
[----:B------:R-:W-:Y:S06]  /*1960*/  @P0 BRA `(.L_x_490) ;  /* 0xfffffffc00800947 */ /* 0x000fec000383ffff */
.L_x_489:
[----:B------:R-:W-:Y:S05]  /*1970*/  BSYNC.RECONVERGENT B2 ;  /* 0x0000000000027941 */ /* 0x000fea0003800200 */
.L_x_488:
[----:B------:R-:W-:Y:S05]  /*1980*/  @!P1 BRA `(.L_x_487) ;  /* 0x0000000000e89947 */ /* 0x000fea0003800000 */
[----:B------:R-:W-:Y:S01]  /*1990*/  ISETP.GE.U32.AND P0, PT, R21, 0x8, PT ;  /* 0x000000081500780c */ /* 0x000fe20003f06070 */
[----:B------:R-:W-:Y:S01]  /*19a0*/  BSSY.RECONVERGENT B2, `(.L_x_491) ;  /* 0x0000015000027945 */ /* 0x000fe20003800200 */
[----:B------:R-:W-:-:S04]  /*19b0*/  LOP3.LUT R15, R20, 0x7, RZ, 0xc0, !PT ;  /* 0x00000007140f7812 */ /* 0x000fc800078ec0ff */
[----:B------:R-:W-:-:S07]  /*19c0*/  ISETP.NE.AND P1, PT, R15, RZ, PT ;  /* 0x000000ff0f00720c */ /* 0x000fce0003f25270 */
[----:B------:R-:W-:Y:S06]  /*19d0*/  @!P0 BRA `(.L_x_492) ;  /* 0x0000000000448947 */ /* 0x000fec0003800000 */
[----:B------:R-:W-:-:S05]  /*19e0*/  IADD3 R3, P0, PT, R4, UR8, RZ ;  /* 0x0000000804037c10 */ /* 0x000fca000ff1e0ff */
[----:B------:R-:W-:Y:S01]  /*19f0*/  IMAD.X R6, RZ, RZ, UR9, P0 ;  /* 0x00000009ff067e24 */ /* 0x000fe200080e06ff */
[----:B------:R-:W-:-:S04]  /*1a00*/  LEA R2, P0, R3, UR12, 0x2 ;  /* 0x0000000c03027c11 */ /* 0x000fc8000f8010ff */
[----:B------:R-:W-:-:S05]  /*1a10*/  LEA.HI.X R3, R3, UR13, R6, 0x2, P0 ;  /* 0x0000000d03037c11 */ /* 0x000fca00080f1406 */
[----:B------:R-:W2:Y:S04]  /*1a20*/  LDG.E R5, desc[UR14][R2.64] ;  /* 0x0000000e02057981 */ /* 0x000ea8000c1e1900 */
[----:B------:R-:W2:Y:S04]  /*1a30*/  LDG.E R6, desc[UR14][R2.64+0x400] ;  /* 0x0004000e02067981 */ /* 0x000ea8000c1e1900 */
[----:B------:R-:W3:Y:S04]  /*1a40*/  LDG.E R10, desc[UR14][R2.64+0x800] ;  /* 0x0008000e020a7981 */ /* 0x000ee8000c1e1900 */
[----:B------:R-:W3:Y:S04]  /*1a50*/  LDG.E R9, desc[UR14][R2.64+0xc00] ;  /* 0x000c000e02097981 */ /* 0x000ee8000c1e1900 */
[----:B------:R-:W4:Y:S04]  /*1a60*/  LDG.E R12, desc[UR14][R2.64+0x1000] ;  /* 0x0010000e020c7981 */ /* 0x000f28000c1e1900 */
[----:B------:R-:W4:Y:S04]  /*1a70*/  LDG.E R11, desc[UR14][R2.64+0x1400] ;  /* 0x0014000e020b7981 */ /* 0x000f28000c1e1900 */
[----:B------:R-:W5:Y:S04]  /*1a80*/  LDG.E R14, desc[UR14][R2.64+0x1800] ;  /* 0x0018000e020e7981 */ /* 0x000f68000c1e1900 */
[----:B------:R-:W5:Y:S01]  /*1a90*/  LDG.E R13, desc[UR14][R2.64+0x1c00] ;  /* 0x001c000e020d7981 */ /* 0x000f62000c1e1900 */
[----:B------:R-:W-:Y:S01]  /*1aa0*/  VIADD R4, R4, 0x800 ;  /* 0x0000080004047836 */ /* 0x000fe20000000000 */
[----:B--2---:R-:W-:-:S04]  /*1ab0*/  VIMNMX3 R5, R8, R5, R6, !PT ;  /* 0x000000050805720f */ /* 0x004fc80007800106 */
[----:B---3--:R-:W-:-:S04]  /*1ac0*/  VIMNMX3 R5, R5, R10, R9, !PT ;  /* 0x0000000a0505720f */ /* 0x008fc80007800109 */
[----:B----4-:R-:W-:-:S04]  /*1ad0*/  VIMNMX3 R5, R5, R12, R11, !PT ;  /* 0x0000000c0505720f */ /* 0x010fc8000780010b */
[----:B-----5:R-:W-:-:S07]  /*1ae0*/  VIMNMX3 R8, R5, R14, R13, !PT ;  /* 0x0000000e0508720f */ /* 0x020fce000780010d */
.L_x_492:
[----:B------:R-:W-:Y:S05]  /*1af0*/  BSYNC.RECONVERGENT B2 ;  /* 0x0000000000027941 */ /* 0x000fea0003800200 */
.L_x_491:
[----:B------:R-:W-:Y:S05]  /*1b00*/  @!P1 BRA `(.L_x_487) ;  /* 0x0000000000889947 */ /* 0x000fea0003800000 */
[----:B------:R-:W-:Y:S01]  /*1b10*/  ISETP.GE.U32.AND P0, PT, R15, 0x4, PT ;  /* 0x000000040f00780c */ /* 0x000fe20003f06070 */
[----:B------:R-:W-:Y:S01]  /*1b20*/  BSSY.RECONVERGENT B2, `(.L_x_493) ;  /* 0x000000e000027945 */ /* 0x000fe20003800200 */
[----:B------:R-:W-:-:S11]  /*1b30*/  LOP3.LUT P1, RZ, R20, 0x3, RZ, 0xc0, !PT ;  /* 0x0000000314ff7812 */ /* 0x000fd6000782c0ff */
[----:B------:R-:W-:Y:S05]  /*1b40*/  @!P0 BRA `(.L_x_494) ;  /* 0x00000000002c8947 */ /* 0x000fea0003800000 */
[----:B------:R-:W-:-:S05]  /*1b50*/  IADD3 R3, P0, PT, R4, UR8, RZ ;  /* 0x0000000804037c10 */ /* 0x000fca000ff1e0ff */
[----:B------:R-:W-:Y:S01]  /*1b60*/  IMAD.X R6, RZ, RZ, UR9, P0 ;  /* 0x00000009ff067e24 */ /* 0x000fe200080e06ff */
[----:B------:R-:W-:-:S04]  /*1b70*/  LEA R2, P0, R3, UR12, 0x2 ;  /* 0x0000000c03027c11 */ /* 0x000fc8000f8010ff */
[----:B------:R-:W-:-:S05]  /*1b80*/  LEA.HI.X R3, R3, UR13, R6, 0x2, P0 ;  /* 0x0000000d03037c11 */ /* 0x000fca00080f1406 */
[----:B------:R-:W2:Y:S04]  /*1b90*/  LDG.E R5, desc[UR14][R2.64] ;  /* 0x0000000e02057981 */ /* 0x000ea8000c1e1900 */
[----:B------:R-:W2:Y:S04]  /*1ba0*/  LDG.E R6, desc[UR14][R2.64+0x400] ;  /* 0x0004000e02067981 */ /* 0x000ea8000c1e1900 */
[----:B------:R-:W3:Y:S04]  /*1bb0*/  LDG.E R10, desc[UR14][R2.64+0x800] ;  /* 0x0008000e020a7981 */ /* 0x000ee8000c1e1900 */
[----:B------:R-:W3:Y:S01]  /*1bc0*/  LDG.E R9, desc[UR14][R2.64+0xc00] ;  /* 0x000c000e02097981 */ /* 0x000ee2000c1e1900 */
[----:B------:R-:W-:Y:S01]  /*1bd0*/  VIADD R4, R4, 0x400 ;  /* 0x0000040004047836 */ /* 0x000fe20000000000 */
[----:B--2---:R-:W-:-:S04]  /*1be0*/  VIMNMX3 R5, R8, R5, R6, !PT ;  /* 0x000000050805720f */ /* 0x004fc80007800106 */
[----:B---3--:R-:W-:-:S07]  /*1bf0*/  VIMNMX3 R8, R5, R10, R9, !PT ;  /* 0x0000000a0508720f */ /* 0x008fce0007800109 */
.L_x_494:
[----:B------:R-:W-:Y:S05]  /*1c00*/  BSYNC.RECONVERGENT B2 ;  /* 0x0000000000027941 */ /* 0x000fea0003800200 */
.L_x_493:
[----:B------:R-:W-:Y:S05]  /*1c10*/  @!P1 BRA `(.L_x_487) ;  /* 0x0000000000449947 */ /* 0x000fea0003800000 */
[----:B------:R-:W-:Y:S02]  /*1c20*/  LOP3.LUT R2, R7, 0xffff, RZ, 0xc0, !PT ;  /* 0x0000ffff07027812 */ /* 0x000fe400078ec0ff */
[----:B------:R-:W-:Y:S02]  /*1c30*/  IADD3 R6, P0, PT, R4, UR10, RZ ;  /* 0x0000000a04067c10 */ /* 0x000fe4000ff1e0ff */
[----:B------:R-:W-:Y:S02]  /*1c40*/  LEA.HI R2, R2, 0x1, RZ, 0x18 ;  /* 0x0000000102027811 */ /* 0x000fe400078fc0ff */
[----:B------:R-:W-:Y:S01]  /*1c50*/  LEA R5, P1, R6, UR12, 0x2 ;  /* 0x0000000c06057c11 */ /* 0x000fe2000f8210ff */
[----:B------:R-:W-:Y:S01]  /*1c60*/  IMAD.X R3, RZ, RZ, UR7, P0 ;  /* 0x00000007ff037e24 */ /* 0x000fe200080e06ff */
[----:B------:R-:W-:-:S04]  /*1c70*/  LOP3.LUT R2, R2, 0x3, RZ, 0xc0, !PT ;  /* 0x0000000302027812 */ /* 0x000fc800078ec0ff */
[----:B------:R-:W-:Y:S01]  /*1c80*/  LEA.HI.X R6, R6, UR13, R3, 0x2, P1 ;  /* 0x0000000d06067c11 */ /* 0x000fe200088f1403 */
[----:B------:R-:W-:-:S07]  /*1c90*/  IMAD.MOV R4, RZ, RZ, -R2 ;  /* 0x000000ffff047224 */ /* 0x000fce00078e0a02 */
.L_x_495:
[----:B------:R-:W-:Y:S02]  /*1ca0*/  IMAD.MOV.U32 R3, RZ, RZ, R6 ;  /* 0x000000ffff037224 */ /* 0x000fe400078e0006 */
[----:B------:R-:W-:-:S05]  /*1cb0*/  IMAD.MOV.U32 R2, RZ, RZ, R5 ;  /* 0x000000ffff027224 */ /* 0x000fca00078e0005 */
[----:B------:R-:W2:Y:S01]  /*1cc0*/  LDG.E R3, desc[UR14][R2.64] ;  /* 0x0000000e02037981 */ /* 0x000ea2000c1e1900 */
[----:B------:R-:W-:Y:S01]  /*1cd0*/  VIADD R4, R4, 0x1 ;  /* 0x0000000104047836 */ /* 0x000fe20000000000 */
[----:B------:R-:W-:-:S04]  /*1ce0*/  IADD3 R5, P1, PT, R5, 0x400, RZ ;  /* 0x0000040005057810 */ /* 0x000fc80007f3e0ff */
[----:B------:R-:W-:Y:S01]  /*1cf0*/  ISETP.NE.AND P0, PT, R4, RZ, PT ;  /* 0x000000ff0400720c */ /* 0x000fe20003f05270 */
[----:B------:R-:W-:Y:S01]  /*1d00*/  IMAD.X R6, RZ, RZ, R6, P1 ;  /* 0x000000ffff067224 */ /* 0x000fe200008e0606 */
[----:B--2---:R-:W-:-:S11]  /*1d10*/  VIMNMX R8, PT, PT, R3, R8, !PT ;  /* 0x0000000803087248 */ /* 0x004fd60007fe0100 */
[----:B------:R-:W-:Y:S05]  /*1d20*/  @P0 BRA `(.L_x_495) ;  /* 0xfffffffc00dc0947 */ /* 0x000fea000383ffff */
.L_x_487:
[----:B------:R-:W-:Y:S05]  /*1d30*/  BSYNC.RECONVERGENT B1 ;  /* 0x0000000000017941 */ /* 0x000fea0003800200 */
.L_x_484:
        /* <DEDUP_REMOVED lines=38> */
[----:B------:R-:W-:-:S07]  /*1fa0*/  VIMNMX R5, PT, PT, R0, R3, !PT ;  /* 0x0000000300057248 */ /* 0x000fce0007fe0100 */
.L_x_483:
[----:B------:R-:W-:Y:S05]  /*1fb0*/  BSYNC.RECONVERGENT B0 ;  /* 0x0000000000007941 */ /* 0x000fea0003800200 */
.L_x_468:
[----:B------:R-:W-:Y:S05]  /*1fc0*/  @P0 EXIT ;  /* 0x000000000000094d */ /* 0x000fea0003800000 */
[----:B------:R-:W3:Y:S02]  /*1fd0*/  LDCU.64 UR4, c[0x0][0x388] ;  /* 0x00007100ff0477ac */ /* 0x000ee40008000a00 */
[----:B---3--:R-:W-:-:S06]  /*1fe0*/  UIMAD.WIDE.U32 UR4, UR16, 0x4, UR4 ;  /* 0x00000004100478a5 */ /* 0x008fcc000f8e0004 */
[----:B0-----:R-:W-:Y:S02]  /*1ff0*/  IMAD.U32 R2, RZ, RZ, UR4 ;  /* 0x00000004ff027e24 */ /* 0x001fe4000f8e00ff */
[----:B--2---:R-:W-:-:S05]  /*2000*/  IMAD.U32 R3, RZ, RZ, UR5 ;  /* 0x00000005ff037e24 */ /* 0x004fca000f8e00ff */
[----:B------:R-:W-:Y:S01]  /*2010*/  STG.E desc[UR14][R2.64], R5 ;  /* 0x0000000502007986 */ /* 0x000fe2000c10190e */
[----:B------:R-:W-:Y:S05]  /*2020*/  EXIT ;  /* 0x000000000000794d */ /* 0x000fea0003800000 */
.L_x_496:
        /* <DEDUP_REMOVED lines=13> */
.L_x_2539:


//--------------------- .text._ZN3cub18CUB_300001_SM_10006detail6reduce28DeviceReduceSingleTileKernelINS2_10policy_hubIiyN4cuda3__47maximumIiEEE10Policy1000EN6thrust24THRUST_300001_SM_1000_NS10device_ptrIiEEPiyS8_iiNS5_3std3__410__identityEEEvT0_T1_T2_T3_T4_T6_ --------------------------
	.section	.text._ZN3cub18CUB_300001_SM_10006detail6reduce28DeviceReduceSingleTileKernelINS2_10policy_hubIiyN4cuda3__47maximumIiEEE10Policy1000EN6thrust24THRUST_300001_SM_1000_NS10device_ptrIiEEPiyS8_iiNS5_3std3__410__identityEEEvT0_T1_T2_T3_T4_T6_,"ax",@progbits
	.align	128
        .global         _ZN3cub18CUB_300001_SM_10006detail6reduce28DeviceReduceSingleTileKernelINS2_10policy_hubIiyN4cuda3__47maximumIiEEE10Policy1000EN6thrust24THRUST_300001_SM_1000_NS10device_ptrIiEEPiyS8_iiNS5_3std3__410__identityEEEvT0_T1_T2_T3_T4_T6_
        .type           _ZN3cub18CUB_300001_SM_10006detail6reduce28DeviceReduceSingleTileKernelINS2_10policy_hubIiyN4cuda3__47maximumIiEEE10Policy1000EN6thrust24THRUST_300001_SM_1000_NS10device_ptrIiEEPiyS8_iiNS5_3std3__410__identityEEEvT0_T1_T2_T3_T4_T6_,@function
        .size           _ZN3cub18CUB_300001_SM_10006detail6reduce28DeviceReduceSingleTileKernelINS2_10policy_hubIiyN4cuda3__47maximumIiEEE10Policy1000EN6thrust24THRUST_300001_SM_1000_NS10device_ptrIiEEPiyS8_iiNS5_3std3__410__identityEEEvT0_T1_T2_T3_T4_T6_,(.L_x_2540 - _ZN3cub18CUB_300001_SM_10006detail6reduce28DeviceReduceSingleTileKernelINS2_10policy_hubIiyN4cuda3__47maximumIiEEE10Policy1000EN6thrust24THRUST_300001_SM_1000_NS10device_ptrIiEEPiyS8_iiNS5_3std3__410__identityEEEvT0_T1_T2_T3_T4_T6_)
        .other          _ZN3cub18CUB_300001_SM_10006detail6reduce28DeviceReduceSingleTileKernelINS2_10policy_hubIiyN4cuda3__47maximumIiEEE10Policy1000EN6thrust24THRUST_300001_SM_1000_NS10device_ptrIiEEPiyS8_iiNS5_3std3__410__identityEEEvT0_T1_T2_T3_T4_T6_,@"STO_CUDA_ENTRY STV_DEFAULT"
_ZN3cub18CUB_300001_SM_10006detail6reduce28DeviceReduceSingleTileKernelINS2_10policy_hubIiyN4cuda3__47maximumIiEEE10Policy1000EN6thrust24THRUST_300001_SM_1000_NS10device_ptrIiEEPiyS8_iiNS5_3std3__410__identityEEEvT0_T1_T2_T3_T4_T6_:
.text._ZN3cub18CUB_300001_SM_10006detail6reduce28DeviceReduceSingleTileKernelINS2_10policy_hubIiyN4cuda3__47maximumIiEEE10Policy1000EN6thrust24THRUST_300001_SM_1000_NS10device_ptrIiEEPiyS8_iiNS5_3std3__410__identityEEEvT0_T1_T2_T3_T4_T6_:
[----:B------:R-:W-:Y:S01]  /*0000*/  LDC R1, c[0x0][0x37c] ;  /* 0x0000df00ff017b82 */ /* 0x000fe20000000800 */
[----:B------:R-:W0:Y:S01]  /*0010*/  LDCU.64 UR4, c[0x0][0x390] ;  /* 0x00007200ff0477ac */ /* 0x000e220008000a00 */
[----:B------:R-:W1:Y:S01]  /*0020*/  LDCU.64 UR6, c[0x0][0x358] ;  /* 0x00006b00ff0677ac */ /* 0x000e620008000a00 */
[----:B0-----:R-:W-:Y:S02]  /*0030*/  IMAD.U32 R4, RZ, RZ, UR4 ;  /* 0x00000004ff047e24 */ /* 0x001fe4000f8e00ff */
[----:B------:R-:W-:-:S03]  /*0040*/  IMAD.U32 R5, RZ, RZ, UR5 ;  /* 0x00000005ff057e24 */ /* 0x000fc6000f8e00ff */
[----:B------:R-:W-:-:S04]  /*0050*/  ISETP.NE.U32.AND P0, PT, R4, RZ, PT ;  /* 0x000000ff0400720c */ /* 0x000fc80003f05070 */
[----:B------:R-:W-:-:S13]  /*0060*/  ISETP.NE.AND.EX P0, PT, R5, RZ, PT, P0 ;  /* 0x000000ff0500720c */ /* 0x000fda0003f05300 */
        /* <DEDUP_REMOVED lines=8> */
.L_x_497:
[----:B------:R-:W-:Y:S01]  /*00f0*/  ISETP.GT.U32.AND P0, PT, R4, 0xfff, PT ;  /* 0x00000fff0400780c */ /* 0x000fe20003f04070 */
[----:B------:R-:W-:Y:S03]  /*0100*/  BSSY.RECONVERGENT B0, `(.L_x_498) ;  /* 0x00001c4000007945 */ /* 0x000fe60003800200 */
[----:B------:R-:W-:-:S13]  /*0110*/  ISETP.GT.U32.AND.EX P0, PT, R5, RZ, PT, P0 ;  /* 0x000000ff0500720c */ /* 0x000fda0003f04100 */
[----:B------:R-:W-:Y:S05]  /*0120*/  @P0 BRA `(.L_x_499) ;  /* 0x0000000c006c0947 */ /* 0x000fea0003800000 */
[----:B------:R-:W0:Y:S01]  /*0130*/  S2R R7, SR_TID.X ;  /* 0x0000000000077919 */ /* 0x000e220000002100 */
[----:B------:R-:W-:Y:S01]  /*0140*/  BSSY.RECONVERGENT B1, `(.L_x_500) ;  /* 0x0000009000017945 */ /* 0x000fe20003800200 */
[----:B------:R-:W-:Y:S01]  /*0150*/  IMAD.MOV.U32 R0, RZ, RZ, RZ ;  /* 0x000000ffff007224 */ /* 0x000fe200078e00ff */
[----:B0-----:R-:W-:Y:S01]  /*0160*/  ISETP.GE.U32.AND P0, PT, R7, R4, PT ;  /* 0x000000040700720c */ /* 0x001fe20003f06070 */
[----:B------:R-:W-:-:S12]  /*0170*/  IMAD.MOV.U32 R9, RZ, RZ, R7 ;  /* 0x000000ffff097224 */ /* 0x000fd800078e0007 */
[----:B------:R-:W-:Y:S05]  /*0180*/  @P0 BRA `(.L_x_501) ;  /* 0x0000000000100947 */ /* 0x000fea0003800000 */
[----:B------:R-:W0:Y:S02]  /*0190*/  LDC.64 R2, c[0x0][0x380] ;  /* 0x0000e000ff027b82 */ /* 0x000e240000000a00 */
[----:B0-----:R-:W-:-:S05]  /*01a0*/  IMAD.WIDE.U32 R2, R7, 0x4, R2 ;  /* 0x0000000407027825 */ /* 0x001fca00078e0002 */
[----:B------:R0:W5:Y:S01]  /*01b0*/  LDG.E R0, desc[UR6][R2.64] ;  /* 0x0000000602007981 */ /* 0x000162000c1e1900 */
[----:B------:R-:W-:-:S07]  /*01c0*/  VIADD R9, R7, 0x100 ;  /* 0x0000010007097836 */ /* 0x000fce0000000000 */
.L_x_501:
[----:B------:R-:W-:Y:S05]  /*01d0*/  BSYNC.RECONVERGENT B1 ;  /* 0x0000000000017941 */ /* 0x000fea0003800200 */
.L_x_500:
[----:B------:R-:W-:Y:S01]  /*01e0*/  ISETP.GE.U32.AND P0, PT, R9, R4, PT ;  /* 0x000000040900720c */ /* 0x000fe20003f06070 */
[----:B------:R-:W-:-:S12]  /*01f0*/  BSSY.RECONVERGENT B1, `(.L_x_502) ;  /* 0x0000060000017945 */ /* 0x000fd80003800200 */
[----:B------:R-:W-:Y:S05]  /*0200*/  @P0 BRA `(.L_x_503) ;  /* 0x0000000400780947 */ /* 0x000fea0003800000 */
[----:B0-----:R-:W-:Y:S01]  /*0210*/  LOP3.LUT R3, RZ, R9, RZ, 0x33, !PT ;  /* 0x00000009ff037212 */ /* 0x001fe200078e33ff */
[----:B------:R-:W-:Y:S04]  /*0220*/  BSSY.RECONVERGENT B2, `(.L_x_504) ;  /* 0x000002c000027945 */ /* 0x000fe80003800200 */
[----:B------:R-:W-:-:S05]  /*0230*/  IMAD.IADD R3, R3, 0x1, R4 ;  /* 0x0000000103037824 */ /* 0x000fca00078e0204 */
[C---:B------:R-:W-:Y:S02]  /*0240*/  ISETP.GE.U32.AND P0, PT, R3.reuse, 0xf00, PT ;  /* 0x00000f000300780c */ /* 0x040fe40003f06070 */
[----:B------:R-:W-:-:S04]  /*0250*/  LEA.HI R6, R3, 0x1, RZ, 0x18 ;  /* 0x0000000103067811 */ /* 0x000fc800078fc0ff */
[----:B------:R-:W-:-:S04]  /*0260*/  LOP3.LUT R22, R6, 0xf, RZ, 0xc0, !PT ;  /* 0x0000000f06167812 */ /* 0x000fc800078ec0ff */
[----:B------:R-:W-:-:S03]  /*0270*/  ISETP.NE.AND P1, PT, R22, RZ, PT ;  /* 0x000000ff1600720c */ /* 0x000fc60003f25270 */
[----:B------:R-:W-:Y:S10]  /*0280*/  @!P0 BRA `(.L_x_505) ;  /* 0x0000000000948947 */ /* 0x000ff40003800000 */
[----:B------:R-:W0:Y:S01]  /*0290*/  LDC.64 R2, c[0x0][0x380] ;  /* 0x0000e000ff027b82 */ /* 0x000e220000000a00 */
[----:B------:R-:W-:-:S05]  /*02a0*/  LOP3.LUT R8, R6, 0x1fffff0, RZ, 0xc0, !PT ;  /* 0x01fffff006087812 */ /* 0x000fca00078ec0ff */
[----:B------:R-:W-:Y:S02]  /*02b0*/  IMAD.MOV R8, RZ, RZ, -R8 ;  /* 0x000000ffff087224 */ /* 0x000fe400078e0a08 */
[----:B0-----:R-:W-:-:S03]  /*02c0*/  IMAD.WIDE.U32 R2, R9, 0x4, R2 ;  /* 0x0000000409027825 */ /* 0x001fc600078e0002 */
[----:B------:R-:W-:-:S05]  /*02d0*/  IADD3 R15, P0, PT, R2, 0x2000, RZ ;  /* 0x00002000020f7810 */ /* 0x000fca0007f1e0ff */
[----:B------:R-:W-:-:S08]  /*02e0*/  IMAD.X R3, RZ, RZ, R3, P0 ;  /* 0x000000ffff037224 */ /* 0x000fd000000e0603 */
.L_x_506:
        /* <DEDUP_REMOVED lines=31> */
.L_x_505:
[----:B------:R-:W-:Y:S05]  /*04e0*/  BSYNC.RECONVERGENT B2 ;  /* 0x0000000000027941 */ /* 0x000fea0003800200 */
.L_x_504:
[----:B------:R-:W-:Y:S05]  /*04f0*/  @!P1 BRA `(.L_x_503) ;  /* 0x0000000000bc9947 */ /* 0x000fea0003800000 */
[----:B------:R-:W-:Y:S01]  /*0500*/  ISETP.GE.U32.AND P0, PT, R22, 0x8, PT ;  /* 0x000000081600780c */ /* 0x000fe20003f06070 */
[----:B------:R-:W-:Y:S01]  /*0510*/  BSSY.RECONVERGENT B2, `(.L_x_507) ;  /* 0x0000013000027945 */ /* 0x000fe20003800200 */
[----:B------:R-:W-:-:S04]  /*0520*/  LOP3.LUT R16, R6, 0x7, RZ, 0xc0, !PT ;  /* 0x0000000706107812 */ /* 0x000fc800078ec0ff */
[----:B------:R-:W-:-:S07]  /*0530*/  ISETP.NE.AND P1, PT, R16, RZ, PT ;  /* 0x000000ff1000720c */ /* 0x000fce0003f25270 */
[----:B------:R-:W-:Y:S06]  /*0540*/  @!P0 BRA `(.L_x_508) ;  /* 0x00000000003c8947 */ /* 0x000fec0003800000 */
[----:B------:R-:W0:Y:S02]  /*0550*/  LDC.64 R2, c[0x0][0x380] ;  /* 0x0000e000ff027b82 */ /* 0x000e240000000a00 */
[----:B0-----:R-:W-:-:S05]  /*0560*/  IMAD.WIDE R2, R9, 0x4, R2 ;  /* 0x0000000409027825 */ /* 0x001fca00078e0202 */
        /* <DEDUP_REMOVED lines=13> */
.L_x_508:
[----:B------:R-:W-:Y:S05]  /*0640*/  BSYNC.RECONVERGENT B2 ;  /* 0x0000000000027941 */ /* 0x000fea0003800200 */
.L_x_507:
        /* <DEDUP_REMOVED lines=11> */
[----:B------:R-:W3:Y:S01]  /*0700*/  LDG.E R10, desc[UR6][R2.64+0xc00] ;  /* 0x000c0006020a7981 */ /* 0x000ee2000c1e1900 */
[----:B------:R-:W-:Y:S01]  /*0710*/  VIADD R9, R9, 0x400 ;  /* 0x0000040009097836 */ /* 0x000fe20000000000 */
[----:B--2--5:R-:W-:-:S04]  /*0720*/  VIMNMX3 R0, R0, R11, R8, !PT ;  /* 0x0000000b0000720f */ /* 0x024fc80007800108 */
[----:B---3--:R-:W-:-:S07]  /*0730*/  VIMNMX3 R0, R0, R13, R10, !PT ;  /* 0x0000000d0000720f */ /* 0x008fce000780010a */
.L_x_510:
[----:B------:R-:W-:Y:S05]  /*0740*/  BSYNC.RECONVERGENT B2 ;  /* 0x0000000000027941 */ /* 0x000fea0003800200 */
.L_x_509:
[----:B------:R-:W-:Y:S05]  /*0750*/  @!P1 BRA `(.L_x_503) ;  /* 0x0000000000249947 */ /* 0x000fea0003800000 */
[----:B------:R-:W0:Y:S01]  /*0760*/  LDC.64 R10, c[0x0][0x380] ;  /* 0x0000e000ff0a7b82 */ /* 0x000e220000000a00 */
[----:B------:R-:W-:-:S07]  /*0770*/  IMAD.MOV R6, RZ, RZ, -R6 ;  /* 0x000000ffff067224 */ /* 0x000fce00078e0a06 */
.L_x_511:
[----:B0-----:R-:W-:-:S06]  /*0780*/  IMAD.WIDE R2, R9, 0x4, R10 ;  /* 0x0000000409027825 */ /* 0x001fcc00078e020a */
[----:B------:R-:W2:Y:S01]  /*0790*/  LDG.E R3, desc[UR6][R2.64] ;  /* 0x0000000602037981 */ /* 0x000ea2000c1e1900 */
[----:B------:R-:W-:Y:S02]  /*07a0*/  VIADD R6, R6, 0x1 ;  /* 0x0000000106067836 */ /* 0x000fe40000000000 */
[----:B------:R-:W-:-:S03]  /*07b0*/  VIADD R9, R9, 0x100 ;  /* 0x0000010009097836 */ /* 0x000fc60000000000 */
[----:B------:R-:W-:Y:S02]  /*07c0*/  ISETP.NE.AND P0, PT, R6, RZ, PT ;  /* 0x000000ff0600720c */ /* 0x000fe40003f05270 */
[----:B--2--5:R-:W-:-:S11]  /*07d0*/  VIMNMX R0, PT, PT, R3, R0, !PT ;  /* 0x0000000003007248 */ /* 0x024fd60007fe0100 */
[----:B------:R-:W-:Y:S05]  /*07e0*/  @P0 BRA `(.L_x_511) ;  /* 0xfffffffc00e40947 */ /* 0x000fea000383ffff */
.L_x_503:
[----:B------:R-:W-:Y:S05]  /*07f0*/  BSYNC.RECONVERGENT B1 ;  /* 0x0000000000017941 */ /* 0x000fea0003800200 */
.L_x_502:
[----:B------:R-:W-:Y:S01]  /*0800*/  ISETP.GE.U32.AND P0, PT, R4, 0x100, PT ;  /* 0x000001000400780c */ /* 0x000fe20003f06070 */
[----:B-----5:R-:W-:-:S03]  /*0810*/  IMAD.MOV.U32 R11, RZ, RZ, R0 ;  /* 0x000000ffff0b7224 */ /* 0x020fc600078e0000 */
[----:B------:R-:W-:-:S13]  /*0820*/  ISETP.GE.U32.AND.EX P0, PT, R5, RZ, PT, P0 ;  /* 0x000000ff0500720c */ /* 0x000fda0003f06100 */
[----:B------:R-:W-:Y:S05]  /*0830*/  @!P0 BRA `(.L_x_512) ;  /* 0x0000000000a08947 */ /* 0x000fea0003800000 */
[----:B------:R-:W1:Y:S01]  /*0840*/  S2R R6, SR_LANEID ;  /* 0x0000000000067919 */ /* 0x000e620000000000 */
[----:B------:R-:W-:Y:S01]  /*0850*/  ISETP.NE.AND P5, PT, R7, RZ, PT ;  /* 0x000000ff0700720c */ /* 0x000fe20003fa5270 */
[----:B------:R-:W2:Y:S02]  /*0860*/  SHFL.DOWN PT, R0, R11, 0x1, 0x1f ;  /* 0x08201f000b007f89 */ /* 0x000ea400000e0000 */
[----:B--2---:R-:W-:Y:S02]  /*0870*/  VIMNMX R0, PT, PT, R0, R11, !PT ;  /* 0x0000000b00007248 */ /* 0x004fe40007fe0100 */
[C---:B-1----:R-:W-:Y:S02]  /*0880*/  ISETP.GT.AND P0, PT, R6.reuse, 0x1e, PT ;  /* 0x0000001e0600780c */ /* 0x042fe40003f04270 */
[----:B------:R-:W-:Y:S02]  /*0890*/  ISETP.NE.AND P1, PT, R6, RZ, PT ;  /* 0x000000ff0600720c */ /* 0x000fe40003f25270 */
[----:B------:R-:W-:-:S02]  /*08a0*/  SEL R0, R11, R0, P0 ;  /* 0x000000000b007207 */ /* 0x000fc40000000000 */
        /* <DEDUP_REMOVED lines=15> */
[----:B------:R-:W-:-:S03]  /*09a0*/  ISETP.GT.AND P0, PT, R6, 0xf, PT ;  /* 0x0000000f0600780c */ /* 0x000fc60003f04270 */
[----:B------:R-:W0:Y:S02]  /*09b0*/  SHFL.DOWN PT, R3, R0, 0x10, 0x1f ;  /* 0x0a001f0000037f89 */ /* 0x000e2400000e0000 */
[----:B0-----:R-:W-:-:S04]  /*09c0*/  VIMNMX R3, PT, PT, R0, R3, !PT ;  /* 0x0000000300037248 */ /* 0x001fc80007fe0100 */
[----:B------:R-:W-:Y:S01]  /*09d0*/  SEL R9, R0, R3, P0 ;  /* 0x0000000300097207 */ /* 0x000fe20000000000 */
[----:B------:R1:W-:Y:S01]  /*09e0*/  @!P1 STS [R2+0x8], R3 ;  /* 0x0000080302009388 */ /* 0x0003e20000000800 */
[----:B------:R-:W-:Y:S06]  /*09f0*/  BAR.SYNC.DEFER_BLOCKING 0x0 ;  /* 0x0000000000007b1d */ /* 0x000fec0000010000 */
[----:B------:R-:W-:Y:S05]  /*0a00*/  @P5 BRA `(.L_x_513) ;  /* 0x0000001000cc5947 */ /* 0x000fea0003800000 */
[----:B------:R-:W0:Y:S01]  /*0a10*/  S2UR UR5, SR_CgaCtaId ;  /* 0x00000000000579c3 */ /* 0x000e220000008800 */
[----:B------:R-:W-:Y:S02]  /*0a20*/  UMOV UR4, 0x400 ;  /* 0x0000040000047882 */ /* 0x000fe40000000000 */
[----:B0-----:R-:W-:-:S09]  /*0a30*/  ULEA UR4, UR5, UR4, 0x18 ;  /* 0x0000000405047291 */ /* 0x001fd2000f8ec0ff */
[----:B------:R-:W-:Y:S04]  /*0a40*/  LDS R0, [UR4+0xc] ;  /* 0x00000c04ff007984 */ /* 0x000fe80008000800 */
[----:B------:R-:W0:Y:S04]  /*0a50*/  LDS.128 R4, [UR4+0x10] ;  /* 0x00001004ff047984 */ /* 0x000e280008000c00 */
[----:B-1----:R-:W1:Y:S01]  /*0a60*/  LDS.64 R2, [UR4+0x20] ;  /* 0x00002004ff027984 */ /* 0x002e620008000a00 */
[----:B0-----:R-:W-:-:S04]  /*0a70*/  VIMNMX3 R0, R9, R0, R4, !PT ;  /* 0x000000000900720f */ /* 0x001fc80007800104 */
[----:B------:R-:W-:-:S04]  /*0a80*/  VIMNMX3 R0, R0, R5, R6, !PT ;  /* 0x000000050000720f */ /* 0x000fc80007800106 */
[----:B-1----:R-:W-:-:S04]  /*0a90*/  VIMNMX3 R0, R0, R7, R2, !PT ;  /* 0x000000070000720f */ /* 0x002fc80007800102 */
[----:B------:R-:W-:Y:S01]  /*0aa0*/  VIMNMX R9, PT, PT, R0, R3, !PT ;  /* 0x0000000300097248 */ /* 0x000fe20007fe0100 */
[----:B------:R-:W-:Y:S06]  /*0ab0*/  BRA `(.L_x_513) ;  /* 0x0000001000a07947 */ /* 0x000fec0003800000 */
.L_x_512:
[----:B------:R-:W1:Y:S01]  /*0ac0*/  S2R R13, SR_LANEID ;  /* 0x00000000000d7919 */ /* 0x000e620000000000 */
[C---:B------:R-:W-:Y:S02]  /*0ad0*/  LOP3.LUT R0, R7.reuse, 0x3e0, RZ, 0xc0, !PT ;  /* 0x000003e007007812 */ /* 0x040fe400078ec0ff */
[----:B------:R-:W-:Y:S02]  /*0ae0*/  ISETP.NE.AND P5, PT, R7, RZ, PT ;  /* 0x000000ff0700720c */ /* 0x000fe40003fa5270 */
[----:B------:R-:W-:Y:S01]  /*0af0*/  LOP3.LUT R9, RZ, R0, RZ, 0x33, !PT ;  /* 0x00000000ff097212 */ /* 0x000fe200078e33ff */
[----:B0-----:R-:W-:-:S04]  /*0b00*/  VIADD R3, R0, 0x20 ;  /* 0x0000002000037836 */ /* 0x001fc80000000000 */
[----:B------:R-:W-:Y:S01]  /*0b10*/  IMAD.IADD R9, R9, 0x1, R4 ;  /* 0x0000000109097824 */ /* 0x000fe200078e0204 */
[----:B------:R-:W-:-:S04]  /*0b20*/  ISETP.GT.U32.AND P0, PT, R3, R4, PT ;  /* 0x000000040300720c */ /* 0x000fc80003f04070 */
        /* <DEDUP_REMOVED lines=26> */
[----:B0-----:R-:W-:-:S05]  /*0cd0*/  @!P0 VIMNMX R11, PT, PT, R11, R2, !PT ;  /* 0x000000020b0b8248 */ /* 0x001fca0007fe0100 */
[----:B------:R-:W-:-:S05]  /*0ce0*/  IMAD.MOV.U32 R9, RZ, RZ, R11 ;  /* 0x000000ffff097224 */ /* 0x000fca00078e000b */
[----:B------:R0:W-:Y:S01]  /*0cf0*/  @!P1 STS [R6+0x8], R9 ;  /* 0x0000080906009388 */ /* 0x0001e20000000800 */
[----:B------:R-:W-:Y:S06]  /*0d00*/  BAR.SYNC.DEFER_BLOCKING 0x0 ;  /* 0x0000000000007b1d */ /* 0x000fec0000010000 */
[----:B------:R-:W-:Y:S05]  /*0d10*/  @P5 BRA `(.L_x_513) ;  /* 0x0000001000085947 */ /* 0x000fea0003800000 */
[----:B------:R-:W1:Y:S01]  /*0d20*/  S2UR UR5, SR_CgaCtaId ;  /* 0x00000000000579c3 */ /* 0x000e620000008800 */
[----:B------:R-:W-:Y:S01]  /*0d30*/  UMOV UR4, 0x400 ;  /* 0x0000040000047882 */ /* 0x000fe20000000000 */
[C---:B------:R-:W-:Y:S02]  /*0d40*/  ISETP.GT.U32.AND P3, PT, R4.reuse, 0x20, PT ;  /* 0x000000200400780c */ /* 0x040fe40003f64070 */
[C---:B------:R-:W-:Y:S02]  /*0d50*/  ISETP.GT.U32.AND P1, PT, R4.reuse, 0x40, PT ;  /* 0x000000400400780c */ /* 0x040fe40003f24070 */
[C---:B------:R-:W-:Y:S02]  /*0d60*/  ISETP.GT.U32.AND.EX P3, PT, R5.reuse, RZ, PT, P3 ;  /* 0x000000ff0500720c */ /* 0x040fe40003f64130 */
[----:B------:R-:W-:Y:S02]  /*0d70*/  ISETP.GT.U32.AND P0, PT, R4, 0x60, PT ;  /* 0x000000600400780c */ /* 0x000fe40003f04070 */
[----:B------:R-:W-:-:S02]  /*0d80*/  ISETP.GT.U32.AND.EX P1, PT, R5, RZ, PT, P1 ;  /* 0x000000ff0500720c */ /* 0x000fc40003f24110 */
[C---:B------:R-:W-:Y:S02]  /*0d90*/  ISETP.GT.U32.AND P2, PT, R4.reuse, 0x80, PT ;  /* 0x000000800400780c */ /* 0x040fe40003f44070 */
[C---:B------:R-:W-:Y:S02]  /*0da0*/  ISETP.GT.U32.AND.EX P0, PT, R5.reuse, RZ, PT, P0 ;  /* 0x000000ff0500720c */ /* 0x040fe40003f04100 */
[----:B------:R-:W-:Y:S02]  /*0db0*/  ISETP.GT.U32.AND P4, PT, R4, 0xa0, PT ;  /* 0x000000a00400780c */ /* 0x000fe40003f84070 */
[C---:B------:R-:W-:Y:S02]  /*0dc0*/  ISETP.GT.U32.AND.EX P2, PT, R5.reuse, RZ, PT, P2 ;  /* 0x000000ff0500720c */ /* 0x040fe40003f44120 */
[----:B------:R-:W-:Y:S01]  /*0dd0*/  ISETP.GT.U32.AND.EX P4, PT, R5, RZ, PT, P4 ;  /* 0x000000ff0500720c */ /* 0x000fe20003f84140 */
[----:B-1----:R-:W-:-:S09]  /*0de0*/  ULEA UR4, UR5, UR4, 0x18 ;  /* 0x0000000405047291 */ /* 0x002fd2000f8ec0ff */
[----:B------:R-:W0:Y:S04]  /*0df0*/  LDS R0, [UR4+0xc] ;  /* 0x00000c04ff007984 */ /* 0x000e280008000800 */
[----:B------:R-:W1:Y:S04]  /*0e00*/  LDS.128 R12, [UR4+0x10] ;  /* 0x00001004ff0c7984 */ /* 0x000e680008000c00 */
[----:B------:R-:W2:Y:S01]  /*0e10*/  LDS.64 R2, [UR4+0x20] ;  /* 0x00002004ff027984 */ /* 0x000ea20008000a00 */
[----:B0-----:R-:W-:Y:S02]  /*0e20*/  @P3 VIMNMX R9, PT, PT, R9, R0, !PT ;  /* 0x0000000009093248 */ /* 0x001fe40007fe0100 */
[----:B------:R-:W-:-:S02]  /*0e30*/  ISETP.GT.U32.AND P3, PT, R4, 0xc0, PT ;  /* 0x000000c00400780c */ /* 0x000fc40003f64070 */
[----:B-1----:R-:W-:Y:S02]  /*0e40*/  @P1 VIMNMX R9, PT, PT, R9, R12, !PT ;  /* 0x0000000c09091248 */ /* 0x002fe40007fe0100 */
[----:B------:R-:W-:Y:S02]  /*0e50*/  ISETP.GT.U32.AND P1, PT, R4, 0xe0, PT ;  /* 0x000000e00400780c */ /* 0x000fe40003f24070 */
[----:B------:R-:W-:Y:S02]  /*0e60*/  ISETP.GT.U32.AND.EX P3, PT, R5, RZ, PT, P3 ;  /* 0x000000ff0500720c */ /* 0x000fe40003f64130 */
[----:B------:R-:W-:Y:S02]  /*0e70*/  @P0 VIMNMX R9, PT, PT, R9, R13, !PT ;  /* 0x0000000d09090248 */ /* 0x000fe40007fe0100 */
[----:B------:R-:W-:Y:S02]  /*0e80*/  ISETP.GT.U32.AND.EX P1, PT, R5, RZ, PT, P1 ;  /* 0x000000ff0500720c */ /* 0x000fe40003f24110 */
[----:B------:R-:W-:-:S04]  /*0e90*/  @P2 VIMNMX R9, PT, PT, R9, R14, !PT ;  /* 0x0000000e09092248 */ /* 0x000fc80007fe0100 */
[----:B------:R-:W-:-:S04]  /*0ea0*/  @P4 VIMNMX R9, PT, PT, R9, R15, !PT ;  /* 0x0000000f09094248 */ /* 0x000fc80007fe0100 */
[----:B--2---:R-:W-:-:S04]  /*0eb0*/  @P3 VIMNMX R9, PT, PT, R9, R2, !PT ;  /* 0x0000000209093248 */ /* 0x004fc80007fe0100 */
[----:B------:R-:W-:Y:S01]  /*0ec0*/  @P1 VIMNMX R9, PT, PT, R9, R3, !PT ;  /* 0x0000000309091248 */ /* 0x000fe20007fe0100 */
[----:B------:R-:W-:Y:S06]  /*0ed0*/  BRA `(.L_x_513) ;  /* 0x0000000c00987947 */ /* 0x000fec0003800000 */
.L_x_499:
[----:B------:R-:W0:Y:S01]  /*0ee0*/  S2R R0, SR_TID.X ;  /* 0x0000000000007919 */ /* 0x000e220000002100 */
[----:B------:R-:W0:Y:S02]  /*0ef0*/  LDC.64 R2, c[0x0][0x380] ;  /* 0x0000e000ff027b82 */ /* 0x000e240000000a00 */
[----:B0-----:R-:W-:-:S05]  /*0f00*/  IMAD.WIDE.U32 R2, R0, 0x4, R2 ;  /* 0x0000000400027825 */ /* 0x001fca00078e0002 */
        /* <DEDUP_REMOVED lines=16> */
[----:B------:R-:W-:-:S04]  /*1010*/  IADD3 R12, P1, PT, R4, -0x1000, RZ ;  /* 0xfffff000040c7810 */ /* 0x000fc80007f3e0ff */
[----:B------:R-:W-:Y:S02]  /*1020*/  ISETP.GE.U32.AND P0, PT, R12, 0x1000, PT ;  /* 0x000010000c00780c */ /* 0x000fe40003f06070 */
[----:B--2---:R-:W-:Y:S02]  /*1030*/  VIMNMX3 R9, R9, R10, R11, !PT ;  /* 0x0000000a0909720f */ /* 0x004fe4000780010b */
[----:B------:R-:W-:-:S04]  /*1040*/  IADD3.X R11, PT, PT, R5, -0x1, RZ, P1, !PT ;  /* 0xffffffff050b7810 */ /* 0x000fc80000ffe4ff */
[----:B------:R-:W-:Y:S02]  /*1050*/  ISETP.GE.U32.AND.EX P0, PT, R11, RZ, PT, P0 ;  /* 0x000000ff0b00720c */ /* 0x000fe40003f06100 */
[----:B---3--:R-:W-:Y:S01]  /*1060*/  VIMNMX3 R6, R6, R7, R8, !PT ;  /* 0x000000070606720f */ /* 0x008fe20007800108 */
[----:B------:R-:W-:Y:S01]  /*1070*/  IMAD.MOV.U32 R8, RZ, RZ, RZ ;  /* 0x000000ffff087224 */ /* 0x000fe200078e00ff */
[----:B----4-:R-:W-:-:S04]  /*1080*/  VIMNMX3 R13, R13, R14, R15, !PT ;  /* 0x0000000e0d0d720f */ /* 0x010fc8000780010f */
[----:B------:R-:W-:Y:S02]  /*1090*/  VIMNMX3 R6, R6, R9, R13, !PT ;  /* 0x000000090606720f */ /* 0x000fe4000780010d */
[----:B-----5:R-:W-:Y:S01]  /*10a0*/  VIMNMX3 R17, R16, R17, R18, !PT ;  /* 0x000000111011720f */ /* 0x020fe20007800112 */
[----:B------:R-:W-:Y:S01]  /*10b0*/  IMAD.MOV.U32 R9, RZ, RZ, 0x1000 ;  /* 0x00001000ff097424 */ /* 0x000fe200078e00ff */
[----:B------:R-:W-:-:S04]  /*10c0*/  VIMNMX3 R19, R19, R20, R21, !PT ;  /* 0x000000141313720f */ /* 0x000fc80007800115 */
[----:B------:R-:W-:-:S04]  /*10d0*/  VIMNMX3 R17, R17, R19, R22, !PT ;  /* 0x000000131111720f */ /* 0x000fc80007800116 */
[----:B------:R-:W-:Y:S01]  /*10e0*/  VIMNMX R10, PT, PT, R6, R17, !PT ;  /* 0x00000011060a7248 */ /* 0x000fe20007fe0100 */
[----:B------:R-:W-:Y:S06]  /*10f0*/  @!P0 BRA `(.L_x_514) ;  /* 0x0000000000a08947 */ /* 0x000fec0003800000 */
[----:B------:R-:W0:Y:S01]  /*1100*/  LDC.64 R4, c[0x0][0x390] ;  /* 0x0000e400ff047b82 */ /* 0x000e220000000a00 */
[----:B------:R-:W-:Y:S02]  /*1110*/  IMAD.MOV.U32 R9, RZ, RZ, 0x1000 ;  /* 0x00001000ff097424 */ /* 0x000fe400078e00ff */
[----:B------:R-:W-:-:S07]  /*1120*/  IMAD.MOV.U32 R8, RZ, RZ, RZ ;  /* 0x000000ffff087224 */ /* 0x000fce00078e00ff */
.L_x_516:
[----:B------:R-:W-:-:S04]  /*1130*/  LEA R6, P0, R9, R2, 0x2 ;  /* 0x0000000209067211 */ /* 0x000fc800078010ff */
[----:B------:R-:W-:-:S05]  /*1140*/  LEA.HI.X R7, R9, R3, R8, 0x2, P0 ;  /* 0x0000000309077211 */ /* 0x000fca00000f1408 */
[----:B------:R-:W2:Y:S04]  /*1150*/  LDG.E R13, desc[UR6][R6.64+0x800] ;  /* 0x00080006060d7981 */ /* 0x000ea8000c1e1900 */
[----:B------:R-:W2:Y:S04]  /*1160*/  LDG.E R14, desc[UR6][R6.64+0xc00] ;  /* 0x000c0006060e7981 */ /* 0x000ea8000c1e1900 */
[----:B------:R-:W2:Y:S04]  /*1170*/  LDG.E R15, desc[UR6][R6.64+0x1000] ;  /* 0x00100006060f7981 */ /* 0x000ea8000c1e1900 */
        /* <DEDUP_REMOVED lines=13> */
[----:B0-----:R-:W-:-:S04]  /*1250*/  IADD3 R29, P1, PT, -R9, R4, RZ ;  /* 0x00000004091d7210 */ /* 0x001fc80007f3e1ff */
[----:B------:R-:W-:Y:S02]  /*1260*/  ISETP.GE.U32.AND P0, PT, R29, 0x1000, PT ;  /* 0x000010001d00780c */ /* 0x000fe40003f06070 */
[----:B--2---:R-:W-:Y:S01]  /*1270*/  VIMNMX3 R13, R13, R14, R15, !PT ;  /* 0x0000000e0d0d720f */ /* 0x004fe2000780010f */
[----:B------:R-:W-:-:S05]  /*1280*/  IMAD.X R14, R5, 0x1, ~R8, P1 ;  /* 0x00000001050e7824 */ /* 0x000fca00008e0e08 */
[----:B------:R-:W-:Y:S02]  /*1290*/  ISETP.GE.U32.AND.EX P0, PT, R14, RZ, PT, P0 ;  /* 0x000000ff0e00720c */ /* 0x000fe40003f06100 */
        /* <DEDUP_REMOVED lines=9> */
[----:B------:R-:W-:-:S05]  /*1330*/  IADD3 R9, P0, PT, R9, 0x1000, RZ ;  /* 0x0000100009097810 */ /* 0x000fca0007f1e0ff */
[----:B------:R-:W-:Y:S01]  /*1340*/  IMAD.X R8, RZ, RZ, R8, P0 ;  /* 0x000000ffff087224 */ /* 0x000fe200000e0608 */
[----:B------:R-:W-:-:S04]  /*1350*/  ISETP.GT.U32.AND P0, PT, R9, R12, PT ;  /* 0x0000000c0900720c */ /* 0x000fc80003f04070 */
[----:B------:R-:W-:-:S13]  /*1360*/  ISETP.GT.U32.AND.EX P0, PT, R8, R11, PT, P0 ;  /* 0x0000000b0800720c */ /* 0x000fda0003f04100 */
[----:B------:R-:W-:Y:S05]  /*1370*/  @!P0 BRA `(.L_x_516) ;  /* 0xfffffffc006c8947 */ /* 0x000fea000383ffff */
.L_x_514:
[----:B------:R-:W-:Y:S01]  /*1380*/  IMAD.IADD R3, R4, 0x1, -R9 ;  /* 0x0000000104037824 */ /* 0x000fe200078e0a09 */
[----:B------:R-:W-:Y:S01]  /*1390*/  ISETP.GE.U32.AND P1, PT, R9, R4, PT ;  /* 0x000000040900720c */ /* 0x000fe20003f26070 */
[----:B------:R-:W-:Y:S03]  /*13a0*/  BSSY.RECONVERGENT B1, `(.L_x_515) ;  /* 0x0000072000017945 */ /* 0x000fe60003800200 */
[----:B------:R-:W-:-:S04]  /*13b0*/  ISETP.GE.AND P0, PT, R0, R3, PT ;  /* 0x000000030000720c */ /* 0x000fc80003f06270 */
[----:B------:R-:W-:-:S13]  /*13c0*/  ISETP.GE.U32.OR.EX P0, PT, R8, R5, P0, P1 ;  /* 0x000000050800720c */ /* 0x000fda0000706510 */
[----:B------:R-:W-:Y:S05]  /*13d0*/  @P0 BRA `(.L_x_517) ;  /* 0x0000000400b80947 */ /* 0x000fea0003800000 */
[----:B------:R-:W-:Y:S01]  /*13e0*/  LOP3.LUT R2, RZ, R0, RZ, 0x33, !PT ;  /* 0x00000000ff027212 */ /* 0x000fe200078e33ff */
[----:B------:R-:W-:Y:S03]  /*13f0*/  BSSY.RECONVERGENT B2, `(.L_x_518) ;  /* 0x0000031000027945 */ /* 0x000fe60003800200 */
[----:B------:R-:W-:Y:S01]  /*1400*/  IADD3 R2, PT, PT, -R9, R4, R2 ;  /* 0x0000000409027210 */ /* 0x000fe20007ffe102 */
[----:B------:R-:W-:-:S03]  /*1410*/  IMAD.MOV.U32 R4, RZ, RZ, R0 ;  /* 0x000000ffff047224 */ /* 0x000fc600078e0000 */
[C---:B------:R-:W-:Y:S02]  /*1420*/  ISETP.GE.U32.AND P1, PT, R2.reuse, 0xf00, PT ;  /* 0x00000f000200780c */ /* 0x040fe40003f26070 */
[----:B------:R-:W-:-:S04]  /*1430*/  LEA.HI R5, R2, 0x1, RZ, 0x18 ;  /* 0x0000000102057811 */ /* 0x000fc800078fc0ff */
[----:B------:R-:W-:-:S04]  /*1440*/  LOP3.LUT R24, R5, 0xf, RZ, 0xc0, !PT ;  /* 0x0000000f05187812 */ /* 0x000fc800078ec0ff */
[----:B------:R-:W-:-:S03]  /*1450*/  ISETP.NE.AND P0, PT, R24, RZ, PT ;  /* 0x000000ff1800720c */ /* 0x000fc60003f05270 */
[----:B------:R-:W-:Y:S10]  /*1460*/  @!P1 BRA `(.L_x_519) ;  /* 0x0000000000a49947 */ /* 0x000ff40003800000 */
[----:B------:R-:W0:Y:S01]  /*1470*/  LDCU.64 UR4, c[0x0][0x380] ;  /* 0x00007000ff0477ac */ /* 0x000e220008000a00 */
[----:B------:R-:W-:Y:S01]  /*1480*/  IADD3 R3, P1, PT, R0, R9, RZ ;  /* 0x0000000900037210 */ /* 0x000fe20007f3e0ff */
[----:B------:R-:W-:Y:S01]  /*1490*/  IMAD.MOV.U32 R4, RZ, RZ, R0 ;  /* 0x000000ffff047224 */ /* 0x000fe200078e0000 */
[----:B------:R-:W-:-:S03]  /*14a0*/  LOP3.LUT R14, R5, 0x1fffff0, RZ, 0xc0, !PT ;  /* 0x01fffff0050e7812 */ /* 0x000fc600078ec0ff */
[----:B------:R-:W-:Y:S02]  /*14b0*/  IMAD.X R2, RZ, RZ, R8, P1 ;  /* 0x000000ffff027224 */ /* 0x000fe400008e0608 */
[----:B------:R-:W-:Y:S01]  /*14c0*/  IMAD.MOV R14, RZ, RZ, -R14 ;  /* 0x000000ffff0e7224 */ /* 0x000fe200078e0a0e */
[----:B0-----:R-:W-:-:S04]  /*14d0*/  LEA R15, P2, R3, UR4, 0x2 ;  /* 0x00000004030f7c11 */ /* 0x001fc8000f8410ff */
[----:B------:R-:W-:Y:S02]  /*14e0*/  IADD3 R15, P1, PT, R15, 0x2000, RZ ;  /* 0x000020000f0f7810 */ /* 0x000fe40007f3e0ff */
[----:B------:R-:W-:-:S05]  /*14f0*/  LEA.HI.X R3, R3, UR5, R2, 0x2, P2 ;  /* 0x0000000503037c11 */ /* 0x000fca00090f1402 */
[----:B------:R-:W-:-:S07]  /*1500*/  IMAD.X R3, RZ, RZ, R3, P1 ;  /* 0x000000ffff037224 */ /* 0x000fce00008e0603 */
.L_x_520:
        /* <DEDUP_REMOVED lines=16> */
[----:B------:R0:W5:Y:S01]  /*1610*/  LDG.E R6, desc[UR6][R2.64+0x1c00] ;  /* 0x001c000602067981 */ /* 0x000162000c1e1900 */
        /* <DEDUP_REMOVED lines=9> */
[----:B------:R-:W-:-:S05]  /*16b0*/  IADD3 R15, P2, PT, R2, 0x4000, RZ ;  /* 0x00004000020f7810 */ /* 0x000fca0007f5e0ff */
[----:B0-----:R-:W-:Y:S01]  /*16c0*/  IMAD.X R3, RZ, RZ, R3, P2 ;  /* 0x000000ffff037224 */ /* 0x001fe200010e0603 */
[----:B------:R-:W-:-:S04]  /*16d0*/  VIMNMX3 R7, R11, R12, R7, !PT ;  /* 0x0000000c0b07720f */ /* 0x000fc80007800107 */
[----:B------:R-:W-:Y:S01]  /*16e0*/  VIMNMX3 R10, R7, R13, R6, !PT ;  /* 0x0000000d070a720f */ /* 0x000fe20007800106 */
[----:B------:R-:W-:Y:S06]  /*16f0*/  @P1 BRA `(.L_x_520) ;  /* 0xfffffffc00841947 */ /* 0x000fec000383ffff */
.L_x_519:
[----:B------:R-:W-:Y:S05]  /*1700*/  BSYNC.RECONVERGENT B2 ;  /* 0x0000000000027941 */ /* 0x000fea0003800200 */
.L_x_518:
[----:B------:R-:W-:Y:S05]  /*1710*/  @!P0 BRA `(.L_x_517) ;  /* 0x0000000000e88947 */ /* 0x000fea0003800000 */
[----:B------:R-:W-:Y:S01]  /*1720*/  ISETP.GE.U32.AND P0, PT, R24, 0x8, PT ;  /* 0x000000081800780c */ /* 0x000fe20003f06070 */
[----:B------:R-:W-:Y:S01]  /*1730*/  BSSY.RECONVERGENT B2, `(.L_x_521) ;  /* 0x0000016000027945 */ /* 0x000fe20003800200 */
[----:B------:R-:W-:-:S04]  /*1740*/  LOP3.LUT R17, R5, 0x7, RZ, 0xc0, !PT ;  /* 0x0000000705117812 */ /* 0x000fc800078ec0ff */
[----:B------:R-:W-:-:S07]  /*1750*/  ISETP.NE.AND P1, PT, R17, RZ, PT ;  /* 0x000000ff1100720c */ /* 0x000fce0003f25270 */
[----:B------:R-:W-:Y:S06]  /*1760*/  @!P0 BRA `(.L_x_522) ;  /* 0x0000000000488947 */ /* 0x000fec0003800000 */
[----:B------:R-:W0:Y:S01]  /*1770*/  LDCU.64 UR4, c[0x0][0x380] ;  /* 0x00007000ff0477ac */ /* 0x000e220008000a00 */
[----:B------:R-:W-:-:S05]  /*1780*/  IADD3 R3, P0, PT, R4, R9, RZ ;  /* 0x0000000904037210 */ /* 0x000fca0007f1e0ff */
[----:B------:R-:W-:Y:S01]  /*1790*/  IMAD.X R6, RZ, RZ, R8, P0 ;  /* 0x000000ffff067224 */ /* 0x000fe200000e0608 */
        /* <DEDUP_REMOVED lines=15> */
.L_x_522:
[----:B------:R-:W-:Y:S05]  /*1890*/  BSYNC.RECONVERGENT B2 ;  /* 0x0000000000027941 */ /* 0x000fea0003800200 */
.L_x_521:
        /* <DEDUP_REMOVED lines=18> */
.L_x_524:
[----:B------:R-:W-:Y:S05]  /*19c0*/  BSYNC.RECONVERGENT B2 ;  /* 0x0000000000027941 */ /* 0x000fea0003800200 */
.L_x_523:
[----:B------:R-:W-:Y:S05]  /*19d0*/  @!P1 BRA `(.L_x_517) ;  /* 0x0000000000389947 */ /* 0x000fea0003800000 */
[----:B------:R-:W0:Y:S01]  /*19e0*/  LDCU.64 UR4, c[0x0][0x380] ;  /* 0x00007000ff0477ac */ /* 0x000e220008000a00 */
[----:B------:R-:W-:Y:S01]  /*19f0*/  IADD3 R5, P0, PT, R4, R9, RZ ;  /* 0x0000000904057210 */ /* 0x000fe20007f1e0ff */
[----:B------:R-:W-:-:S04]  /*1a00*/  IMAD.MOV R4, RZ, RZ, -R6 ;  /* 0x000000ffff047224 */ /* 0x000fc800078e0a06 */
[----:B------:R-:W-:Y:S01]  /*1a10*/  IMAD.X R8, RZ, RZ, R8, P0 ;  /* 0x000000ffff087224 */ /* 0x000fe200000e0608 */
[----:B0-----:R-:W-:-:S04]  /*1a20*/  LEA R2, P1, R5, UR4, 0x2 ;  /* 0x0000000405027c11 */ /* 0x001fc8000f8210ff */
[----:B------:R-:W-:-:S09]  /*1a30*/  LEA.HI.X R5, R5, UR5, R8, 0x2, P1 ;  /* 0x0000000505057c11 */ /* 0x000fd200088f1408 */
.L_x_525:
[----:B------:R-:W-:-:S06]  /*1a40*/  IMAD.MOV.U32 R3, RZ, RZ, R5 ;  /* 0x000000ffff037224 */ /* 0x000fcc00078e0005 */
[----:B------:R0:W2:Y:S01]  /*1a50*/  LDG.E R3, desc[UR6][R2.64] ;  /* 0x0000000602037981 */ /* 0x0000a2000c1e1900 */
[----:B------:R-:W-:-:S05]  /*1a60*/  VIADD R4, R4, 0x1 ;  /* 0x0000000104047836 */ /* 0x000fca0000000000 */
[----:B------:R-:W-:Y:S02]  /*1a70*/  ISETP.NE.AND P0, PT, R4, RZ, PT ;  /* 0x000000ff0400720c */ /* 0x000fe40003f05270 */
[----:B0-----:R-:W-:-:S05]  /*1a80*/  IADD3 R2, P1, PT, R2, 0x400, RZ ;  /* 0x0000040002027810 */ /* 0x001fca0007f3e0ff */
[----:B------:R-:W-:Y:S01]  /*1a90*/  IMAD.X R5, RZ, RZ, R5, P1 ;  /* 0x000000ffff057224 */ /* 0x000fe200008e0605 */
[----:B--2---:R-:W-:-:S05]  /*1aa0*/  VIMNMX R10, PT, PT, R3, R10, !PT ;  /* 0x0000000a030a7248 */ /* 0x004fca0007fe0100 */
[----:B------:R-:W-:Y:S05]  /*1ab0*/  @P0 BRA `(.L_x_525) ;  /* 0xfffffffc00e00947 */ /* 0x000fea000383ffff */
.L_x_517:
[----:B------:R-:W-:Y:S05]  /*1ac0*/  BSYNC.RECONVERGENT B1 ;  /* 0x0000000000017941 */ /* 0x000fea0003800200 */
.L_x_515:
[----:B------:R-:W0:Y:S01]  /*1ad0*/  S2R R6, SR_LANEID ;  /* 0x0000000000067919 */ /* 0x000e220000000000 */
[----:B------:R-:W-:Y:S01]  /*1ae0*/  IMAD.MOV.U32 R9, RZ, RZ, R10 ;  /* 0x000000ffff097224 */ /* 0x000fe200078e000a */
[----:B------:R-:W-:-:S04]  /*1af0*/  ISETP.NE.AND P5, PT, R0, RZ, PT ;  /* 0x000000ff0000720c */ /* 0x000fc80003fa5270 */
        /* <DEDUP_REMOVED lines=35> */
[----:B------:R-:W-:-:S07]  /*1d30*/  VIMNMX R9, PT, PT, R0, R3, !PT ;  /* 0x0000000300097248 */ /* 0x000fce0007fe0100 */
.L_x_513:
[----:B------:R-:W-:Y:S05]  /*1d40*/  BSYNC.RECONVERGENT B0 ;  /* 0x0000000000007941 */ /* 0x000fea0003800200 */
.L_x_498:
[----:B------:R-:W-:Y:S05]  /*1d50*/  @P5 EXIT ;  /* 0x000000000000594d */ /* 0x000fea0003800000 */
[----:B-12---:R-:W1:Y:S01]  /*1d60*/  LDC.64 R2, c[0x0][0x388] ;  /* 0x0000e200ff027b82 */ /* 0x006e620000000a00 */
[----:B------:R-:W0:Y:S02]  /*1d70*/  LDCU UR4, c[0x0][0x39c] ;  /* 0x00007380ff0477ac */ /* 0x000e240008000800 */
[----:B0-----:R-:W-:-:S05]  /*1d80*/  VIMNMX R9, PT, PT, R9, UR4, !PT ;  /* 0x0000000409097c48 */ /* 0x001fca000ffe0100 */
[----:B-1----:R-:W-:Y:S01]  /*1d90*/  STG.E desc[UR6][R2.64], R9 ;  /* 0x0000000902007986 */ /* 0x002fe2000c101906 */
[----:B------:R-:W-:Y:S05]  /*1da0*/  EXIT ;  /* 0x000000000000794d */ /* 0x000fea0003800000 */
.L_x_526:
        /* <DEDUP_REMOVED lines=13> */
.L_x_2540:


//--------------------- .text._ZN3cub18CUB_300001_SM_10006detail6reduce28DeviceReduceSingleTileKernelINS2_10policy_hubIijN4cuda3__47maximumIiEEE10Policy1000EPiSB_iS8_iiNS5_3std3__410__identityEEEvT0_T1_T2_T3_T4_T6_ --------------------------
	.section	.text._ZN3cub18CUB_300001_SM_10006detail6reduce28DeviceReduceSingleTileKernelINS2_10policy_hubIijN4cuda3__47maximumIiEEE10Policy1000EPiSB_iS8_iiNS5_3std3__410__identityEEEvT0_T1_T2_T3_T4_T6_,"ax",@progbits
	.align	128
        .global         _ZN3cub18CUB_300001_SM_10006detail6reduce28DeviceReduceSingleTileKernelINS2_10policy_hubIijN4cuda3__47maximumIiEEE10Policy1000EPiSB_iS8_iiNS5_3std3__410__identityEEEvT0_T1_T2_T3_T4_T6_
        .type           _ZN3cub18CUB_300001_SM_10006detail6reduce28DeviceReduceSingleTileKernelINS2_10policy_hubIijN4cuda3__47maximumIiEEE10Policy1000EPiSB_iS8_iiNS5_3std3__410__identityEEEvT0_T1_T2_T3_T4_T6_,@function
        .size           _ZN3cub18CUB_300001_SM_10006detail6reduce28DeviceReduceSingleTileKernelINS2_10policy_hubIijN4cuda3__47maximumIiEEE10Policy1000EPiSB_iS8_iiNS5_3std3__410__identityEEEvT0_T1_T2_T3_T4_T6_,(.L_x_2541 - _ZN3cub18CUB_300001_SM_10006detail6reduce28DeviceReduceSingleTileKernelINS2_10policy_hubIijN4cuda3__47maximumIiEEE10Policy1000EPiSB_iS8_iiNS5_3std3__410__identityEEEvT0_T1_T2_T3_T4_T6_)
        .other          _ZN3cub18CUB_300001_SM_10006detail6reduce28DeviceReduceSingleTileKernelINS2_10policy_hubIijN4cuda3__47maximumIiEEE10Policy1000EPiSB_iS8_iiNS5_3std3__410__identityEEEvT0_T1_T2_T3_T4_T6_,@"STO_CUDA_ENTRY STV_DEFAULT"
_ZN3cub18CUB_300001_SM_10006detail6reduce28DeviceReduceSingleTileKernelINS2_10policy_hubIijN4cuda3__47maximumIiEEE10Policy1000EPiSB_iS8_iiNS5_3std3__410__identityEEEvT0_T1_T2_T3_T4_T6_:
.text._ZN3cub18CUB_300001_SM_10006detail6reduce28DeviceReduceSingleTileKernelINS2_10policy_hubIijN4cuda3__47maximumIiEEE10Policy1000EPiSB_iS8_iiNS5_3std3__410__identityEEEvT0_T1_T2_T3_T4_T6_:
        /* <DEDUP_REMOVED lines=13> */
.L_x_527:
        /* <DEDUP_REMOVED lines=16> */
.L_x_532:
[----:B------:R-:W-:Y:S05]  /*01d0*/  BSYNC.RECONVERGENT B1 ;  /* 0x0000000000017941 */ /* 0x000fea0003800200 */
.L_x_531:
        /* <DEDUP_REMOVED lines=16> */
.L_x_537:
        /* <DEDUP_REMOVED lines=9> */
.L_x_536:
[----:B------:R-:W-:Y:S05]  /*0370*/  BSYNC.RECONVERGENT B2 ;  /* 0x0000000000027941 */ /* 0x000fea0003800200 */
.L_x_535:
        /* <DEDUP_REMOVED lines=8> */
.L_x_540:
        /* <DEDUP_REMOVED lines=35> */
.L_x_539:
[----:B------:R-:W-:Y:S05]  /*0630*/  BSYNC.RECONVERGENT B2 ;  /* 0x0000000000027941 */ /* 0x000fea0003800200 */
.L_x_538:
        /* <DEDUP_REMOVED lines=22> */
.L_x_542:
[----:B------:R-:W-:Y:S05]  /*07a0*/  BSYNC.RECONVERGENT B2 ;  /* 0x0000000000027941 */ /* 0x000fea0003800200 */
.L_x_541:
        /* <DEDUP_REMOVED lines=10> */
.L_x_534:
[----:B------:R-:W-:Y:S05]  /*0850*/  BSYNC.RECONVERGENT B1 ;  /* 0x0000000000017941 */ /* 0x000fea0003800200 */
.L_x_533:
        /* <DEDUP_REMOVED lines=43> */
.L_x_543:
        /* <DEDUP_REMOVED lines=59> */
.L_x_530:
        /* <DEDUP_REMOVED lines=22> */
.L_x_547:
        /* <DEDUP_REMOVED lines=21> */
.L_x_545:
        /* <DEDUP_REMOVED lines=20> */
.L_x_551:
        /* <DEDUP_REMOVED lines=8> */
.L_x_550:
[----:B------:R-:W-:Y:S05]  /*1330*/  BSYNC.RECONVERGENT B2 ;  /* 0x0000000000027941 */ /* 0x000fea0003800200 */
.L_x_549:
        /* <DEDUP_REMOVED lines=16> */
.L_x_554:
        /* <DEDUP_REMOVED lines=39> */
.L_x_553:
[----:B------:R-:W-:Y:S05]  /*16b0*/  BSYNC.RECONVERGENT B2 ;  /* 0x0000000000027941 */ /* 0x000fea0003800200 */
.L_x_552:
        /* <DEDUP_REMOVED lines=27> */
.L_x_556:
[----:B------:R-:W-:Y:S05]  /*1870*/  BSYNC.RECONVERGENT B2 ;  /* 0x0000000000027941 */ /* 0x000fea0003800200 */
.L_x_555:
        /* <DEDUP_REMOVED lines=10> */
.L_x_548:
[----:B------:R-:W-:Y:S05]  /*1920*/  BSYNC.RECONVERGENT B1 ;  /* 0x0000000000017941 */ /* 0x000fea0003800200 */
.L_x_546:
        /* <DEDUP_REMOVED lines=39> */
.L_x_529:
        /* <DEDUP_REMOVED lines=12> */
.L_x_559:
[----:B------:R-:W-:Y:S05]  /*1c60*/  BSYNC.RECONVERGENT B1 ;  /* 0x0000000000017941 */ /* 0x000fea0003800200 */
.L_x_558:
        /* <DEDUP_REMOVED lines=16> */
.L_x_564:
        /* <DEDUP_REMOVED lines=9> */
.L_x_563:
[----:B------:R-:W-:Y:S05]  /*1e00*/  BSYNC.RECONVERGENT B2 ;  /* 0x0000000000027941 */ /* 0x000fea0003800200 */
.L_x_562:
        /* <DEDUP_REMOVED lines=8> */
.L_x_567:
        /* <DEDUP_REMOVED lines=35> */
.L_x_566:
[----:B------:R-:W-:Y:S05]  /*20c0*/  BSYNC.RECONVERGENT B2 ;  /* 0x0000000000027941 */ /* 0x000fea0003800200 */
.L_x_565:
        /* <DEDUP_REMOVED lines=22> */
.L_x_569:
[----:B------:R-:W-:Y:S05]  /*2230*/  BSYNC.RECONVERGENT B2 ;  /* 0x0000000000027941 */ /* 0x000fea0003800200 */
.L_x_568:
        /* <DEDUP_REMOVED lines=10> */
.L_x_561:
[----:B------:R-:W-:Y:S05]  /*22e0*/  BSYNC.RECONVERGENT B1 ;  /* 0x0000000000017941 */ /* 0x000fea0003800200 */
.L_x_560:
        /* <DEDUP_REMOVED lines=43> */
.L_x_570:
        /* <DEDUP_REMOVED lines=59> */
.L_x_557:
        /* <DEDUP_REMOVED lines=33> */
.L_x_573:
        /* <DEDUP_REMOVED lines=33> */
.L_x_571:
        /* <DEDUP_REMOVED lines=20> */
.L_x_577:
        /* <DEDUP_REMOVED lines=8> */
.L_x_576:
[----:B------:R-:W-:Y:S05]  /*2f30*/  BSYNC.RECONVERGENT B2 ;  /* 0x0000000000027941 */ /* 0x000fea0003800200 */
.L_x_575:
        /* <DEDUP_REMOVED lines=16> */
.L_x_580:
        /* <DEDUP_REMOVED lines=39> */
.L_x_579:
[----:B------:R-:W-:Y:S05]  /*32b0*/  BSYNC.RECONVERGENT B2 ;  /* 0x0000000000027941 */ /* 0x000fea0003800200 */
.L_x_578:
        /* <DEDUP_REMOVED lines=27> */
.L_x_582:
[----:B------:R-:W-:Y:S05]  /*3470*/  BSYNC.RECONVERGENT B2 ;  /* 0x0000000000027941 */ /* 0x000fea0003800200 */
.L_x_581:
        /* <DEDUP_REMOVED lines=10> */
.L_x_574:
[----:B------:R-:W-:Y:S05]  /*3520*/  BSYNC.RECONVERGENT B1 ;  /* 0x0000000000017941 */ /* 0x000fea0003800200 */
.L_x_572:
        /* <DEDUP_REMOVED lines=39> */
.L_x_544:
[----:B------:R-:W-:Y:S05]  /*37a0*/  BSYNC.RECONVERGENT B0 ;  /* 0x0000000000007941 */ /* 0x000fea0003800200 */
.L_x_528:
[----:B------:R-:W-:Y:S05]  /*37b0*/  @P0 EXIT ;  /* 0x000000000000094d */ /* 0x000fea0003800000 */
[----:B0-23--:R-:W0:Y:S01]  /*37c0*/  LDC.64 R2, c[0x0][0x388] ;  /* 0x0000e200ff027b82 */ /* 0x00de220000000a00 */
[----:B------:R-:W1:Y:S02]  /*37d0*/  LDCU UR4, c[0x0][0x398] ;  /* 0x00007300ff0477ac */ /* 0x000e640008000800 */
[----:B-1--4-:R-:W-:-:S05]  /*37e0*/  VIMNMX R5, PT, PT, R5, UR4, !PT ;  /* 0x0000000405057c48 */ /* 0x012fca000ffe0100 */
[----:B0-----:R-:W-:Y:S01]  /*37f0*/  STG.E desc[UR6][R2.64], R5 ;  /* 0x0000000502007986 */ /* 0x001fe2000c101906 */
[----:B------:R-:W-:Y:S05]  /*3800*/  EXIT ;  /* 0x000000000000794d */ /* 0x000fea0003800000 */
.L_x_583:
        /* <DEDUP_REMOVED lines=15> */
.L_x_2541:


//--------------------- .text._ZN3cub18CUB_300001_SM_10006detail6reduce18DeviceReduceKernelINS2_10policy_hubIijN4cuda3__47maximumIiEEE10Policy1000EN6thrust24THRUST_300001_SM_1000_NS10device_ptrIiEEjS8_iNS5_3std3__410__identityEEEvT0_PT3_T1_NS0_13GridEvenShareISL_EET2_T4_ --------------------------
	.section	.text._ZN3cub18CUB_300001_SM_10006detail6reduce18DeviceReduceKernelINS2_10policy_hubIijN4cuda3__47maximumIiEEE10Policy1000EN6thrust24THRUST_300001_SM_1000_NS10device_ptrIiEEjS8_iNS5_3std3__410__identityEEEvT0_PT3_T1_NS0_13GridEvenShareISL_EET2_T4_,"ax",@progbits
	.align	128
        .global         _ZN3cub18CUB_300001_SM_10006detail6reduce18DeviceReduceKernelINS2_10policy_hubIijN4cuda3__47maximumIiEEE10Policy1000EN6thrust24THRUST_300001_SM_1000_NS10device_ptrIiEEjS8_iNS5_3std3__410__identityEEEvT0_PT3_T1_NS0_13GridEvenShareISL_EET2_T4_
        .type           _ZN3cub18CUB_300001_SM_10006detail6reduce18DeviceReduceKernelINS2_10policy_hubIijN4cuda3__47maximumIiEEE10Policy1000EN6thrust24THRUST_300001_SM_1000_NS10device_ptrIiEEjS8_iNS5_3std3__410__identityEEEvT0_PT3_T1_NS0_13GridEvenShareISL_EET2_T4_,@function
        .size           _ZN3cub18CUB_300001_SM_10006detail6reduce18DeviceReduceKernelINS2_10policy_hubIijN4cuda3__47maximumIiEEE10Policy1000EN6thrust24THRUST_300001_SM_1000_NS10device_ptrIiEEjS8_iNS5_3std3__410__identityEEEvT0_PT3_T1_NS0_13GridEvenShareISL_EET2_T4_,(.L_x_2542 - _ZN3cub18CUB_300001_SM_10006detail6reduce18DeviceReduceKernelINS2_10policy_hubIijN4cuda3__47maximumIiEEE10Policy1000EN6thrust24THRUST_300001_SM_1000_NS10device_ptrIiEEjS8_iNS5_3std3__410__identityEEEvT0_PT3_T1_NS0_13GridEvenShareISL_EET2_T4_)
        .other          _ZN3cub18CUB_300001_SM_10006detail6reduce18DeviceReduceKernelINS2_10policy_hubIijN4cuda3__47maximumIiEEE10Policy1000EN6thrust24THRUST_300001_SM_1000_NS10device_ptrIiEEjS8_iNS5_3std3__410__identityEEEvT0_PT3_T1_NS0_13GridEvenShareISL_EET2_T4_,@"STO_CUDA_ENTRY STV_DEFAULT"
_ZN3cub18CUB_300001_SM_10006detail6reduce18DeviceReduceKernelINS2_10policy_hubIijN4cuda3__47maximumIiEEE10Policy1000EN6thrust24THRUST_300001_SM_1000_NS10device_ptrIiEEjS8_iNS5_3std3__410__identityEEEvT0_PT3_T1_NS0_13GridEvenShareISL_EET2_T4_:
.text._ZN3cub18CUB_300001_SM_10006detail6reduce18DeviceReduceKernelINS2_10policy_hubIijN4cuda3__47maximumIiEEE10Policy1000EN6thrust24THRUST_300001_SM_1000_NS10device_ptrIiEEjS8_iNS5_3std3__410__identityEEEvT0_PT3_T1_NS0_13GridEvenShareISL_EET2_T4_:
[----:B------:R-:W-:Y:S01]  /*0000*/  LDC R1, c[0x0][0x37c] ;  /* 0x0000df00ff017b82 */ /* 0x000fe20000000800 */
[----:B------:R-:W0:Y:S07]  /*0010*/  S2R R3, SR_CTAID.X ;  /* 0x0000000000037919 */ /* 0x000e2e0000002500 */
[----:B------:R-:W1:Y:S01]  /*0020*/  LDC.64 R8, c[0x0][0x3a8] ;  /* 0x0000ea00ff087b82 */ /* 0x000e620000000a00 */
[----:B------:R-:W2:Y:S01]  /*0030*/  LDCU.64 UR6, c[0x0][0x358] ;  /* 0x00006b00ff0677ac */ /* 0x000ea20008000a00 */
[----:B------:R-:W-:Y:S01]  /*0040*/  BSSY.RECONVERGENT B0, `(.L_x_584) ;  /* 0x0000228000007945 */ /* 0x000fe20003800200 */
[----:B-1----:R-:W-:-:S02]  /*0050*/  IMAD.SHL.U32 R13, R9, 0x1000, RZ ;  /* 0x00001000090d7824 */ /* 0x002fc400078e00ff */
[----:B0-----:R-:W-:-:S05]  /*0060*/  IMAD R0, R3, -0x1000, R8 ;  /* 0xfffff00003007824 */ /* 0x001fca00078e0208 */
[----:B------:R-:W-:-:S13]  /*0070*/  ISETP.GT.U32.AND P0, PT, R0, 0xfff, PT ;  /* 0x00000fff0000780c */ /* 0x000fda0003f04070 */
[----:B--2---:R-:W-:Y:S05]  /*0080*/  @P0 BRA `(.L_x_585) ;  /* 0x0000001000280947 */ /* 0x004fea0003800000 */
[----:B------:R-:W0:Y:S01]  /*0090*/  S2R R2, SR_TID.X ;  /* 0x0000000000027919 */ /* 0x000e220000002100 */
[----:B------:R-:W-:Y:S01]  /*00a0*/  BSSY.RECONVERGENT B1, `(.L_x_586) ;  /* 0x000000a000017945 */ /* 0x000fe20003800200 */
[----:B------:R-:W-:Y:S01]  /*00b0*/  IMAD.MOV.U32 R14, RZ, RZ, RZ ;  /* 0x000000ffff0e7224 */ /* 0x000fe200078e00ff */
[----:B0-----:R-:W-:Y:S01]  /*00c0*/  ISETP.GE.U32.AND P0, PT, R2, R0, PT ;  /* 0x000000000200720c */ /* 0x001fe20003f06070 */
[----:B------:R-:W-:-:S12]  /*00d0*/  IMAD.MOV.U32 R4, RZ, RZ, R2 ;  /* 0x000000ffff047224 */ /* 0x000fd800078e0002 */
[----:B------:R-:W-:Y:S05]  /*00e0*/  @P0 BRA `(.L_x_587) ;  /* 0x0000000000140947 */ /* 0x000fea0003800000 */
[----:B------:R-:W0:Y:S01]  /*00f0*/  LDC.64 R14, c[0x0][0x380] ;  /* 0x0000e000ff0e7b82 */ /* 0x000e220000000a00 */
[----:B------:R-:W-:-:S04]  /*0100*/  IMAD R5, R3, 0x1000, R2 ;  /* 0x0000100003057824 */ /* 0x000fc800078e0202 */
[----:B0-----:R-:W-:-:S06]  /*0110*/  IMAD.WIDE.U32 R14, R5, 0x4, R14 ;  /* 0x00000004050e7825 */ /* 0x001fcc00078e000e */
[----:B------:R0:W5:Y:S01]  /*0120*/  LDG.E R14, desc[UR6][R14.64] ;  /* 0x000000060e0e7981 */ /* 0x000162000c1e1900 */
[----:B------:R-:W-:-:S07]  /*0130*/  VIADD R4, R2, 0x100 ;  /* 0x0000010002047836 */ /* 0x000fce0000000000 */
.L_x_587:
[----:B------:R-:W-:Y:S05]  /*0140*/  BSYNC.RECONVERGENT B1 ;  /* 0x0000000000017941 */ /* 0x000fea0003800200 */
.L_x_586:
[----:B------:R-:W-:Y:S01]  /*0150*/  ISETP.GE.U32.AND P0, PT, R4, R0, PT ;  /* 0x000000000400720c */ /* 0x000fe20003f06070 */
[----:B------:R-:W-:-:S12]  /*0160*/  BSSY.RECONVERGENT B1, `(.L_x_588) ;  /* 0x0000097000017945 */ /* 0x000fd80003800200 */
[----:B------:R-:W-:Y:S05]  /*0170*/  @P0 BRA `(.L_x_589) ;  /* 0x0000000800540947 */ /* 0x000fea0003800000 */
[----:B------:R-:W-:Y:S01]  /*0180*/  LOP3.LUT R5, RZ, R4, RZ, 0x33, !PT ;  /* 0x00000004ff057212 */ /* 0x000fe200078e33ff */
[----:B------:R-:W-:Y:S04]  /*0190*/  BSSY.RECONVERGENT B2, `(.L_x_590) ;  /* 0x000004b000027945 */ /* 0x000fe80003800200 */
[----:B------:R-:W-:-:S04]  /*01a0*/  IMAD.IADD R8, R5, 0x1, R8 ;  /* 0x0000000105087824 */ /* 0x000fc800078e0208 */
[----:B------:R-:W-:-:S05]  /*01b0*/  IMAD R8, R3, -0x1000, R8 ;  /* 0xfffff00003087824 */ /* 0x000fca00078e0208 */
[C---:B------:R-:W-:Y:S02]  /*01c0*/  ISETP.GE.U32.AND P0, PT, R8.reuse, 0xf00, PT ;  /* 0x00000f000800780c */ /* 0x040fe40003f06070 */
[----:B------:R-:W-:-:S04]  /*01d0*/  LEA.HI R5, R8, 0x1, RZ, 0x18 ;  /* 0x0000000108057811 */ /* 0x000fc800078fc0ff */
[----:B------:R-:W-:-:S07]  /*01e0*/  LOP3.LUT R6, R5, 0xf, RZ, 0xc0, !PT ;  /* 0x0000000f05067812 */ /* 0x000fce00078ec0ff */
[----:B------:R-:W-:Y:S05]  /*01f0*/  @!P0 BRA `(.L_x_591) ;  /* 0x0000000400108947 */ /* 0x000fea0003800000 */
[----:B------:R-:W-:Y:S01]  /*0200*/  LOP3.LUT R9, R5, 0x1fffff0, RZ, 0xc0, !PT ;  /* 0x01fffff005097812 */ /* 0x000fe200078ec0ff */
[----:B------:R-:W-:Y:S01]  /*0210*/  BSSY.RECONVERGENT B3, `(.L_x_592) ;  /* 0x0000041000037945 */ /* 0x000fe20003800200 */
[----:B------:R-:W-:Y:S01]  /*0220*/  LOP3.LUT R8, R4, 0x800, RZ, 0xfc, !PT ;  /* 0x0000080004087812 */ /* 0x000fe200078efcff */
[----:B------:R-:W-:Y:S02]  /*0230*/  IMAD R4, R3, 0x1000, R4 ;  /* 0x0000100003047824 */ /* 0x000fe400078e0204 */
[----:B------:R-:W-:-:S07]  /*0240*/  IMAD.MOV R9, RZ, RZ, -R9 ;  /* 0x000000ffff097224 */ /* 0x000fce00078e0a09 */
.L_x_593:
[----:B------:R-:W1:Y:S01]  /*0250*/  LDC.64 R12, c[0x0][0x380] ;  /* 0x0000e000ff0c7b82 */ /* 0x000e620000000a00 */
[C---:B------:R-:W-:Y:S02]  /*0260*/  VIADD R17, R4.reuse, 0x100 ;  /* 0x0000010004117836 */ /* 0x040fe40000000000 */
[----:B-1----:R-:W-:-:S04]  /*0270*/  IMAD.WIDE.U32 R26, R4, 0x4, R12 ;  /* 0x00000004041a7825 */ /* 0x002fc800078e000c */
[--C-:B------:R-:W-:Y:S02]  /*0280*/  IMAD.WIDE.U32 R16, R17, 0x4, R12.reuse ;  /* 0x0000000411107825 */ /* 0x100fe400078e000c */
[----:B------:R-:W2:Y:S04]  /*0290*/  LDG.E R26, desc[UR6][R26.64] ;  /* 0x000000061a1a7981 */ /* 0x000ea8000c1e1900 */
[----:B0-----:R0:W2:Y:S01]  /*02a0*/  LDG.E R15, desc[UR6][R16.64] ;  /* 0x00000006100f7981 */ /* 0x0010a2000c1e1900 */
[C---:B------:R-:W-:Y:S02]  /*02b0*/  VIADD R29, R4.reuse, 0x200 ;  /* 0x00000200041d7836 */ /* 0x040fe40000000000 */
[----:B------:R-:W-:Y:S02]  /*02c0*/  VIADD R23, R4, 0x600 ;  /* 0x0000060004177836 */ /* 0x000fe40000000000 */
[----:B------:R-:W-:-:S04]  /*02d0*/  IMAD.WIDE.U32 R28, R29, 0x4, R12 ;  /* 0x000000041d1c7825 */ /* 0x000fc800078e000c */
[----:B------:R-:W-:Y:S01]  /*02e0*/  VIADD R11, R4, 0x300 ;  /* 0x00000300040b7836 */ /* 0x000fe20000000000 */
[----:B------:R1:W3:Y:S01]  /*02f0*/  LDG.E R25, desc[UR6][R28.64] ;  /* 0x000000061c197981 */ /* 0x0002e2000c1e1900 */
[----:B0-----:R-:W-:-:S04]  /*0300*/  IMAD.WIDE.U32 R16, R23, 0x4, R12 ;  /* 0x0000000417107825 */ /* 0x001fc800078e000c */
[C---:B------:R-:W-:Y:S01]  /*0310*/  VIADD R19, R4.reuse, 0x400 ;  /* 0x0000040004137836 */ /* 0x040fe20000000000 */
[----:B------:R0:W4:Y:S01]  /*0320*/  LDG.E R22, desc[UR6][R16.64] ;  /* 0x0000000610167981 */ /* 0x000122000c1e1900 */
[C---:B------:R-:W-:Y:S02]  /*0330*/  VIADD R21, R4.reuse, 0x500 ;  /* 0x0000050004157836 */ /* 0x040fe40000000000 */
[C---:B------:R-:W-:Y:S02]  /*0340*/  VIADD R27, R4.reuse, 0x700 ;  /* 0x00000700041b7836 */ /* 0x040fe40000000000 */
[----:B-1----:R-:W-:Y:S02]  /*0350*/  VIADD R29, R4, 0x800 ;  /* 0x00000800041d7836 */ /* 0x002fe40000000000 */
[----:B------:R-:W-:-:S04]  /*0360*/  IMAD.WIDE.U32 R10, R11, 0x4, R12 ;  /* 0x000000040b0a7825 */ /* 0x000fc800078e000c */
[--C-:B------:R-:W-:Y:S01]  /*0370*/  IMAD.WIDE.U32 R18, R19, 0x4, R12.reuse ;  /* 0x0000000413127825 */ /* 0x100fe200078e000c */
[----:B------:R1:W3:Y:S03]  /*0380*/  LDG.E R7, desc[UR6][R10.64] ;  /* 0x000000060a077981 */ /* 0x0002e6000c1e1900 */
[--C-:B------:R-:W-:Y:S01]  /*0390*/  IMAD.WIDE.U32 R20, R21, 0x4, R12.reuse ;  /* 0x0000000415147825 */ /* 0x100fe200078e000c */
[----:B------:R-:W4:Y:S03]  /*03a0*/  LDG.E R24, desc[UR6][R18.64] ;  /* 0x0000000612187981 */ /* 0x000f26000c1e1900 */
[--C-:B0-----:R-:W-:Y:S01]  /*03b0*/  IMAD.WIDE.U32 R16, R27, 0x4, R12.reuse ;  /* 0x000000041b107825 */ /* 0x101fe200078e000c */
[----:B------:R0:W4:Y:S03]  /*03c0*/  LDG.E R23, desc[UR6][R20.64] ;  /* 0x0000000614177981 */ /* 0x000126000c1e1900 */
[----:B------:R-:W-:Y:S01]  /*03d0*/  IMAD.WIDE.U32 R28, R29, 0x4, R12 ;  /* 0x000000041d1c7825 */ /* 0x000fe200078e000c */
[----:B------:R-:W4:Y:S03]  /*03e0*/  LDG.E R19, desc[UR6][R16.64] ;  /* 0x0000000610137981 */ /* 0x000f26000c1e1900 */
[----:B------:R-:W-:-:S02]  /*03f0*/  VIADD R27, R4, 0xa00 ;  /* 0x00000a00041b7836 */ /* 0x000fc40000000000 */
[----:B-1----:R-:W-:Y:S01]  /*0400*/  VIADD R11, R4, 0x900 ;  /* 0x00000900040b7836 */ /* 0x002fe20000000000 */
[----:B------:R1:W4:Y:S01]  /*0410*/  LDG.E R18, desc[UR6][R28.64] ;  /* 0x000000061c127981 */ /* 0x000322000c1e1900 */
[----:B0-----:R-:W-:-:S04]  /*0420*/  IMAD.WIDE.U32 R20, R27, 0x4, R12 ;  /* 0x000000041b147825 */ /* 0x001fc800078e000c */
[----:B------:R-:W-:Y:S02]  /*0430*/  VIADD R27, R4, 0xb00 ;  /* 0x00000b00041b7836 */ /* 0x000fe40000000000 */
[----:B------:R-:W-:-:S04]  /*0440*/  IMAD.WIDE.U32 R10, R11, 0x4, R12 ;  /* 0x000000040b0a7825 */ /* 0x000fc800078e000c */
[----:B-1----:R-:W-:Y:S02]  /*0450*/  VIADD R29, R4, 0xc00 ;  /* 0x00000c00041d7836 */ /* 0x002fe40000000000 */
[----:B------:R-:W4:Y:S02]  /*0460*/  LDG.E R11, desc[UR6][R10.64] ;  /* 0x000000060a0b7981 */ /* 0x000f24000c1e1900 */
[----:B------:R-:W-:-:S06]  /*0470*/  IMAD.WIDE.U32 R16, R29, 0x4, R12 ;  /* 0x000000041d107825 */ /* 0x000fcc00078e000c */
[----:B------:R0:W4:Y:S04]  /*0480*/  LDG.E R16, desc[UR6][R16.64] ;  /* 0x0000000610107981 */ /* 0x000128000c1e1900 */
[----:B------:R1:W4:Y:S01]  /*0490*/  LDG.E R10, desc[UR6][R20.64] ;  /* 0x00000006140a7981 */ /* 0x000322000c1e1900 */
[----:B0-----:R-:W-:Y:S01]  /*04a0*/  VIADD R17, R4, 0xf00 ;  /* 0x00000f0004117836 */ /* 0x001fe20000000000 */
[----:B--2--5:R-:W-:Y:S01]  /*04b0*/  VIMNMX3 R26, R14, R26, R15, !PT ;  /* 0x0000001a0e1a720f */ /* 0x024fe2000780010f */
[----:B------:R-:W-:-:S04]  /*04c0*/  IMAD.WIDE.U32 R14, R27, 0x4, R12 ;  /* 0x000000041b0e7825 */ /* 0x000fc800078e000c */
[----:B------:R-:W-:Y:S02]  /*04d0*/  VIADD R27, R4, 0xd00 ;  /* 0x00000d00041b7836 */ /* 0x000fe40000000000 */
[----:B------:R-:W2:Y:S02]  /*04e0*/  LDG.E R15, desc[UR6][R14.64] ;  /* 0x000000060e0f7981 */ /* 0x000ea4000c1e1900 */
[----:B------:R-:W-:-:S04]  /*04f0*/  IMAD.WIDE.U32 R28, R27, 0x4, R12 ;  /* 0x000000041b1c7825 */ /* 0x000fc800078e000c */
[----:B------:R-:W-:Y:S02]  /*0500*/  VIADD R27, R4, 0xe00 ;  /* 0x00000e00041b7836 */ /* 0x000fe40000000000 */
[----:B------:R-:W2:Y:S02]  /*0510*/  LDG.E R29, desc[UR6][R28.64] ;  /* 0x000000061c1d7981 */ /* 0x000ea4000c1e1900 */
[----:B-1----:R-:W-:-:S04]  /*0520*/  IMAD.WIDE.U32 R20, R27, 0x4, R12 ;  /* 0x000000041b147825 */ /* 0x002fc800078e000c */
[----:B------:R-:W-:Y:S02]  /*0530*/  IMAD.WIDE.U32 R12, R17, 0x4, R12 ;  /* 0x00000004110c7825 */ /* 0x000fe400078e000c */
[----:B------:R-:W2:Y:S04]  /*0540*/  LDG.E R20, desc[UR6][R20.64] ;  /* 0x0000000614147981 */ /* 0x000ea8000c1e1900 */
[----:B------:R-:W2:Y:S01]  /*0550*/  LDG.E R12, desc[UR6][R12.64] ;  /* 0x000000060c0c7981 */ /* 0x000ea2000c1e1900 */
[----:B---3--:R-:W-:Y:S01]  /*0560*/  VIMNMX3 R7, R26, R25, R7, !PT ;  /* 0x000000191a07720f */ /* 0x008fe20007800107 */
[----:B------:R-:W-:-:S03]  /*0570*/  VIADD R9, R9, 0x10 ;  /* 0x0000001009097836 */ /* 0x000fc60000000000 */
[----:B----4-:R-:W-:Y:S02]  /*0580*/  VIMNMX3 R7, R7, R24, R23, !PT ;  /* 0x000000180707720f */ /* 0x010fe40007800117 */
[----:B------:R-:W-:Y:S02]  /*0590*/  ISETP.NE.AND P0, PT, R9, RZ, PT ;  /* 0x000000ff0900720c */ /* 0x000fe40003f05270 */
[----:B------:R-:W-:Y:S01]  /*05a0*/  VIMNMX3 R7, R7, R22, R19, !PT ;  /* 0x000000160707720f */ /* 0x000fe20007800113 */
[----:B------:R-:W-:Y:S02]  /*05b0*/  VIADD R8, R8, 0x1000 ;  /* 0x0000100008087836 */ /* 0x000fe40000000000 */
[----:B------:R-:W-:Y:S01]  /*05c0*/  VIADD R4, R4, 0x1000 ;  /* 0x0000100004047836 */ /* 0x000fe20000000000 */
[----:B------:R-:W-:-:S04]  /*05d0*/  VIMNMX3 R7, R7, R18, R11, !PT ;  /* 0x000000120707720f */ /* 0x000fc8000780010b */
[----:B--2---:R-:W-:-:S04]  /*05e0*/  VIMNMX3 R7, R7, R10, R15, !PT ;  /* 0x0000000a0707720f */ /* 0x004fc8000780010f */
[----:B------:R-:W-:-:S04]  /*05f0*/  VIMNMX3 R7, R7, R16, R29, !PT ;  /* 0x000000100707720f */ /* 0x000fc8000780011d */
[----:B------:R-:W-:Y:S01]  /*0600*/  VIMNMX3 R14, R7, R20, R12, !PT ;  /* 0x00000014070e720f */ /* 0x000fe2000780010c */
[----:B------:R-:W-:Y:S06]  /*0610*/  @P0 BRA `(.L_x_593) ;  /* 0xfffffffc000c0947 */ /* 0x000fec000383ffff */
[----:B------:R-:W-:Y:S05]  /*0620*/  BSYNC.RECONVERGENT B3 ;  /* 0x0000000000037941 */ /* 0x000fea0003800200 */
.L_x_592:
[----:B------:R-:W-:-:S07]  /*0630*/  VIADD R4, R8, 0xfffff800 ;  /* 0xfffff80008047836 */ /* 0x000fce0000000000 */
.L_x_591:
[----:B------:R-:W-:Y:S05]  /*0640*/  BSYNC.RECONVERGENT B2 ;  /* 0x0000000000027941 */ /* 0x000fea0003800200 */
.L_x_590:
[----:B------:R-:W-:-:S13]  /*0650*/  ISETP.NE.AND P0, PT, R6, RZ, PT ;  /* 0x000000ff0600720c */ /* 0x000fda0003f05270 */
[----:B------:R-:W-:Y:S05]  /*0660*/  @!P0 BRA `(.L_x_589) ;  /* 0x0000000400188947 */ /* 0x000fea0003800000 */
[----:B------:R-:W-:Y:S01]  /*0670*/  ISETP.GE.U32.AND P0, PT, R6, 0x8, PT ;  /* 0x000000080600780c */ /* 0x000fe20003f06070 */
[----:B------:R-:W-:Y:S01]  /*0680*/  BSSY.RECONVERGENT B2, `(.L_x_594) ;  /* 0x0000022000027945 */ /* 0x000fe20003800200 */
[----:B------:R-:W-:-:S04]  /*0690*/  LOP3.LUT R24, R5, 0x7, RZ, 0xc0, !PT ;  /* 0x0000000705187812 */ /* 0x000fc800078ec0ff */
[----:B------:R-:W-:-:S07]  /*06a0*/  ISETP.NE.AND P1, PT, R24, RZ, PT ;  /* 0x000000ff1800720c */ /* 0x000fce0003f25270 */
[----:B------:R-:W-:Y:S06]  /*06b0*/  @!P0 BRA `(.L_x_595) ;  /* 0x0000000000788947 */ /* 0x000fec0003800000 */
[----:B------:R-:W1:Y:S01]  /*06c0*/  LDC.64 R10, c[0x0][0x380] ;  /* 0x0000e000ff0a7b82 */ /* 0x000e620000000a00 */
[----:B------:R-:W-:-:S05]  /*06d0*/  LEA R27, R3, R4, 0xc ;  /* 0x00000004031b7211 */ /* 0x000fca00078e60ff */
[C---:B------:R-:W-:Y:S02]  /*06e0*/  VIADD R21, R27.reuse, 0x100 ;  /* 0x000001001b157836 */ /* 0x040fe40000000000 */
[C---:B------:R-:W-:Y:S02]  /*06f0*/  VIADD R17, R27.reuse, 0x300 ;  /* 0x000003001b117836 */ /* 0x040fe40000000000 */
[C---:B------:R-:W-:Y:S02]  /*0700*/  VIADD R23, R27.reuse, 0x200 ;  /* 0x000002001b177836 */ /* 0x040fe40000000000 */
[C---:B------:R-:W-:Y:S02]  /*0710*/  VIADD R7, R27.reuse, 0x400 ;  /* 0x000004001b077836 */ /* 0x040fe40000000000 */
[C---:B------:R-:W-:Y:S02]  /*0720*/  VIADD R9, R27.reuse, 0x500 ;  /* 0x000005001b097836 */ /* 0x040fe40000000000 */
[----:B------:R-:W-:-:S02]  /*0730*/  VIADD R25, R27, 0x600 ;  /* 0x000006001b197836 */ /* 0x000fc40000000000 */
[----:B-1----:R-:W-:-:S04]  /*0740*/  IMAD.WIDE.U32 R12, R27, 0x4, R10 ;  /* 0x000000041b0c7825 */ /* 0x002fc800078e000a */
[--C-:B------:R-:W-:Y:S01]  /*0750*/  IMAD.WIDE.U32 R20, R21, 0x4, R10.reuse ;  /* 0x0000000415147825 */ /* 0x100fe200078e000a */
[----:B0-----:R0:W2:Y:S03]  /*0760*/  LDG.E R15, desc[UR6][R12.64] ;  /* 0x000000060c0f7981 */ /* 0x0010a6000c1e1900 */
[--C-:B------:R-:W-:Y:S01]  /*0770*/  IMAD.WIDE.U32 R16, R17, 0x4, R10.reuse ;  /* 0x0000000411107825 */ /* 0x100fe200078e000a */
[----:B------:R-:W2:Y:S03]  /*0780*/  LDG.E R18, desc[UR6][R20.64] ;  /* 0x0000000614127981 */ /* 0x000ea6000c1e1900 */
[----:B------:R-:W-:Y:S02]  /*0790*/  IMAD.WIDE.U32 R22, R23, 0x4, R10 ;  /* 0x0000000417167825 */ /* 0x000fe400078e000a */
[----:B------:R-:W3:Y:S02]  /*07a0*/  LDG.E R16, desc[UR6][R16.64] ;  /* 0x0000000610107981 */ /* 0x000ee4000c1e1900 */
[----:B------:R-:W-:-:S02]  /*07b0*/  VIADD R27, R27, 0x700 ;  /* 0x000007001b1b7836 */ /* 0x000fc40000000000 */
[--C-:B------:R-:W-:Y:S01]  /*07c0*/  IMAD.WIDE.U32 R6, R7, 0x4, R10.reuse ;  /* 0x0000000407067825 */ /* 0x100fe200078e000a */
[----:B------:R-:W3:Y:S03]  /*07d0*/  LDG.E R19, desc[UR6][R22.64] ;  /* 0x0000000616137981 */ /* 0x000ee6000c1e1900 */
[--C-:B------:R-:W-:Y:S02]  /*07e0*/  IMAD.WIDE.U32 R8, R9, 0x4, R10.reuse ;  /* 0x0000000409087825 */ /* 0x100fe400078e000a */
[----:B------:R-:W4:Y:S02]  /*07f0*/  LDG.E R7, desc[UR6][R6.64] ;  /* 0x0000000606077981 */ /* 0x000f24000c1e1900 */
[--C-:B0-----:R-:W-:Y:S02]  /*0800*/  IMAD.WIDE.U32 R12, R25, 0x4, R10.reuse ;  /* 0x00000004190c7825 */ /* 0x101fe400078e000a */
[----:B------:R-:W4:Y:S02]  /*0810*/  LDG.E R8, desc[UR6][R8.64] ;  /* 0x0000000608087981 */ /* 0x000f24000c1e1900 */
[----:B------:R-:W-:-:S02]  /*0820*/  IMAD.WIDE.U32 R10, R27, 0x4, R10 ;  /* 0x000000041b0a7825 */ /* 0x000fc400078e000a */
[----:B------:R-:W4:Y:S04]  /*0830*/  LDG.E R13, desc[UR6][R12.64] ;  /* 0x000000060c0d7981 */ /* 0x000f28000c1e1900 */
[----:B------:R-:W4:Y:S01]  /*0840*/  LDG.E R10, desc[UR6][R10.64] ;  /* 0x000000060a0a7981 */ /* 0x000f22000c1e1900 */
[----:B------:R-:W-:Y:S01]  /*0850*/  VIADD R4, R4, 0x800 ;  /* 0x0000080004047836 */ /* 0x000fe20000000000 */
[----:B--2--5:R-:W-:-:S04]  /*0860*/  VIMNMX3 R18, R14, R15, R18, !PT ;  /* 0x0000000f0e12720f */ /* 0x024fc80007800112 */
[----:B---3--:R-:W-:-:S04]  /*0870*/  VIMNMX3 R18, R18, R19, R16, !PT ;  /* 0x000000131212720f */ /* 0x008fc80007800110 */
[----:B----4-:R-:W-:-:S04]  /*0880*/  VIMNMX3 R18, R18, R7, R8, !PT ;  /* 0x000000071212720f */ /* 0x010fc80007800108 */
[----:B------:R-:W-:-:S07]  /*0890*/  VIMNMX3 R14, R18, R13, R10, !PT ;  /* 0x0000000d120e720f */ /* 0x000fce000780010a */
.L_x_595:
[----:B------:R-:W-:Y:S05]  /*08a0*/  BSYNC.RECONVERGENT B2 ;  /* 0x0000000000027941 */ /* 0x000fea0003800200 */
.L_x_594:
[----:B------:R-:W-:Y:S05]  /*08b0*/  @!P1 BRA `(.L_x_589) ;  /* 0x0000000000849947 */ /* 0x000fea0003800000 */
[----:B------:R-:W-:Y:S01]  /*08c0*/  ISETP.GE.U32.AND P0, PT, R24, 0x4, PT ;  /* 0x000000041800780c */ /* 0x000fe20003f06070 */
[----:B------:R-:W-:Y:S01]  /*08d0*/  BSSY.RECONVERGENT B2, `(.L_x_596) ;  /* 0x0000014000027945 */ /* 0x000fe20003800200 */
[----:B------:R-:W-:-:S04]  /*08e0*/  LOP3.LUT R5, R5, 0x3, RZ, 0xc0, !PT ;  /* 0x0000000305057812 */ /* 0x000fc800078ec0ff */
[----:B------:R-:W-:-:S07]  /*08f0*/  ISETP.NE.AND P1, PT, R5, RZ, PT ;  /* 0x000000ff0500720c */ /* 0x000fce0003f25270 */
[----:B------:R-:W-:Y:S06]  /*0900*/  @!P0 BRA `(.L_x_597) ;  /* 0x0000000000408947 */ /* 0x000fec0003800000 */
[----:B------:R-:W1:Y:S01]  /*0910*/  LDC.64 R6, c[0x0][0x380] ;  /* 0x0000e000ff067b82 */ /* 0x000e620000000a00 */
[----:B------:R-:W-:-:S04]  /*0920*/  IMAD R11, R3, 0x1000, R4 ;  /* 0x00001000030b7824 */ /* 0x000fc800078e0204 */
[C---:B------:R-:W-:Y:S02]  /*0930*/  VIADD R13, R11.reuse, 0x100 ;  /* 0x000001000b0d7836 */ /* 0x040fe40000000000 */
[C---:B0-----:R-:W-:Y:S02]  /*0940*/  VIADD R15, R11.reuse, 0x200 ;  /* 0x000002000b0f7836 */ /* 0x041fe40000000000 */
[C---:B------:R-:W-:Y:S02]  /*0950*/  VIADD R17, R11.reuse, 0x300 ;  /* 0x000003000b117836 */ /* 0x040fe40000000000 */
[----:B-1----:R-:W-:-:S04]  /*0960*/  IMAD.WIDE.U32 R8, R11, 0x4, R6 ;  /* 0x000000040b087825 */ /* 0x002fc800078e0006 */
[--C-:B------:R-:W-:Y:S02]  /*0970*/  IMAD.WIDE.U32 R10, R13, 0x4, R6.reuse ;  /* 0x000000040d0a7825 */ /* 0x100fe400078e0006 */
[----:B------:R-:W2:Y:S02]  /*0980*/  LDG.E R9, desc[UR6][R8.64] ;  /* 0x0000000608097981 */ /* 0x000ea4000c1e1900 */
[--C-:B------:R-:W-:Y:S02]  /*0990*/  IMAD.WIDE.U32 R12, R15, 0x4, R6.reuse ;  /* 0x000000040f0c7825 */ /* 0x100fe400078e0006 */
[----:B------:R-:W2:Y:S02]  /*09a0*/  LDG.E R10, desc[UR6][R10.64] ;  /* 0x000000060a0a7981 */ /* 0x000ea4000c1e1900 */
[----:B------:R-:W-:Y:S02]  /*09b0*/  IMAD.WIDE.U32 R6, R17, 0x4, R6 ;  /* 0x0000000411067825 */ /* 0x000fe400078e0006 */
[----:B------:R-:W3:Y:S04]  /*09c0*/  LDG.E R13, desc[UR6][R12.64] ;  /* 0x000000060c0d7981 */ /* 0x000ee8000c1e1900 */
[----:B------:R-:W3:Y:S01]  /*09d0*/  LDG.E R6, desc[UR6][R6.64] ;  /* 0x0000000606067981 */ /* 0x000ee2000c1e1900 */
[----:B------:R-:W-:Y:S01]  /*09e0*/  VIADD R4, R4, 0x400 ;  /* 0x0000040004047836 */ /* 0x000fe20000000000 */
[----:B--2--5:R-:W-:-:S04]  /*09f0*/  VIMNMX3 R14, R14, R9, R10, !PT ;  /* 0x000000090e0e720f */ /* 0x024fc8000780010a */
[----:B---3--:R-:W-:-:S07]  /*0a00*/  VIMNMX3 R14, R14, R13, R6, !PT ;  /* 0x0000000d0e0e720f */ /* 0x008fce0007800106 */
.L_x_597:
[----:B------:R-:W-:Y:S05]  /*0a10*/  BSYNC.RECONVERGENT B2 ;  /* 0x0000000000027941 */ /* 0x000fea0003800200 */
.L_x_596:
[----:B------:R-:W-:Y:S05]  /*0a20*/  @!P1 BRA `(.L_x_589) ;  /* 0x0000000000289947 */ /* 0x000fea0003800000 */
[----:B------:R-:W1:Y:S01]  /*0a30*/  LDC.64 R6, c[0x0][0x380] ;  /* 0x0000e000ff067b82 */ /* 0x000e620000000a00 */
[----:B------:R-:W-:Y:S02]  /*0a40*/  IMAD R9, R3, 0x1000, R4 ;  /* 0x0000100003097824 */ /* 0x000fe400078e0204 */
[----:B------:R-:W-:-:S07]  /*0a50*/  IMAD.MOV R8, RZ, RZ, -R5 ;  /* 0x000000ffff087224 */ /* 0x000fce00078e0a05 */
.L_x_598:
[----:B-1----:R-:W-:-:S06]  /*0a60*/  IMAD.WIDE.U32 R4, R9, 0x4, R6 ;  /* 0x0000000409047825 */ /* 0x002fcc00078e0006 */
[----:B------:R-:W2:Y:S01]  /*0a70*/  LDG.E R5, desc[UR6][R4.64] ;  /* 0x0000000604057981 */ /* 0x000ea2000c1e1900 */
[----:B------:R-:W-:Y:S02]  /*0a80*/  VIADD R8, R8, 0x1 ;  /* 0x0000000108087836 */ /* 0x000fe40000000000 */
[----:B------:R-:W-:-:S03]  /*0a90*/  VIADD R9, R9, 0x100 ;  /* 0x0000010009097836 */ /* 0x000fc60000000000 */
[----:B------:R-:W-:Y:S02]  /*0aa0*/  ISETP.NE.AND P0, PT, R8, RZ, PT ;  /* 0x000000ff0800720c */ /* 0x000fe40003f05270 */
[----:B--2--5:R-:W-:-:S11]  /*0ab0*/  VIMNMX R14, PT, PT, R5, R14, !PT ;  /* 0x0000000e050e7248 */ /* 0x024fd60007fe0100 */
[----:B------:R-:W-:Y:S05]  /*0ac0*/  @P0 BRA `(.L_x_598) ;  /* 0xfffffffc00e40947 */ /* 0x000fea000383ffff */
.L_x_589:
[----:B------:R-:W-:Y:S05]  /*0ad0*/  BSYNC.RECONVERGENT B1 ;  /* 0x0000000000017941 */ /* 0x000fea0003800200 */
.L_x_588:
[----:B------:R-:W-:-:S13]  /*0ae0*/  ISETP.GE.U32.AND P0, PT, R0, 0x100, PT ;  /* 0x000001000000780c */ /* 0x000fda0003f06070 */
[----:B------:R-:W-:Y:S05]  /*0af0*/  @!P0 BRA `(.L_x_599) ;  /* 0x0000000000a08947 */ /* 0x000fea0003800000 */
[----:B------:R-:W1:Y:S01]  /*0b00*/  S2R R8, SR_LANEID ;  /* 0x0000000000087919 */ /* 0x000e620000000000 */
[----:B-----5:R-:W2:Y:S02]  /*0b10*/  SHFL.DOWN PT, R0, R14, 0x1, 0x1f ;  /* 0x08201f000e007f89 */ /* 0x020ea400000e0000 */
[----:B--2---:R-:W-:Y:S02]  /*0b20*/  VIMNMX R0, PT, PT, R0, R14, !PT ;  /* 0x0000000e00007248 */ /* 0x004fe40007fe0100 */
[C---:B-1----:R-:W-:Y:S02]  /*0b30*/  ISETP.GT.AND P0, PT, R8.reuse, 0x1e, PT ;  /* 0x0000001e0800780c */ /* 0x042fe40003f04270 */
[----:B------:R-:W-:Y:S02]  /*0b40*/  ISETP.NE.AND P1, PT, R8, RZ, PT ;  /* 0x000000ff0800720c */ /* 0x000fe40003f25270 */
[----:B------:R-:W-:Y:S02]  /*0b50*/  SEL R0, R14, R0, P0 ;  /* 0x000000000e007207 */ /* 0x000fe40000000000 */
[----:B------:R-:W-:-:S03]  /*0b60*/  ISETP.GT.AND P0, PT, R8, 0x1d, PT ;  /* 0x0000001d0800780c */ /* 0x000fc60003f04270 */
[----:B------:R-:W1:Y:S06]  /*0b70*/  SHFL.DOWN PT, R5, R0, 0x2, 0x1f ;  /* 0x08401f0000057f89 */ /* 0x000e6c00000e0000 */
[----:B------:R-:W2:Y:S01]  /*0b80*/  @!P1 S2R R7, SR_CgaCtaId ;  /* 0x0000000000079919 */ /* 0x000ea20000008800 */
[----:B------:R-:W-:Y:S02]  /*0b90*/  @!P1 MOV R6, 0x400 ;  /* 0x0000040000069802 */ /* 0x000fe40000000f00 */
[----:B------:R-:W-:-:S04]  /*0ba0*/  @!P1 SHF.R.U32.HI R4, RZ, 0x3, R2 ;  /* 0x00000003ff049819 */ /* 0x000fc80000011602 */
[----:B------:R-:W-:Y:S02]  /*0bb0*/  @!P1 LOP3.LUT R4, R4, 0x7c, RZ, 0xc0, !PT ;  /* 0x0000007c04049812 */ /* 0x000fe400078ec0ff */
[----:B-1----:R-:W-:Y:S02]  /*0bc0*/  @!P0 VIMNMX R0, PT, PT, R0, R5, !PT ;  /* 0x0000000500008248 */ /* 0x002fe40007fe0100 */
[----:B------:R-:W-:-:S03]  /*0bd0*/  ISETP.GT.AND P0, PT, R8, 0x1b, PT ;  /* 0x0000001b0800780c */ /* 0x000fc60003f04270 */
[----:B------:R-:W1:Y:S01]  /*0be0*/  SHFL.DOWN PT, R5, R0, 0x4, 0x1f ;  /* 0x08801f0000057f89 */ /* 0x000e6200000e0000 */
[----:B--2---:R-:W-:-:S05]  /*0bf0*/  @!P1 LEA R7, R7, R6, 0x18 ;  /* 0x0000000607079211 */ /* 0x004fca00078ec0ff */
[----:B------:R-:W-:-:S04]  /*0c00*/  @!P1 IMAD.IADD R4, R4, 0x1, R7 ;  /* 0x0000000104049824 */ /* 0x000fc800078e0207 */
[----:B-1----:R-:W-:Y:S02]  /*0c10*/  @!P0 VIMNMX R0, PT, PT, R0, R5, !PT ;  /* 0x0000000500008248 */ /* 0x002fe40007fe0100 */
[----:B------:R-:W-:-:S03]  /*0c20*/  ISETP.GT.AND P0, PT, R8, 0x17, PT ;  /* 0x000000170800780c */ /* 0x000fc60003f04270 */
[----:B------:R-:W1:Y:S10]  /*0c30*/  SHFL.DOWN PT, R5, R0, 0x8, 0x1f ;  /* 0x09001f0000057f89 */ /* 0x000e7400000e0000 */
[----:B-1----:R-:W-:-:S02]  /*0c40*/  @!P0 VIMNMX R0, PT, PT, R0, R5, !PT ;  /* 0x0000000500008248 */ /* 0x002fc40007fe0100 */
[----:B------:R-:W-:-:S03]  /*0c50*/  ISETP.NE.AND P0, PT, R2, RZ, PT ;  /* 0x000000ff0200720c */ /* 0x000fc60003f05270 */
[----:B------:R-:W1:Y:S02]  /*0c60*/  SHFL.DOWN PT, R5, R0, 0x10, 0x1f ;  /* 0x0a001f0000057f89 */ /* 0x000e6400000e0000 */
[----:B-1----:R-:W-:-:S05]  /*0c70*/  VIMNMX R5, PT, PT, R0, R5, !PT ;  /* 0x0000000500057248 */ /* 0x002fca0007fe0100 */
        /* <DEDUP_REMOVED lines=9> */
[----:B--2---:R-:W1:Y:S04]  /*0d10*/  LDS.128 R4, [UR4+0x10] ;  /* 0x00001004ff047984 */ /* 0x004e680008000c00 */
[----:B------:R-:W2:Y:S01]  /*0d20*/  LDS.64 R10, [UR4+0x20] ;  /* 0x00002004ff0a7984 */ /* 0x000ea20008000a00 */
[----:B-1----:R-:W-:-:S04]  /*0d30*/  VIMNMX3 R0, R9, R0, R4, !PT ;  /* 0x000000000900720f */ /* 0x002fc80007800104 */
[----:B------:R-:W-:-:S04]  /*0d40*/  VIMNMX3 R0, R0, R5, R6, !PT ;  /* 0x000000050000720f */ /* 0x000fc80007800106 */
[----:B--2---:R-:W-:-:S04]  /*0d50*/  VIMNMX3 R0, R0, R7, R10, !PT ;  /* 0x000000070000720f */ /* 0x004fc8000780010a */
[----:B------:R-:W-:Y:S01]  /*0d60*/  VIMNMX R9, PT, PT, R0, R11, !PT ;  /* 0x0000000b00097248 */ /* 0x000fe20007fe0100 */
[----:B------:R-:W-:Y:S06]  /*0d70*/  BRA `(.L_x_600) ;  /* 0x0000001400507947 */ /* 0x000fec0003800000 */
.L_x_599:
[----:B------:R-:W1:Y:S01]  /*0d80*/  S2R R8, SR_LANEID ;  /* 0x0000000000087919 */ /* 0x000e620000000000 */
[----:B------:R-:W-:-:S04]  /*0d90*/  LOP3.LUT R4, R2, 0x3e0, RZ, 0xc0, !PT ;  /* 0x000003e002047812 */ /* 0x000fc800078ec0ff */
[----:B------:R-:W-:Y:S01]  /*0da0*/  LOP3.LUT R7, RZ, R4, RZ, 0x33, !PT ;  /* 0x00000004ff077212 */ /* 0x000fe200078e33ff */
[----:B------:R-:W-:-:S04]  /*0db0*/  VIADD R5, R4, 0x20 ;  /* 0x0000002004057836 */ /* 0x000fc80000000000 */
[----:B------:R-:W-:Y:S01]  /*0dc0*/  IMAD.IADD R7, R0, 0x1, R7 ;  /* 0x0000000100077824 */ /* 0x000fe200078e0207 */
[----:B------:R-:W-:-:S04]  /*0dd0*/  ISETP.GT.U32.AND P0, PT, R5, R0, PT ;  /* 0x000000000500720c */ /* 0x000fc80003f04070 */
[----:B------:R-:W-:-:S05]  /*0de0*/  SEL R7, R7, 0x1f, P0 ;  /* 0x0000001f07077807 */ /* 0x000fca0000000000 */
[----:B-----5:R-:W2:Y:S01]  /*0df0*/  SHFL.DOWN PT, R4, R14, 0x1, R7 ;  /* 0x082000000e047989 */ /* 0x020ea200000e0007 */
[C---:B-1----:R-:W-:Y:S02]  /*0e00*/  ISETP.GE.AND P0, PT, R8.reuse, R7, PT ;  /* 0x000000070800720c */ /* 0x042fe40003f06270 */
[C---:B------:R-:W-:Y:S02]  /*0e10*/  IADD3 R6, PT, PT, R8.reuse, 0x2, RZ ;  /* 0x0000000208067810 */ /* 0x040fe40007ffe0ff */
[----:B------:R-:W-:-:S09]  /*0e20*/  ISETP.NE.AND P1, PT, R8, RZ, PT ;  /* 0x000000ff0800720c */ /* 0x000fd20003f25270 */
[----:B--2---:R-:W-:Y:S02]  /*0e30*/  @!P0 VIMNMX R14, PT, PT, R4, R14, !PT ;  /* 0x0000000e040e8248 */ /* 0x004fe40007fe0100 */
[----:B------:R-:W-:Y:S01]  /*0e40*/  ISETP.GT.AND P0, PT, R6, R7, PT ;  /* 0x000000070600720c */ /* 0x000fe20003f04270 */
[----:B------:R-:W-:Y:S01]  /*0e50*/  VIADD R6, R8, 0x4 ;  /* 0x0000000408067836 */ /* 0x000fe20000000000 */
[----:B------:R-:W1:Y:S01]  /*0e60*/  @!P1 S2R R9, SR_CgaCtaId ;  /* 0x0000000000099919 */ /* 0x000e620000008800 */
[----:B------:R-:W-:Y:S01]  /*0e70*/  @!P1 SHF.R.U32.HI R5, RZ, 0x3, R2 ;  /* 0x00000003ff059819 */ /* 0x000fe20000011602 */
[----:B------:R-:W2:Y:S03]  /*0e80*/  SHFL.DOWN PT, R4, R14, 0x2, R7 ;  /* 0x084000000e047989 */ /* 0x000ea600000e0007 */
[----:B------:R-:W-:-:S06]  /*0e90*/  @!P1 LOP3.LUT R5, R5, 0x7c, RZ, 0xc0, !PT ;  /* 0x0000007c05059812 */ /* 0x000fcc00078ec0ff */
[----:B--2---:R-:W-:Y:S02]  /*0ea0*/  @!P0 VIMNMX R14, PT, PT, R14, R4, !PT ;  /* 0x000000040e0e8248 */ /* 0x004fe40007fe0100 */
[----:B------:R-:W-:Y:S01]  /*0eb0*/  ISETP.GT.AND P0, PT, R6, R7, PT ;  /* 0x000000070600720c */ /* 0x000fe20003f04270 */
[----:B------:R-:W-:Y:S02]  /*0ec0*/  VIADD R6, R8, 0x8 ;  /* 0x0000000808067836 */ /* 0x000fe40000000000 */
[----:B------:R-:W2:Y:S10]  /*0ed0*/  SHFL.DOWN PT, R4, R14, 0x4, R7 ;  /* 0x088000000e047989 */ /* 0x000eb400000e0007 */
[----:B--2---:R-:W-:-:S02]  /*0ee0*/  @!P0 VIMNMX R14, PT, PT, R14, R4, !PT ;  /* 0x000000040e0e8248 */ /* 0x004fc40007fe0100 */
[----:B------:R-:W-:Y:S01]  /*0ef0*/  ISETP.GT.AND P0, PT, R6, R7, PT ;  /* 0x000000070600720c */ /* 0x000fe20003f04270 */
[----:B------:R-:W-:Y:S02]  /*0f00*/  VIADD R6, R8, 0x10 ;  /* 0x0000001008067836 */ /* 0x000fe40000000000 */
[----:B------:R-:W2:Y:S10]  /*0f10*/  SHFL.DOWN PT, R4, R14, 0x8, R7 ;  /* 0x090000000e047989 */ /* 0x000eb400000e0007 */
[----:B--2---:R-:W-:-:S02]  /*0f20*/  @!P0 VIMNMX R14, PT, PT, R14, R4, !PT ;  /* 0x000000040e0e8248 */ /* 0x004fc40007fe0100 */
[----:B------:R-:W-:Y:S02]  /*0f30*/  ISETP.GT.AND P0, PT, R6, R7, PT ;  /* 0x000000070600720c */ /* 0x000fe40003f04270 */
[----:B------:R-:W-:Y:S01]  /*0f40*/  @!P1 MOV R6, 0x400 ;  /* 0x0000040000069802 */ /* 0x000fe20000000f00 */
[----:B------:R-:W2:Y:S03]  /*0f50*/  SHFL.DOWN PT, R4, R14, 0x10, R7 ;  /* 0x0a0000000e047989 */ /* 0x000ea600000e0007 */
[----:B-1----:R-:W-:-:S05]  /*0f60*/  @!P1 LEA R6, R9, R6, 0x18 ;  /* 0x0000000609069211 */ /* 0x002fca00078ec0ff */
[----:B------:R-:W-:Y:S02]  /*0f70*/  @!P1 IMAD.IADD R6, R5, 0x1, R6 ;  /* 0x0000000105069824 */ /* 0x000fe400078e0206 */
[----:B--2---:R-:W-:Y:S02]  /*0f80*/  @!P0 VIMNMX R14, PT, PT, R14, R4, !PT ;  /* 0x000000040e0e8248 */ /* 0x004fe40007fe0100 */
[----:B------:R-:W-:-:S03]  /*0f90*/  ISETP.NE.AND P0, PT, R2, RZ, PT ;  /* 0x000000ff0200720c */ /* 0x000fc60003f05270 */
[----:B------:R-:W-:-:S05]  /*0fa0*/  IMAD.MOV.U32 R9, RZ, RZ, R14 ;  /* 0x000000ffff097224 */ /* 0x000fca00078e000e */
[----:B------:R1:W-:Y:S01]  /*0fb0*/  @!P1 STS [R6+0x8], R9 ;  /* 0x0000080906009388 */ /* 0x0003e20000000800 */
[----:B------:R-:W-:Y:S06]  /*0fc0*/  BAR.SYNC.DEFER_BLOCKING 0x0 ;  /* 0x0000000000007b1d */ /* 0x000fec0000010000 */
[----:B------:R-:W-:Y:S05]  /*0fd0*/  @P0 BRA `(.L_x_600) ;  /* 0x0000001000b80947 */ /* 0x000fea0003800000 */
[----:B------:R-:W2:Y:S01]  /*0fe0*/  S2UR UR5, SR_CgaCtaId ;  /* 0x00000000000579c3 */ /* 0x000ea20000008800 */
[----:B------:R-:W-:Y:S01]  /*0ff0*/  UMOV UR4, 0x400 ;  /* 0x0000040000047882 */ /* 0x000fe20000000000 */
[C---:B------:R-:W-:Y:S02]  /*1000*/  ISETP.GT.U32.AND P2, PT, R0.reuse, 0x20, PT ;  /* 0x000000200000780c */ /* 0x040fe40003f44070 */
[C---:B------:R-:W-:Y:S02]  /*1010*/  ISETP.GT.U32.AND P4, PT, R0.reuse, 0x40, PT ;  /* 0x000000400000780c */ /* 0x040fe40003f84070 */
[C---:B------:R-:W-:Y:S02]  /*1020*/  ISETP.GT.U32.AND P3, PT, R0.reuse, 0x60, PT ;  /* 0x000000600000780c */ /* 0x040fe40003f64070 */
[----:B------:R-:W-:Y:S01]  /*1030*/  ISETP.GT.U32.AND P1, PT, R0, 0x80, PT ;  /* 0x000000800000780c */ /* 0x000fe20003f24070 */
[----:B--2---:R-:W-:-:S09]  /*1040*/  ULEA UR4, UR5, UR4, 0x18 ;  /* 0x0000000405047291 */ /* 0x004fd2000f8ec0ff */
[----:B------:R-:W2:Y:S04]  /*1050*/  LDS R2, [UR4+0xc] ;  /* 0x00000c04ff027984 */ /* 0x000ea80008000800 */
[----:B-1----:R-:W1:Y:S04]  /*1060*/  LDS.128 R4, [UR4+0x10] ;  /* 0x00001004ff047984 */ /* 0x002e680008000c00 */
[----:B------:R-:W3:Y:S01]  /*1070*/  LDS.64 R10, [UR4+0x20] ;  /* 0x00002004ff0a7984 */ /* 0x000ee20008000a00 */
[----:B--2---:R-:W-:Y:S02]  /*1080*/  @P2 VIMNMX R9, PT, PT, R9, R2, !PT ;  /* 0x0000000209092248 */ /* 0x004fe40007fe0100 */
[----:B------:R-:W-:-:S02]  /*1090*/  ISETP.GT.U32.AND P2, PT, R0, 0xa0, PT ;  /* 0x000000a00000780c */ /* 0x000fc40003f44070 */
[----:B-1----:R-:W-:Y:S02]  /*10a0*/  @P4 VIMNMX R9, PT, PT, R9, R4, !PT ;  /* 0x0000000409094248 */ /* 0x002fe40007fe0100 */
[C---:B------:R-:W-:Y:S02]  /*10b0*/  ISETP.GT.U32.AND P4, PT, R0.reuse, 0xc0, PT ;  /* 0x000000c00000780c */ /* 0x040fe40003f84070 */
[----:B------:R-:W-:Y:S02]  /*10c0*/  @P3 VIMNMX R9, PT, PT, R9, R5, !PT ;  /* 0x0000000509093248 */ /* 0x000fe40007fe0100 */
[----:B------:R-:W-:Y:S02]  /*10d0*/  ISETP.GT.U32.AND P3, PT, R0, 0xe0, PT ;  /* 0x000000e00000780c */ /* 0x000fe40003f64070 */
[----:B------:R-:W-:-:S04]  /*10e0*/  @P1 VIMNMX R9, PT, PT, R9, R6, !PT ;  /* 0x0000000609091248 */ /* 0x000fc80007fe0100 */
[----:B------:R-:W-:-:S04]  /*10f0*/  @P2 VIMNMX R9, PT, PT, R9, R7, !PT ;  /* 0x0000000709092248 */ /* 0x000fc80007fe0100 */
[----:B---3--:R-:W-:-:S04]  /*1100*/  @P4 VIMNMX R9, PT, PT, R9, R10, !PT ;  /* 0x0000000a09094248 */ /* 0x008fc80007fe0100 */
[----:B------:R-:W-:Y:S01]  /*1110*/  @P3 VIMNMX R9, PT, PT, R9, R11, !PT ;  /* 0x0000000b09093248 */ /* 0x000fe20007fe0100 */
[----:B------:R-:W-:Y:S06]  /*1120*/  BRA `(.L_x_600) ;  /* 0x0000001000647947 */ /* 0x000fec0003800000 */
.L_x_585:
[----:B------:R-:W0:Y:S01]  /*1130*/  S2R R2, SR_TID.X ;  /* 0x0000000000027919 */ /* 0x000e220000002100 */
[----:B------:R-:W1:Y:S02]  /*1140*/  LDCU.64 UR4, c[0x0][0x380] ;  /* 0x00007000ff0477ac */ /* 0x000e640008000a00 */
[----:B-1----:R-:W-:Y:S02]  /*1150*/  IMAD.U32 R4, RZ, RZ, UR4 ;  /* 0x00000004ff047e24 */ /* 0x002fe4000f8e00ff */
[----:B------:R-:W-:Y:S02]  /*1160*/  IMAD.U32 R5, RZ, RZ, UR5 ;  /* 0x00000005ff057e24 */ /* 0x000fe4000f8e00ff */
[----:B0-----:R-:W-:-:S04]  /*1170*/  IMAD R7, R3, 0x1000, R2 ;  /* 0x0000100003077824 */ /* 0x001fc800078e0202 */
[----:B------:R-:W-:-:S05]  /*1180*/  IMAD.WIDE.U32 R6, R7, 0x4, R4 ;  /* 0x0000000407067825 */ /* 0x000fca00078e0004 */
        /* <DEDUP_REMOVED lines=16> */
[----:B------:R-:W-:-:S02]  /*1290*/  ISETP.GE.U32.AND P0, PT, R0, R13, PT ;  /* 0x0000000d0000720c */ /* 0x000fc40003f06070 */
        /* <DEDUP_REMOVED lines=9> */
[----:B------:R-:W-:Y:S01]  /*1330*/  IMAD R9, R3, 0x1000, R13 ;  /* 0x0000100003097824 */ /* 0x000fe200078e020d */
[----:B------:R-:W-:Y:S01]  /*1340*/  LOP3.LUT R6, RZ, R2, RZ, 0x33, !PT ;  /* 0x00000002ff067212 */ /* 0x000fe200078e33ff */
[----:B------:R-:W-:Y:S01]  /*1350*/  VIADD R0, R8, 0xfffff000 ;  /* 0xfffff00008007836 */ /* 0x000fe20000000000 */
[----:B------:R-:W-:Y:S02]  /*1360*/  UMOV UR4, URZ ;  /* 0x000000ff00047c82 */ /* 0x000fe40008000000 */
[----:B------:R-:W-:Y:S02]  /*1370*/  IADD3 R6, PT, PT, -R13, R8, R6 ;  /* 0x000000080d067210 */ /* 0x000fe40007ffe106 */
[C---:B------:R-:W-:Y:S02]  /*1380*/  ISETP.GT.U32.AND P0, PT, R9.reuse, R0, PT ;  /* 0x000000000900720c */ /* 0x040fe40003f04070 */
[----:B------:R-:W-:Y:S01]  /*1390*/  IADD3 R7, PT, PT, R9, 0x800, R2 ;  /* 0x0000080009077810 */ /* 0x000fe20007ffe002 */
[----:B------:R-:W-:-:S02]  /*13a0*/  IMAD.MOV.U32 R2, RZ, RZ, R9 ;  /* 0x000000ffff027224 */ /* 0x000fc400078e0009 */
[----:B------:R-:W-:-:S08]  /*13b0*/  IMAD R6, R3, -0x1000, R6 ;  /* 0xfffff00003067824 */ /* 0x000fd000078e0206 */
[----:B------:R-:W-:Y:S05]  /*13c0*/  @P0 BRA `(.L_x_602) ;  /* 0x0000000000a00947 */ /* 0x000fea0003800000 */
[----:B------:R-:W0:Y:S08]  /*13d0*/  LDC R8, c[0x0][0x3a8] ;  /* 0x0000ea00ff087b82 */ /* 0x000e300000000800 */
[----:B------:R-:W1:Y:S02]  /*13e0*/  LDC.64 R4, c[0x0][0x380] ;  /* 0x0000e000ff047b82 */ /* 0x000e640000000a00 */
.L_x_603:
[----:B------:R-:W2:Y:S02]  /*13f0*/  S2R R10, SR_TID.X ;  /* 0x00000000000a7919 */ /* 0x000ea40000002100 */
[----:B--2---:R-:W-:-:S04]  /*1400*/  IMAD.IADD R11, R10, 0x1, R9 ;  /* 0x000000010a0b7824 */ /* 0x004fc800078e0209 */
[----:B-1----:R-:W-:-:S05]  /*1410*/  IMAD.WIDE.U32 R10, R11, 0x4, R4 ;  /* 0x000000040b0a7825 */ /* 0x002fca00078e0004 */
        /* <DEDUP_REMOVED lines=11> */
[----:B------:R-:W5:Y:S01]  /*14d0*/  LDG.E R20, desc[UR6][R10.64+0x3c00] ;  /* 0x003c00060a147981 */ /* 0x000f62000c1e1900 */
[----:B--2---:R-:W-:-:S03]  /*14e0*/  VIMNMX3 R29, R29, R12, R14, !PT ;  /* 0x0000000c1d1d720f */ /* 0x004fc6000780010e */
[----:B------:R-:W5:Y:S04]  /*14f0*/  LDG.E R12, desc[UR6][R10.64+0x1400] ;  /* 0x001400060a0c7981 */ /* 0x000f68000c1e1900 */
[----:B------:R-:W2:Y:S01]  /*1500*/  LDG.E R14, desc[UR6][R10.64+0x3400] ;  /* 0x003400060a0e7981 */ /* 0x000ea2000c1e1900 */
[----:B---3--:R-:W-:-:S03]  /*1510*/  VIMNMX3 R16, R16, R15, R17, !PT ;  /* 0x0000000f1010720f */ /* 0x008fc60007800111 */
[----:B------:R-:W2:Y:S04]  /*1520*/  LDG.E R17, desc[UR6][R10.64+0x2c00] ;  /* 0x002c00060a117981 */ /* 0x000ea8000c1e1900 */
[----:B------:R-:W3:Y:S01]  /*1530*/  LDG.E R15, desc[UR6][R10.64+0x3800] ;  /* 0x003800060a0f7981 */ /* 0x000ee2000c1e1900 */
[----:B----4-:R-:W-:Y:S01]  /*1540*/  VIMNMX3 R22, R22, R23, R24, !PT ;  /* 0x000000171616720f */ /* 0x010fe20007800118 */
[----:B0-----:R-:W-:-:S05]  /*1550*/  IMAD.IADD R24, R8, 0x1, -R9 ;  /* 0x0000000108187824 */ /* 0x001fca00078e0a09 */
[----:B------:R-:W-:Y:S02]  /*1560*/  ISETP.GE.U32.AND P0, PT, R24, R13, PT ;  /* 0x0000000d1800720c */ /* 0x000fe40003f06070 */
[----:B-----5:R-:W-:-:S04]  /*1570*/  VIMNMX3 R12, R12, R19, R21, !PT ;  /* 0x000000130c0c720f */ /* 0x020fc80007800115 */
[----:B------:R-:W-:Y:S02]  /*1580*/  VIMNMX3 R29, R29, R16, R12, !PT ;  /* 0x000000101d1d720f */ /* 0x000fe4000780010c */
[----:B--2---:R-:W-:Y:S02]  /*1590*/  VIMNMX3 R17, R17, R18, R14, !PT ;  /* 0x000000121111720f */ /* 0x004fe4000780010e */
[----:B---3--:R-:W-:-:S04]  /*15a0*/  VIMNMX R15, PT, PT, R15, R20, !PT ;  /* 0x000000140f0f7248 */ /* 0x008fc80007fe0100 */
[----:B------:R-:W-:-:S04]  /*15b0*/  VIMNMX3 R22, R22, R17, R15, !PT ;  /* 0x000000111616720f */ /* 0x000fc8000780010f */
[----:B------:R-:W-:Y:S01]  /*15c0*/  VIMNMX R29, PT, PT, R29, R22, !PT ;  /* 0x000000161d1d7248 */ /* 0x000fe20007fe0100 */
[----:B------:R-:W-:Y:S06]  /*15d0*/  @!P0 BRA `(.L_x_601) ;  /* 0x00000008009c8947 */ /* 0x000fec0003800000 */
[C---:B------:R-:W-:Y:S01]  /*15e0*/  IMAD.IADD R9, R13.reuse, 0x1, R9 ;  /* 0x000000010d097824 */ /* 0x040fe200078e0209 */
[----:B------:R-:W-:Y:S01]  /*15f0*/  UIADD3 UR4, UPT, UPT, UR4, 0x1, URZ ;  /* 0x0000000104047890 */ /* 0x000fe2000fffe0ff */
[----:B------:R-:W-:Y:S02]  /*1600*/  IMAD.IADD R2, R13, 0x1, R2 ;  /* 0x000000010d027824 */ /* 0x000fe400078e0202 */
[----:B------:R-:W-:Y:S01]  /*1610*/  IMAD.IADD R6, R6, 0x1, -R13 ;  /* 0x0000000106067824 */ /* 0x000fe200078e0a0d */
[----:B------:R-:W-:Y:S01]  /*1620*/  ISETP.GT.U32.AND P0, PT, R9, R0, PT ;  /* 0x000000000900720c */ /* 0x000fe20003f04070 */
[----:B------:R-:W-:-:S12]  /*1630*/  IMAD.IADD R7, R13, 0x1, R7 ;  /* 0x000000010d077824 */ /* 0x000fd800078e0207 */
[----:B------:R-:W-:Y:S05]  /*1640*/  @!P0 BRA `(.L_x_603) ;  /* 0xfffffffc00688947 */ /* 0x000fea000383ffff */
.L_x_602:
[----:B------:R-:W0:Y:S01]  /*1650*/  S2R R13, SR_TID.X ;  /* 0x00000000000d7919 */ /* 0x000e220000002100 */
[----:B------:R-:W-:Y:S01]  /*1660*/  IMAD.IADD R0, R8, 0x1, -R9 ;  /* 0x0000000108007824 */ /* 0x000fe200078e0a09 */
[----:B------:R-:W-:Y:S04]  /*1670*/  BSSY.RECONVERGENT B1, `(.L_x_601) ;  /* 0x000009d000017945 */ /* 0x000fe80003800200 */
[----:B0-----:R-:W-:-:S04]  /*1680*/  ISETP.GE.AND P0, PT, R13, R0, PT ;  /* 0x000000000d00720c */ /* 0x001fc80003f06270 */
[----:B------:R-:W-:-:S13]  /*1690*/  ISETP.GE.U32.OR P0, PT, R9, R8, P0 ;  /* 0x000000080900720c */ /* 0x000fda0000706470 */
[----:B------:R-:W-:Y:S05]  /*16a0*/  @P0 BRA `(.L_x_604) ;  /* 0x0000000800640947 */ /* 0x000fea0003800000 */
[----:B------:R-:W0:Y:S01]  /*16b0*/  LDC R10, c[0x0][0x3ac] ;  /* 0x0000eb00ff0a7b82 */ /* 0x000e220000000800 */
[----:B------:R-:W-:Y:S01]  /*16c0*/  LOP3.LUT R11, RZ, R13, RZ, 0x33, !PT ;  /* 0x0000000dff0b7212 */ /* 0x000fe200078e33ff */
[----:B------:R-:W-:Y:S06]  /*16d0*/  BSSY.RECONVERGENT B2, `(.L_x_605) ;  /* 0x000004f000027945 */ /* 0x000fec0003800200 */
[----:B------:R-:W1:Y:S01]  /*16e0*/  LDC R0, c[0x0][0x3ac] ;  /* 0x0000eb00ff007b82 */ /* 0x000e620000000800 */
[----:B0-----:R-:W-:-:S04]  /*16f0*/  IMAD.SHL.U32 R10, R10, 0x1000, RZ ;  /* 0x000010000a0a7824 */ /* 0x001fc800078e00ff */
[----:B------:R-:W-:-:S05]  /*1700*/  IMAD R10, R3, 0x1000, R10 ;  /* 0x00001000030a7824 */ /* 0x000fca00078e020a */
[----:B------:R-:W-:Y:S01]  /*1710*/  IADD3 R8, PT, PT, -R10, R8, R11 ;  /* 0x000000080a087210 */ /* 0x000fe20007ffe10b */
[----:B-1----:R-:W-:Y:S01]  /*1720*/  IMAD R11, R0, UR4, RZ ;  /* 0x00000004000b7c24 */ /* 0x002fe2000f8e02ff */
[----:B------:R-:W-:-:S03]  /*1730*/  MOV R0, R13 ;  /* 0x0000000d00007202 */ /* 0x000fc60000000f00 */
[----:B------:R-:W-:-:S05]  /*1740*/  IMAD R8, R11, -0x1000, R8 ;  /* 0xfffff0000b087824 */ /* 0x000fca00078e0208 */
[C---:B------:R-:W-:Y:S02]  /*1750*/  ISETP.GE.U32.AND P0, PT, R8.reuse, 0xf00, PT ;  /* 0x00000f000800780c */ /* 0x040fe40003f06070 */
[----:B------:R-:W-:-:S04]  /*1760*/  LEA.HI R8, R8, 0x1, RZ, 0x18 ;  /* 0x0000000108087811 */ /* 0x000fc800078fc0ff */
[----:B------:R-:W-:-:S07]  /*1770*/  LOP3.LUT R10, R8, 0xf, RZ, 0xc0, !PT ;  /* 0x0000000f080a7812 */ /* 0x000fce00078ec0ff */
[----:B------:R-:W-:Y:S05]  /*1780*/  @!P0 BRA `(.L_x_606) ;  /* 0x00000004000c8947 */ /* 0x000fea0003800000 */
[----:B------:R-:W-:Y:S01]  /*1790*/  LEA.HI R0, R6, 0x1, RZ, 0x18 ;  /* 0x0000000106007811 */ /* 0x000fe200078fc0ff */
[----:B------:R-:W-:Y:S01]  /*17a0*/  BSSY.RECONVERGENT B3, `(.L_x_607) ;  /* 0x0000040000037945 */ /* 0x000fe20003800200 */
[----:B------:R-:W-:Y:S02]  /*17b0*/  LOP3.LUT R11, R13, 0x800, RZ, 0xfc, !PT ;  /* 0x000008000d0b7812 */ /* 0x000fe400078efcff */
[----:B------:R-:W-:-:S05]  /*17c0*/  LOP3.LUT R0, R0, 0x1fffff0, RZ, 0xc0, !PT ;  /* 0x01fffff000007812 */ /* 0x000fca00078ec0ff */
[----:B------:R-:W-:-:S07]  /*17d0*/  IMAD.MOV R12, RZ, RZ, -R0 ;  /* 0x000000ffff0c7224 */ /* 0x000fce00078e0a00 */
.L_x_608:
[C---:B------:R-:W-:Y:S02]  /*17e0*/  VIADD R15, R7.reuse, 0xfffff800 ;  /* 0xfffff800070f7836 */ /* 0x040fe40000000000 */
[----:B------:R-:W-:Y:S02]  /*17f0*/  VIADD R21, R7, 0xfffff900 ;  /* 0xfffff90007157836 */ /* 0x000fe40000000000 */
[----:B------:R-:W-:-:S04]  /*1800*/  IMAD.WIDE.U32 R14, R15, 0x4, R4 ;  /* 0x000000040f0e7825 */ /* 0x000fc800078e0004 */
[--C-:B------:R-:W-:Y:S01]  /*1810*/  IMAD.WIDE.U32 R20, R21, 0x4, R4.reuse ;  /* 0x0000000415147825 */ /* 0x100fe200078e0004 */
[----:B------:R0:W2:Y:S04]  /*1820*/  LDG.E R28, desc[UR6][R14.64] ;  /* 0x000000060e1c7981 */ /* 0x0000a8000c1e1900 */
[----:B------:R1:W2:Y:S01]  /*1830*/  LDG.E R27, desc[UR6][R20.64] ;  /* 0x00000006141b7981 */ /* 0x0002a2000c1e1900 */
[C---:B------:R-:W-:Y:S02]  /*1840*/  VIADD R17, R7.reuse, 0xfffffa00 ;  /* 0xfffffa0007117836 */ /* 0x040fe40000000000 */
[----:B------:R-:W-:Y:S02]  /*1850*/  VIADD R19, R7, 0xfffffb00 ;  /* 0xfffffb0007137836 */ /* 0x000fe40000000000 */
[----:B------:R-:W-:-:S04]  /*1860*/  IMAD.WIDE.U32 R16, R17, 0x4, R4 ;  /* 0x0000000411107825 */ /* 0x000fc800078e0004 */
[--C-:B------:R-:W-:Y:S01]  /*1870*/  IMAD.WIDE.U32 R18, R19, 0x4, R4.reuse ;  /* 0x0000000413127825 */ /* 0x100fe200078e0004 */
[----:B------:R3:W4:Y:S04]  /*1880*/  LDG.E R0, desc[UR6][R16.64] ;  /* 0x0000000610007981 */ /* 0x000728000c1e1900 */
[----:B------:R5:W4:Y:S01]  /*1890*/  LDG.E R13, desc[UR6][R18.64] ;  /* 0x00000006120d7981 */ /* 0x000b22000c1e1900 */
[C---:B------:R-:W-:Y:S02]  /*18a0*/  VIADD R22, R7.reuse, 0xfffffd00 ;  /* 0xfffffd0007167836 */ /* 0x040fe40000000000 */
[C---:B------:R-:W-:Y:S02]  /*18b0*/  VIADD R23, R7.reuse, 0xfffffc00 ;  /* 0xfffffc0007177836 */ /* 0x040fe40000000000 */
[----:B------:R-:W-:-:S04]  /*18c0*/  IMAD.WIDE.U32 R24, R7, 0x4, R4 ;  /* 0x0000000407187825 */ /* 0x000fc800078e0004 */
[----:B------:R-:W-:Y:S02]  /*18d0*/  VIADD R26, R7, 0xfffffe00 ;  /* 0xfffffe00071a7836 */ /* 0x000fe40000000000 */
[--C-:B0-----:R-:W-:Y:S01]  /*18e0*/  IMAD.WIDE.U32 R14, R22, 0x4, R4.reuse ;  /* 0x00000004160e7825 */ /* 0x101fe200078e0004 */
[----:B------:R-:W4:Y:S03]  /*18f0*/  LDG.E R24, desc[UR6][R24.64] ;  /* 0x0000000618187981 */ /* 0x000f26000c1e1900 */
[----:B-1----:R-:W-:-:S04]  /*1900*/  IMAD.WIDE.U32 R20, R23, 0x4, R4 ;  /* 0x0000000417147825 */ /* 0x002fc800078e0004 */
[----:B---3--:R-:W-:Y:S02]  /*1910*/  IMAD.WIDE.U32 R16, R26, 0x4, R4 ;  /* 0x000000041a107825 */ /* 0x008fe400078e0004 */
[----:B------:R0:W3:Y:S02]  /*1920*/  LDG.E R26, desc[UR6][R14.64] ;  /* 0x000000060e1a7981 */ /* 0x0000e4000c1e1900 */
[C---:B-----5:R-:W-:Y:S02]  /*1930*/  VIADD R19, R7.reuse, 0xffffff00 ;  /* 0xffffff0007137836 */ /* 0x060fe40000000000 */
[----:B------:R1:W3:Y:S01]  /*1940*/  LDG.E R25, desc[UR6][R20.64] ;  /* 0x0000000614197981 */ /* 0x0002e2000c1e1900 */
[----:B------:R-:W-:-:S03]  /*1950*/  VIADD R23, R7, 0x100 ;  /* 0x0000010007177836 */ /* 0x000fc60000000000 */
[----:B------:R-:W5:Y:S01]  /*1960*/  LDG.E R16, desc[UR6][R16.64] ;  /* 0x0000000610107981 */ /* 0x000f62000c1e1900 */
[C---:B0-----:R-:W-:Y:S02]  /*1970*/  VIADD R15, R7.reuse, 0x200 ;  /* 0x00000200070f7836 */ /* 0x041fe40000000000 */
[----:B-1----:R-:W-:Y:S02]  /*1980*/  VIADD R21, R7, 0x300 ;  /* 0x0000030007157836 */ /* 0x002fe40000000000 */
[----:B------:R-:W-:-:S04]  /*1990*/  IMAD.WIDE.U32 R18, R19, 0x4, R4 ;  /* 0x0000000413127825 */ /* 0x000fc800078e0004 */
[--C-:B------:R-:W-:Y:S02]  /*19a0*/  IMAD.WIDE.U32 R20, R21, 0x4, R4.reuse ;  /* 0x0000000415147825 */ /* 0x100fe400078e0004 */
[----:B------:R-:W5:Y:S02]  /*19b0*/  LDG.E R19, desc[UR6][R18.64] ;  /* 0x0000000612137981 */ /* 0x000f64000c1e1900 */
[----:B------:R-:W-:Y:S02]  /*19c0*/  IMAD.WIDE.U32 R22, R23, 0x4, R4 ;  /* 0x0000000417167825 */ /* 0x000fe400078e0004 */
[----:B------:R0:W5:Y:S04]  /*19d0*/  LDG.E R17, desc[UR6][R20.64] ;  /* 0x0000000614117981 */ /* 0x000168000c1e1900 */
[----:B------:R1:W5:Y:S01]  /*19e0*/  LDG.E R23, desc[UR6][R22.64] ;  /* 0x0000000616177981 */ /* 0x000362000c1e1900 */
[----:B0-----:R-:W-:-:S02]  /*19f0*/  VIADD R21, R7, 0x500 ;  /* 0x0000050007157836 */ /* 0x001fc40000000000 */
[----:B-1----:R-:W-:Y:S01]  /*1a00*/  VIADD R22, R7, 0x600 ;  /* 0x0000060007167836 */ /* 0x002fe20000000000 */
[----:B--2---:R-:W-:Y:S01]  /*1a10*/  VIMNMX3 R27, R29, R28, R27, !PT ;  /* 0x0000001c1d1b720f */ /* 0x004fe2000780011b */
[----:B------:R-:W-:-:S04]  /*1a20*/  IMAD.WIDE.U32 R28, R15, 0x4, R4 ;  /* 0x000000040f1c7825 */ /* 0x000fc800078e0004 */
[----:B------:R-:W-:Y:S02]  /*1a30*/  VIADD R15, R7, 0x400 ;  /* 0x00000400070f7836 */ /* 0x000fe40000000000 */
[----:B------:R-:W2:Y:S02]  /*1a40*/  LDG.E R28, desc[UR6][R28.64] ;  /* 0x000000061c1c7981 */ /* 0x000ea4000c1e1900 */
[----:B------:R-:W-:-:S05]  /*1a50*/  IMAD.WIDE.U32 R14, R15, 0x4, R4 ;  /* 0x000000040f0e7825 */ /* 0x000fca00078e0004 */
[----:B------:R0:W2:Y:S01]  /*1a60*/  LDG.E R18, desc[UR6][R14.64] ;  /* 0x000000060e127981 */ /* 0x0000a2000c1e1900 */
[----:B----4-:R-:W-:Y:S01]  /*1a70*/  VIMNMX3 R0, R27, R0, R13, !PT ;  /* 0x000000001b00720f */ /* 0x010fe2000780010d */
[----:B------:R-:W-:Y:S02]  /*1a80*/  VIADD R27, R7, 0x700 ;  /* 0x00000700071b7836 */ /* 0x000fe40000000000 */
[----:B0-----:R-:W-:-:S04]  /*1a90*/  IMAD.WIDE.U32 R14, R21, 0x4, R4 ;  /* 0x00000004150e7825 */ /* 0x001fc800078e0004 */
[--C-:B------:R-:W-:Y:S01]  /*1aa0*/  IMAD.WIDE.U32 R20, R22, 0x4, R4.reuse ;  /* 0x0000000416147825 */ /* 0x100fe200078e0004 */
[----:B------:R0:W4:Y:S04]  /*1ab0*/  LDG.E R13, desc[UR6][R14.64] ;  /* 0x000000060e0d7981 */ /* 0x000128000c1e1900 */
[----:B------:R-:W4:Y:S01]  /*1ac0*/  LDG.E R29, desc[UR6][R20.64] ;  /* 0x00000006141d7981 */ /* 0x000f22000c1e1900 */
[----:B0-----:R-:W-:-:S05]  /*1ad0*/  IMAD.WIDE.U32 R14, R27, 0x4, R4 ;  /* 0x000000041b0e7825 */ /* 0x001fca00078e0004 */
[----:B------:R-:W4:Y:S01]  /*1ae0*/  LDG.E R22, desc[UR6][R14.64] ;  /* 0x000000060e167981 */ /* 0x000f22000c1e1900 */
[----:B---3--:R-:W-:Y:S01]  /*1af0*/  VIMNMX3 R0, R0, R25, R26, !PT ;  /* 0x000000190000720f */ /* 0x008fe2000780011a */
[----:B------:R-:W-:-:S05]  /*1b00*/  VIADD R12, R12, 0x10 ;  /* 0x000000100c0c7836 */ /* 0x000fca0000000000 */
[----:B------:R-:W-:Y:S02]  /*1b10*/  ISETP.NE.AND P0, PT, R12, RZ, PT ;  /* 0x000000ff0c00720c */ /* 0x000fe40003f05270 */
[----:B-----5:R-:W-:-:S04]  /*1b20*/  VIMNMX3 R0, R0, R16, R19, !PT ;  /* 0x000000100000720f */ /* 0x020fc80007800113 */
[----:B------:R-:W-:Y:S01]  /*1b30*/  VIMNMX3 R0, R0, R24, R23, !PT ;  /* 0x000000180000720f */ /* 0x000fe20007800117 */
[----:B------:R-:W-:Y:S02]  /*1b40*/  VIADD R11, R11, 0x1000 ;  /* 0x000010000b0b7836 */ /* 0x000fe40000000000 */
[----:B------:R-:W-:Y:S01]  /*1b50*/  VIADD R7, R7, 0x1000 ;  /* 0x0000100007077836 */ /* 0x000fe20000000000 */
[----:B--2---:R-:W-:-:S04]  /*1b60*/  VIMNMX3 R0, R0, R28, R17, !PT ;  /* 0x0000001c0000720f */ /* 0x004fc80007800111 */
[----:B----4-:R-:W-:-:S04]  /*1b70*/  VIMNMX3 R0, R0, R18, R13, !PT ;  /* 0x000000120000720f */ /* 0x010fc8000780010d */
[----:B------:R-:W-:Y:S01]  /*1b80*/  VIMNMX3 R29, R0, R29, R22, !PT ;  /* 0x0000001d001d720f */ /* 0x000fe20007800116 */
[----:B------:R-:W-:Y:S06]  /*1b90*/  @P0 BRA `(.L_x_608) ;  /* 0xfffffffc00100947 */ /* 0x000fec000383ffff */
[----:B------:R-:W-:Y:S05]  /*1ba0*/  BSYNC.RECONVERGENT B3 ;  /* 0x0000000000037941 */ /* 0x000fea0003800200 */
.L_x_607:
[----:B------:R-:W-:-:S07]  /*1bb0*/  VIADD R0, R11, 0xfffff800 ;  /* 0xfffff8000b007836 */ /* 0x000fce0000000000 */
.L_x_606:
[----:B------:R-:W-:Y:S05]  /*1bc0*/  BSYNC.RECONVERGENT B2 ;  /* 0x0000000000027941 */ /* 0x000fea0003800200 */
.L_x_605:
[----:B------:R-:W-:-:S13]  /*1bd0*/  ISETP.NE.AND P0, PT, R10, RZ, PT ;  /* 0x000000ff0a00720c */ /* 0x000fda0003f05270 */
[----:B------:R-:W-:Y:S05]  /*1be0*/  @!P0 BRA `(.L_x_604) ;  /* 0x0000000400148947 */ /* 0x000fea0003800000 */
[----:B------:R-:W-:Y:S01]  /*1bf0*/  ISETP.GE.U32.AND P0, PT, R10, 0x8, PT ;  /* 0x000000080a00780c */ /* 0x000fe20003f06070 */
[----:B------:R-:W-:Y:S01]  /*1c00*/  BSSY.RECONVERGENT B2, `(.L_x_609) ;  /* 0x0000021000027945 */ /* 0x000fe20003800200 */
[----:B------:R-:W-:-:S04]  /*1c10*/  LOP3.LUT R23, R8, 0x7, RZ, 0xc0, !PT ;  /* 0x0000000708177812 */ /* 0x000fc800078ec0ff */
[----:B------:R-:W-:-:S07]  /*1c20*/  ISETP.NE.AND P1, PT, R23, RZ, PT ;  /* 0x000000ff1700720c */ /* 0x000fce0003f25270 */
[----:B------:R-:W-:Y:S06]  /*1c30*/  @!P0 BRA `(.L_x_610) ;  /* 0x0000000000748947 */ /* 0x000fec0003800000 */
[----:B------:R-:W-:-:S05]  /*1c40*/  IADD3 R11, PT, PT, R0, R9, RZ ;  /* 0x00000009000b7210 */ /* 0x000fca0007ffe0ff */
[C---:B------:R-:W-:Y:S02]  /*1c50*/  VIADD R19, R11.reuse, 0x100 ;  /* 0x000001000b137836 */ /* 0x040fe40000000000 */
[C---:B------:R-:W-:Y:S02]  /*1c60*/  VIADD R21, R11.reuse, 0x200 ;  /* 0x000002000b157836 */ /* 0x040fe40000000000 */
[C---:B------:R-:W-:Y:S02]  /*1c70*/  VIADD R13, R11.reuse, 0x300 ;  /* 0x000003000b0d7836 */ /* 0x040fe40000000000 */
[----:B------:R-:W-:-:S04]  /*1c80*/  IMAD.WIDE.U32 R16, R11, 0x4, R4 ;  /* 0x000000040b107825 */ /* 0x000fc800078e0004 */
[--C-:B------:R-:W-:Y:S01]  /*1c90*/  IMAD.WIDE.U32 R18, R19, 0x4, R4.reuse ;  /* 0x0000000413127825 */ /* 0x100fe200078e0004 */
[----:B------:R0:W2:Y:S03]  /*1ca0*/  LDG.E R22, desc[UR6][R16.64] ;  /* 0x0000000610167981 */ /* 0x0000a6000c1e1900 */
[--C-:B------:R-:W-:Y:S01]  /*1cb0*/  IMAD.WIDE.U32 R20, R21, 0x4, R4.reuse ;  /* 0x0000000415147825 */ /* 0x100fe200078e0004 */
[----:B------:R1:W2:Y:S03]  /*1cc0*/  LDG.E R7, desc[UR6][R18.64] ;  /* 0x0000000612077981 */ /* 0x0002a6000c1e1900 */
[C---:B------:R-:W-:Y:S02]  /*1cd0*/  VIADD R15, R11.reuse, 0x400 ;  /* 0x000004000b0f7836 */ /* 0x040fe40000000000 */
[----:B------:R-:W-:Y:S01]  /*1ce0*/  VIADD R25, R11, 0x500 ;  /* 0x000005000b197836 */ /* 0x000fe20000000000 */
[----:B------:R-:W3:Y:S01]  /*1cf0*/  LDG.E R20, desc[UR6][R20.64] ;  /* 0x0000000614147981 */ /* 0x000ee2000c1e1900 */
[----:B------:R-:W-:-:S04]  /*1d00*/  IMAD.WIDE.U32 R12, R13, 0x4, R4 ;  /* 0x000000040d0c7825 */ /* 0x000fc800078e0004 */
[C---:B------:R-:W-:Y:S02]  /*1d10*/  VIADD R27, R11.reuse, 0x600 ;  /* 0x000006000b1b7836 */ /* 0x040fe40000000000 */
[----:B------:R-:W-:Y:S01]  /*1d20*/  VIADD R24, R11, 0x700 ;  /* 0x000007000b187836 */ /* 0x000fe20000000000 */
[----:B------:R-:W3:Y:S01]  /*1d30*/  LDG.E R12, desc[UR6][R12.64] ;  /* 0x000000060c0c7981 */ /* 0x000ee2000c1e1900 */
[----:B------:R-:W-:-:S04]  /*1d40*/  IMAD.WIDE.U32 R14, R15, 0x4, R4 ;  /* 0x000000040f0e7825 */ /* 0x000fc800078e0004 */
[--C-:B------:R-:W-:Y:S02]  /*1d50*/  IMAD.WIDE.U32 R10, R25, 0x4, R4.reuse ;  /* 0x00000004190a7825 */ /* 0x100fe400078e0004 */
[----:B------:R-:W4:Y:S02]  /*1d60*/  LDG.E R14, desc[UR6][R14.64] ;  /* 0x000000060e0e7981 */ /* 0x000f24000c1e1900 */
[--C-:B0-----:R-:W-:Y:S02]  /*1d70*/  IMAD.WIDE.U32 R16, R27, 0x4, R4.reuse ;  /* 0x000000041b107825 */ /* 0x101fe400078e0004 */
[----:B------:R-:W4:Y:S02]  /*1d80*/  LDG.E R10, desc[UR6][R10.64] ;  /* 0x000000060a0a7981 */ /* 0x000f24000c1e1900 */
[----:B-1----:R-:W-:Y:S02]  /*1d90*/  IMAD.WIDE.U32 R18, R24, 0x4, R4 ;  /* 0x0000000418127825 */ /* 0x002fe400078e0004 */
[----:B------:R-:W5:Y:S04]  /*1da0*/  LDG.E R16, desc[UR6][R16.64] ;  /* 0x0000000610107981 */ /* 0x000f68000c1e1900 */
[----:B------:R-:W5:Y:S01]  /*1db0*/  LDG.E R18, desc[UR6][R18.64] ;  /* 0x0000000612127981 */ /* 0x000f62000c1e1900 */
[----:B------:R-:W-:Y:S01]  /*1dc0*/  VIADD R0, R0, 0x800 ;  /* 0x0000080000007836 */ /* 0x000fe20000000000 */
[----:B--2---:R-:W-:-:S04]  /*1dd0*/  VIMNMX3 R7, R29, R22, R7, !PT ;  /* 0x000000161d07720f */ /* 0x004fc80007800107 */
[----:B---3--:R-:W-:-:S04]  /*1de0*/  VIMNMX3 R7, R7, R20, R12, !PT ;  /* 0x000000140707720f */ /* 0x008fc8000780010c */
[----:B----4-:R-:W-:-:S04]  /*1df0*/  VIMNMX3 R7, R7, R14, R10, !PT ;  /* 0x0000000e0707720f */ /* 0x010fc8000780010a */
[----:B-----5:R-:W-:-:S07]  /*1e00*/  VIMNMX3 R29, R7, R16, R18, !PT ;  /* 0x00000010071d720f */ /* 0x020fce0007800112 */
.L_x_610:
[----:B------:R-:W-:Y:S05]  /*1e10*/  BSYNC.RECONVERGENT B2 ;  /* 0x0000000000027941 */ /* 0x000fea0003800200 */
.L_x_609:
[----:B------:R-:W-:Y:S05]  /*1e20*/  @!P1 BRA `(.L_x_604) ;  /* 0x0000000000849947 */ /* 0x000fea0003800000 */
[----:B------:R-:W-:Y:S01]  /*1e30*/  ISETP.GE.U32.AND P0, PT, R23, 0x4, PT ;  /* 0x000000041700780c */ /* 0x000fe20003f06070 */
[----:B------:R-:W-:Y:S01]  /*1e40*/  BSSY.RECONVERGENT B2, `(.L_x_611) ;  /* 0x0000012000027945 */ /* 0x000fe20003800200 */
[----:B------:R-:W-:-:S11]  /*1e50*/  LOP3.LUT P1, RZ, R8, 0x3, RZ, 0xc0, !PT ;  /* 0x0000000308ff7812 */ /* 0x000fd6000782c0ff */
[----:B------:R-:W-:Y:S05]  /*1e60*/  @!P0 BRA `(.L_x_612) ;  /* 0x00000000003c8947 */ /* 0x000fea0003800000 */
[----:B------:R-:W-:-:S04]  /*1e70*/  IMAD.IADD R7, R0, 0x1, R9 ;  /* 0x0000000100077824 */ /* 0x000fc800078e0209 */
[C---:B------:R-:W-:Y:S02]  /*1e80*/  VIADD R11, R7.reuse, 0x100 ;  /* 0x00000100070b7836 */ /* 0x040fe40000000000 */
[----:B------:R-:W-:-:S04]  /*1e90*/  IMAD.WIDE.U32 R8, R7, 0x4, R4 ;  /* 0x0000000407087825 */ /* 0x000fc800078e0004 */
[C---:B------:R-:W-:Y:S02]  /*1ea0*/  VIADD R13, R7.reuse, 0x200 ;  /* 0x00000200070d7836 */ /* 0x040fe40000000000 */
[----:B------:R-:W-:Y:S01]  /*1eb0*/  VIADD R15, R7, 0x300 ;  /* 0x00000300070f7836 */ /* 0x000fe20000000000 */
[----:B------:R-:W2:Y:S01]  /*1ec0*/  LDG.E R8, desc[UR6][R8.64] ;  /* 0x0000000608087981 */ /* 0x000ea2000c1e1900 */
[----:B------:R-:W-:-:S04]  /*1ed0*/  IMAD.WIDE.U32 R10, R11, 0x4, R4 ;  /* 0x000000040b0a7825 */ /* 0x000fc800078e0004 */
[--C-:B------:R-:W-:Y:S02]  /*1ee0*/  IMAD.WIDE.U32 R12, R13, 0x4, R4.reuse ;  /* 0x000000040d0c7825 */ /* 0x100fe400078e0004 */
[----:B------:R-:W2:Y:S02]  /*1ef0*/  LDG.E R10, desc[UR6][R10.64] ;  /* 0x000000060a0a7981 */ /* 0x000ea4000c1e1900 */
[----:B------:R-:W-:Y:S02]  /*1f00*/  IMAD.WIDE.U32 R14, R15, 0x4, R4 ;  /* 0x000000040f0e7825 */ /* 0x000fe400078e0004 */
[----:B------:R-:W3:Y:S04]  /*1f10*/  LDG.E R12, desc[UR6][R12.64] ;  /* 0x000000060c0c7981 */ /* 0x000ee8000c1e1900 */
[----:B------:R-:W3:Y:S01]  /*1f20*/  LDG.E R14, desc[UR6][R14.64] ;  /* 0x000000060e0e7981 */ /* 0x000ee2000c1e1900 */
[----:B------:R-:W-:Y:S01]  /*1f30*/  VIADD R0, R0, 0x400 ;  /* 0x0000040000007836 */ /* 0x000fe20000000000 */
[----:B--2---:R-:W-:-:S04]  /*1f40*/  VIMNMX3 R29, R29, R8, R10, !PT ;  /* 0x000000081d1d720f */ /* 0x004fc8000780010a */
[----:B---3--:R-:W-:-:S07]  /*1f50*/  VIMNMX3 R29, R29, R12, R14, !PT ;  /* 0x0000000c1d1d720f */ /* 0x008fce000780010e */
.L_x_612:
[----:B------:R-:W-:Y:S05]  /*1f60*/  BSYNC.RECONVERGENT B2 ;  /* 0x0000000000027941 */ /* 0x000fea0003800200 */
.L_x_611:
[----:B------:R-:W-:Y:S05]  /*1f70*/  @!P1 BRA `(.L_x_604) ;  /* 0x0000000000309947 */ /* 0x000fea0003800000 */
[----:B------:R-:W-:Y:S01]  /*1f80*/  LOP3.LUT R6, R6, 0xffff, RZ, 0xc0, !PT ;  /* 0x0000ffff06067812 */ /* 0x000fe200078ec0ff */
[----:B------:R-:W-:-:S03]  /*1f90*/  IMAD.IADD R9, R0, 0x1, R2 ;  /* 0x0000000100097824 */ /* 0x000fc600078e0202 */
[----:B------:R-:W-:-:S04]  /*1fa0*/  LEA.HI R6, R6, 0x1, RZ, 0x18 ;  /* 0x0000000106067811 */ /* 0x000fc800078fc0ff */
[----:B------:R-:W-:-:S05]  /*1fb0*/  LOP3.LUT R6, R6, 0x3, RZ, 0xc0, !PT ;  /* 0x0000000306067812 */ /* 0x000fca00078ec0ff */
[----:B------:R-:W-:-:S07]  /*1fc0*/  IMAD.MOV R0, RZ, RZ, -R6 ;  /* 0x000000ffff007224 */ /* 0x000fce00078e0a06 */
.L_x_613:
[----:B------:R-:W-:-:S06]  /*1fd0*/  IMAD.WIDE.U32 R6, R9, 0x4, R4 ;  /* 0x0000000409067825 */ /* 0x000fcc00078e0004 */
[----:B------:R-:W2:Y:S01]  /*1fe0*/  LDG.E R6, desc[UR6][R6.64] ;  /* 0x0000000606067981 */ /* 0x000ea2000c1e1900 */
[----:B------:R-:W-:Y:S02]  /*1ff0*/  VIADD R0, R0, 0x1 ;  /* 0x0000000100007836 */ /* 0x000fe40000000000 */
[----:B------:R-:W-:-:S03]  /*2000*/  VIADD R9, R9, 0x100 ;  /* 0x0000010009097836 */ /* 0x000fc60000000000 */
[----:B------:R-:W-:Y:S02]  /*2010*/  ISETP.NE.AND P0, PT, R0, RZ, PT ;  /* 0x000000ff0000720c */ /* 0x000fe40003f05270 */
[----:B--2---:R-:W-:-:S11]  /*2020*/  VIMNMX R29, PT, PT, R6, R29, !PT ;  /* 0x0000001d061d7248 */ /* 0x004fd60007fe0100 */
[----:B------:R-:W-:Y:S05]  /*2030*/  @P0 BRA `(.L_x_613) ;  /* 0xfffffffc00e40947 */ /* 0x000fea000383ffff */
.L_x_604:
[----:B------:R-:W-:Y:S05]  /*2040*/  BSYNC.RECONVERGENT B1 ;  /* 0x0000000000017941 */ /* 0x000fea0003800200 */
.L_x_601:
[----:B------:R-:W0:Y:S01]  /*2050*/  S2R R7, SR_LANEID ;  /* 0x0000000000077919 */ /* 0x000e220000000000 */
[----:B------:R-:W1:Y:S01]  /*2060*/  SHFL.DOWN PT, R0, R29, 0x1, 0x1f ;  /* 0x08201f001d007f89 */ /* 0x000e6200000e0000 */
[----:B------:R-:W2:Y:S01]  /*2070*/  S2R R6, SR_TID.X ;  /* 0x0000000000067919 */ /* 0x000ea20000002100 */
[C---:B0-----:R-:W-:Y:S02]  /*2080*/  ISETP.GT.AND P0, PT, R7.reuse, 0x1e, PT ;  /* 0x0000001e0700780c */ /* 0x041fe40003f04270 */
[----:B------:R-:W-:-:S11]  /*2090*/  ISETP.NE.AND P1, PT, R7, RZ, PT ;  /* 0x000000ff0700720c */ /* 0x000fd60003f25270 */
[----:B-1----:R-:W-:Y:S02]  /*20a0*/  @!P0 VIMNMX R29, PT, PT, R0, R29, !PT ;  /* 0x0000001d001d8248 */ /* 0x002fe40007fe0100 */
[----:B------:R-:W-:Y:S01]  /*20b0*/  ISETP.GT.AND P0, PT, R7, 0x1d, PT ;  /* 0x0000001d0700780c */ /* 0x000fe20003f04270 */
[----:B------:R-:W0:Y:S01]  /*20c0*/  @!P1 S2R R5, SR_CgaCtaId ;  /* 0x0000000000059919 */ /* 0x000e220000008800 */
[----:B------:R-:W-:Y:S02]  /*20d0*/  @!P1 MOV R4, 0x400 ;  /* 0x0000040000049802 */ /* 0x000fe40000000f00 */
[----:B--2---:R-:W-:Y:S01]  /*20e0*/  @!P1 SHF.R.U32.HI R2, RZ, 0x3, R6 ;  /* 0x00000003ff029819 */ /* 0x004fe20000011606 */
        /* <DEDUP_REMOVED lines=22> */
[----:B---3--:R-:W-:Y:S04]  /*2250*/  LDS R0, [UR4+0xc] ;  /* 0x00000c04ff007984 */ /* 0x008fe80008000800 */
[----:B------:R-:W0:Y:S04]  /*2260*/  LDS.128 R4, [UR4+0x10] ;  /* 0x00001004ff047984 */ /* 0x000e280008000c00 */
[----:B------:R-:W1:Y:S01]  /*2270*/  LDS.64 R10, [UR4+0x20] ;  /* 0x00002004ff0a7984 */ /* 0x000e620008000a00 */
[----:B0-----:R-:W-:-:S04]  /*2280*/  VIMNMX3 R0, R9, R0, R4, !PT ;  /* 0x000000000900720f */ /* 0x001fc80007800104 */
[----:B------:R-:W-:-:S04]  /*2290*/  VIMNMX3 R0, R0, R5, R6, !PT ;  /* 0x000000050000720f */ /* 0x000fc80007800106 */
[----:B-1----:R-:W-:-:S04]  /*22a0*/  VIMNMX3 R0, R0, R7, R10, !PT ;  /* 0x000000070000720f */ /* 0x002fc8000780010a */
[----:B------:R-:W-:-:S07]  /*22b0*/  VIMNMX R9, PT, PT, R0, R11, !PT ;  /* 0x0000000b00097248 */ /* 0x000fce0007fe0100 */
.L_x_600:
[----:B------:R-:W-:Y:S05]  /*22c0*/  BSYNC.RECONVERGENT B0 ;  /* 0x0000000000007941 */ /* 0x000fea0003800200 */
.L_x_584:
[----:B------:R-:W-:Y:S05]  /*22d0*/  @P0 EXIT ;  /* 0x000000000000094d */ /* 0x000fea0003800000 */
[----:B--23--:R-:W2:Y:S02]  /*22e0*/  LDC.64 R4, c[0x0][0x388] ;  /* 0x0000e200ff047b82 */ /* 0x00cea40000000a00 */
[----:B--2---:R-:W-:-:S05]  /*22f0*/  IMAD.WIDE.U32 R2, R3, 0x4, R4 ;  /* 0x0000000403027825 */ /* 0x004fca00078e0004 */
[----:B------:R-:W-:Y:S01]  /*2300*/  STG.E desc[UR6][R2.64], R9 ;  /* 0x0000000902007986 */ /* 0x000fe2000c101906 */
[----:B------:R-:W-:Y:S05]  /*2310*/  EXIT ;  /* 0x000000000000794d */ /* 0x000fea0003800000 */
.L_x_614:
        /* <DEDUP_REMOVED lines=14> */
.L_x_2542:


//--------------------- .text._ZN3cub18CUB_300001_SM_10006detail6reduce28DeviceReduceSingleTileKernelINS2_10policy_hubIijN4cuda3__47maximumIiEEE10Policy1000EN6thrust24THRUST_300001_SM_1000_NS10device_ptrIiEEPijS8_iiNS5_3std3__410__identityEEEvT0_T1_T2_T3_T4_T6_ --------------------------
	.section	.text._ZN3cub18CUB_300001_SM_10006detail6reduce28DeviceReduceSingleTileKernelINS2_10policy_hubIijN4cuda3__47maximumIiEEE10Policy1000EN6thrust24THRUST_300001_SM_1000_NS10device_ptrIiEEPijS8_iiNS5_3std3__410__identityEEEvT0_T1_T2_T3_T4_T6_,"ax",@progbits
	.align	128
        .global         _ZN3cub18CUB_300001_SM_10006detail6reduce28DeviceReduceSingleTileKernelINS2_10policy_hubIijN4cuda3__47maximumIiEEE10Policy1000EN6thrust24THRUST_300001_SM_1000_NS10device_ptrIiEEPijS8_iiNS5_3std3__410__identityEEEvT0_T1_T2_T3_T4_T6_
        .type           _ZN3cub18CUB_300001_SM_10006detail6reduce28DeviceReduceSingleTileKernelINS2_10policy_hubIijN4cuda3__47maximumIiEEE10Policy1000EN6thrust24THRUST_300001_SM_1000_NS10device_ptrIiEEPijS8_iiNS5_3std3__410__identityEEEvT0_T1_T2_T3_T4_T6_,@function
        .size           _ZN3cub18CUB_300001_SM_10006detail6reduce28DeviceReduceSingleTileKernelINS2_10policy_hubIijN4cuda3__47maximumIiEEE10Policy1000EN6thrust24THRUST_300001_SM_1000_NS10device_ptrIiEEPijS8_iiNS5_3std3__410__identityEEEvT0_T1_T2_T3_T4_T6_,(.L_x_2543 - _ZN3cub18CUB_300001_SM_10006detail6reduce28DeviceReduceSingleTileKernelINS2_10policy_hubIijN4cuda3__47maximumIiEEE10Policy1000EN6thrust24THRUST_300001_SM_1000_NS10device_ptrIiEEPijS8_iiNS5_3std3__410__identityEEEvT0_T1_T2_T3_T4_T6_)
        .other          _ZN3cub18CUB_300001_SM_10006detail6reduce28DeviceReduceSingleTileKernelINS2_10policy_hubIijN4cuda3__47maximumIiEEE10Policy1000EN6thrust24THRUST_300001_SM_1000_NS10device_ptrIiEEPijS8_iiNS5_3std3__410__identityEEEvT0_T1_T2_T3_T4_T6_,@"STO_CUDA_ENTRY STV_DEFAULT"
_ZN3cub18CUB_300001_SM_10006detail6reduce28DeviceReduceSingleTileKernelINS2_10policy_hubIijN4cuda3__47maximumIiEEE10Policy1000EN6thrust24THRUST_300001_SM_1000_NS10device_ptrIiEEPijS8_iiNS5_3std3__410__identityEEEvT0_T1_T2_T3_T4_T6_:
.text._ZN3cub18CUB_300001_SM_10006detail6reduce28DeviceReduceSingleTileKernelINS2_10policy_hubIijN4cuda3__47maximumIiEEE10Policy1000EN6thrust24THRUST_300001_SM_1000_NS10device_ptrIiEEPijS8_iiNS5_3std3__410__identityEEEvT0_T1_T2_T3_T4_T6_:
        /* <DEDUP_REMOVED lines=13> */
.L_x_615:
[----:B------:R-:W-:Y:S01]  /*00d0*/  ISETP.GT.U32.AND P0, PT, R2, 0xfff, PT ;  /* 0x00000fff0200780c */ /* 0x000fe20003f04070 */
[----:B------:R-:W-:-:S12]  /*00e0*/  BSSY.RECONVERGENT B0, `(.L_x_616) ;  /* 0x00001da000007945 */ /* 0x000fd80003800200 */
        /* <DEDUP_REMOVED lines=11> */
.L_x_619:
[----:B------:R-:W-:Y:S05]  /*01a0*/  BSYNC.RECONVERGENT B1 ;  /* 0x0000000000017941 */ /* 0x000fea0003800200 */
.L_x_618:
        /* <DEDUP_REMOVED lines=17> */
.L_x_624:
        /* <DEDUP_REMOVED lines=31> */
.L_x_623:
[----:B------:R-:W-:Y:S05]  /*04b0*/  BSYNC.RECONVERGENT B2 ;  /* 0x0000000000027941 */ /* 0x000fea0003800200 */
.L_x_622:
[----:B------:R-:W-:Y:S05]  /*04c0*/  @!P1 BRA `(.L_x_621) ;  /* 0x0000000000c89947 */ /* 0x000fea0003800000 */
[----:B------:R-:W-:Y:S01]  /*04d0*/  ISETP.GE.U32.AND P0, PT, R21, 0x8, PT ;  /* 0x000000081500780c */ /* 0x000fe20003f06070 */
[----:B------:R-:W-:Y:S01]  /*04e0*/  BSSY.RECONVERGENT B2, `(.L_x_625) ;  /* 0x0000013000027945 */ /* 0x000fe20003800200 */
[----:B------:R-:W-:-:S04]  /*04f0*/  LOP3.LUT R16, R4, 0x7, RZ, 0xc0, !PT ;  /* 0x0000000704107812 */ /* 0x000fc800078ec0ff */
[----:B------:R-:W-:-:S07]  /*0500*/  ISETP.NE.AND P1, PT, R16, RZ, PT ;  /* 0x000000ff1000720c */ /* 0x000fce0003f25270 */
[----:B------:R-:W-:Y:S06]  /*0510*/  @!P0 BRA `(.L_x_626) ;  /* 0x00000000003c8947 */ /* 0x000fec0003800000 */
[----:B------:R-:W0:Y:S02]  /*0520*/  LDC.64 R6, c[0x0][0x380] ;  /* 0x0000e000ff067b82 */ /* 0x000e240000000a00 */
[----:B0-----:R-:W-:-:S05]  /*0530*/  IMAD.WIDE.U32 R6, R5, 0x4, R6 ;  /* 0x0000000405067825 */ /* 0x001fca00078e0006 */
        /* <DEDUP_REMOVED lines=13> */
.L_x_626:
[----:B------:R-:W-:Y:S05]  /*0610*/  BSYNC.RECONVERGENT B2 ;  /* 0x0000000000027941 */ /* 0x000fea0003800200 */
.L_x_625:
        /* <DEDUP_REMOVED lines=11> */
[----:B------:R-:W3:Y:S01]  /*06d0*/  LDG.E R10, desc[UR6][R6.64+0xc00] ;  /* 0x000c0006060a7981 */ /* 0x000ee2000c1e1900 */
[----:B------:R-:W-:Y:S01]  /*06e0*/  VIADD R5, R5, 0x400 ;  /* 0x0000040005057836 */ /* 0x000fe20000000000 */
[----:B--2--5:R-:W-:-:S04]  /*06f0*/  VIMNMX3 R0, R0, R9, R4, !PT ;  /* 0x000000090000720f */ /* 0x024fc80007800104 */
[----:B---3--:R-:W-:-:S07]  /*0700*/  VIMNMX3 R0, R0, R11, R10, !PT ;  /* 0x0000000b0000720f */ /* 0x008fce000780010a */
.L_x_628:
[----:B------:R-:W-:Y:S05]  /*0710*/  BSYNC.RECONVERGENT B2 ;  /* 0x0000000000027941 */ /* 0x000fea0003800200 */
.L_x_627:
[----:B------:R-:W-:Y:S05]  /*0720*/  @!P1 BRA `(.L_x_621) ;  /* 0x0000000000309947 */ /* 0x000fea0003800000 */
[----:B------:R-:W0:Y:S02]  /*0730*/  LDC.64 R6, c[0x0][0x380] ;  /* 0x0000e000ff067b82 */ /* 0x000e240000000a00 */
[----:B0-----:R-:W-:-:S04]  /*0740*/  IMAD.WIDE.U32 R4, R5, 0x4, R6 ;  /* 0x0000000405047825 */ /* 0x001fc800078e0006 */
[----:B------:R-:W-:Y:S02]  /*0750*/  IMAD.MOV R6, RZ, RZ, -R8 ;  /* 0x000000ffff067224 */ /* 0x000fe400078e0a08 */
[----:B------:R-:W-:-:S07]  /*0760*/  IMAD.MOV.U32 R7, RZ, RZ, R5 ;  /* 0x000000ffff077224 */ /* 0x000fce00078e0005 */
.L_x_629:
[----:B------:R-:W-:-:S06]  /*0770*/  IMAD.MOV.U32 R5, RZ, RZ, R7 ;  /* 0x000000ffff057224 */ /* 0x000fcc00078e0007 */
[----:B------:R0:W2:Y:S01]  /*0780*/  LDG.E R5, desc[UR6][R4.64] ;  /* 0x0000000604057981 */ /* 0x0000a2000c1e1900 */
[----:B------:R-:W-:-:S05]  /*0790*/  VIADD R6, R6, 0x1 ;  /* 0x0000000106067836 */ /* 0x000fca0000000000 */
[----:B------:R-:W-:Y:S02]  /*07a0*/  ISETP.NE.AND P0, PT, R6, RZ, PT ;  /* 0x000000ff0600720c */ /* 0x000fe40003f05270 */
[----:B0-----:R-:W-:-:S05]  /*07b0*/  IADD3 R4, P1, PT, R4, 0x400, RZ ;  /* 0x0000040004047810 */ /* 0x001fca0007f3e0ff */
[----:B------:R-:W-:Y:S01]  /*07c0*/  IMAD.X R7, RZ, RZ, R7, P1 ;  /* 0x000000ffff077224 */ /* 0x000fe200008e0607 */
[----:B--2--5:R-:W-:-:S05]  /*07d0*/  VIMNMX R0, PT, PT, R5, R0, !PT ;  /* 0x0000000005007248 */ /* 0x024fca0007fe0100 */
[----:B------:R-:W-:Y:S05]  /*07e0*/  @P0 BRA `(.L_x_629) ;  /* 0xfffffffc00e00947 */ /* 0x000fea000383ffff */
.L_x_621:
[----:B------:R-:W-:Y:S05]  /*07f0*/  BSYNC.RECONVERGENT B1 ;  /* 0x0000000000017941 */ /* 0x000fea0003800200 */
.L_x_620:
[----:B------:R-:W-:Y:S01]  /*0800*/  ISETP.GE.U32.AND P0, PT, R2, 0x100, PT ;  /* 0x000001000200780c */ /* 0x000fe20003f06070 */
[----:B-----5:R-:W-:-:S12]  /*0810*/  IMAD.MOV.U32 R9, RZ, RZ, R0 ;  /* 0x000000ffff097224 */ /* 0x020fd800078e0000 */
[----:B------:R-:W-:Y:S05]  /*0820*/  @!P0 BRA `(.L_x_630) ;  /* 0x0000000000a08947 */ /* 0x000fea0003800000 */
[----:B0-----:R-:W0:Y:S01]  /*0830*/  S2R R6, SR_LANEID ;  /* 0x0000000000067919 */ /* 0x001e220000000000 */
[----:B------:R-:W1:Y:S02]  /*0840*/  SHFL.DOWN PT, R0, R9, 0x1, 0x1f ;  /* 0x08201f0009007f89 */ /* 0x000e6400000e0000 */
[----:B-1----:R-:W-:Y:S02]  /*0850*/  VIMNMX R0, PT, PT, R0, R9, !PT ;  /* 0x0000000900007248 */ /* 0x002fe40007fe0100 */
[C---:B0-----:R-:W-:Y:S02]  /*0860*/  ISETP.GT.AND P0, PT, R6.reuse, 0x1e, PT ;  /* 0x0000001e0600780c */ /* 0x041fe40003f04270 */
[C---:B------:R-:W-:Y:S02]  /*0870*/  ISETP.NE.AND P1, PT, R6.reuse, RZ, PT ;  /* 0x000000ff0600720c */ /* 0x040fe40003f25270 */
[----:B------:R-:W-:Y:S02]  /*0880*/  SEL R0, R9, R0, P0 ;  /* 0x0000000009007207 */ /* 0x000fe40000000000 */
[----:B------:R-:W-:-:S03]  /*0890*/  ISETP.GT.AND P0, PT, R6, 0x1d, PT ;  /* 0x0000001d0600780c */ /* 0x000fc60003f04270 */
[----:B------:R-:W0:Y:S06]  /*08a0*/  SHFL.DOWN PT, R5, R0, 0x2, 0x1f ;  /* 0x08401f0000057f89 */ /* 0x000e2c00000e0000 */
        /* <DEDUP_REMOVED lines=32> */
.L_x_630:
[----:B0-----:R-:W0:Y:S01]  /*0ab0*/  S2R R6, SR_LANEID ;  /* 0x0000000000067919 */ /* 0x001e220000000000 */
[----:B------:R-:W-:-:S04]  /*0ac0*/  LOP3.LUT R0, R3, 0x3e0, RZ, 0xc0, !PT ;  /* 0x000003e003007812 */ /* 0x000fc800078ec0ff */
[----:B------:R-:W-:Y:S01]  /*0ad0*/  LOP3.LUT R7, RZ, R0, RZ, 0x33, !PT ;  /* 0x00000000ff077212 */ /* 0x000fe200078e33ff */
[----:B------:R-:W-:-:S04]  /*0ae0*/  VIADD R5, R0, 0x20 ;  /* 0x0000002000057836 */ /* 0x000fc80000000000 */
[----:B------:R-:W-:Y:S01]  /*0af0*/  IMAD.IADD R7, R7, 0x1, R2 ;  /* 0x0000000107077824 */ /* 0x000fe200078e0202 */
[----:B------:R-:W-:-:S04]  /*0b00*/  ISETP.GT.U32.AND P0, PT, R5, R2, PT ;  /* 0x000000020500720c */ /* 0x000fc80003f04070 */
        /* <DEDUP_REMOVED lines=36> */
[C---:B------:R-:W-:Y:S02]  /*0d50*/  ISETP.GT.U32.AND P3, PT, R2.reuse, 0x60, PT ;  /* 0x000000600200780c */ /* 0x040fe40003f64070 */
[----:B------:R-:W-:Y:S01]  /*0d60*/  ISETP.GT.U32.AND P1, PT, R2, 0x80, PT ;  /* 0x000000800200780c */ /* 0x000fe20003f24070 */
[----:B-1----:R-:W-:-:S09]  /*0d70*/  ULEA UR4, UR5, UR4, 0x18 ;  /* 0x0000000405047291 */ /* 0x002fd2000f8ec0ff */
[----:B------:R-:W0:Y:S04]  /*0d80*/  LDS R0, [UR4+0xc] ;  /* 0x00000c04ff007984 */ /* 0x000e280008000800 */
[----:B------:R-:W1:Y:S04]  /*0d90*/  LDS.128 R8, [UR4+0x10] ;  /* 0x00001004ff087984 */ /* 0x000e680008000c00 */
[----:B------:R-:W2:Y:S01]  /*0da0*/  LDS.64 R6, [UR4+0x20] ;  /* 0x00002004ff067984 */ /* 0x000ea20008000a00 */
[----:B0-----:R-:W-:Y:S02]  /*0db0*/  @P2 VIMNMX R5, PT, PT, R5, R0, !PT ;  /* 0x0000000005052248 */ /* 0x001fe40007fe0100 */
[----:B------:R-:W-:-:S02]  /*0dc0*/  ISETP.GT.U32.AND P2, PT, R2, 0xa0, PT ;  /* 0x000000a00200780c */ /* 0x000fc40003f44070 */
[----:B-1----:R-:W-:Y:S02]  /*0dd0*/  @P4 VIMNMX R5, PT, PT, R5, R8, !PT ;  /* 0x0000000805054248 */ /* 0x002fe40007fe0100 */
[C---:B------:R-:W-:Y:S02]  /*0de0*/  ISETP.GT.U32.AND P4, PT, R2.reuse, 0xc0, PT ;  /* 0x000000c00200780c */ /* 0x040fe40003f84070 */
[----:B------:R-:W-:Y:S02]  /*0df0*/  @P3 VIMNMX R5, PT, PT, R5, R9, !PT ;  /* 0x0000000905053248 */ /* 0x000fe40007fe0100 */
[----:B------:R-:W-:Y:S02]  /*0e00*/  ISETP.GT.U32.AND P3, PT, R2, 0xe0, PT ;  /* 0x000000e00200780c */ /* 0x000fe40003f64070 */
[----:B------:R-:W-:-:S04]  /*0e10*/  @P1 VIMNMX R5, PT, PT, R5, R10, !PT ;  /* 0x0000000a05051248 */ /* 0x000fc80007fe0100 */
[----:B------:R-:W-:-:S04]  /*0e20*/  @P2 VIMNMX R5, PT, PT, R5, R11, !PT ;  /* 0x0000000b05052248 */ /* 0x000fc80007fe0100 */
[----:B--2---:R-:W-:-:S04]  /*0e30*/  @P4 VIMNMX R5, PT, PT, R5, R6, !PT ;  /* 0x0000000605054248 */ /* 0x004fc80007fe0100 */
[----:B------:R-:W-:Y:S01]  /*0e40*/  @P3 VIMNMX R5, PT, PT, R5, R7, !PT ;  /* 0x0000000705053248 */ /* 0x000fe20007fe0100 */
[----:B------:R-:W-:Y:S06]  /*0e50*/  BRA `(.L_x_631) ;  /* 0x0000001000087947 */ /* 0x000fec0003800000 */
.L_x_617:
[----:B------:R-:W0:Y:S01]  /*0e60*/  S2R R0, SR_TID.X ;  /* 0x0000000000007919 */ /* 0x000e220000002100 */
[----:B------:R-:W1:Y:S02]  /*0e70*/  LDCU.64 UR4, c[0x0][0x380] ;  /* 0x00007000ff0477ac */ /* 0x000e640008000a00 */
[----:B-1----:R-:W-:Y:S02]  /*0e80*/  IMAD.U32 R12, RZ, RZ, UR4 ;  /* 0x00000004ff0c7e24 */ /* 0x002fe4000f8e00ff */
[----:B------:R-:W-:Y:S02]  /*0e90*/  IMAD.U32 R13, RZ, RZ, UR5 ;  /* 0x00000005ff0d7e24 */ /* 0x000fe4000f8e00ff */
        /* <DEDUP_REMOVED lines=17> */
[----:B------:R-:W-:Y:S01]  /*0fb0*/  UMOV UR4, 0x1000 ;  /* 0x0000100000047882 */ /* 0x000fe20000000000 */
[----:B--2---:R-:W-:Y:S01]  /*0fc0*/  VIMNMX3 R6, R3, R6, R7, !PT ;  /* 0x000000060306720f */ /* 0x004fe20007800107 */
[----:B------:R-:W-:-:S05]  /*0fd0*/  VIADD R3, R2, 0xfffff000 ;  /* 0xfffff00002037836 */ /* 0x000fca0000000000 */
[----:B------:R-:W-:Y:S02]  /*0fe0*/  ISETP.GE.U32.AND P0, PT, R3, 0x1000, PT ;  /* 0x000010000300780c */ /* 0x000fe40003f06070 */
        /* <DEDUP_REMOVED lines=8> */
[----:B------:R-:W0:Y:S01]  /*1070*/  LDC R2, c[0x0][0x390] ;  /* 0x0000e400ff027b82 */ /* 0x000e220000000800 */
[----:B------:R-:W-:-:S07]  /*1080*/  UMOV UR4, 0x1000 ;  /* 0x0000100000047882 */ /* 0x000fce0000000000 */
[----:B------:R-:W1:Y:S02]  /*1090*/  LDC.64 R12, c[0x0][0x380] ;  /* 0x0000e000ff0c7b82 */ /* 0x000e640000000a00 */
.L_x_634:
[----:B------:R-:W-:-:S04]  /*10a0*/  VIADD R5, R0, UR4 ;  /* 0x0000000400057c36 */ /* 0x000fc80008000000 */
[----:B-1----:R-:W-:-:S05]  /*10b0*/  IMAD.WIDE.U32 R4, R5, 0x4, R12 ;  /* 0x0000000405047825 */ /* 0x002fca00078e000c */
        /* <DEDUP_REMOVED lines=16> */
[----:B--2---:R-:W-:Y:S01]  /*11c0*/  VIMNMX3 R10, R10, R11, R14, !PT ;  /* 0x0000000b0a0a720f */ /* 0x004fe2000780010e */
[----:B0-----:R-:W-:-:S05]  /*11d0*/  VIADD R11, R2, -UR4 ;  /* 0x80000004020b7c36 */ /* 0x001fca0008000000 */
[----:B------:R-:W-:Y:S02]  /*11e0*/  ISETP.GE.U32.AND P0, PT, R11, 0x1000, PT ;  /* 0x000010000b00780c */ /* 0x000fe40003f06070 */
[----:B---3--:R-:W-:Y:S02]  /*11f0*/  VIMNMX3 R16, R25, R16, R17, !PT ;  /* 0x000000101910720f */ /* 0x008fe40007800111 */
[----:B----4-:R-:W-:Y:S02]  /*1200*/  VIMNMX3 R19, R18, R19, R20, !PT ;  /* 0x000000131213720f */ /* 0x010fe40007800114 */
[----:B-----5:R-:W-:-:S04]  /*1210*/  VIMNMX3 R21, R21, R22, R23, !PT ;  /* 0x000000161515720f */ /* 0x020fc80007800117 */
[----:B------:R-:W-:Y:S02]  /*1220*/  VIMNMX3 R16, R16, R19, R21, !PT ;  /* 0x000000131010720f */ /* 0x000fe40007800115 */
[----:B------:R-:W-:Y:S02]  /*1230*/  VIMNMX3 R7, R9, R7, R6, !PT ;  /* 0x000000070907720f */ /* 0x000fe40007800106 */
[----:B------:R-:W-:-:S04]  /*1240*/  VIMNMX R8, PT, PT, R8, R15, !PT ;  /* 0x0000000f08087248 */ /* 0x000fc80007fe0100 */
[----:B------:R-:W-:-:S04]  /*1250*/  VIMNMX3 R7, R10, R7, R8, !PT ;  /* 0x000000070a07720f */ /* 0x000fc80007800108 */
[----:B------:R-:W-:Y:S01]  /*1260*/  VIMNMX R25, PT, PT, R16, R7, !PT ;  /* 0x0000000710197248 */ /* 0x000fe20007fe0100 */
[----:B------:R-:W-:Y:S06]  /*1270*/  @!P0 BRA `(.L_x_633) ;  /* 0x0000000800688947 */ /* 0x000fec0003800000 */
[----:B------:R-:W-:-:S06]  /*1280*/  UIADD3 UR4, UPT, UPT, UR4, 0x1000, URZ ;  /* 0x0000100004047890 */ /* 0x000fcc000fffe0ff */
[----:B------:R-:W-:-:S13]  /*1290*/  ISETP.LT.U32.AND P0, PT, R3, UR4, PT ;  /* 0x0000000403007c0c */ /* 0x000fda000bf01070 */
[----:B------:R-:W-:Y:S05]  /*12a0*/  @!P0 BRA `(.L_x_634) ;  /* 0xfffffffc007c8947 */ /* 0x000fea000383ffff */
.L_x_632:
[----:B------:R-:W-:Y:S01]  /*12b0*/  VIADD R3, R2, -UR4 ;  /* 0x8000000402037c36 */ /* 0x000fe20008000000 */
[----:B------:R-:W-:Y:S04]  /*12c0*/  BSSY.RECONVERGENT B1, `(.L_x_633) ;  /* 0x0000095000017945 */ /* 0x000fe80003800200 */
[----:B------:R-:W-:-:S04]  /*12d0*/  ISETP.GE.AND P0, PT, R0, R3, PT ;  /* 0x000000030000720c */ /* 0x000fc80003f06270 */
[----:B------:R-:W-:-:S13]  /*12e0*/  ISETP.LE.U32.OR P0, PT, R2, UR4, P0 ;  /* 0x0000000402007c0c */ /* 0x000fda0008703470 */
[----:B------:R-:W-:Y:S05]  /*12f0*/  @P0 BRA `(.L_x_635) ;  /* 0x0000000800440947 */ /* 0x000fea0003800000 */
[----:B------:R-:W-:Y:S01]  /*1300*/  LOP3.LUT R3, RZ, R0, RZ, 0x33, !PT ;  /* 0x00000000ff037212 */ /* 0x000fe200078e33ff */
[----:B------:R-:W-:Y:S01]  /*1310*/  BSSY.RECONVERGENT B2, `(.L_x_636) ;  /* 0x000004a000027945 */ /* 0x000fe20003800200 */
[----:B------:R-:W-:Y:S02]  /*1320*/  IMAD.MOV.U32 R6, RZ, RZ, R0 ;  /* 0x000000ffff067224 */ /* 0x000fe400078e0000 */
[----:B------:R-:W-:-:S04]  /*1330*/  IADD3 R3, PT, PT, R2, -UR4, R3 ;  /* 0x8000000402037c10 */ /* 0x000fc8000fffe003 */
[C---:B------:R-:W-:Y:S02]  /*1340*/  ISETP.GE.U32.AND P0, PT, R3.reuse, 0xf00, PT ;  /* 0x00000f000300780c */ /* 0x040fe40003f06070 */
[----:B------:R-:W-:-:S04]  /*1350*/  LEA.HI R3, R3, 0x1, RZ, 0x18 ;  /* 0x0000000103037811 */ /* 0x000fc800078fc0ff */
[----:B------:R-:W-:-:S07]  /*1360*/  LOP3.LUT R4, R3, 0xf, RZ, 0xc0, !PT ;  /* 0x0000000f03047812 */ /* 0x000fce00078ec0ff */
[----:B------:R-:W-:Y:S05]  /*1370*/  @!P0 BRA `(.L_x_637) ;  /* 0x00000004000c8947 */ /* 0x000fea0003800000 */
[----:B------:R-:W-:Y:S01]  /*1380*/  LOP3.LUT R7, R3, 0x1fffff0, RZ, 0xc0, !PT ;  /* 0x01fffff003077812 */ /* 0x000fe200078ec0ff */
[----:B------:R-:W-:Y:S01]  /*1390*/  BSSY.RECONVERGENT B3, `(.L_x_638) ;  /* 0x0000040000037945 */ /* 0x000fe20003800200 */
[C---:B------:R-:W-:Y:S01]  /*13a0*/  LOP3.LUT R6, R0.reuse, 0x800, RZ, 0xfc, !PT ;  /* 0x0000080000067812 */ /* 0x040fe200078efcff */
[----:B------:R-:W-:Y:S02]  /*13b0*/  VIADD R2, R0, UR4 ;  /* 0x0000000400027c36 */ /* 0x000fe40008000000 */
[----:B------:R-:W-:-:S07]  /*13c0*/  IMAD.MOV R7, RZ, RZ, -R7 ;  /* 0x000000ffff077224 */ /* 0x000fce00078e0a07 */
.L_x_639:
[----:B------:R-:W-:-:S04]  /*13d0*/  IMAD.WIDE.U32 R26, R2, 0x4, R12 ;  /* 0x00000004021a7825 */ /* 0x000fc800078e000c */
[C---:B------:R-:W-:Y:S02]  /*13e0*/  VIADD R9, R2.reuse, 0x100 ;  /* 0x0000010002097836 */ /* 0x040fe40000000000 */
[----:B------:R-:W-:Y:S01]  /*13f0*/  VIADD R15, R2, 0x400 ;  /* 0x00000400020f7836 */ /* 0x000fe20000000000 */
[----:B------:R0:W2:Y:S01]  /*1400*/  LDG.E R26, desc[UR6][R26.64] ;  /* 0x000000061a1a7981 */ /* 0x0000a2000c1e1900 */
[----:B------:R-:W-:-:S04]  /*1410*/  IMAD.WIDE.U32 R8, R9, 0x4, R12 ;  /* 0x0000000409087825 */ /* 0x000fc800078e000c */
[C---:B------:R-:W-:Y:S01]  /*1420*/  VIADD R17, R2.reuse, 0x200 ;  /* 0x0000020002117836 */ /* 0x040fe20000000000 */
[----:B------:R1:W2:Y:S01]  /*1430*/  LDG.E R5, desc[UR6][R8.64] ;  /* 0x0000000608057981 */ /* 0x0002a2000c1e1900 */
[C---:B------:R-:W-:Y:S02]  /*1440*/  VIADD R11, R2.reuse, 0x300 ;  /* 0x00000300020b7836 */ /* 0x040fe40000000000 */
[----:B0-----:R-:W-:Y:S02]  /*1450*/  VIADD R27, R2, 0x700 ;  /* 0x00000700021b7836 */ /* 0x001fe40000000000 */
[----:B------:R-:W-:-:S04]  /*1460*/  IMAD.WIDE.U32 R14, R15, 0x4, R12 ;  /* 0x000000040f0e7825 */ /* 0x000fc800078e000c */
[--C-:B------:R-:W-:Y:S01]  /*1470*/  IMAD.WIDE.U32 R16, R17, 0x4, R12.reuse ;  /* 0x0000000411107825 */ /* 0x100fe200078e000c */
[----:B------:R0:W3:Y:S03]  /*1480*/  LDG.E R22, desc[UR6][R14.64] ;  /* 0x000000060e167981 */ /* 0x0000e6000c1e1900 */
[----:B------:R-:W-:Y:S01]  /*1490*/  VIADD R29, R2, 0x500 ;  /* 0x00000500021d7836 */ /* 0x000fe20000000000 */
[----:B------:R-:W4:Y:S01]  /*14a0*/  LDG.E R24, desc[UR6][R16.64] ;  /* 0x0000000610187981 */ /* 0x000f22000c1e1900 */
[----:B------:R-:W-:-:S04]  /*14b0*/  IMAD.WIDE.U32 R10, R11, 0x4, R12 ;  /* 0x000000040b0a7825 */ /* 0x000fc800078e000c */
[--C-:B-1----:R-:W-:Y:S01]  /*14c0*/  IMAD.WIDE.U32 R8, R27, 0x4, R12.reuse ;  /* 0x000000041b087825 */ /* 0x102fe200078e000c */
[----:B------:R-:W4:Y:S03]  /*14d0*/  LDG.E R23, desc[UR6][R10.64] ;  /* 0x000000060a177981 */ /* 0x000f26000c1e1900 */
[----:B------:R-:W-:Y:S02]  /*14e0*/  VIADD R27, R2, 0x900 ;  /* 0x00000900021b7836 */ /* 0x000fe40000000000 */
[----:B------:R-:W-:-:S04]  /*14f0*/  IMAD.WIDE.U32 R28, R29, 0x4, R12 ;  /* 0x000000041d1c7825 */ /* 0x000fc800078e000c */
[C---:B------:R-:W-:Y:S01]  /*1500*/  VIADD R19, R2.reuse, 0x600 ;  /* 0x0000060002137836 */ /* 0x040fe20000000000 */
[----:B------:R1:W5:Y:S01]  /*1510*/  LDG.E R11, desc[UR6][R8.64] ;  /* 0x00000006080b7981 */ /* 0x000362000c1e1900 */
[C---:B0-----:R-:W-:Y:S02]  /*1520*/  VIADD R15, R2.reuse, 0xa00 ;  /* 0x00000a00020f7836 */ /* 0x041fe40000000000 */
[----:B------:R-:W-:Y:S01]  /*1530*/  VIADD R20, R2, 0x800 ;  /* 0x0000080002147836 */ /* 0x000fe20000000000 */
[----:B------:R0:W3:Y:S01]  /*1540*/  LDG.E R21, desc[UR6][R28.64] ;  /* 0x000000061c157981 */ /* 0x0000e2000c1e1900 */
[----:B------:R-:W-:-:S04]  /*1550*/  IMAD.WIDE.U32 R18, R19, 0x4, R12 ;  /* 0x0000000413127825 */ /* 0x000fc800078e000c */
[----:B-1----:R-:W-:-:S04]  /*1560*/  IMAD.WIDE.U32 R8, R27, 0x4, R12 ;  /* 0x000000041b087825 */ /* 0x002fc800078e000c */
[--C-:B------:R-:W-:Y:S02]  /*1570*/  IMAD.WIDE.U32 R14, R15, 0x4, R12.reuse ;  /* 0x000000040f0e7825 */ /* 0x100fe400078e000c */
[----:B------:R-:W5:Y:S02]  /*1580*/  LDG.E R9, desc[UR6][R8.64] ;  /* 0x0000000608097981 */ /* 0x000f64000c1e1900 */
[--C-:B------:R-:W-:Y:S02]  /*1590*/  IMAD.WIDE.U32 R16, R20, 0x4, R12.reuse ;  /* 0x0000000414107825 */ /* 0x100fe400078e000c */
[----:B------:R1:W5:Y:S02]  /*15a0*/  LDG.E R20, desc[UR6][R18.64] ;  /* 0x0000000612147981 */ /* 0x000364000c1e1900 */
[C---:B0-----:R-:W-:Y:S02]  /*15b0*/  VIADD R29, R2.reuse, 0xb00 ;  /* 0x00000b00021d7836 */ /* 0x041fe40000000000 */
[----:B------:R-:W-:Y:S01]  /*15c0*/  VIADD R27, R2, 0xc00 ;  /* 0x00000c00021b7836 */ /* 0x000fe20000000000 */
[----:B------:R0:W5:Y:S01]  /*15d0*/  LDG.E R10, desc[UR6][R16.64] ;  /* 0x00000006100a7981 */ /* 0x000162000c1e1900 */
[----:B------:R-:W-:-:S03]  /*15e0*/  IMAD.WIDE.U32 R28, R29, 0x4, R12 ;  /* 0x000000041d1c7825 */ /* 0x000fc600078e000c */
[----:B------:R0:W5:Y:S01]  /*15f0*/  LDG.E R8, desc[UR6][R14.64] ;  /* 0x000000060e087981 */ /* 0x000162000c1e1900 */
[C---:B-1----:R-:W-:Y:S02]  /*1600*/  VIADD R19, R2.reuse, 0xe00 ;  /* 0x00000e0002137836 */ /* 0x042fe40000000000 */
[C---:B------:R-:W-:Y:S02]  /*1610*/  VIADD R18, R2.reuse, 0xf00 ;  /* 0x00000f0002127836 */ /* 0x040fe40000000000 */
[----:B0-----:R-:W-:Y:S02]  /*1620*/  IMAD.WIDE.U32 R16, R27, 0x4, R12 ;  /* 0x000000041b107825 */ /* 0x001fe400078e000c */
[----:B------:R-:W5:Y:S02]  /*1630*/  LDG.E R27, desc[UR6][R28.64] ;  /* 0x000000061c1b7981 */ /* 0x000f64000c1e1900 */
[----:B------:R-:W-:-:S04]  /*1640*/  VIADD R15, R2, 0xd00 ;  /* 0x00000d00020f7836 */ /* 0x000fc80000000000 */
[--C-:B------:R-:W-:Y:S01]  /*1650*/  IMAD.WIDE.U32 R14, R15, 0x4, R12.reuse ;  /* 0x000000040f0e7825 */ /* 0x100fe200078e000c */
[----:B------:R0:W5:Y:S05]  /*1660*/  LDG.E R28, desc[UR6][R16.64] ;  /* 0x00000006101c7981 */ /* 0x00016a000c1e1900 */
[----:B------:R-:W5:Y:S01]  /*1670*/  LDG.E R15, desc[UR6][R14.64] ;  /* 0x000000060e0f7981 */ /* 0x000f62000c1e1900 */
[----:B0-----:R-:W-:-:S04]  /*1680*/  IMAD.WIDE.U32 R16, R19, 0x4, R12 ;  /* 0x0000000413107825 */ /* 0x001fc800078e000c */
[----:B------:R-:W-:Y:S02]  /*1690*/  IMAD.WIDE.U32 R18, R18, 0x4, R12 ;  /* 0x0000000412127825 */ /* 0x000fe400078e000c */
[----:B------:R-:W5:Y:S04]  /*16a0*/  LDG.E R16, desc[UR6][R16.64] ;  /* 0x0000000610107981 */ /* 0x000f68000c1e1900 */
[----:B------:R-:W5:Y:S01]  /*16b0*/  LDG.E R19, desc[UR6][R18.64] ;  /* 0x0000000612137981 */ /* 0x000f62000c1e1900 */
[----:B------:R-:W-:-:S05]  /*16c0*/  VIADD R7, R7, 0x10 ;  /* 0x0000001007077836 */ /* 0x000fca0000000000 */
[----:B------:R-:W-:Y:S01]  /*16d0*/  ISETP.NE.AND P0, PT, R7, RZ, PT ;  /* 0x000000ff0700720c */ /* 0x000fe20003f05270 */
[----:B------:R-:W-:Y:S02]  /*16e0*/  VIADD R6, R6, 0x1000 ;  /* 0x0000100006067836 */ /* 0x000fe40000000000 */
[----:B------:R-:W-:Y:S01]  /*16f0*/  VIADD R2, R2, 0x1000 ;  /* 0x0000100002027836 */ /* 0x000fe20000000000 */
[----:B--2---:R-:W-:-:S04]  /*1700*/  VIMNMX3 R5, R25, R26, R5, !PT ;  /* 0x0000001a1905720f */ /* 0x004fc80007800105 */
[----:B----4-:R-:W-:-:S04]  /*1710*/  VIMNMX3 R5, R5, R24, R23, !PT ;  /* 0x000000180505720f */ /* 0x010fc80007800117 */
[----:B---3--:R-:W-:-:S04]  /*1720*/  VIMNMX3 R5, R5, R22, R21, !PT ;  /* 0x000000160505720f */ /* 0x008fc80007800115 */
[----:B-----5:R-:W-:-:S04]  /*1730*/  VIMNMX3 R5, R5, R20, R11, !PT ;  /* 0x000000140505720f */ /* 0x020fc8000780010b */
[----:B------:R-:W-:-:S04]  /*1740*/  VIMNMX3 R5, R5, R10, R9, !PT ;  /* 0x0000000a0505720f */ /* 0x000fc80007800109 */
[----:B------:R-:W-:-:S04]  /*1750*/  VIMNMX3 R5, R5, R8, R27, !PT ;  /* 0x000000080505720f */ /* 0x000fc8000780011b */
[----:B------:R-:W-:-:S04]  /*1760*/  VIMNMX3 R5, R5, R28, R15, !PT ;  /* 0x0000001c0505720f */ /* 0x000fc8000780010f */
[----:B------:R-:W-:Y:S01]  /*1770*/  VIMNMX3 R25, R5, R16, R19, !PT ;  /* 0x000000100519720f */ /* 0x000fe20007800113 */
[----:B------:R-:W-:Y:S06]  /*1780*/  @P0 BRA `(.L_x_639) ;  /* 0xfffffffc00100947 */ /* 0x000fec000383ffff */
[----:B------:R-:W-:Y:S05]  /*1790*/  BSYNC.RECONVERGENT B3 ;  /* 0x0000000000037941 */ /* 0x000fea0003800200 */
.L_x_638:
[----:B------:R-:W-:-:S07]  /*17a0*/  VIADD R6, R6, 0xfffff800 ;  /* 0xfffff80006067836 */ /* 0x000fce0000000000 */
.L_x_637:
[----:B------:R-:W-:Y:S05]  /*17b0*/  BSYNC.RECONVERGENT B2 ;  /* 0x0000000000027941 */ /* 0x000fea0003800200 */
.L_x_636:
[----:B------:R-:W-:-:S13]  /*17c0*/  ISETP.NE.AND P0, PT, R4, RZ, PT ;  /* 0x000000ff0400720c */ /* 0x000fda0003f05270 */
[----:B------:R-:W-:Y:S05]  /*17d0*/  @!P0 BRA `(.L_x_635) ;  /* 0x00000004000c8947 */ /* 0x000fea0003800000 */
[----:B------:R-:W-:Y:S01]  /*17e0*/  ISETP.GE.U32.AND P0, PT, R4, 0x8, PT ;  /* 0x000000080400780c */ /* 0x000fe20003f06070 */
[----:B------:R-:W-:Y:S01]  /*17f0*/  BSSY.RECONVERGENT B2, `(.L_x_640) ;  /* 0x0000021000027945 */ /* 0x000fe20003800200 */
[----:B------:R-:W-:-:S04]  /*1800*/  LOP3.LUT R22, R3, 0x7, RZ, 0xc0, !PT ;  /* 0x0000000703167812 */ /* 0x000fc800078ec0ff */
[----:B------:R-:W-:-:S07]  /*1810*/  ISETP.NE.AND P1, PT, R22, RZ, PT ;  /* 0x000000ff1600720c */ /* 0x000fce0003f25270 */
[----:B------:R-:W-:Y:S06]  /*1820*/  @!P0 BRA `(.L_x_641) ;  /* 0x0000000000748947 */ /* 0x000fec0003800000 */
[----:B------:R-:W-:-:S04]  /*1830*/  VIADD R5, R6, UR4 ;  /* 0x0000000406057c36 */ /* 0x000fc80008000000 */
[C---:B------:R-:W-:Y:S02]  /*1840*/  VIADD R21, R5.reuse, 0x100 ;  /* 0x0000010005157836 */ /* 0x040fe40000000000 */
[C---:B------:R-:W-:Y:S02]  /*1850*/  VIADD R19, R5.reuse, 0x200 ;  /* 0x0000020005137836 */ /* 0x040fe40000000000 */
[C---:B------:R-:W-:Y:S02]  /*1860*/  VIADD R9, R5.reuse, 0x300 ;  /* 0x0000030005097836 */ /* 0x040fe40000000000 */
[----:B------:R-:W-:-:S04]  /*1870*/  IMAD.WIDE.U32 R14, R5, 0x4, R12 ;  /* 0x00000004050e7825 */ /* 0x000fc800078e000c */
[--C-:B------:R-:W-:Y:S01]  /*1880*/  IMAD.WIDE.U32 R20, R21, 0x4, R12.reuse ;  /* 0x0000000415147825 */ /* 0x100fe200078e000c */
[----:B------:R0:W2:Y:S03]  /*1890*/  LDG.E R2, desc[UR6][R14.64] ;  /* 0x000000060e027981 */ /* 0x0000a6000c1e1900 */
[--C-:B------:R-:W-:Y:S01]  /*18a0*/  IMAD.WIDE.U32 R18, R19, 0x4, R12.reuse ;  /* 0x0000000413127825 */ /* 0x100fe200078e000c */
[----:B------:R-:W2:Y:S03]  /*18b0*/  LDG.E R7, desc[UR6][R20.64] ;  /* 0x0000000614077981 */ /* 0x000ea6000c1e1900 */
        /* <DEDUP_REMOVED lines=10> */
[--C-:B------:R-:W-:Y:S02]  /*1960*/  IMAD.WIDE.U32 R16, R23, 0x4, R12.reuse ;  /* 0x0000000417107825 */ /* 0x100fe400078e000c */
[----:B------:R-:W4:Y:S02]  /*1970*/  LDG.E R4, desc[UR6][R4.64] ;  /* 0x0000000604047981 */ /* 0x000f24000c1e1900 */
[----:B0-----:R-:W-:Y:S02]  /*1980*/  IMAD.WIDE.U32 R14, R27, 0x4, R12 ;  /* 0x000000041b0e7825 */ /* 0x001fe400078e000c */
[----:B------:R-:W5:Y:S04]  /*1990*/  LDG.E R16, desc[UR6][R16.64] ;  /* 0x0000000610107981 */ /* 0x000f68000c1e1900 */
[----:B------:R-:W5:Y:S01]  /*19a0*/  LDG.E R14, desc[UR6][R14.64] ;  /* 0x000000060e0e7981 */ /* 0x000f62000c1e1900 */
[----:B------:R-:W-:Y:S01]  /*19b0*/  VIADD R6, R6, 0x800 ;  /* 0x0000080006067836 */ /* 0x000fe20000000000 */
[----:B--2---:R-:W-:-:S04]  /*19c0*/  VIMNMX3 R7, R25, R2, R7, !PT ;  /* 0x000000021907720f */ /* 0x004fc80007800107 */
[----:B---3--:R-:W-:-:S04]  /*19d0*/  VIMNMX3 R7, R7, R18, R8, !PT ;  /* 0x000000120707720f */ /* 0x008fc80007800108 */
[----:B----4-:R-:W-:-:S04]  /*19e0*/  VIMNMX3 R7, R7, R10, R4, !PT ;  /* 0x0000000a0707720f */ /* 0x010fc80007800104 */
[----:B-----5:R-:W-:-:S07]  /*19f0*/  VIMNMX3 R25, R7, R16, R14, !PT ;  /* 0x000000100719720f */ /* 0x020fce000780010e */
.L_x_641:
[----:B------:R-:W-:Y:S05]  /*1a00*/  BSYNC.RECONVERGENT B2 ;  /* 0x0000000000027941 */ /* 0x000fea0003800200 */
.L_x_640:
        /* <DEDUP_REMOVED lines=21> */
.L_x_643:
[----:B------:R-:W-:Y:S05]  /*1b60*/  BSYNC.RECONVERGENT B2 ;  /* 0x0000000000027941 */ /* 0x000fea0003800200 */
.L_x_642:
[----:B------:R-:W-:Y:S05]  /*1b70*/  @!P1 BRA `(.L_x_635) ;  /* 0x0000000000249947 */ /* 0x000fea0003800000 */
[----:B------:R-:W-:Y:S02]  /*1b80*/  VIADD R5, R6, UR4 ;  /* 0x0000000406057c36 */ /* 0x000fe40008000000 */
[----:B------:R-:W-:-:S07]  /*1b90*/  IMAD.MOV R4, RZ, RZ, -R7 ;  /* 0x000000ffff047224 */ /* 0x000fce00078e0a07 */
.L_x_644:
[----:B------:R-:W-:-:S06]  /*1ba0*/  IMAD.WIDE.U32 R2, R5, 0x4, R12 ;  /* 0x0000000405027825 */ /* 0x000fcc00078e000c */
[----:B------:R-:W2:Y:S01]  /*1bb0*/  LDG.E R2, desc[UR6][R2.64] ;  /* 0x0000000602027981 */ /* 0x000ea2000c1e1900 */
[----:B------:R-:W-:Y:S02]  /*1bc0*/  VIADD R4, R4, 0x1 ;  /* 0x0000000104047836 */ /* 0x000fe40000000000 */
[----:B------:R-:W-:-:S03]  /*1bd0*/  VIADD R5, R5, 0x100 ;  /* 0x0000010005057836 */ /* 0x000fc60000000000 */
[----:B------:R-:W-:Y:S02]  /*1be0*/  ISETP.NE.AND P0, PT, R4, RZ, PT ;  /* 0x000000ff0400720c */ /* 0x000fe40003f05270 */
[----:B--2---:R-:W-:-:S11]  /*1bf0*/  VIMNMX R25, PT, PT, R2, R25, !PT ;  /* 0x0000001902197248 */ /* 0x004fd60007fe0100 */
[----:B------:R-:W-:Y:S05]  /*1c00*/  @P0 BRA `(.L_x_644) ;  /* 0xfffffffc00e40947 */ /* 0x000fea000383ffff */
.L_x_635:
[----:B------:R-:W-:Y:S05]  /*1c10*/  BSYNC.RECONVERGENT B1 ;  /* 0x0000000000017941 */ /* 0x000fea0003800200 */
.L_x_633:
        /* <DEDUP_REMOVED lines=38> */
.L_x_631:
[----:B------:R-:W-:Y:S05]  /*1e80*/  BSYNC.RECONVERGENT B0 ;  /* 0x0000000000007941 */ /* 0x000fea0003800200 */
.L_x_616:
[----:B------:R-:W-:Y:S05]  /*1e90*/  @P0 EXIT ;  /* 0x000000000000094d */ /* 0x000fea0003800000 */
[----:B-12---:R-:W1:Y:S01]  /*1ea0*/  LDC.64 R2, c[0x0][0x388] ;  /* 0x0000e200ff027b82 */ /* 0x006e620000000a00 */
[----:B------:R-:W0:Y:S02]  /*1eb0*/  LDCU UR4, c[0x0][0x398] ;  /* 0x00007300ff0477ac */ /* 0x000e240008000800 */
[----:B0-----:R-:W-:-:S05]  /*1ec0*/  VIMNMX R5, PT, PT, R5, UR4, !PT ;  /* 0x0000000405057c48 */ /* 0x001fca000ffe0100 */
[----:B-1----:R-:W-:Y:S01]  /*1ed0*/  STG.E desc[UR6][R2.64], R5 ;  /* 0x0000000502007986 */ /* 0x002fe2000c101906 */
[----:B------:R-:W-:Y:S05]  /*1ee0*/  EXIT ;  /* 0x000000000000794d */ /* 0x000fea0003800000 */
.L_x_645:
        /* <DEDUP_REMOVED lines=9> */
.L_x_2543:


//--------------------- .text._ZN3cub18CUB_300001_SM_10006detail6reduce28DeviceReduceSingleTileKernelINS2_10policy_hubIiyN4cuda3std3__44plusIiEEE10Policy1000EPiSC_iS9_iiNS7_10__identityEEEvT0_T1_T2_T3_T4_T6_ --------------------------
	.section	.text._ZN3cub18CUB_300001_SM_10006detail6reduce28DeviceReduceSingleTileKernelINS2_10policy_hubIiyN4cuda3std3__44plusIiEEE10Policy1000EPiSC_iS9_iiNS7_10__identityEEEvT0_T1_T2_T3_T4_T6_,"ax",@progbits
	.align	128
        .global         _ZN3cub18CUB_300001_SM_10006detail6reduce28DeviceReduceSingleTileKernelINS2_10policy_hubIiyN4cuda3std3__44plusIiEEE10Policy1000EPiSC_iS9_iiNS7_10__identityEEEvT0_T1_T2_T3_T4_T6_
        .type           _ZN3cub18CUB_300001_SM_10006detail6reduce28DeviceReduceSingleTileKernelINS2_10policy_hubIiyN4cuda3std3__44plusIiEEE10Policy1000EPiSC_iS9_iiNS7_10__identityEEEvT0_T1_T2_T3_T4_T6_,@function
        .size           _ZN3cub18CUB_300001_SM_10006detail6reduce28DeviceReduceSingleTileKernelINS2_10policy_hubIiyN4cuda3std3__44plusIiEEE10Policy1000EPiSC_iS9_iiNS7_10__identityEEEvT0_T1_T2_T3_T4_T6_,(.L_x_2544 - _ZN3cub18CUB_300001_SM_10006detail6reduce28DeviceReduceSingleTileKernelINS2_10policy_hubIiyN4cuda3std3__44plusIiEEE10Policy1000EPiSC_iS9_iiNS7_10__identityEEEvT0_T1_T2_T3_T4_T6_)
        .other          _ZN3cub18CUB_300001_SM_10006detail6reduce28DeviceReduceSingleTileKernelINS2_10policy_hubIiyN4cuda3std3__44plusIiEEE10Policy1000EPiSC_iS9_iiNS7_10__identityEEEvT0_T1_T2_T3_T4_T6_,@"STO_CUDA_ENTRY STV_DEFAULT"
_ZN3cub18CUB_300001_SM_10006detail6reduce28DeviceReduceSingleTileKernelINS2_10policy_hubIiyN4cuda3std3__44plusIiEEE10Policy1000EPiSC_iS9_iiNS7_10__identityEEEvT0_T1_T2_T3_T4_T6_:
.text._ZN3cub18CUB_300001_SM_10006detail6reduce28DeviceReduceSingleTileKernelINS2_10policy_hubIiyN4cuda3std3__44plusIiEEE10Policy1000EPiSC_iS9_iiNS7_10__identityEEEvT0_T1_T2_T3_T4_T6_:
        /* <DEDUP_REMOVED lines=13> */
.L_x_646:
        /* <DEDUP_REMOVED lines=16> */
.L_x_651:
[----:B------:R-:W-:Y:S05]  /*01d0*/  BSYNC.RECONVERGENT B1 ;  /* 0x0000000000017941 */ /* 0x000fea0003800200 */
.L_x_650:
        /* <DEDUP_REMOVED lines=16> */
.L_x_656:
[----:B------:R-:W-:-:S06]  /*02e0*/  IMAD.MOV.U32 R3, RZ, RZ, R5 ;  /* 0x000000ffff037224 */ /* 0x000fcc00078e0005 */
[----:B------:R0:W2:Y:S01]  /*02f0*/  LDG.E.CONSTANT R3, desc[UR6][R2.64] ;  /* 0x0000000602037981 */ /* 0x0000a2000c1e9900 */
[----:B------:R-:W-:Y:S02]  /*0300*/  VIADD R4, R4, 0x1 ;  /* 0x0000000104047836 */ /* 0x000fe40000000000 */
[----:B------:R-:W-:-:S03]  /*0310*/  VIADD R11, R11, 0x100 ;  /* 0x000001000b0b7836 */ /* 0x000fc60000000000 */
[----:B------:R-:W-:Y:S02]  /*0320*/  ISETP.NE.AND P0, PT, R4, RZ, PT ;  /* 0x000000ff0400720c */ /* 0x000fe40003f05270 */
[----:B0-----:R-:W-:-:S05]  /*0330*/  IADD3 R2, P2, PT, R2, 0x400, RZ ;  /* 0x0000040002027810 */ /* 0x001fca0007f5e0ff */
[----:B------:R-:W-:Y:S02]  /*0340*/  IMAD.X R5, RZ, RZ, R5, P2 ;  /* 0x000000ffff057224 */ /* 0x000fe400010e0605 */
[----:B--2--5:R-:W-:-:S04]  /*0350*/  IMAD.IADD R0, R3, 0x1, R0 ;  /* 0x0000000103007824 */ /* 0x024fc800078e0200 */
[----:B------:R-:W-:Y:S05]  /*0360*/  @P0 BRA `(.L_x_656) ;  /* 0xfffffffc00dc0947 */ /* 0x000fea000383ffff */
.L_x_655:
[----:B------:R-:W-:Y:S05]  /*0370*/  BSYNC.RECONVERGENT B2 ;  /* 0x0000000000027941 */ /* 0x000fea0003800200 */
.L_x_654:
        /* <DEDUP_REMOVED lines=8> */
.L_x_659:
        /* <DEDUP_REMOVED lines=26> */
[----:B--2--5:R-:W-:-:S04]  /*05a0*/  IADD3 R10, PT, PT, R10, R13, R0 ;  /* 0x0000000d0a0a7210 */ /* 0x024fc80007ffe000 */
[----:B---3--:R-:W-:-:S04]  /*05b0*/  IADD3 R10, PT, PT, R19, R12, R10 ;  /* 0x0000000c130a7210 */ /* 0x008fc80007ffe00a */
[----:B----4-:R-:W-:-:S04]  /*05c0*/  IADD3 R10, PT, PT, R15, R16, R10 ;  /* 0x000000100f0a7210 */ /* 0x010fc80007ffe00a */
[----:B------:R-:W-:-:S04]  /*05d0*/  IADD3 R10, PT, PT, R21, R14, R10 ;  /* 0x0000000e150a7210 */ /* 0x000fc80007ffe00a */
[----:B------:R-:W-:-:S04]  /*05e0*/  IADD3 R10, PT, PT, R17, R18, R10 ;  /* 0x00000012110a7210 */ /* 0x000fc80007ffe00a */
[----:B------:R-:W-:-:S04]  /*05f0*/  IADD3 R10, PT, PT, R24, R23, R10 ;  /* 0x00000017180a7210 */ /* 0x000fc80007ffe00a */
[----:B------:R-:W-:-:S04]  /*0600*/  IADD3 R25, PT, PT, R26, R25, R10 ;  /* 0x000000191a197210 */ /* 0x000fc80007ffe00a */
[----:B------:R-:W-:Y:S01]  /*0610*/  IADD3 R0, PT, PT, R27, R22, R25 ;  /* 0x000000161b007210 */ /* 0x000fe20007ffe019 */
[----:B------:R-:W-:Y:S06]  /*0620*/  @!P1 BRA `(.L_x_659) ;  /* 0xfffffffc00749947 */ /* 0x000fec000383ffff */
.L_x_658:
[----:B------:R-:W-:Y:S05]  /*0630*/  BSYNC.RECONVERGENT B2 ;  /* 0x0000000000027941 */ /* 0x000fea0003800200 */
.L_x_657:
        /* <DEDUP_REMOVED lines=18> */
[----:B--2--5:R-:W-:-:S04]  /*0760*/  IADD3 R6, PT, PT, R6, R7, R0 ;  /* 0x0000000706067210 */ /* 0x024fc80007ffe000 */
[----:B---3--:R-:W-:-:S04]  /*0770*/  IADD3 R6, PT, PT, R8, R13, R6 ;  /* 0x0000000d08067210 */ /* 0x008fc80007ffe006 */
[----:B----4-:R-:W-:-:S04]  /*0780*/  IADD3 R6, PT, PT, R10, R15, R6 ;  /* 0x0000000f0a067210 */ /* 0x010fc80007ffe006 */
[----:B------:R-:W-:-:S07]  /*0790*/  IADD3 R0, PT, PT, R12, R17, R6 ;  /* 0x000000110c007210 */ /* 0x000fce0007ffe006 */
.L_x_661:
[----:B------:R-:W-:Y:S05]  /*07a0*/  BSYNC.RECONVERGENT B2 ;  /* 0x0000000000027941 */ /* 0x000fea0003800200 */
.L_x_660:
        /* <DEDUP_REMOVED lines=8> */
[----:B--2--5:R-:W-:-:S04]  /*0830*/  IADD3 R0, PT, PT, R4, R5, R0 ;  /* 0x0000000504007210 */ /* 0x024fc80007ffe000 */
[----:B---3--:R-:W-:-:S07]  /*0840*/  IADD3 R0, PT, PT, R6, R7, R0 ;  /* 0x0000000706007210 */ /* 0x008fce0007ffe000 */
.L_x_653:
[----:B------:R-:W-:Y:S05]  /*0850*/  BSYNC.RECONVERGENT B1 ;  /* 0x0000000000017941 */ /* 0x000fea0003800200 */
.L_x_652:
[----:B------:R-:W-:-:S13]  /*0860*/  ISETP.GE.AND P0, PT, R20, 0x100, PT ;  /* 0x000001001400780c */ /* 0x000fda0003f06270 */
[----:B------:R-:W-:Y:S05]  /*0870*/  @!P0 BRA `(.L_x_662) ;  /* 0x0000000000ac8947 */ /* 0x000fea0003800000 */
[----:B------:R-:W1:Y:S01]  /*0880*/  S2R R6, SR_LANEID ;  /* 0x0000000000067919 */ /* 0x000e620000000000 */
[----:B0----5:R-:W0:Y:S01]  /*0890*/  SHFL.DOWN PT, R2, R0, 0x1, 0x1f ;  /* 0x08201f0000027f89 */ /* 0x021e2200000e0000 */
[C---:B-1----:R-:W-:Y:S02]  /*08a0*/  ISETP.GT.AND P0, PT, R6.reuse, 0x1e, PT ;  /* 0x0000001e0600780c */ /* 0x042fe40003f04270 */
[----:B------:R-:W-:Y:S02]  /*08b0*/  ISETP.NE.AND P1, PT, R6, RZ, PT ;  /* 0x000000ff0600720c */ /* 0x000fe40003f25270 */
[----:B0-----:R-:W-:Y:S02]  /*08c0*/  SEL R3, R2, RZ, !P0 ;  /* 0x000000ff02037207 */ /* 0x001fe40004000000 */
[----:B------:R-:W-:-:S03]  /*08d0*/  ISETP.GT.AND P0, PT, R6, 0x1d, PT ;  /* 0x0000001d0600780c */ /* 0x000fc60003f04270 */
[----:B------:R-:W-:-:S05]  /*08e0*/  IMAD.IADD R3, R3, 0x1, R0 ;  /* 0x0000000103037824 */ /* 0x000fca00078e0200 */
[----:B------:R-:W0:Y:S01]  /*08f0*/  SHFL.DOWN PT, R2, R3, 0x2, 0x1f ;  /* 0x08401f0003027f89 */ /* 0x000e2200000e0000 */
[----:B------:R-:W1:Y:S01]  /*0900*/  @!P1 S2R R7, SR_CgaCtaId ;  /* 0x0000000000079919 */ /* 0x000e620000008800 */
[----:B0-----:R-:W-:Y:S02]  /*0910*/  SEL R2, R2, RZ, !P0 ;  /* 0x000000ff02027207 */ /* 0x001fe40004000000 */
[----:B------:R-:W-:-:S03]  /*0920*/  ISETP.GT.AND P0, PT, R6, 0x1b, PT ;  /* 0x0000001b0600780c */ /* 0x000fc60003f04270 */
[----:B------:R-:W-:-:S05]  /*0930*/  IMAD.IADD R2, R3, 0x1, R2 ;  /* 0x0000000103027824 */ /* 0x000fca00078e0202 */
[----:B------:R-:W0:Y:S02]  /*0940*/  SHFL.DOWN PT, R4, R2, 0x4, 0x1f ;  /* 0x08801f0002047f89 */ /* 0x000e2400000e0000 */
[----:B0-----:R-:W-:Y:S02]  /*0950*/  SEL R5, R4, RZ, !P0 ;  /* 0x000000ff04057207 */ /* 0x001fe40004000000 */
[----:B------:R-:W-:Y:S02]  /*0960*/  ISETP.GT.AND P0, PT, R6, 0x17, PT ;  /* 0x000000170600780c */ /* 0x000fe40003f04270 */
[----:B------:R-:W-:Y:S01]  /*0970*/  @!P1 MOV R4, 0x400 ;  /* 0x0000040000049802 */ /* 0x000fe20000000f00 */
[----:B------:R-:W-:Y:S01]  /*0980*/  IMAD.IADD R5, R2, 0x1, R5 ;  /* 0x0000000102057824 */ /* 0x000fe200078e0205 */
[----:B------:R-:W-:Y:S02]  /*0990*/  @!P1 SHF.R.U32.HI R2, RZ, 0x3, R9 ;  /* 0x00000003ff029819 */ /* 0x000fe40000011609 */
[----:B-1----:R-:W-:-:S02]  /*09a0*/  @!P1 LEA R7, R7, R4, 0x18 ;  /* 0x0000000407079211 */ /* 0x002fc400078ec0ff */
[----:B------:R-:W0:Y:S01]  /*09b0*/  SHFL.DOWN PT, R0, R5, 0x8, 0x1f ;  /* 0x09001f0005007f89 */ /* 0x000e2200000e0000 */
[----:B------:R-:W-:-:S05]  /*09c0*/  @!P1 LOP3.LUT R2, R2, 0x7c, RZ, 0xc0, !PT ;  /* 0x0000007c02029812 */ /* 0x000fca00078ec0ff */
[----:B------:R-:W-:Y:S01]  /*09d0*/  @!P1 IMAD.IADD R2, R2, 0x1, R7 ;  /* 0x0000000102029824 */ /* 0x000fe200078e0207 */
[----:B0-----:R-:W-:Y:S02]  /*09e0*/  SEL R0, R0, RZ, !P0 ;  /* 0x000000ff00007207 */ /* 0x001fe40004000000 */
[----:B------:R-:W-:-:S03]  /*09f0*/  ISETP.GT.AND P0, PT, R6, 0xf, PT ;  /* 0x0000000f0600780c */ /* 0x000fc60003f04270 */
[----:B------:R-:W-:-:S05]  /*0a00*/  IMAD.IADD R0, R5, 0x1, R0 ;  /* 0x0000000105007824 */ /* 0x000fca00078e0200 */
[----:B------:R-:W0:Y:S02]  /*0a10*/  SHFL.DOWN PT, R3, R0, 0x10, 0x1f ;  /* 0x0a001f0000037f89 */ /* 0x000e2400000e0000 */
[----:B0-----:R-:W-:Y:S02]  /*0a20*/  SEL R3, R3, RZ, !P0 ;  /* 0x000000ff03037207 */ /* 0x001fe40004000000 */
[----:B------:R-:W-:-:S03]  /*0a30*/  ISETP.NE.AND P0, PT, R9, RZ, PT ;  /* 0x000000ff0900720c */ /* 0x000fc60003f05270 */
[----:B------:R-:W-:-:S05]  /*0a40*/  IMAD.IADD R3, R0, 0x1, R3 ;  /* 0x0000000100037824 */ /* 0x000fca00078e0203 */
[----:B------:R0:W-:Y:S01]  /*0a50*/  @!P1 STS [R2+0x8], R3 ;  /* 0x0000080302009388 */ /* 0x0001e20000000800 */
[----:B------:R-:W-:Y:S06]  /*0a60*/  BAR.SYNC.DEFER_BLOCKING 0x0 ;  /* 0x0000000000007b1d */ /* 0x000fec0000010000 */
[----:B------:R-:W-:Y:S05]  /*0a70*/  @P0 BRA `(.L_x_663) ;  /* 0x0000002c00ac0947 */ /* 0x000fea0003800000 */
[----:B------:R-:W1:Y:S01]  /*0a80*/  S2UR UR5, SR_CgaCtaId ;  /* 0x00000000000579c3 */ /* 0x000e620000008800 */
[----:B------:R-:W-:Y:S02]  /*0a90*/  UMOV UR4, 0x400 ;  /* 0x0000040000047882 */ /* 0x000fe40000000000 */
[----:B-1----:R-:W-:-:S09]  /*0aa0*/  ULEA UR4, UR5, UR4, 0x18 ;  /* 0x0000000405047291 */ /* 0x002fd2000f8ec0ff */
[----:B------:R-:W-:Y:S04]  /*0ab0*/  LDS R0, [UR4+0xc] ;  /* 0x00000c04ff007984 */ /* 0x000fe80008000800 */
[----:B------:R-:W1:Y:S04]  /*0ac0*/  LDS.128 R4, [UR4+0x10] ;  /* 0x00001004ff047984 */ /* 0x000e680008000c00 */
[----:B------:R-:W2:Y:S01]  /*0ad0*/  LDS.64 R8, [UR4+0x20] ;  /* 0x00002004ff087984 */ /* 0x000ea20008000a00 */
[----:B-1----:R-:W-:-:S04]  /*0ae0*/  IADD3 R0, PT, PT, R4, R0, R3 ;  /* 0x0000000004007210 */ /* 0x002fc80007ffe003 */
[----:B------:R-:W-:-:S04]  /*0af0*/  IADD3 R0, PT, PT, R6, R0, R5 ;  /* 0x0000000006007210 */ /* 0x000fc80007ffe005 */
[----:B--2---:R-:W-:-:S05]  /*0b00*/  IADD3 R0, PT, PT, R8, R0, R7 ;  /* 0x0000000008007210 */ /* 0x004fca0007ffe007 */
[----:B0-----:R-:W-:Y:S01]  /*0b10*/  IMAD.IADD R3, R0, 0x1, R9 ;  /* 0x0000000100037824 */ /* 0x001fe200078e0209 */
[----:B------:R-:W-:Y:S06]  /*0b20*/  BRA `(.L_x_663) ;  /* 0x0000002c00807947 */ /* 0x000fec0003800000 */
.L_x_662:
[----:B0-----:R-:W-:Y:S01]  /*0b30*/  LOP3.LUT R2, R9, 0x3e0, RZ, 0xc0, !PT ;  /* 0x000003e009027812 */ /* 0x001fe200078ec0ff */
[----:B------:R-:W0:Y:S03]  /*0b40*/  S2R R8, SR_LANEID ;  /* 0x0000000000087919 */ /* 0x000e260000000000 */
[----:B------:R-:W-:Y:S01]  /*0b50*/  LOP3.LUT R5, RZ, R2, RZ, 0x33, !PT ;  /* 0x00000002ff057212 */ /* 0x000fe200078e33ff */
[----:B------:R-:W-:-:S04]  /*0b60*/  VIADD R3, R2, 0x20 ;  /* 0x0000002002037836 */ /* 0x000fc80000000000 */
[----:B------:R-:W-:Y:S01]  /*0b70*/  IMAD.IADD R5, R5, 0x1, R20 ;  /* 0x0000000105057824 */ /* 0x000fe200078e0214 */
[----:B------:R-:W-:-:S04]  /*0b80*/  ISETP.GT.AND P0, PT, R3, R20, PT ;  /* 0x000000140300720c */ /* 0x000fc80003f04270 */
[----:B------:R-:W-:-:S05]  /*0b90*/  SEL R5, R5, 0x1f, P0 ;  /* 0x0000001f05057807 */ /* 0x000fca0000000000 */
[----:B-----5:R-:W1:Y:S01]  /*0ba0*/  SHFL.DOWN PT, R2, R0, 0x1, R5 ;  /* 0x0820000000027989 */ /* 0x020e6200000e0005 */
[CC--:B0-----:R-:W-:Y:S01]  /*0bb0*/  ISETP.GE.AND P0, PT, R8.reuse, R5.reuse, PT ;  /* 0x000000050800720c */ /* 0x0c1fe20003f06270 */
[C---:B------:R-:W-:Y:S01]  /*0bc0*/  VIADD R4, R8.reuse, 0x2 ;  /* 0x0000000208047836 */ /* 0x040fe20000000000 */
[C---:B------:R-:W-:Y:S01]  /*0bd0*/  ISETP.NE.AND P1, PT, R8.reuse, RZ, PT ;  /* 0x000000ff0800720c */ /* 0x040fe20003f25270 */
[----:B------:R-:W-:Y:S01]  /*0be0*/  VIADD R6, R8, 0x4 ;  /* 0x0000000408067836 */ /* 0x000fe20000000000 */
[----:B-1----:R-:W-:Y:S02]  /*0bf0*/  SEL R3, R2, RZ, !P0 ;  /* 0x000000ff02037207 */ /* 0x002fe40004000000 */
[----:B------:R-:W-:-:S03]  /*0c00*/  ISETP.GT.AND P0, PT, R4, R5, PT ;  /* 0x000000050400720c */ /* 0x000fc60003f04270 */
[----:B------:R-:W-:-:S06]  /*0c10*/  IMAD.IADD R2, R3, 0x1, R0 ;  /* 0x0000000103027824 */ /* 0x000fcc00078e0200 */
[----:B------:R-:W0:Y:S01]  /*0c20*/  @!P1 S2R R10, SR_CgaCtaId ;  /* 0x00000000000a9919 */ /* 0x000e220000008800 */
[----:B------:R-:W-:Y:S01]  /*0c30*/  @!P1 MOV R7, 0x400 ;  /* 0x0000040000079802 */ /* 0x000fe20000000f00 */
[----:B------:R-:W1:Y:S02]  /*0c40*/  SHFL.DOWN PT, R3, R2, 0x2, R5 ;  /* 0x0840000002037989 */ /* 0x000e6400000e0005 */
[----:B-1----:R-:W-:Y:S02]  /*0c50*/  SEL R3, R3, RZ, !P0 ;  /* 0x000000ff03037207 */ /* 0x002fe40004000000 */
[----:B------:R-:W-:Y:S02]  /*0c60*/  ISETP.GT.AND P0, PT, R6, R5, PT ;  /* 0x000000050600720c */ /* 0x000fe40003f04270 */
[----:B------:R-:W-:Y:S01]  /*0c70*/  @!P1 SHF.R.U32.HI R6, RZ, 0x3, R9 ;  /* 0x00000003ff069819 */ /* 0x000fe20000011609 */
[----:B------:R-:W-:Y:S01]  /*0c80*/  IMAD.IADD R4, R2, 0x1, R3 ;  /* 0x0000000102047824 */ /* 0x000fe200078e0203 */
[----:B0-----:R-:W-:Y:S01]  /*0c90*/  @!P1 LEA R7, R10, R7, 0x18 ;  /* 0x000000070a079211 */ /* 0x001fe200078ec0ff */
[----:B------:R-:W-:Y:S01]  /*0ca0*/  VIADD R2, R8, 0x8 ;  /* 0x0000000808027836 */ /* 0x000fe20000000000 */
[----:B------:R-:W-:-:S02]  /*0cb0*/  @!P1 LOP3.LUT R6, R6, 0x7c, RZ, 0xc0, !PT ;  /* 0x0000007c06069812 */ /* 0x000fc400078ec0ff */
[----:B------:R-:W0:Y:S03]  /*0cc0*/  SHFL.DOWN PT, R3, R4, 0x4, R5 ;  /* 0x0880000004037989 */ /* 0x000e2600000e0005 */
[----:B------:R-:W-:Y:S01]  /*0cd0*/  @!P1 IMAD.IADD R6, R6, 0x1, R7 ;  /* 0x0000000106069824 */ /* 0x000fe200078e0207 */
[----:B0-----:R-:W-:Y:S02]  /*0ce0*/  SEL R3, R3, RZ, !P0 ;  /* 0x000000ff03037207 */ /* 0x001fe40004000000 */
[----:B------:R-:W-:-:S03]  /*0cf0*/  ISETP.GT.AND P0, PT, R2, R5, PT ;  /* 0x000000050200720c */ /* 0x000fc60003f04270 */
[----:B------:R-:W-:Y:S02]  /*0d00*/  IMAD.IADD R0, R4, 0x1, R3 ;  /* 0x0000000104007824 */ /* 0x000fe400078e0203 */
[----:B------:R-:W-:-:S03]  /*0d10*/  VIADD R4, R8, 0x10 ;  /* 0x0000001008047836 */ /* 0x000fc60000000000 */
[----:B------:R-:W0:Y:S02]  /*0d20*/  SHFL.DOWN PT, R3, R0, 0x8, R5 ;  /* 0x0900000000037989 */ /* 0x000e2400000e0005 */
[----:B0-----:R-:W-:Y:S02]  /*0d30*/  SEL R3, R3, RZ, !P0 ;  /* 0x000000ff03037207 */ /* 0x001fe40004000000 */
[----:B------:R-:W-:-:S03]  /*0d40*/  ISETP.GT.AND P0, PT, R4, R5, PT ;  /* 0x000000050400720c */ /* 0x000fc60003f04270 */
[----:B------:R-:W-:-:S05]  /*0d50*/  IMAD.IADD R2, R0, 0x1, R3 ;  /* 0x0000000100027824 */ /* 0x000fca00078e0203 */
[----:B------:R-:W0:Y:S02]  /*0d60*/  SHFL.DOWN PT, R3, R2, 0x10, R5 ;  /* 0x0a00000002037989 */ /* 0x000e2400000e0005 */
[----:B0-----:R-:W-:Y:S02]  /*0d70*/  SEL R3, R3, RZ, !P0 ;  /* 0x000000ff03037207 */ /* 0x001fe40004000000 */
[----:B------:R-:W-:-:S03]  /*0d80*/  ISETP.NE.AND P0, PT, R9, RZ, PT ;  /* 0x000000ff0900720c */ /* 0x000fc60003f05270 */
[----:B------:R-:W-:-:S05]  /*0d90*/  IMAD.IADD R3, R2, 0x1, R3 ;  /* 0x0000000102037824 */ /* 0x000fca00078e0203 */
[----:B------:R4:W-:Y:S01]  /*0da0*/  @!P1 STS [R6+0x8], R3 ;  /* 0x0000080306009388 */ /* 0x0009e20000000800 */
[----:B------:R-:W-:Y:S06]  /*0db0*/  BAR.SYNC.DEFER_BLOCKING 0x0 ;  /* 0x0000000000007b1d */ /* 0x000fec0000010000 */
[----:B------:R-:W-:Y:S05]  /*0dc0*/  @P0 BRA `(.L_x_663) ;  /* 0x0000002800d80947 */ /* 0x000fea0003800000 */
[----:B------:R-:W0:Y:S01]  /*0dd0*/  S2UR UR5, SR_CgaCtaId ;  /* 0x00000000000579c3 */ /* 0x000e220000008800 */
[----:B------:R-:W-:Y:S01]  /*0de0*/  UMOV UR4, 0x400 ;  /* 0x0000040000047882 */ /* 0x000fe20000000000 */
[C---:B------:R-:W-:Y:S02]  /*0df0*/  ISETP.GT.AND P2, PT, R20.reuse, 0x40, PT ;  /* 0x000000401400780c */ /* 0x040fe40003f44270 */
[C---:B------:R-:W-:Y:S02]  /*0e00*/  ISETP.GT.AND P1, PT, R20.reuse, 0x20, PT ;  /* 0x000000201400780c */ /* 0x040fe40003f24270 */
[----:B------:R-:W-:Y:S01]  /*0e10*/  ISETP.GT.AND P3, PT, R20, 0x80, PT ;  /* 0x000000801400780c */ /* 0x000fe20003f64270 */
[----:B0-----:R-:W-:-:S09]  /*0e20*/  ULEA UR4, UR5, UR4, 0x18 ;  /* 0x0000000405047291 */ /* 0x001fd2000f8ec0ff */
[----:B----4-:R-:W0:Y:S04]  /*0e30*/  LDS.128 R4, [UR4+0x10] ;  /* 0x00001004ff047984 */ /* 0x010e280008000c00 */
[----:B------:R-:W1:Y:S04]  /*0e40*/  LDS R0, [UR4+0xc] ;  /* 0x00000c04ff007984 */ /* 0x000e680008000800 */
[----:B------:R-:W2:Y:S01]  /*0e50*/  LDS.64 R8, [UR4+0x20] ;  /* 0x00002004ff087984 */ /* 0x000ea20008000a00 */
[----:B0-----:R-:W-:Y:S02]  /*0e60*/  SEL R4, R4, RZ, P2 ;  /* 0x000000ff04047207 */ /* 0x001fe40001000000 */
[----:B------:R-:W-:-:S02]  /*0e70*/  ISETP.GT.AND P2, PT, R20, 0x60, PT ;  /* 0x000000601400780c */ /* 0x000fc40003f44270 */
[----:B-1----:R-:W-:Y:S02]  /*0e80*/  SEL R0, R0, RZ, P1 ;  /* 0x000000ff00007207 */ /* 0x002fe40000800000 */
[----:B------:R-:W-:Y:S02]  /*0e90*/  SEL R5, R5, RZ, P2 ;  /* 0x000000ff05057207 */ /* 0x000fe40001000000 */
[----:B------:R-:W-:Y:S02]  /*0ea0*/  IADD3 R0, PT, PT, R4, R0, R3 ;  /* 0x0000000004007210 */ /* 0x000fe40007ffe003 */
[----:B------:R-:W-:Y:S02]  /*0eb0*/  ISETP.GT.AND P1, PT, R20, 0xa0, PT ;  /* 0x000000a01400780c */ /* 0x000fe40003f24270 */
[----:B------:R-:W-:Y:S02]  /*0ec0*/  SEL R6, R6, RZ, P3 ;  /* 0x000000ff06067207 */ /* 0x000fe40001800000 */
[----:B------:R-:W-:-:S02]  /*0ed0*/  ISETP.GT.AND P2, PT, R20, 0xc0, PT ;  /* 0x000000c01400780c */ /* 0x000fc40003f44270 */
[----:B------:R-:W-:Y:S02]  /*0ee0*/  ISETP.GT.AND P3, PT, R20, 0xe0, PT ;  /* 0x000000e01400780c */ /* 0x000fe40003f64270 */
[----:B------:R-:W-:Y:S02]  /*0ef0*/  SEL R7, R7, RZ, P1 ;  /* 0x000000ff07077207 */ /* 0x000fe40000800000 */
[----:B------:R-:W-:Y:S02]  /*0f00*/  IADD3 R0, PT, PT, R6, R0, R5 ;  /* 0x0000000006007210 */ /* 0x000fe40007ffe005 */
[----:B--2---:R-:W-:Y:S02]  /*0f10*/  SEL R8, R8, RZ, P2 ;  /* 0x000000ff08087207 */ /* 0x004fe40001000000 */
[----:B------:R-:W-:Y:S02]  /*0f20*/  SEL R9, R9, RZ, P3 ;  /* 0x000000ff09097207 */ /* 0x000fe40001800000 */
[----:B------:R-:W-:-:S05]  /*0f30*/  IADD3 R0, PT, PT, R8, R0, R7 ;  /* 0x0000000008007210 */ /* 0x000fca0007ffe007 */
[----:B------:R-:W-:Y:S01]  /*0f40*/  IMAD.IADD R3, R0, 0x1, R9 ;  /* 0x0000000100037824 */ /* 0x000fe200078e0209 */
[----:B------:R-:W-:Y:S06]  /*0f50*/  BRA `(.L_x_663) ;  /* 0x0000002800747947 */ /* 0x000fec0003800000 */
.L_x_649:
        /* <DEDUP_REMOVED lines=10> */
[----:B--2---:R-:W-:-:S04]  /*1000*/  IADD3 R5, PT, PT, R6, R5, R4 ;  /* 0x0000000506057210 */ /* 0x004fc80007ffe004 */
[----:B---3--:R-:W-:-:S04]  /*1010*/  IADD3 R5, PT, PT, R8, R7, R5 ;  /* 0x0000000708057210 */ /* 0x008fc80007ffe005 */
[----:B------:R-:W-:-:S04]  /*1020*/  IADD3 R5, PT, PT, R10, R9, R5 ;  /* 0x000000090a057210 */ /* 0x000fc80007ffe005 */
[----:B----4-:R-:W-:-:S04]  /*1030*/  IADD3 R5, PT, PT, R12, R11, R5 ;  /* 0x0000000b0c057210 */ /* 0x010fc80007ffe005 */
[----:B------:R-:W-:-:S04]  /*1040*/  IADD3 R5, PT, PT, R14, R13, R5 ;  /* 0x0000000d0e057210 */ /* 0x000fc80007ffe005 */
[----:B-----5:R-:W-:-:S04]  /*1050*/  IADD3 R5, PT, PT, R16, R15, R5 ;  /* 0x0000000f10057210 */ /* 0x020fc80007ffe005 */
[----:B------:R-:W-:-:S05]  /*1060*/  IADD3 R5, PT, PT, R18, R17, R5 ;  /* 0x0000001112057210 */ /* 0x000fca0007ffe005 */
[----:B------:R-:W-:Y:S01]  /*1070*/  IMAD.IADD R21, R19, 0x1, R5 ;  /* 0x0000000113157824 */ /* 0x000fe200078e0205 */
[----:B------:R-:W-:Y:S06]  /*1080*/  @!P0 BRA `(.L_x_664) ;  /* 0x00000000005c8947 */ /* 0x000fec0003800000 */
[----:B------:R-:W0:Y:S01]  /*1090*/  LDC R24, c[0x0][0x390] ;  /* 0x0000e400ff187b82 */ /* 0x000e220000000800 */
[----:B------:R-:W-:Y:S02]  /*10a0*/  VIADD R22, R20, 0xfffff000 ;  /* 0xfffff00014167836 */ /* 0x000fe40000000000 */
[----:B------:R-:W-:-:S07]  /*10b0*/  IMAD.MOV.U32 R23, RZ, RZ, 0x1000 ;  /* 0x00001000ff177424 */ /* 0x000fce00078e00ff */
.L_x_666:
[----:B------:R-:W-:-:S05]  /*10c0*/  IMAD.WIDE R26, R23, 0x4, R2 ;  /* 0x00000004171a7825 */ /* 0x000fca00078e0202 */
[----:B------:R-:W2:Y:S04]  /*10d0*/  LDG.E.128.CONSTANT R12, desc[UR6][R26.64] ;  /* 0x000000061a0c7981 */ /* 0x000ea8000c1e9d00 */
[----:B------:R-:W3:Y:S04]  /*10e0*/  LDG.E.128.CONSTANT R16, desc[UR6][R26.64+0x1000] ;  /* 0x001000061a107981 */ /* 0x000ee8000c1e9d00 */
[----:B------:R-:W4:Y:S04]  /*10f0*/  LDG.E.128.CONSTANT R4, desc[UR6][R26.64+0x2000] ;  /* 0x002000061a047981 */ /* 0x000f28000c1e9d00 */
[----:B------:R-:W5:Y:S01]  /*1100*/  LDG.E.128.CONSTANT R8, desc[UR6][R26.64+0x3000] ;  /* 0x003000061a087981 */ /* 0x000f62000c1e9d00 */
[----:B0-----:R-:W-:Y:S01]  /*1110*/  IMAD.MOV.U32 R20, RZ, RZ, R24 ;  /* 0x000000ffff147224 */ /* 0x001fe200078e0018 */
[----:B--2---:R-:W-:-:S04]  /*1120*/  IADD3 R13, PT, PT, R13, R12, R21 ;  /* 0x0000000c0d0d7210 */ /* 0x004fc80007ffe015 */
[----:B------:R-:W-:-:S04]  /*1130*/  IADD3 R13, PT, PT, R15, R14, R13 ;  /* 0x0000000e0f0d7210 */ /* 0x000fc80007ffe00d */
[----:B---3--:R-:W-:-:S04]  /*1140*/  IADD3 R13, PT, PT, R17, R16, R13 ;  /* 0x00000010110d7210 */ /* 0x008fc80007ffe00d */
[----:B------:R-:W-:-:S04]  /*1150*/  IADD3 R13, PT, PT, R19, R18, R13 ;  /* 0x00000012130d7210 */ /* 0x000fc80007ffe00d */
[----:B----4-:R-:W-:Y:S01]  /*1160*/  IADD3 R13, PT, PT, R5, R4, R13 ;  /* 0x00000004050d7210 */ /* 0x010fe20007ffe00d */
[----:B------:R-:W-:-:S03]  /*1170*/  IMAD.IADD R4, R20, 0x1, -R23 ;  /* 0x0000000114047824 */ /* 0x000fc600078e0a17 */
[----:B------:R-:W-:Y:S02]  /*1180*/  IADD3 R13, PT, PT, R7, R6, R13 ;  /* 0x00000006070d7210 */ /* 0x000fe40007ffe00d */
[----:B------:R-:W-:Y:S02]  /*1190*/  ISETP.GE.AND P0, PT, R4, 0x1000, PT ;  /* 0x000010000400780c */ /* 0x000fe40003f06270 */
[----:B-----5:R-:W-:-:S04]  /*11a0*/  IADD3 R13, PT, PT, R9, R8, R13 ;  /* 0x00000008090d7210 */ /* 0x020fc80007ffe00d */
[----:B------:R-:W-:-:S07]  /*11b0*/  IADD3 R21, PT, PT, R11, R10, R13 ;  /* 0x0000000a0b157210 */ /* 0x000fce0007ffe00d */
[----:B------:R-:W-:Y:S05]  /*11c0*/  @!P0 BRA `(.L_x_665) ;  /* 0x0000000400fc8947 */ /* 0x000fea0003800000 */
[----:B------:R-:W-:-:S05]  /*11d0*/  VIADD R23, R23, 0x1000 ;  /* 0x0000100017177836 */ /* 0x000fca0000000000 */
[----:B------:R-:W-:-:S13]  /*11e0*/  ISETP.GT.AND P0, PT, R23, R22, PT ;  /* 0x000000161700720c */ /* 0x000fda0003f04270 */
[----:B------:R-:W-:Y:S05]  /*11f0*/  @!P0 BRA `(.L_x_666) ;  /* 0xfffffffc00b08947 */ /* 0x000fea000383ffff */
.L_x_664:
        /* <DEDUP_REMOVED lines=20> */
.L_x_670:
[----:B0-----:R-:W-:-:S06]  /*1340*/  IMAD.WIDE.U32 R2, R7, 0x4, R4 ;  /* 0x0000000407027825 */ /* 0x001fcc00078e0004 */
[----:B------:R-:W2:Y:S01]  /*1350*/  LDG.E.CONSTANT R2, desc[UR6][R2.64] ;  /* 0x0000000602027981 */ /* 0x000ea2000c1e9900 */
[----:B------:R-:W-:Y:S02]  /*1360*/  VIADD R6, R6, 0x1 ;  /* 0x0000000106067836 */ /* 0x000fe40000000000 */
[----:B------:R-:W-:Y:S02]  /*1370*/  VIADD R8, R8, 0x100 ;  /* 0x0000010008087836 */ /* 0x000fe40000000000 */
[----:B------:R-:W-:Y:S01]  /*1380*/  VIADD R7, R7, 0x100 ;  /* 0x0000010007077836 */ /* 0x000fe20000000000 */
[----:B------:R-:W-:Y:S01]  /*1390*/  ISETP.NE.AND P0, PT, R6, RZ, PT ;  /* 0x000000ff0600720c */ /* 0x000fe20003f05270 */
[----:B--2---:R-:W-:-:S12]  /*13a0*/  IMAD.IADD R21, R2, 0x1, R21 ;  /* 0x0000000102157824 */ /* 0x004fd800078e0215 */
[----:B------:R-:W-:Y:S05]  /*13b0*/  @P0 BRA `(.L_x_670) ;  /* 0xfffffffc00e00947 */ /* 0x000fea000383ffff */
.L_x_669:
[----:B------:R-:W-:Y:S05]  /*13c0*/  BSYNC.RECONVERGENT B2 ;  /* 0x0000000000027941 */ /* 0x000fea0003800200 */
.L_x_668:
        /* <DEDUP_REMOVED lines=16> */
.L_x_673:
        /* <DEDUP_REMOVED lines=13> */
[----:B------:R-:W-:-:S03]  /*15a0*/  IMAD.WIDE.U32 R26, R27, 0x4, R4 ;  /* 0x000000041b1a7825 */ /* 0x000fc600078e0004 */
[----:B------:R-:W5:Y:S01]  /*15b0*/  LDG.E.CONSTANT R20, desc[UR6][R2.64+0x2400] ;  /* 0x0024000602147981 */ /* 0x000f62000c1e9900 */
[----:B------:R-:W-:-:S03]  /*15c0*/  IMAD.WIDE.U32 R6, R7, 0x4, R4 ;  /* 0x0000000407067825 */ /* 0x000fc600078e0004 */
[----:B------:R-:W4:Y:S01]  /*15d0*/  LDG.E.CONSTANT R16, desc[UR6][R26.64] ;  /* 0x000000061a107981 */ /* 0x000f22000c1e9900 */
        /* <DEDUP_REMOVED lines=13> */
[----:B--2---:R-:W-:-:S04]  /*16b0*/  IADD3 R10, PT, PT, R12, R10, R21 ;  /* 0x0000000a0c0a7210 */ /* 0x004fc80007ffe015 */
[----:B---3--:R-:W-:-:S04]  /*16c0*/  IADD3 R10, PT, PT, R17, R18, R10 ;  /* 0x00000012110a7210 */ /* 0x008fc80007ffe00a */
[----:B----4-:R-:W-:-:S04]  /*16d0*/  IADD3 R10, PT, PT, R15, R16, R10 ;  /* 0x000000100f0a7210 */ /* 0x010fc80007ffe00a */
[----:B-----5:R-:W-:-:S04]  /*16e0*/  IADD3 R10, PT, PT, R13, R14, R10 ;  /* 0x0000000e0d0a7210 */ /* 0x020fc80007ffe00a */
[----:B------:R-:W-:-:S04]  /*16f0*/  IADD3 R6, PT, PT, R19, R6, R10 ;  /* 0x0000000613067210 */ /* 0x000fc80007ffe00a */
[----:B------:R-:W-:-:S04]  /*1700*/  IADD3 R6, PT, PT, R20, R25, R6 ;  /* 0x0000001914067210 */ /* 0x000fc80007ffe006 */
[----:B------:R-:W-:-:S04]  /*1710*/  IADD3 R5, PT, PT, R24, R5, R6 ;  /* 0x0000000518057210 */ /* 0x000fc80007ffe006 */
[----:B------:R-:W-:Y:S01]  /*1720*/  IADD3 R21, PT, PT, R22, R27, R5 ;  /* 0x0000001b16157210 */ /* 0x000fe20007ffe005 */
[----:B------:R-:W-:Y:S06]  /*1730*/  @!P1 BRA `(.L_x_673) ;  /* 0xfffffffc00649947 */ /* 0x000fec000383ffff */
.L_x_672:
[----:B------:R-:W-:Y:S05]  /*1740*/  BSYNC.RECONVERGENT B2 ;  /* 0x0000000000027941 */ /* 0x000fea0003800200 */
.L_x_671:
        /* <DEDUP_REMOVED lines=19> */
[----:B--2---:R-:W-:Y:S02]  /*1880*/  IADD3 R10, PT, PT, R10, R4, R21 ;  /* 0x000000040a0a7210 */ /* 0x004fe40007ffe015 */
[----:B------:R-:W-:Y:S02]  /*1890*/  IADD3 R4, P1, PT, R2, 0x2000, RZ ;  /* 0x0000200002047810 */ /* 0x000fe40007f3e0ff */
[----:B---3--:R-:W-:-:S03]  /*18a0*/  IADD3 R10, PT, PT, R12, R11, R10 ;  /* 0x0000000b0c0a7210 */ /* 0x008fc60007ffe00a */
[----:B------:R-:W-:Y:S01]  /*18b0*/  IMAD.X R5, RZ, RZ, R3, P1 ;  /* 0x000000ffff057224 */ /* 0x000fe200008e0603 */
[----:B----4-:R-:W-:Y:S01]  /*18c0*/  IADD3 R10, PT, PT, R13, R7, R10 ;  /* 0x000000070d0a7210 */ /* 0x010fe20007ffe00a */
[----:B-1----:R-:W-:Y:S02]  /*18d0*/  IMAD.MOV.U32 R2, RZ, RZ, R4 ;  /* 0x000000ffff027224 */ /* 0x002fe400078e0004 */
[----:B------:R-:W-:Y:S01]  /*18e0*/  IMAD.MOV.U32 R3, RZ, RZ, R5 ;  /* 0x000000ffff037224 */ /* 0x000fe200078e0005 */
[----:B-----5:R-:W-:-:S07]  /*18f0*/  IADD3 R21, PT, PT, R14, R15, R10 ;  /* 0x0000000f0e157210 */ /* 0x020fce0007ffe00a */
.L_x_675:
[----:B------:R-:W-:Y:S05]  /*1900*/  BSYNC.RECONVERGENT B2 ;  /* 0x0000000000027941 */ /* 0x000fea0003800200 */
.L_x_674:
        /* <DEDUP_REMOVED lines=8> */
[----:B--2---:R-:W-:-:S04]  /*1990*/  IADD3 R6, PT, PT, R6, R4, R21 ;  /* 0x0000000406067210 */ /* 0x004fc80007ffe015 */
[----:B---3--:R-:W-:-:S07]  /*19a0*/  IADD3 R21, PT, PT, R8, R7, R6 ;  /* 0x0000000708157210 */ /* 0x008fce0007ffe006 */
.L_x_667:
[----:B------:R-:W-:Y:S05]  /*19b0*/  BSYNC.RECONVERGENT B1 ;  /* 0x0000000000017941 */ /* 0x000fea0003800200 */
.L_x_665:
[----:B------:R-:W0:Y:S01]  /*19c0*/  S2R R8, SR_LANEID ;  /* 0x0000000000087919 */ /* 0x000e220000000000 */
[----:B------:R-:W1:Y:S01]  /*19d0*/  SHFL.DOWN PT, R2, R21, 0x1, 0x1f ;  /* 0x08201f0015027f89 */ /* 0x000e6200000e0000 */
[C---:B0-----:R-:W-:Y:S02]  /*19e0*/  ISETP.GT.AND P0, PT, R8.reuse, 0x1e, PT ;  /* 0x0000001e0800780c */ /* 0x041fe40003f04270 */
[----:B------:R-:W-:Y:S02]  /*19f0*/  ISETP.NE.AND P1, PT, R8, RZ, PT ;  /* 0x000000ff0800720c */ /* 0x000fe40003f25270 */
[----:B-1----:R-:W-:Y:S02]  /*1a00*/  SEL R2, R2, RZ, !P0 ;  /* 0x000000ff02027207 */ /* 0x002fe40004000000 */
[----:B------:R-:W-:-:S03]  /*1a10*/  ISETP.GT.AND P0, PT, R8, 0x1d, PT ;  /* 0x0000001d0800780c */ /* 0x000fc60003f04270 */
[----:B------:R-:W-:-:S05]  /*1a20*/  IMAD.IADD R2, R2, 0x1, R21 ;  /* 0x0000000102027824 */ /* 0x000fca00078e0215 */
[----:B------:R-:W0:Y:S01]  /*1a30*/  SHFL.DOWN PT, R3, R2, 0x2, 0x1f ;  /* 0x08401f0002037f89 */ /* 0x000e2200000e0000 */
[----:B------:R-:W-:Y:S01]  /*1a40*/  @!P1 MOV R6, 0x400 ;  /* 0x0000040000069802 */ /* 0x000fe20000000f00 */
[----:B------:R-:W1:Y:S01]  /*1a50*/  @!P1 S2R R7, SR_CgaCtaId ;  /* 0x0000000000079919 */ /* 0x000e620000008800 */
[----:B0-----:R-:W-:Y:S02]  /*1a60*/  SEL R3, R3, RZ, !P0 ;  /* 0x000000ff03037207 */ /* 0x001fe40004000000 */
[----:B------:R-:W-:-:S03]  /*1a70*/  ISETP.GT.AND P0, PT, R8, 0x1b, PT ;  /* 0x0000001b0800780c */ /* 0x000fc60003f04270 */
[----:B------:R-:W-:-:S05]  /*1a80*/  IMAD.IADD R3, R2, 0x1, R3 ;  /* 0x0000000102037824 */ /* 0x000fca00078e0203 */
[----:B------:R-:W0:Y:S01]  /*1a90*/  SHFL.DOWN PT, R4, R3, 0x4, 0x1f ;  /* 0x08801f0003047f89 */ /* 0x000e2200000e0000 */
[----:B-1----:R-:W-:Y:S02]  /*1aa0*/  @!P1 LEA R6, R7, R6, 0x18 ;  /* 0x0000000607069211 */ /* 0x002fe400078ec0ff */
[----:B0-----:R-:W-:Y:S02]  /*1ab0*/  SEL R4, R4, RZ, !P0 ;  /* 0x000000ff04047207 */ /* 0x001fe40004000000 */
[----:B------:R-:W-:-:S03]  /*1ac0*/  ISETP.GT.AND P0, PT, R8, 0x17, PT ;  /* 0x000000170800780c */ /* 0x000fc60003f04270 */
[----:B------:R-:W-:Y:S01]  /*1ad0*/  IMAD.IADD R4, R3, 0x1, R4 ;  /* 0x0000000103047824 */ /* 0x000fe200078e0204 */
[----:B------:R-:W-:-:S04]  /*1ae0*/  @!P1 SHF.R.U32.HI R3, RZ, 0x3, R0 ;  /* 0x00000003ff039819 */ /* 0x000fc80000011600 */
        /* <DEDUP_REMOVED lines=13> */
[----:B------:R-:W0:Y:S01]  /*1bc0*/  S2UR UR5, SR_CgaCtaId ;  /* 0x00000000000579c3 */ /* 0x000e220000008800 */
[----:B------:R-:W-:Y:S02]  /*1bd0*/  UMOV UR4, 0x400 ;  /* 0x0000040000047882 */ /* 0x000fe40000000000 */
[----:B0-----:R-:W-:-:S09]  /*1be0*/  ULEA UR4, UR5, UR4, 0x18 ;  /* 0x0000000405047291 */ /* 0x001fd2000f8ec0ff */
[----:B------:R-:W-:Y:S04]  /*1bf0*/  LDS R0, [UR4+0xc] ;  /* 0x00000c04ff007984 */ /* 0x000fe80008000800 */
[----:B---3--:R-:W0:Y:S04]  /*1c00*/  LDS.128 R4, [UR4+0x10] ;  /* 0x00001004ff047984 */ /* 0x008e280008000c00 */
[----:B------:R-:W1:Y:S01]  /*1c10*/  LDS.64 R8, [UR4+0x20] ;  /* 0x00002004ff087984 */ /* 0x000e620008000a00 */
[----:B0-----:R-:W-:-:S04]  /*1c20*/  IADD3 R0, PT, PT, R4, R0, R3 ;  /* 0x0000000004007210 */ /* 0x001fc80007ffe003 */
[----:B------:R-:W-:-:S04]  /*1c30*/  IADD3 R0, PT, PT, R6, R0, R5 ;  /* 0x0000000006007210 */ /* 0x000fc80007ffe005 */
[----:B-1----:R-:W-:-:S05]  /*1c40*/  IADD3 R0, PT, PT, R8, R0, R7 ;  /* 0x0000000008007210 */ /* 0x002fca0007ffe007 */
[----:B------:R-:W-:Y:S01]  /*1c50*/  IMAD.IADD R3, R0, 0x1, R9 ;  /* 0x0000000100037824 */ /* 0x000fe200078e0209 */
[----:B------:R-:W-:Y:S06]  /*1c60*/  BRA `(.L_x_663) ;  /* 0x0000001c00307947 */ /* 0x000fec0003800000 */
.L_x_648:
        /* <DEDUP_REMOVED lines=12> */
.L_x_678:
[----:B------:R-:W-:Y:S05]  /*1d30*/  BSYNC.RECONVERGENT B1 ;  /* 0x0000000000017941 */ /* 0x000fea0003800200 */
.L_x_677:
        /* <DEDUP_REMOVED lines=16> */
.L_x_683:
        /* <DEDUP_REMOVED lines=9> */
.L_x_682:
[----:B------:R-:W-:Y:S05]  /*1ed0*/  BSYNC.RECONVERGENT B2 ;  /* 0x0000000000027941 */ /* 0x000fea0003800200 */
.L_x_681:
        /* <DEDUP_REMOVED lines=8> */
.L_x_686:
        /* <DEDUP_REMOVED lines=35> */
.L_x_685:
[----:B------:R-:W-:Y:S05]  /*2190*/  BSYNC.RECONVERGENT B2 ;  /* 0x0000000000027941 */ /* 0x000fea0003800200 */
.L_x_684:
        /* <DEDUP_REMOVED lines=22> */
.L_x_688:
[----:B------:R-:W-:Y:S05]  /*2300*/  BSYNC.RECONVERGENT B2 ;  /* 0x0000000000027941 */ /* 0x000fea0003800200 */
.L_x_687:
        /* <DEDUP_REMOVED lines=10> */
.L_x_680:
[----:B------:R-:W-:Y:S05]  /*23b0*/  BSYNC.RECONVERGENT B1 ;  /* 0x0000000000017941 */ /* 0x000fea0003800200 */
.L_x_679:
        /* <DEDUP_REMOVED lines=39> */
[----:B------:R-:W1:Y:S01]  /*2630*/  LDS.64 R8, [UR4+0x20] ;  /* 0x00002004ff087984 */ /* 0x000e620008000a00 */
[----:B0-----:R-:W-:-:S04]  /*2640*/  IADD3 R0, PT, PT, R4, R0, R3 ;  /* 0x0000000004007210 */ /* 0x001fc80007ffe003 */
[----:B------:R-:W-:-:S04]  /*2650*/  IADD3 R0, PT, PT, R6, R0, R5 ;  /* 0x0000000006007210 */ /* 0x000fc80007ffe005 */
[----:B-1----:R-:W-:-:S05]  /*2660*/  IADD3 R0, PT, PT, R8, R0, R7 ;  /* 0x0000000008007210 */ /* 0x002fca0007ffe007 */
[----:B--2---:R-:W-:Y:S01]  /*2670*/  IMAD.IADD R3, R0, 0x1, R9 ;  /* 0x0000000100037824 */ /* 0x004fe200078e0209 */
[----:B------:R-:W-:Y:S06]  /*2680*/  BRA `(.L_x_663) ;  /* 0x0000001000a87947 */ /* 0x000fec0003800000 */
.L_x_689:
        /* <DEDUP_REMOVED lines=16> */
[----:B------:R-:W1:Y:S02]  /*2790*/  SHFL.DOWN PT, R2, R3, 0x2, R7 ;  /* 0x0840000003027989 */ /* 0x000e6400000e0007 */
[----:B-1----:R-:W-:Y:S02]  /*27a0*/  SEL R2, R2, RZ, !P0 ;  /* 0x000000ff02027207 */ /* 0x002fe40004000000 */
[----:B------:R-:W-:-:S03]  /*27b0*/  ISETP.GT.AND P0, PT, R8, R7, PT ;  /* 0x000000070800720c */ /* 0x000fc60003f04270 */
[----:B------:R-:W-:Y:S01]  /*27c0*/  IMAD.IADD R2, R3, 0x1, R2 ;  /* 0x0000000103027824 */ /* 0x000fe200078e0202 */
[----:B------:R-:W-:-:S04]  /*27d0*/  @!P1 SHF.R.U32.HI R3, RZ, 0x3, R9 ;  /* 0x00000003ff039819 */ /* 0x000fc80000011609 */
[----:B------:R-:W1:Y:S02]  /*27e0*/  SHFL.DOWN PT, R4, R2, 0x4, R7 ;  /* 0x0880000002047989 */ /* 0x000e6400000e0007 */
[----:B-1----:R-:W-:Y:S01]  /*27f0*/  SEL R5, R4, RZ, !P0 ;  /* 0x000000ff04057207 */ /* 0x002fe20004000000 */
[C---:B------:R-:W-:Y:S02]  /*2800*/  VIADD R4, R6.reuse, 0x8 ;  /* 0x0000000806047836 */ /* 0x040fe40000000000 */
[----:B------:R-:W-:Y:S02]  /*2810*/  VIADD R6, R6, 0x10 ;  /* 0x0000001006067836 */ /* 0x000fe40000000000 */
[----:B------:R-:W-:Y:S01]  /*2820*/  IMAD.IADD R5, R2, 0x1, R5 ;  /* 0x0000000102057824 */ /* 0x000fe200078e0205 */
[----:B------:R-:W-:Y:S02]  /*2830*/  ISETP.GT.AND P0, PT, R4, R7, PT ;  /* 0x000000070400720c */ /* 0x000fe40003f04270 */
[----:B------:R-:W-:-:S02]  /*2840*/  @!P1 MOV R4, 0x400 ;  /* 0x0000040000049802 */ /* 0x000fc40000000f00 */
[----:B------:R-:W1:Y:S02]  /*2850*/  SHFL.DOWN PT, R0, R5, 0x8, R7 ;  /* 0x0900000005007989 */ /* 0x000e6400000e0007 */
[----:B0-----:R-:W-:Y:S02]  /*2860*/  @!P1 LEA R11, R11, R4, 0x18 ;  /* 0x000000040b0b9211 */ /* 0x001fe400078ec0ff */
[----:B------:R-:W-:-:S05]  /*2870*/  @!P1 LOP3.LUT R4, R3, 0x7c, RZ, 0xc0, !PT ;  /* 0x0000007c03049812 */ /* 0x000fca00078ec0ff */
[----:B------:R-:W-:Y:S01]  /*2880*/  @!P1 IMAD.IADD R4, R4, 0x1, R11 ;  /* 0x0000000104049824 */ /* 0x000fe200078e020b */
[----:B-1----:R-:W-:Y:S02]  /*2890*/  SEL R0, R0, RZ, !P0 ;  /* 0x000000ff00007207 */ /* 0x002fe40004000000 */
        /* <DEDUP_REMOVED lines=15> */
[----:B-1----:R-:W0:Y:S04]  /*2990*/  LDS.128 R4, [UR4+0x10] ;  /* 0x00001004ff047984 */ /* 0x002e280008000c00 */
        /* <DEDUP_REMOVED lines=18> */
.L_x_676:
        /* <DEDUP_REMOVED lines=20> */
[----:B--2---:R-:W-:-:S04]  /*2c00*/  IADD3 R4, PT, PT, R5, R4, R19 ;  /* 0x0000000405047210 */ /* 0x004fc80007ffe013 */
[----:B---3--:R-:W-:-:S04]  /*2c10*/  IADD3 R4, PT, PT, R7, R6, R4 ;  /* 0x0000000607047210 */ /* 0x008fc80007ffe004 */
[----:B----4-:R-:W-:-:S04]  /*2c20*/  IADD3 R4, PT, PT, R9, R8, R4 ;  /* 0x0000000809047210 */ /* 0x010fc80007ffe004 */
[----:B-----5:R-:W-:Y:S01]  /*2c30*/  IADD3 R4, PT, PT, R11, R10, R4 ;  /* 0x0000000a0b047210 */ /* 0x020fe20007ffe004 */
[----:B------:R-:W-:-:S03]  /*2c40*/  IMAD.MOV.U32 R11, RZ, RZ, 0x1000 ;  /* 0x00001000ff0b7424 */ /* 0x000fc600078e00ff */
[----:B------:R-:W-:-:S04]  /*2c50*/  IADD3 R4, PT, PT, R13, R12, R4 ;  /* 0x0000000c0d047210 */ /* 0x000fc80007ffe004 */
[----:B------:R-:W-:-:S04]  /*2c60*/  IADD3 R4, PT, PT, R15, R14, R4 ;  /* 0x0000000e0f047210 */ /* 0x000fc80007ffe004 */
[----:B------:R-:W-:-:S05]  /*2c70*/  IADD3 R17, PT, PT, R17, R16, R4 ;  /* 0x0000001011117210 */ /* 0x000fca0007ffe004 */
[----:B------:R-:W-:Y:S01]  /*2c80*/  IMAD.IADD R8, R18, 0x1, R17 ;  /* 0x0000000112087824 */ /* 0x000fe200078e0211 */
[----:B------:R-:W-:Y:S06]  /*2c90*/  @!P0 BRA `(.L_x_690) ;  /* 0x00000000008c8947 */ /* 0x000fec0003800000 */
[----:B------:R-:W0:Y:S01]  /*2ca0*/  LDC R7, c[0x0][0x390] ;  /* 0x0000e400ff077b82 */ /* 0x000e220000000800 */
[----:B------:R-:W-:Y:S02]  /*2cb0*/  VIADD R6, R20, 0xfffff000 ;  /* 0xfffff00014067836 */ /* 0x000fe40000000000 */
[----:B------:R-:W-:-:S07]  /*2cc0*/  IMAD.MOV.U32 R11, RZ, RZ, 0x1000 ;  /* 0x00001000ff0b7424 */ /* 0x000fce00078e00ff */
.L_x_692:
[----:B------:R-:W-:-:S05]  /*2cd0*/  IMAD.WIDE R4, R11, 0x4, R2 ;  /* 0x000000040b047825 */ /* 0x000fca00078e0202 */
        /* <DEDUP_REMOVED lines=16> */
[----:B--2---:R-:W-:-:S04]  /*2de0*/  IADD3 R18, PT, PT, R18, R19, R8 ;  /* 0x0000001312127210 */ /* 0x004fc80007ffe008 */
[----:B---3--:R-:W-:Y:S01]  /*2df0*/  IADD3 R18, PT, PT, R21, R20, R18 ;  /* 0x0000001415127210 */ /* 0x008fe20007ffe012 */
[----:B0-----:R-:W-:-:S04]  /*2e00*/  IMAD.MOV.U32 R20, RZ, RZ, R7 ;  /* 0x000000ffff147224 */ /* 0x001fc800078e0007 */
[----:B------:R-:W-:Y:S01]  /*2e10*/  IMAD.IADD R8, R20, 0x1, -R11 ;  /* 0x0000000114087824 */ /* 0x000fe200078e0a0b */
[----:B----4-:R-:W-:-:S04]  /*2e20*/  IADD3 R18, PT, PT, R23, R22, R18 ;  /* 0x0000001617127210 */ /* 0x010fc80007ffe012 */
[----:B------:R-:W-:Y:S02]  /*2e30*/  ISETP.GE.AND P0, PT, R8, 0x1000, PT ;  /* 0x000010000800780c */ /* 0x000fe40003f06270 */
[----:B-----5:R-:W-:-:S04]  /*2e40*/  IADD3 R18, PT, PT, R25, R24, R18 ;  /* 0x0000001819127210 */ /* 0x020fc80007ffe012 */
[----:B------:R-:W-:-:S04]  /*2e50*/  IADD3 R14, PT, PT, R14, R17, R18 ;  /* 0x000000110e0e7210 */ /* 0x000fc80007ffe012 */
[----:B------:R-:W-:-:S04]  /*2e60*/  IADD3 R12, PT, PT, R15, R12, R14 ;  /* 0x0000000c0f0c7210 */ /* 0x000fc80007ffe00e */
[----:B------:R-:W-:-:S04]  /*2e70*/  IADD3 R10, PT, PT, R10, R13, R12 ;  /* 0x0000000d0a0a7210 */ /* 0x000fc80007ffe00c */
[----:B------:R-:W-:Y:S01]  /*2e80*/  IADD3 R8, PT, PT, R16, R9, R10 ;  /* 0x0000000910087210 */ /* 0x000fe20007ffe00a */
[----:B------:R-:W-:Y:S06]  /*2e90*/  @!P0 BRA `(.L_x_691) ;  /* 0x0000000400fc8947 */ /* 0x000fec0003800000 */
[----:B------:R-:W-:-:S05]  /*2ea0*/  VIADD R11, R11, 0x1000 ;  /* 0x000010000b0b7836 */ /* 0x000fca0000000000 */
[----:B------:R-:W-:-:S13]  /*2eb0*/  ISETP.GT.AND P0, PT, R11, R6, PT ;  /* 0x000000060b00720c */ /* 0x000fda0003f04270 */
[----:B------:R-:W-:Y:S05]  /*2ec0*/  @!P0 BRA `(.L_x_692) ;  /* 0xfffffffc00808947 */ /* 0x000fea000383ffff */
.L_x_690:
        /* <DEDUP_REMOVED lines=20> */
.L_x_696:
        /* <DEDUP_REMOVED lines=8> */
.L_x_695:
[----:B------:R-:W-:Y:S05]  /*3090*/  BSYNC.RECONVERGENT B2 ;  /* 0x0000000000027941 */ /* 0x000fea0003800200 */
.L_x_694:
        /* <DEDUP_REMOVED lines=16> */
.L_x_699:
        /* <DEDUP_REMOVED lines=20> */
[----:B------:R-:W5:Y:S04]  /*32e0*/  LDG.E.CONSTANT R22, desc[UR6][R2.64+0x2400] ;  /* 0x0024000602167981 */ /* 0x000f68000c1e9900 */
[----:B------:R0:W5:Y:S04]  /*32f0*/  LDG.E.CONSTANT R5, desc[UR6][R4.64] ;  /* 0x0000000604057981 */ /* 0x000168000c1e9900 */
        /* <DEDUP_REMOVED lines=17> */
.L_x_698:
[----:B------:R-:W-:Y:S05]  /*3410*/  BSYNC.RECONVERGENT B2 ;  /* 0x0000000000027941 */ /* 0x000fea0003800200 */
.L_x_697:
        /* <DEDUP_REMOVED lines=21> */
[----:B--2---:R-:W-:-:S04]  /*3570*/  IADD3 R12, PT, PT, R12, R5, R8 ;  /* 0x000000050c0c7210 */ /* 0x004fc80007ffe008 */
[----:B---3--:R-:W-:Y:S01]  /*3580*/  IADD3 R12, PT, PT, R14, R13, R12 ;  /* 0x0000000d0e0c7210 */ /* 0x008fe20007ffe00c */
[----:B------:R-:W-:-:S03]  /*3590*/  IMAD.X R5, RZ, RZ, R3, P1 ;  /* 0x000000ffff057224 */ /* 0x000fc600008e0603 */
[----:B----4-:R-:W-:Y:S01]  /*35a0*/  IADD3 R12, PT, PT, R15, R7, R12 ;  /* 0x000000070f0c7210 */ /* 0x010fe20007ffe00c */
[----:B------:R-:W-:-:S03]  /*35b0*/  IMAD.MOV.U32 R3, RZ, RZ, R5 ;  /* 0x000000ffff037224 */ /* 0x000fc600078e0005 */
[----:B-----5:R-:W-:-:S07]  /*35c0*/  IADD3 R8, PT, PT, R16, R17, R12 ;  /* 0x0000001110087210 */ /* 0x020fce0007ffe00c */
.L_x_701:
[----:B------:R-:W-:Y:S05]  /*35d0*/  BSYNC.RECONVERGENT B2 ;  /* 0x0000000000027941 */ /* 0x000fea0003800200 */
.L_x_700:
        /* <DEDUP_REMOVED lines=10> */
.L_x_693:
[----:B------:R-:W-:Y:S05]  /*3680*/  BSYNC.RECONVERGENT B1 ;  /* 0x0000000000017941 */ /* 0x000fea0003800200 */
.L_x_691:
[----:B------:R-:W0:Y:S01]  /*3690*/  S2R R9, SR_LANEID ;  /* 0x0000000000097919 */ /* 0x000e220000000000 */
[----:B------:R-:W1:Y:S01]  /*36a0*/  SHFL.DOWN PT, R2, R8, 0x1, 0x1f ;  /* 0x08201f0008027f89 */ /* 0x000e6200000e0000 */
[C---:B0-----:R-:W-:Y:S02]  /*36b0*/  ISETP.GT.AND P0, PT, R9.reuse, 0x1e, PT ;  /* 0x0000001e0900780c */ /* 0x041fe40003f04270 */
[C---:B------:R-:W-:Y:S02]  /*36c0*/  ISETP.NE.AND P1, PT, R9.reuse, RZ, PT ;  /* 0x000000ff0900720c */ /* 0x040fe40003f25270 */
        /* <DEDUP_REMOVED lines=37> */
[----:B0-----:R-:W-:-:S07]  /*3920*/  IMAD.IADD R3, R0, 0x1, R9 ;  /* 0x0000000100037824 */ /* 0x001fce00078e0209 */
.L_x_663:
[----:B------:R-:W-:Y:S05]  /*3930*/  BSYNC.RECONVERGENT B0 ;  /* 0x0000000000007941 */ /* 0x000fea0003800200 */
.L_x_647:
[----:B------:R-:W-:Y:S05]  /*3940*/  @P0 EXIT ;  /* 0x000000000000094d */ /* 0x000fea0003800000 */
[----:B-1----:R-:W1:Y:S01]  /*3950*/  LDC.64 R4, c[0x0][0x388] ;  /* 0x0000e200ff047b82 */ /* 0x002e620000000a00 */
[----:B------:R-:W0:Y:S02]  /*3960*/  LDCU UR4, c[0x0][0x398] ;  /* 0x00007300ff0477ac */ /* 0x000e240008000800 */
[----:B0-234-:R-:W-:-:S05]  /*3970*/  VIADD R3, R3, UR4 ;  /* 0x0000000403037c36 */ /* 0x01dfca0008000000 */
[----:B-1----:R-:W-:Y:S01]  /*3980*/  STG.E desc[UR6][R4.64], R3 ;  /* 0x0000000304007986 */ /* 0x002fe2000c101906 */
[----:B------:R-:W-:Y:S05]  /*3990*/  EXIT ;  /* 0x000000000000794d */ /* 0x000fea0003800000 */
.L_x_702:
        /* <DEDUP_REMOVED lines=14> */
.L_x_2544:


//--------------------- .text._ZN3cub18CUB_300001_SM_10006detail6reduce18DeviceReduceKernelINS2_10policy_hubIiyN4cuda3std3__44plusIiEEE10Policy1000EN6thrust24THRUST_300001_SM_1000_NS17counting_iteratorIiNSD_11use_defaultESF_SF_EEyS9_i19active_edge_counterEEvT0_PT3_T1_NS0_13GridEvenShareISL_EET2_T4_ --------------------------
	.section	.text._ZN3cub18CUB_300001_SM_10006detail6reduce18DeviceReduceKernelINS2_10policy_hubIiyN4cuda3std3__44plusIiEEE10Policy1000EN6thrust24THRUST_300001_SM_1000_NS17counting_iteratorIiNSD_11use_defaultESF_SF_EEyS9_i19active_edge_counterEEvT0_PT3_T1_NS0_13GridEvenShareISL_EET2_T4_,"ax",@progbits
	.align	128
        .global         _ZN3cub18CUB_300001_SM_10006detail6reduce18DeviceReduceKernelINS2_10policy_hubIiyN4cuda3std3__44plusIiEEE10Policy1000EN6thrust24THRUST_300001_SM_1000_NS17counting_iteratorIiNSD_11use_defaultESF_SF_EEyS9_i19active_edge_counterEEvT0_PT3_T1_NS0_13GridEvenShareISL_EET2_T4_
        .type           _ZN3cub18CUB_300001_SM_10006detail6reduce18DeviceReduceKernelINS2_10policy_hubIiyN4cuda3std3__44plusIiEEE10Policy1000EN6thrust24THRUST_300001_SM_1000_NS17counting_iteratorIiNSD_11use_defaultESF_SF_EEyS9_i19active_edge_counterEEvT0_PT3_T1_NS0_13GridEvenShareISL_EET2_T4_,@function
        .size           _ZN3cub18CUB_300001_SM_10006detail6reduce18DeviceReduceKernelINS2_10policy_hubIiyN4cuda3std3__44plusIiEEE10Policy1000EN6thrust24THRUST_300001_SM_1000_NS17counting_iteratorIiNSD_11use_defaultESF_SF_EEyS9_i19active_edge_counterEEvT0_PT3_T1_NS0_13GridEvenShareISL_EET2_T4_,(.L_x_2545 - _ZN3cub18CUB_300001_SM_10006detail6reduce18DeviceReduceKernelINS2_10policy_hubIiyN4cuda3std3__44plusIiEEE10Policy1000EN6thrust24THRUST_300001_SM_1000_NS17counting_iteratorIiNSD_11use_defaultESF_SF_EEyS9_i19active_edge_counterEEvT0_PT3_T1_NS0_13GridEvenShareISL_EET2_T4_)
        .other          _ZN3cub18CUB_300001_SM_10006detail6reduce18DeviceReduceKernelINS2_10policy_hubIiyN4cuda3std3__44plusIiEEE10Policy1000EN6thrust24THRUST_300001_SM_1000_NS17counting_iteratorIiNSD_11use_defaultESF_SF_EEyS9_i19active_edge_counterEEvT0_PT3_T1_NS0_13GridEvenShareISL_EET2_T4_,@"STO_CUDA_ENTRY STV_DEFAULT"
_ZN3cub18CUB_300001_SM_10006detail6reduce18DeviceReduceKernelINS2_10policy_hubIiyN4cuda3std3__44plusIiEEE10Policy1000EN6thrust24THRUST_300001_SM_1000_NS17counting_iteratorIiNSD_11use_defaultESF_SF_EEyS9_i19active_edge_counterEEvT0_PT3_T1_NS0_13GridEvenShareISL_EET2_T4_:
.text._ZN3cub18CUB_300001_SM_10006detail6reduce18DeviceReduceKernelINS2_10policy_hubIiyN4cuda3std3__44plusIiEEE10Policy1000EN6thrust24THRUST_300001_SM_1000_NS17counting_iteratorIiNSD_11use_defaultESF_SF_EEyS9_i19active_edge_counterEEvT0_PT3_T1_NS0_13GridEvenShareISL_EET2_T4_:
[----:B------:R-:W-:Y:S08]  /*0000*/  LDC R1, c[0x0][0x37c] ;  /* 0x0000df00ff017b82 */ /* 0x000ff00000000800 */
[----:B------:R-:W0:Y:S01]  /*0010*/  S2UR UR14, SR_CTAID.X ;  /* 0x00000000000e79c3 */ /* 0x000e220000002500 */
[----:B------:R-:W1:Y:S01]  /*0020*/  LDCU.64 UR6, c[0x0][0x3b8] ;  /* 0x00007700ff0677ac */ /* 0x000e620008000a00 */
[----:B------:R-:W-:Y:S01]  /*0030*/  BSSY.RECONVERGENT B0, `(.L_x_703) ;  /* 0x000226a000007945 */ /* 0x000fe20003800200 */
[----:B------:R-:W2:Y:S01]  /*0040*/  LDCU.64 UR12, c[0x0][0x358] ;  /* 0x00006b00ff0c77ac */ /* 0x000ea20008000a00 */
[----:B0-----:R-:W-:-:S04]  /*0050*/  USHF.L.U32 UR5, UR14, 0xc, URZ ;  /* 0x0000000c0e057899 */ /* 0x001fc800080006ff */
[----:B-1----:R-:W-:-:S04]  /*0060*/  UIADD3 UR9, UP0, UPT, -UR5, UR6, URZ ;  /* 0x0000000605097290 */ /* 0x002fc8000ff1e1ff */
[----:B------:R-:W-:Y:S02]  /*0070*/  UIADD3.X UR10, UPT, UPT, UR7, -0x1, URZ, UP0, !UPT ;  /* 0xffffffff070a7890 */ /* 0x000fe400087fe4ff */
[----:B------:R-:W-:-:S04]  /*0080*/  UISETP.GT.U32.AND UP0, UPT, UR9, 0xfff, UPT ;  /* 0x00000fff0900788c */ /* 0x000fc8000bf04070 */
[----:B------:R-:W-:-:S09]  /*0090*/  UISETP.GT.U32.AND.EX UP0, UPT, UR10, URZ, UPT, UP0 ;  /* 0x000000ff0a00728c */ /* 0x000fd2000bf04100 */
[----:B--2---:R-:W-:Y:S05]  /*00a0*/  BRA.U UP0, `(.L_x_704) ;  /* 0x0000002500e07547 */ /* 0x004fea000b800000 */
[----:B------:R-:W0:Y:S01]  /*00b0*/  S2R R0, SR_TID.X ;  /* 0x0000000000007919 */ /* 0x000e220000002100 */
[----:B------:R-:W-:Y:S01]  /*00c0*/  UIADD3 UR4, UPT, UPT, -UR5, UR6, URZ ;  /* 0x0000000605047290 */ /* 0x000fe2000fffe1ff */
[----:B------:R-:W-:Y:S01]  /*00d0*/  BSSY.RECONVERGENT B2, `(.L_x_705) ;  /* 0x00000f5000027945 */ /* 0x000fe20003800200 */
[----:B------:R-:W-:-:S04]  /*00e0*/  IMAD.MOV.U32 R2, RZ, RZ, RZ ;  /* 0x000000ffff027224 */ /* 0x000fc800078e00ff */
[----:B0-----:R-:W-:Y:S01]  /*00f0*/  ISETP.GE.AND P0, PT, R0, UR4, PT ;  /* 0x0000000400007c0c */ /* 0x001fe2000bf06270 */
[----:B------:R-:W-:-:S12]  /*0100*/  IMAD.MOV.U32 R3, RZ, RZ, R0 ;  /* 0x000000ffff037224 */ /* 0x000fd800078e0000 */
[----:B------:R-:W-:Y:S05]  /*0110*/  @P0 BRA `(.L_x_706) ;  /* 0x0000000c00c00947 */ /* 0x000fea0003800000 */
[----:B------:R-:W0:Y:S01]  /*0120*/  LDCU UR6, c[0x0][0x380] ;  /* 0x00007000ff0677ac */ /* 0x000e220008000800 */
[----:B------:R-:W1:Y:S01]  /*0130*/  LDC.64 R4, c[0x0][0x3f8] ;  /* 0x0000fe00ff047b82 */ /* 0x000e620000000a00 */
[----:B0-----:R-:W-:-:S04]  /*0140*/  MOV R3, UR6 ;  /* 0x0000000600037c02 */ /* 0x001fc80008000f00 */
[----:B------:R-:W-:-:S05]  /*0150*/  IADD3 R3, PT, PT, R3, UR5, R0 ;  /* 0x0000000503037c10 */ /* 0x000fca000fffe000 */
[----:B-1----:R-:W-:-:S06]  /*0160*/  IMAD.WIDE R6, R3, 0x4, R4 ;  /* 0x0000000403067825 */ /* 0x002fcc00078e0204 */
[----:B------:R-:W2:Y:S01]  /*0170*/  LDG.E R6, desc[UR12][R6.64] ;  /* 0x0000000c06067981 */ /* 0x000ea2000c1e1900 */
[----:B------:R-:W-:Y:S01]  /*0180*/  BSSY.RECONVERGENT B1, `(.L_x_707) ;  /* 0x00000e8000017945 */ /* 0x000fe20003800200 */
[----:B------:R-:W-:Y:S01]  /*0190*/  IMAD.MOV.U32 R2, RZ, RZ, RZ ;  /* 0x000000ffff027224 */ /* 0x000fe200078e00ff */
[----:B--2---:R-:W-:-:S13]  /*01a0*/  ISETP.NE.AND P0, PT, R6, -0x1, PT ;  /* 0xffffffff0600780c */ /* 0x004fda0003f05270 */
[----:B------:R-:W-:Y:S05]  /*01b0*/  @P0 BRA `(.L_x_708) ;  /* 0x0000000c00900947 */ /* 0x000fea0003800000 */
[----:B------:R-:W0:Y:S02]  /*01c0*/  LDC.64 R6, c[0x0][0x3e8] ;  /* 0x0000fa00ff067b82 */ /* 0x000e240000000a00 */
[----:B0-----:R-:W-:-:S05]  /*01d0*/  IMAD.WIDE R6, R3, 0x4, R6 ;  /* 0x0000000403067825 */ /* 0x001fca00078e0206 */
[----:B------:R-:W2:Y:S04]  /*01e0*/  LDG.E R3, desc[UR12][R6.64] ;  /* 0x0000000c06037981 */ /* 0x000ea8000c1e1900 */
[----:B------:R-:W2:Y:S02]  /*01f0*/  LDG.E R8, desc[UR12][R6.64+0x4] ;  /* 0x0000040c06087981 */ /* 0x000ea4000c1e1900 */
[----:B--2---:R-:W-:-:S13]  /*0200*/  ISETP.GE.AND P0, PT, R3, R8, PT ;  /* 0x000000080300720c */ /* 0x004fda0003f06270 */
[----:B------:R-:W-:Y:S05]  /*0210*/  @P0 BRA `(.L_x_708) ;  /* 0x0000000c00780947 */ /* 0x000fea0003800000 */
[----:B------:R-:W-:Y:S01]  /*0220*/  VIADDMNMX R8, R3, 0x1, R8, !PT ;  /* 0x0000000103087846 */ /* 0x000fe20007800108 */
[----:B------:R-:W-:Y:S01]  /*0230*/  BSSY.RECONVERGENT B3, `(.L_x_709) ;  /* 0x0000071000037945 */ /* 0x000fe20003800200 */
[----:B------:R-:W-:-:S03]  /*0240*/  IMAD.MOV.U32 R2, RZ, RZ, RZ ;  /* 0x000000ffff027224 */ /* 0x000fc600078e00ff */
[----:B------:R-:W-:Y:S01]  /*0250*/  IMAD.IADD R19, R8, 0x1, -R3 ;  /* 0x0000000108137824 */ /* 0x000fe200078e0a03 */
[----:B------:R-:W-:-:S04]  /*0260*/  IADD3 R8, PT, PT, R3, -R8, RZ ;  /* 0x8000000803087210 */ /* 0x000fc80007ffe0ff */
[----:B------:R-:W-:Y:S02]  /*0270*/  ISETP.GT.U32.AND P1, PT, R8, -0x10, PT ;  /* 0xfffffff00800780c */ /* 0x000fe40003f24070 */
[----:B------:R-:W-:-:S04]  /*0280*/  LOP3.LUT R30, R19, 0xf, RZ, 0xc0, !PT ;  /* 0x0000000f131e7812 */ /* 0x000fc800078ec0ff */
[----:B------:R-:W-:-:S07]  /*0290*/  ISETP.NE.AND P0, PT, R30, RZ, PT ;  /* 0x000000ff1e00720c */ /* 0x000fce0003f05270 */
[----:B------:R-:W-:Y:S06]  /*02a0*/  @P1 BRA `(.L_x_710) ;  /* 0x0000000400a41947 */ /* 0x000fec0003800000 */
[----:B------:R-:W-:Y:S01]  /*02b0*/  HFMA2 R18, -RZ, RZ, 0, 0 ;  /* 0x00000000ff127431 */ /* 0x000fe200000001ff */
[----:B------:R-:W-:Y:S01]  /*02c0*/  LOP3.LUT R21, R19, 0xfffffff0, RZ, 0xc0, !PT ;  /* 0xfffffff013157812 */ /* 0x000fe200078ec0ff */
[----:B------:R-:W-:-:S07]  /*02d0*/  IMAD.MOV.U32 R2, RZ, RZ, RZ ;  /* 0x000000ffff027224 */ /* 0x000fce00078e00ff */
.L_x_711:
[----:B------:R-:W0:Y:S02]  /*02e0*/  LDC.64 R6, c[0x0][0x3f0] ;  /* 0x0000fc00ff067b82 */ /* 0x000e240000000a00 */
[----:B0-----:R-:W-:-:S05]  /*02f0*/  IMAD.WIDE R6, R3, 0x4, R6 ;  /* 0x0000000403067825 */ /* 0x001fca00078e0206 */
[----:B------:R-:W2:Y:S04]  /*0300*/  LDG.E R9, desc[UR12][R6.64] ;  /* 0x0000000c06097981 */ /* 0x000ea8000c1e1900 */
[----:B------:R-:W3:Y:S04]  /*0310*/  LDG.E R11, desc[UR12][R6.64+0x4] ;  /* 0x0000040c060b7981 */ /* 0x000ee8000c1e1900 */
        /* <DEDUP_REMOVED lines=14> */
[----:B--2---:R-:W-:-:S05]  /*0400*/  IMAD.WIDE R8, R9, 0x4, R4 ;  /* 0x0000000409087825 */ /* 0x004fca00078e0204 */
[----:B------:R1:W2:Y:S01]  /*0410*/  LDG.E R20, desc[UR12][R8.64] ;  /* 0x0000000c08147981 */ /* 0x0002a2000c1e1900 */
[----:B---3--:R-:W-:-:S04]  /*0420*/  IMAD.WIDE R10, R11, 0x4, R4 ;  /* 0x000000040b0a7825 */ /* 0x008fc800078e0204 */
[--C-:B----4-:R-:W-:Y:S01]  /*0430*/  IMAD.WIDE R12, R13, 0x4, R4.reuse ;  /* 0x000000040d0c7825 */ /* 0x110fe200078e0204 */
[----:B------:R3:W4:Y:S04]  /*0440*/  LDG.E R24, desc[UR12][R10.64] ;  /* 0x0000000c0a187981 */ /* 0x000728000c1e1900 */
[----:B------:R3:W4:Y:S01]  /*0450*/  LDG.E R22, desc[UR12][R12.64] ;  /* 0x0000000c0c167981 */ /* 0x000722000c1e1900 */
[----:B-----5:R-:W-:-:S04]  /*0460*/  IMAD.WIDE R14, R15, 0x4, R4 ;  /* 0x000000040f0e7825 */ /* 0x020fc800078e0204 */
[--C-:B------:R-:W-:Y:S01]  /*0470*/  IMAD.WIDE R16, R17, 0x4, R4.reuse ;  /* 0x0000000411107825 */ /* 0x100fe200078e0204 */
[----:B------:R5:W4:Y:S04]  /*0480*/  LDG.E R26, desc[UR12][R14.64] ;  /* 0x0000000c0e1a7981 */ /* 0x000b28000c1e1900 */
[----:B------:R5:W4:Y:S01]  /*0490*/  LDG.E R28, desc[UR12][R16.64] ;  /* 0x0000000c101c7981 */ /* 0x000b22000c1e1900 */
[----:B0-----:R-:W-:-:S04]  /*04a0*/  IMAD.WIDE R6, R32, 0x4, R4 ;  /* 0x0000000420067825 */ /* 0x001fc800078e0204 */
[--C-:B-1----:R-:W-:Y:S01]  /*04b0*/  IMAD.WIDE R8, R34, 0x4, R4.reuse ;  /* 0x0000000422087825 */ /* 0x102fe200078e0204 */
[----:B------:R0:W4:Y:S04]  /*04c0*/  LDG.E R32, desc[UR12][R6.64] ;  /* 0x0000000c06207981 */ /* 0x000128000c1e1900 */
[----:B------:R1:W4:Y:S01]  /*04d0*/  LDG.E R34, desc[UR12][R8.64] ;  /* 0x0000000c08227981 */ /* 0x000322000c1e1900 */
[----:B---3--:R-:W-:-:S04]  /*04e0*/  IMAD.WIDE R10, R36, 0x4, R4 ;  /* 0x00000004240a7825 */ /* 0x008fc800078e0204 */
[--C-:B------:R-:W-:Y:S01]  /*04f0*/  IMAD.WIDE R12, R37, 0x4, R4.reuse ;  /* 0x00000004250c7825 */ /* 0x100fe200078e0204 */
[----:B------:R3:W4:Y:S04]  /*0500*/  LDG.E R36, desc[UR12][R10.64] ;  /* 0x0000000c0a247981 */ /* 0x000728000c1e1900 */
[----:B------:R3:W4:Y:S01]  /*0510*/  LDG.E R37, desc[UR12][R12.64] ;  /* 0x0000000c0c257981 */ /* 0x000722000c1e1900 */
[----:B-----5:R-:W-:-:S04]  /*0520*/  IMAD.WIDE R14, R35, 0x4, R4 ;  /* 0x00000004230e7825 */ /* 0x020fc800078e0204 */
[--C-:B------:R-:W-:Y:S01]  /*0530*/  IMAD.WIDE R16, R33, 0x4, R4.reuse ;  /* 0x0000000421107825 */ /* 0x100fe200078e0204 */
[----:B------:R5:W4:Y:S03]  /*0540*/  LDG.E R35, desc[UR12][R14.64] ;  /* 0x0000000c0e237981 */ /* 0x000b26000c1e1900 */
[--C-:B0-----:R-:W-:Y:S02]  /*0550*/  IMAD.WIDE R6, R31, 0x4, R4.reuse ;  /* 0x000000041f067825 */ /* 0x101fe400078e0204 */
[----:B------:R-:W4:Y:S02]  /*0560*/  LDG.E R16, desc[UR12][R16.64] ;  /* 0x0000000c10107981 */ /* 0x000f24000c1e1900 */
[--C-:B-1----:R-:W-:Y:S02]  /*0570*/  IMAD.WIDE R8, R29, 0x4, R4.reuse ;  /* 0x000000041d087825 */ /* 0x102fe400078e0204 */
[----:B------:R0:W4:Y:S04]  /*0580*/  LDG.E R6, desc[UR12][R6.64] ;  /* 0x0000000c06067981 */ /* 0x000128000c1e1900 */
[----:B------:R-:W4:Y:S01]  /*0590*/  LDG.E R8, desc[UR12][R8.64] ;  /* 0x0000000c08087981 */ /* 0x000f22000c1e1900 */
[----:B---3--:R-:W-:-:S04]  /*05a0*/  IMAD.WIDE R10, R27, 0x4, R4 ;  /* 0x000000041b0a7825 */ /* 0x008fc800078e0204 */
[--C-:B------:R-:W-:Y:S02]  /*05b0*/  IMAD.WIDE R12, R25, 0x4, R4.reuse ;  /* 0x00000004190c7825 */ /* 0x100fe400078e0204 */
[----:B------:R-:W3:Y:S04]  /*05c0*/  LDG.E R10, desc[UR12][R10.64] ;  /* 0x0000000c0a0a7981 */ /* 0x000ee8000c1e1900 */
[----:B------:R-:W3:Y:S01]  /*05d0*/  LDG.E R12, desc[UR12][R12.64] ;  /* 0x0000000c0c0c7981 */ /* 0x000ee2000c1e1900 */
[----:B-----5:R-:W-:-:S06]  /*05e0*/  IMAD.WIDE R14, R23, 0x4, R4 ;  /* 0x00000004170e7825 */ /* 0x020fcc00078e0204 */
[----:B------:R-:W5:Y:S01]  /*05f0*/  LDG.E R14, desc[UR12][R14.64] ;  /* 0x0000000c0e0e7981 */ /* 0x000f62000c1e1900 */
[----:B0-----:R-:W-:Y:S01]  /*0600*/  VIADD R7, R2, 0x1 ;  /* 0x0000000102077836 */ /* 0x001fe20000000000 */
[----:B------:R-:W-:Y:S02]  /*0610*/  IADD3 R18, PT, PT, R18, 0x10, RZ ;  /* 0x0000001012127810 */ /* 0x000fe40007ffe0ff */
[----:B------:R-:W-:Y:S02]  /*0620*/  IADD3 R3, PT, PT, R3, 0x10, RZ ;  /* 0x0000001003037810 */ /* 0x000fe40007ffe0ff */
[----:B--2---:R-:W-:Y:S02]  /*0630*/  ISETP.NE.AND P1, PT, R20, -0x1, PT ;  /* 0xffffffff1400780c */ /* 0x004fe40003f25270 */
[----:B----4-:R-:W-:-:S11]  /*0640*/  ISETP.NE.AND P2, PT, R24, -0x1, PT ;  /* 0xffffffff1800780c */ /* 0x010fd60003f45270 */
[----:B------:R-:W-:Y:S01]  /*0650*/  @P1 IMAD.MOV R7, RZ, RZ, R2 ;  /* 0x000000ffff071224 */ /* 0x000fe200078e0202 */
[----:B------:R-:W-:-:S04]  /*0660*/  ISETP.NE.AND P1, PT, R22, -0x1, PT ;  /* 0xffffffff1600780c */ /* 0x000fc80003f25270 */
[----:B------:R-:W-:Y:S01]  /*0670*/  IADD3 R2, PT, PT, R7, 0x1, RZ ;  /* 0x0000000107027810 */ /* 0x000fe20007ffe0ff */
[----:B------:R-:W-:Y:S01]  /*0680*/  @P2 IMAD.MOV R2, RZ, RZ, R7 ;  /* 0x000000ffff022224 */ /* 0x000fe200078e0207 */
[----:B------:R-:W-:-:S03]  /*0690*/  ISETP.NE.AND P2, PT, R26, -0x1, PT ;  /* 0xffffffff1a00780c */ /* 0x000fc60003f45270 */
[----:B------:R-:W-:-:S04]  /*06a0*/  VIADD R7, R2, 0x1 ;  /* 0x0000000102077836 */ /* 0x000fc80000000000 */
[----:B------:R-:W-:Y:S02]  /*06b0*/  @P1 IADD3 R7, PT, PT, R2, RZ, RZ ;  /* 0x000000ff02071210 */ /* 0x000fe40007ffe0ff */
[----:B------:R-:W-:-:S03]  /*06c0*/  ISETP.NE.AND P1, PT, R28, -0x1, PT ;  /* 0xffffffff1c00780c */ /* 0x000fc60003f25270 */
[----:B------:R-:W-:Y:S02]  /*06d0*/  VIADD R2, R7, 0x1 ;  /* 0x0000000107027836 */ /* 0x000fe40000000000 */
[----:B------:R-:W-:Y:S01]  /*06e0*/  @P2 IMAD.MOV R2, RZ, RZ, R7 ;  /* 0x000000ffff022224 */ /* 0x000fe200078e0207 */
[----:B------:R-:W-:-:S04]  /*06f0*/  ISETP.NE.AND P2, PT, R32, -0x1, PT ;  /* 0xffffffff2000780c */ /* 0x000fc80003f45270 */
[----:B------:R-:W-:-:S03]  /*0700*/  IADD3 R7, PT, PT, R2, 0x1, RZ ;  /* 0x0000000102077810 */ /* 0x000fc60007ffe0ff */
[----:B------:R-:W-:Y:S01]  /*0710*/  @P1 IMAD.MOV R7, RZ, RZ, R2 ;  /* 0x000000ffff071224 */ /* 0x000fe200078e0202 */
[----:B------:R-:W-:-:S03]  /*0720*/  ISETP.NE.AND P1, PT, R34, -0x1, PT ;  /* 0xffffffff2200780c */ /* 0x000fc60003f25270 */
[C---:B------:R-:W-:Y:S02]  /*0730*/  VIADD R2, R7.reuse, 0x1 ;  /* 0x0000000107027836 */ /* 0x040fe40000000000 */
[----:B------:R-:W-:Y:S02]  /*0740*/  @P2 IADD3 R2, PT, PT, R7, RZ, RZ ;  /* 0x000000ff07022210 */ /* 0x000fe40007ffe0ff */
[----:B------:R-:W-:-:S03]  /*0750*/  ISETP.NE.AND P2, PT, R36, -0x1, PT ;  /* 0xffffffff2400780c */ /* 0x000fc60003f45270 */
[----:B------:R-:W-:-:S03]  /*0760*/  VIADD R7, R2, 0x1 ;  /* 0x0000000102077836 */ /* 0x000fc60000000000 */
[----:B------:R-:W-:Y:S01]  /*0770*/  @P1 IMAD.MOV R7, RZ, RZ, R2 ;  /* 0x000000ffff071224 */ /* 0x000fe200078e0202 */
[----:B------:R-:W-:-:S04]  /*0780*/  ISETP.NE.AND P1, PT, R37, -0x1, PT ;  /* 0xffffffff2500780c */ /* 0x000fc80003f25270 */
[----:B------:R-:W-:Y:S02]  /*0790*/  IADD3 R2, PT, PT, R7, 0x1, RZ ;  /* 0x0000000107027810 */ /* 0x000fe40007ffe0ff */
[----:B------:R-:W-:Y:S01]  /*07a0*/  @P2 IMAD.MOV R2, RZ, RZ, R7 ;  /* 0x000000ffff022224 */ /* 0x000fe200078e0207 */
[----:B------:R-:W-:-:S03]  /*07b0*/  ISETP.NE.AND P2, PT, R35, -0x1, PT ;  /* 0xffffffff2300780c */ /* 0x000fc60003f45270 */
[----:B------:R-:W-:-:S03]  /*07c0*/  VIADD R7, R2, 0x1 ;  /* 0x0000000102077836 */ /* 0x000fc60000000000 */
        /* <DEDUP_REMOVED lines=10> */
[----:B---3--:R-:W-:-:S03]  /*0870*/  ISETP.NE.AND P2, PT, R10, -0x1, PT ;  /* 0xffffffff0a00780c */ /* 0x008fc60003f45270 */
[----:B------:R-:W-:-:S03]  /*0880*/  VIADD R6, R2, 0x1 ;  /* 0x0000000102067836 */ /* 0x000fc60000000000 */
[----:B------:R-:W-:Y:S01]  /*0890*/  @P1 IMAD.MOV R6, RZ, RZ, R2 ;  /* 0x000000ffff061224 */ /* 0x000fe200078e0202 */
[----:B------:R-:W-:-:S04]  /*08a0*/  ISETP.NE.AND P1, PT, R12, -0x1, PT ;  /* 0xffffffff0c00780c */ /* 0x000fc80003f25270 */
[----:B------:R-:W-:Y:S02]  /*08b0*/  IADD3 R2, PT, PT, R6, 0x1, RZ ;  /* 0x0000000106027810 */ /* 0x000fe40007ffe0ff */
[----:B------:R-:W-:Y:S01]  /*08c0*/  @P2 IMAD.MOV R2, RZ, RZ, R6 ;  /* 0x000000ffff022224 */ /* 0x000fe200078e0206 */
[----:B-----5:R-:W-:-:S03]  /*08d0*/  ISETP.NE.AND P2, PT, R14, -0x1, PT ;  /* 0xffffffff0e00780c */ /* 0x020fc60003f45270 */
[----:B------:R-:W-:-:S03]  /*08e0*/  VIADD R6, R2, 0x1 ;  /* 0x0000000102067836 */ /* 0x000fc60000000000 */
[----:B------:R-:W-:Y:S01]  /*08f0*/  @P1 IMAD.MOV R6, RZ, RZ, R2 ;  /* 0x000000ffff061224 */ /* 0x000fe200078e0202 */
[----:B------:R-:W-:-:S03]  /*0900*/  ISETP.NE.AND P1, PT, R18, R21, PT ;  /* 0x000000151200720c */ /* 0x000fc60003f25270 */
[----:B------:R-:W-:-:S03]  /*0910*/  VIADD R2, R6, 0x1 ;  /* 0x0000000106027836 */ /* 0x000fc60000000000 */
[----:B------:R-:W-:-:S07]  /*0920*/  @P2 IMAD.MOV R2, RZ, RZ, R6 ;  /* 0x000000ffff022224 */ /* 0x000fce00078e0206 */
[----:B------:R-:W-:Y:S05]  /*0930*/  @P1 BRA `(.L_x_711) ;  /* 0xfffffff800681947 */ /* 0x000fea000383ffff */
.L_x_710:
[----:B------:R-:W-:Y:S05]  /*0940*/  BSYNC.RECONVERGENT B3 ;  /* 0x0000000000037941 */ /* 0x000fea0003800200 */
.L_x_709:
        /* <DEDUP_REMOVED lines=15> */
[----:B------:R0:W5:Y:S01]  /*0a40*/  LDG.E R27, desc[UR12][R6.64+0x1c] ;  /* 0x00001c0c061b7981 */ /* 0x000162000c1e1900 */
[----:B--2---:R-:W-:-:S04]  /*0a50*/  IMAD.WIDE R8, R9, 0x4, R4 ;  /* 0x0000000409087825 */ /* 0x004fc800078e0204 */
[--C-:B---3--:R-:W-:Y:S01]  /*0a60*/  IMAD.WIDE R10, R11, 0x4, R4.reuse ;  /* 0x000000040b0a7825 */ /* 0x108fe200078e0204 */
[----:B------:R1:W2:Y:S04]  /*0a70*/  LDG.E R18, desc[UR12][R8.64] ;  /* 0x0000000c08127981 */ /* 0x0002a8000c1e1900 */
[----:B------:R3:W2:Y:S01]  /*0a80*/  LDG.E R20, desc[UR12][R10.64] ;  /* 0x0000000c0a147981 */ /* 0x0006a2000c1e1900 */
[----:B----4-:R-:W-:-:S04]  /*0a90*/  IMAD.WIDE R12, R13, 0x4, R4 ;  /* 0x000000040d0c7825 */ /* 0x010fc800078e0204 */
[--C-:B-----5:R-:W-:Y:S02]  /*0aa0*/  IMAD.WIDE R14, R15, 0x4, R4.reuse ;  /* 0x000000040f0e7825 */ /* 0x120fe400078e0204 */
[----:B------:R4:W5:Y:S02]  /*0ab0*/  LDG.E R13, desc[UR12][R12.64] ;  /* 0x0000000c0c0d7981 */ /* 0x000964000c1e1900 */
[--C-:B------:R-:W-:Y:S02]  /*0ac0*/  IMAD.WIDE R16, R17, 0x4, R4.reuse ;  /* 0x0000000411107825 */ /* 0x100fe400078e0204 */
[----:B------:R-:W5:Y:S02]  /*0ad0*/  LDG.E R14, desc[UR12][R14.64] ;  /* 0x0000000c0e0e7981 */ /* 0x000f64000c1e1900 */
[--C-:B0-----:R-:W-:Y:S02]  /*0ae0*/  IMAD.WIDE R6, R23, 0x4, R4.reuse ;  /* 0x0000000417067825 */ /* 0x101fe400078e0204 */
[----:B------:R-:W5:Y:S02]  /*0af0*/  LDG.E R16, desc[UR12][R16.64] ;  /* 0x0000000c10107981 */ /* 0x000f64000c1e1900 */
[----:B-1----:R-:W-:-:S02]  /*0b00*/  IMAD.WIDE R8, R25, 0x4, R4 ;  /* 0x0000000419087825 */ /* 0x002fc400078e0204 */
[----:B------:R0:W5:Y:S02]  /*0b10*/  LDG.E R7, desc[UR12][R6.64] ;  /* 0x0000000c06077981 */ /* 0x000164000c1e1900 */
[----:B---3--:R-:W-:Y:S02]  /*0b20*/  IMAD.WIDE R10, R27, 0x4, R4 ;  /* 0x000000041b0a7825 */ /* 0x008fe400078e0204 */
[----:B------:R-:W3:Y:S04]  /*0b30*/  LDG.E R8, desc[UR12][R8.64] ;  /* 0x0000000c08087981 */ /* 0x000ee8000c1e1900 */
[----:B------:R-:W3:Y:S01]  /*0b40*/  LDG.E R10, desc[UR12][R10.64] ;  /* 0x0000000c0a0a7981 */ /* 0x000ee2000c1e1900 */
[----:B----4-:R-:W-:Y:S02]  /*0b50*/  VIADD R12, R2, 0x1 ;  /* 0x00000001020c7836 */ /* 0x010fe40000000000 */
[----:B------:R-:W-:Y:S01]  /*0b60*/  VIADD R3, R3, 0x8 ;  /* 0x0000000803037836 */ /* 0x000fe20000000000 */
[----:B--2---:R-:W-:-:S02]  /*0b70*/  ISETP.NE.AND P1, PT, R18, -0x1, PT ;  /* 0xffffffff1200780c */ /* 0x004fc40003f25270 */
[----:B------:R-:W-:-:S11]  /*0b80*/  ISETP.NE.AND P2, PT, R20, -0x1, PT ;  /* 0xffffffff1400780c */ /* 0x000fd60003f45270 */
[----:B------:R-:W-:Y:S02]  /*0b90*/  @P1 IADD3 R12, PT, PT, R2, RZ, RZ ;  /* 0x000000ff020c1210 */ /* 0x000fe40007ffe0ff */
[----:B-----5:R-:W-:-:S03]  /*0ba0*/  ISETP.NE.AND P1, PT, R13, -0x1, PT ;  /* 0xffffffff0d00780c */ /* 0x020fc60003f25270 */
[----:B------:R-:W-:Y:S02]  /*0bb0*/  VIADD R2, R12, 0x1 ;  /* 0x000000010c027836 */ /* 0x000fe40000000000 */
[----:B------:R-:W-:Y:S01]  /*0bc0*/  @P2 IMAD.MOV R2, RZ, RZ, R12 ;  /* 0x000000ffff022224 */ /* 0x000fe200078e020c */
[----:B------:R-:W-:-:S04]  /*0bd0*/  ISETP.NE.AND P2, PT, R14, -0x1, PT ;  /* 0xffffffff0e00780c */ /* 0x000fc80003f45270 */
[----:B0-----:R-:W-:-:S03]  /*0be0*/  IADD3 R6, PT, PT, R2, 0x1, RZ ;  /* 0x0000000102067810 */ /* 0x001fc60007ffe0ff */
[----:B------:R-:W-:Y:S01]  /*0bf0*/  @P1 IMAD.MOV R6, RZ, RZ, R2 ;  /* 0x000000ffff061224 */ /* 0x000fe200078e0202 */
[----:B------:R-:W-:-:S03]  /*0c00*/  ISETP.NE.AND P1, PT, R16, -0x1, PT ;  /* 0xffffffff1000780c */ /* 0x000fc60003f25270 */
[C---:B------:R-:W-:Y:S02]  /*0c10*/  VIADD R2, R6.reuse, 0x1 ;  /* 0x0000000106027836 */ /* 0x040fe40000000000 */
[----:B------:R-:W-:Y:S02]  /*0c20*/  @P2 IADD3 R2, PT, PT, R6, RZ, RZ ;  /* 0x000000ff06022210 */ /* 0x000fe40007ffe0ff */
[----:B------:R-:W-:-:S03]  /*0c30*/  ISETP.NE.AND P2, PT, R7, -0x1, PT ;  /* 0xffffffff0700780c */ /* 0x000fc60003f45270 */
[----:B------:R-:W-:-:S03]  /*0c40*/  VIADD R6, R2, 0x1 ;  /* 0x0000000102067836 */ /* 0x000fc60000000000 */
[----:B------:R-:W-:Y:S01]  /*0c50*/  @P1 IMAD.MOV R6, RZ, RZ, R2 ;  /* 0x000000ffff061224 */ /* 0x000fe200078e0202 */
[----:B---3--:R-:W-:-:S04]  /*0c60*/  ISETP.NE.AND P1, PT, R8, -0x1, PT ;  /* 0xffffffff0800780c */ /* 0x008fc80003f25270 */
[----:B------:R-:W-:Y:S02]  /*0c70*/  IADD3 R2, PT, PT, R6, 0x1, RZ ;  /* 0x0000000106027810 */ /* 0x000fe40007ffe0ff */
[----:B------:R-:W-:Y:S01]  /*0c80*/  @P2 IMAD.MOV R2, RZ, RZ, R6 ;  /* 0x000000ffff022224 */ /* 0x000fe200078e0206 */
[----:B------:R-:W-:-:S03]  /*0c90*/  ISETP.NE.AND P2, PT, R10, -0x1, PT ;  /* 0xffffffff0a00780c */ /* 0x000fc60003f45270 */
[----:B------:R-:W-:-:S03]  /*0ca0*/  VIADD R6, R2, 0x1 ;  /* 0x0000000102067836 */ /* 0x000fc60000000000 */
[----:B------:R-:W-:-:S05]  /*0cb0*/  @P1 IADD3 R6, PT, PT, R2, RZ, RZ ;  /* 0x000000ff02061210 */ /* 0x000fca0007ffe0ff */
[C---:B------:R-:W-:Y:S02]  /*0cc0*/  VIADD R2, R6.reuse, 0x1 ;  /* 0x0000000106027836 */ /* 0x040fe40000000000 */
[----:B------:R-:W-:-:S07]  /*0cd0*/  @P2 IADD3 R2, PT, PT, R6, RZ, RZ ;  /* 0x000000ff06022210 */ /* 0x000fce0007ffe0ff */
.L_x_713:
[----:B------:R-:W-:Y:S05]  /*0ce0*/  BSYNC.RECONVERGENT B3 ;  /* 0x0000000000037941 */ /* 0x000fea0003800200 */
.L_x_712:
        /* <DEDUP_REMOVED lines=11> */
[----:B------:R-:W5:Y:S01]  /*0da0*/  LDG.E R15, desc[UR12][R6.64+0xc] ;  /* 0x00000c0c060f7981 */ /* 0x000f62000c1e1900 */
[----:B--2---:R-:W-:-:S04]  /*0db0*/  IMAD.WIDE R8, R9, 0x4, R4 ;  /* 0x0000000409087825 */ /* 0x004fc800078e0204 */
[--C-:B---3--:R-:W-:Y:S02]  /*0dc0*/  IMAD.WIDE R10, R11, 0x4, R4.reuse ;  /* 0x000000040b0a7825 */ /* 0x108fe400078e0204 */
[----:B------:R-:W2:Y:S02]  /*0dd0*/  LDG.E R8, desc[UR12][R8.64] ;  /* 0x0000000c08087981 */ /* 0x000ea4000c1e1900 */
[--C-:B----4-:R-:W-:Y:S02]  /*0de0*/  IMAD.WIDE R12, R13, 0x4, R4.reuse ;  /* 0x000000040d0c7825 */ /* 0x110fe400078e0204 */
[----:B------:R-:W3:Y:S02]  /*0df0*/  LDG.E R10, desc[UR12][R10.64] ;  /* 0x0000000c0a0a7981 */ /* 0x000ee4000c1e1900 */
[----:B-----5:R-:W-:Y:S02]  /*0e00*/  IMAD.WIDE R14, R15, 0x4, R4 ;  /* 0x000000040f0e7825 */ /* 0x020fe400078e0204 */
[----:B------:R-:W4:Y:S04]  /*0e10*/  LDG.E R12, desc[UR12][R12.64] ;  /* 0x0000000c0c0c7981 */ /* 0x000f28000c1e1900 */
[----:B------:R-:W5:Y:S01]  /*0e20*/  LDG.E R14, desc[UR12][R14.64] ;  /* 0x0000000c0e0e7981 */ /* 0x000f62000c1e1900 */
[----:B------:R-:W-:-:S02]  /*0e30*/  VIADD R6, R2, 0x1 ;  /* 0x0000000102067836 */ /* 0x000fc40000000000 */
[----:B------:R-:W-:Y:S01]  /*0e40*/  VIADD R3, R3, 0x4 ;  /* 0x0000000403037836 */ /* 0x000fe20000000000 */
[----:B--2---:R-:W-:Y:S02]  /*0e50*/  ISETP.NE.AND P1, PT, R8, -0x1, PT ;  /* 0xffffffff0800780c */ /* 0x004fe40003f25270 */
[----:B---3--:R-:W-:-:S11]  /*0e60*/  ISETP.NE.AND P2, PT, R10, -0x1, PT ;  /* 0xffffffff0a00780c */ /* 0x008fd60003f45270 */
[----:B------:R-:W-:Y:S01]  /*0e70*/  @P1 IMAD.MOV R6, RZ, RZ, R2 ;  /* 0x000000ffff061224 */ /* 0x000fe200078e0202 */
[----:B----4-:R-:W-:-:S04]  /*0e80*/  ISETP.NE.AND P1, PT, R12, -0x1, PT ;  /* 0xffffffff0c00780c */ /* 0x010fc80003f25270 */
[----:B------:R-:W-:Y:S01]  /*0e90*/  IADD3 R2, PT, PT, R6, 0x1, RZ ;  /* 0x0000000106027810 */ /* 0x000fe20007ffe0ff */
[----:B------:R-:W-:Y:S01]  /*0ea0*/  @P2 IMAD.MOV R2, RZ, RZ, R6 ;  /* 0x000000ffff022224 */ /* 0x000fe200078e0206 */
[----:B-----5:R-:W-:-:S03]  /*0eb0*/  ISETP.NE.AND P2, PT, R14, -0x1, PT ;  /* 0xffffffff0e00780c */ /* 0x020fc60003f45270 */
[----:B------:R-:W-:-:S04]  /*0ec0*/  VIADD R6, R2, 0x1 ;  /* 0x0000000102067836 */ /* 0x000fc80000000000 */
[----:B------:R-:W-:-:S05]  /*0ed0*/  @P1 IADD3 R6, PT, PT, R2, RZ, RZ ;  /* 0x000000ff02061210 */ /* 0x000fca0007ffe0ff */
[C---:B------:R-:W-:Y:S01]  /*0ee0*/  VIADD R2, R6.reuse, 0x1 ;  /* 0x0000000106027836 */ /* 0x040fe20000000000 */
[----:B------:R-:W-:-:S07]  /*0ef0*/  @P2 IADD3 R2, PT, PT, R6, RZ, RZ ;  /* 0x000000ff06022210 */ /* 0x000fce0007ffe0ff */
.L_x_715:
[----:B------:R-:W-:Y:S05]  /*0f00*/  BSYNC.RECONVERGENT B3 ;  /* 0x0000000000037941 */ /* 0x000fea0003800200 */
.L_x_714:
[----:B------:R-:W-:Y:S05]  /*0f10*/  @!P0 BRA `(.L_x_708) ;  /* 0x0000000000388947 */ /* 0x000fea0003800000 */
[----:B------:R-:W0:Y:S01]  /*0f20*/  LDC.64 R8, c[0x0][0x3f0] ;  /* 0x0000fc00ff087b82 */ /* 0x000e220000000a00 */
[----:B------:R-:W-:-:S07]  /*0f30*/  IMAD.MOV.U32 R12, RZ, RZ, RZ ;  /* 0x000000ffff0c7224 */ /* 0x000fce00078e00ff */
.L_x_716:
[----:B0-----:R-:W-:-:S05]  /*0f40*/  IMAD.WIDE R10, R3, 0x4, R8 ;  /* 0x00000004030a7825 */ /* 0x001fca00078e0208 */
[----:B------:R-:W2:Y:S02]  /*0f50*/  LDG.E R7, desc[UR12][R10.64] ;  /* 0x0000000c0a077981 */ /* 0x000ea4000c1e1900 */
[----:B--2---:R-:W-:-:S06]  /*0f60*/  IMAD.WIDE R6, R7, 0x4, R4 ;  /* 0x0000000407067825 */ /* 0x004fcc00078e0204 */
[----:B------:R-:W2:Y:S01]  /*0f70*/  LDG.E R6, desc[UR12][R6.64] ;  /* 0x0000000c06067981 */ /* 0x000ea2000c1e1900 */
[----:B------:R-:W-:Y:S01]  /*0f80*/  VIADD R12, R12, 0x1 ;  /* 0x000000010c0c7836 */ /* 0x000fe20000000000 */
[----:B------:R-:W-:Y:S01]  /*0f90*/  IADD3 R13, PT, PT, R2, 0x1, RZ ;  /* 0x00000001020d7810 */ /* 0x000fe20007ffe0ff */
[----:B------:R-:W-:-:S03]  /*0fa0*/  VIADD R3, R3, 0x1 ;  /* 0x0000000103037836 */ /* 0x000fc60000000000 */
[----:B------:R-:W-:Y:S02]  /*0fb0*/  ISETP.NE.AND P1, PT, R12, R19, PT ;  /* 0x000000130c00720c */ /* 0x000fe40003f25270 */
[----:B--2---:R-:W-:-:S13]  /*0fc0*/  ISETP.NE.AND P0, PT, R6, -0x1, PT ;  /* 0xffffffff0600780c */ /* 0x004fda0003f05270 */
[----:B------:R-:W-:-:S05]  /*0fd0*/  @P0 IMAD.MOV R13, RZ, RZ, R2 ;  /* 0x000000ffff0d0224 */ /* 0x000fca00078e0202 */
[----:B------:R-:W-:Y:S01]  /*0fe0*/  MOV R2, R13 ;  /* 0x0000000d00027202 */ /* 0x000fe20000000f00 */
[----:B------:R-:W-:Y:S06]  /*0ff0*/  @P1 BRA `(.L_x_716) ;  /* 0xfffffffc00d01947 */ /* 0x000fec000383ffff */
.L_x_708:
[----:B------:R-:W-:Y:S05]  /*1000*/  BSYNC.RECONVERGENT B1 ;  /* 0x0000000000017941 */ /* 0x000fea0003800200 */
.L_x_707:
[----:B------:R-:W-:-:S07]  /*1010*/  VIADD R3, R0, 0x100 ;  /* 0x0000010000037836 */ /* 0x000fce0000000000 */
.L_x_706:
[----:B------:R-:W-:Y:S05]  /*1020*/  BSYNC.RECONVERGENT B2 ;  /* 0x0000000000027941 */ /* 0x000fea0003800200 */
.L_x_705:
[----:B------:R-:W-:Y:S01]  /*1030*/  ISETP.GE.AND P0, PT, R3, UR4, PT ;  /* 0x0000000403007c0c */ /* 0x000fe2000bf06270 */
[----:B------:R-:W-:-:S12]  /*1040*/  BSSY.RECONVERGENT B2, `(.L_x_717) ;  /* 0x0000104000027945 */ /* 0x000fd80003800200 */
[----:B------:R-:W-:Y:S05]  /*1050*/  @P0 BRA `(.L_x_718) ;  /* 0x0000001000080947 */ /* 0x000fea0003800000 */
[----:B------:R-:W0:Y:S01]  /*1060*/  LDC.64 R16, c[0x0][0x3f0] ;  /* 0x0000fc00ff107b82 */ /* 0x000e220000000a00 */
[----:B------:R-:W1:Y:S02]  /*1070*/  LDCU UR6, c[0x0][0x380] ;  /* 0x00007000ff0677ac */ /* 0x000e640008000800 */
[----:B-1----:R-:W-:-:S04]  /*1080*/  IMAD.U32 R4, RZ, RZ, UR6 ;  /* 0x00000006ff047e24 */ /* 0x002fc8000f8e00ff */
[----:B------:R-:W-:Y:S01]  /*1090*/  VIADD R4, R4, UR5 ;  /* 0x0000000504047c36 */ /* 0x000fe20008000000 */
[----:B0-----:R-:W-:-:S04]  /*10a0*/  IADD3 R16, P0, PT, R16, 0x20, RZ ;  /* 0x0000002010107810 */ /* 0x001fc80007f1e0ff */
[----:B------:R-:W-:-:S09]  /*10b0*/  IADD3.X R17, PT, PT, RZ, R17, RZ, P0, !PT ;  /* 0x00000011ff117210 */ /* 0x000fd200007fe4ff */
.L_x_728:
[----:B------:R-:W0:Y:S01]  /*10c0*/  LDC.64 R18, c[0x0][0x3f8] ;  /* 0x0000fe00ff127b82 */ /* 0x000e220000000a00 */
[----:B------:R-:W-:-:S04]  /*10d0*/  IMAD.IADD R5, R4, 0x1, R3 ;  /* 0x0000000104057824 */ /* 0x000fc800078e0203 */
[----:B0-----:R-:W-:-:S06]  /*10e0*/  IMAD.WIDE R6, R5, 0x4, R18 ;  /* 0x0000000405067825 */ /* 0x001fcc00078e0212 */
[----:B------:R-:W2:Y:S01]  /*10f0*/  LDG.E R6, desc[UR12][R6.64] ;  /* 0x0000000c06067981 */ /* 0x000ea2000c1e1900 */
[----:B------:R-:W-:Y:S01]  /*1100*/  IADD3 R3, PT, PT, R3, 0x100, RZ ;  /* 0x0000010003037810 */ /* 0x000fe20007ffe0ff */
[----:B------:R-:W-:Y:S01]  /*1110*/  BSSY.RECONVERGENT B1, `(.L_x_719) ;  /* 0x00000f4000017945 */ /* 0x000fe20003800200 */
[----:B------:R-:W-:Y:S02]  /*1120*/  IMAD.MOV.U32 R9, RZ, RZ, RZ ;  /* 0x000000ffff097224 */ /* 0x000fe400078e00ff */
[----:B------:R-:W-:Y:S02]  /*1130*/  ISETP.GE.AND P0, PT, R3, UR4, PT ;  /* 0x0000000403007c0c */ /* 0x000fe4000bf06270 */
        /* <DEDUP_REMOVED lines=17> */
[----:B------:R-:W-:Y:S01]  /*1250*/  LOP3.LUT R6, R7, 0xfffffff0, RZ, 0xc0, !PT ;  /* 0xfffffff007067812 */ /* 0x000fe200078ec0ff */
[----:B------:R-:W-:-:S03]  /*1260*/  IMAD.MOV.U32 R9, RZ, RZ, RZ ;  /* 0x000000ffff097224 */ /* 0x000fc600078e00ff */
[----:B------:R-:W-:-:S07]  /*1270*/  IADD3 R6, PT, PT, -R6, RZ, RZ ;  /* 0x000000ff06067210 */ /* 0x000fce0007ffe1ff */
.L_x_723:
[----:B------:R-:W-:-:S05]  /*1280*/  IMAD.WIDE R34, R5, 0x4, R16 ;  /* 0x0000000405227825 */ /* 0x000fca00078e0210 */
        /* <DEDUP_REMOVED lines=16> */
[----:B--2---:R-:W-:-:S06]  /*1390*/  IMAD.WIDE R10, R11, 0x4, R18 ;  /* 0x000000040b0a7825 */ /* 0x004fcc00078e0212 */
[----:B------:R-:W2:Y:S01]  /*13a0*/  LDG.E R10, desc[UR12][R10.64] ;  /* 0x0000000c0a0a7981 */ /* 0x000ea2000c1e1900 */
[----:B---3--:R-:W-:-:S04]  /*13b0*/  IMAD.WIDE R22, R23, 0x4, R18 ;  /* 0x0000000417167825 */ /* 0x008fc800078e0212 */
[--C-:B----4-:R-:W-:Y:S01]  /*13c0*/  IMAD.WIDE R12, R13, 0x4, R18.reuse ;  /* 0x000000040d0c7825 */ /* 0x110fe200078e0212 */
[----:B------:R5:W3:Y:S05]  /*13d0*/  LDG.E R11, desc[UR12][R22.64] ;  /* 0x0000000c160b7981 */ /* 0x000aea000c1e1900 */
[----:B------:R-:W4:Y:S01]  /*13e0*/  LDG.E R12, desc[UR12][R12.64] ;  /* 0x0000000c0c0c7981 */ /* 0x000f22000c1e1900 */
[----:B-----5:R-:W-:-:S04]  /*13f0*/  IMAD.WIDE R22, R14, 0x4, R18 ;  /* 0x000000040e167825 */ /* 0x020fc800078e0212 */
[--C-:B------:R-:W-:Y:S01]  /*1400*/  IMAD.WIDE R14, R15, 0x4, R18.reuse ;  /* 0x000000040f0e7825 */ /* 0x100fe200078e0212 */
[----:B------:R0:W5:Y:S05]  /*1410*/  LDG.E R13, desc[UR12][R22.64] ;  /* 0x0000000c160d7981 */ /* 0x00016a000c1e1900 */
[----:B------:R-:W5:Y:S01]  /*1420*/  LDG.E R14, desc[UR12][R14.64] ;  /* 0x0000000c0e0e7981 */ /* 0x000f62000c1e1900 */
[----:B0-----:R-:W-:-:S04]  /*1430*/  IMAD.WIDE R22, R20, 0x4, R18 ;  /* 0x0000000414167825 */ /* 0x001fc800078e0212 */
[--C-:B------:R-:W-:Y:S01]  /*1440*/  IMAD.WIDE R32, R33, 0x4, R18.reuse ;  /* 0x0000000421207825 */ /* 0x100fe200078e0212 */
[----:B------:R0:W5:Y:S05]  /*1450*/  LDG.E R15, desc[UR12][R22.64] ;  /* 0x0000000c160f7981 */ /* 0x00016a000c1e1900 */
[----:B------:R-:W5:Y:S01]  /*1460*/  LDG.E R32, desc[UR12][R32.64] ;  /* 0x0000000c20207981 */ /* 0x000f62000c1e1900 */
[----:B------:R-:W-:-:S05]  /*1470*/  IMAD.WIDE R20, R21, 0x4, R18 ;  /* 0x0000000415147825 */ /* 0x000fca00078e0212 */
[----:B------:R1:W5:Y:S01]  /*1480*/  LDG.E R33, desc[UR12][R20.64] ;  /* 0x0000000c14217981 */ /* 0x000362000c1e1900 */
[----:B0-----:R-:W-:-:S04]  /*1490*/  IMAD.WIDE R22, R24, 0x4, R18 ;  /* 0x0000000418167825 */ /* 0x001fc800078e0212 */
[--C-:B-1----:R-:W-:Y:S01]  /*14a0*/  IMAD.WIDE R20, R26, 0x4, R18.reuse ;  /* 0x000000041a147825 */ /* 0x102fe200078e0212 */
[----:B------:R-:W5:Y:S04]  /*14b0*/  LDG.E R36, desc[UR12][R22.64] ;  /* 0x0000000c16247981 */ /* 0x000f68000c1e1900 */
[----:B------:R0:W5:Y:S01]  /*14c0*/  LDG.E R34, desc[UR12][R20.64] ;  /* 0x0000000c14227981 */ /* 0x000162000c1e1900 */
[----:B------:R-:W-:-:S04]  /*14d0*/  IMAD.WIDE R24, R25, 0x4, R18 ;  /* 0x0000000419187825 */ /* 0x000fc800078e0212 */
[--C-:B------:R-:W-:Y:S02]  /*14e0*/  IMAD.WIDE R26, R27, 0x4, R18.reuse ;  /* 0x000000041b1a7825 */ /* 0x100fe400078e0212 */
[----:B------:R-:W5:Y:S02]  /*14f0*/  LDG.E R24, desc[UR12][R24.64] ;  /* 0x0000000c18187981 */ /* 0x000f64000c1e1900 */
[--C-:B------:R-:W-:Y:S02]  /*1500*/  IMAD.WIDE R28, R29, 0x4, R18.reuse ;  /* 0x000000041d1c7825 */ /* 0x100fe400078e0212 */
[----:B------:R-:W5:Y:S04]  /*1510*/  LDG.E R26, desc[UR12][R26.64] ;  /* 0x0000000c1a1a7981 */ /* 0x000f68000c1e1900 */
[----:B------:R-:W5:Y:S01]  /*1520*/  LDG.E R28, desc[UR12][R28.64] ;  /* 0x0000000c1c1c7981 */ /* 0x000f62000c1e1900 */
[----:B------:R-:W-:-:S04]  /*1530*/  IMAD.WIDE R30, R31, 0x4, R18 ;  /* 0x000000041f1e7825 */ /* 0x000fc800078e0212 */
[--C-:B0-----:R-:W-:Y:S02]  /*1540*/  IMAD.WIDE R20, R37, 0x4, R18.reuse ;  /* 0x0000000425147825 */ /* 0x101fe400078e0212 */
[----:B------:R-:W5:Y:S04]  /*1550*/  LDG.E R30, desc[UR12][R30.64] ;  /* 0x0000000c1e1e7981 */ /* 0x000f68000c1e1900 */
[----:B------:R-:W5:Y:S01]  /*1560*/  LDG.E R20, desc[UR12][R20.64] ;  /* 0x0000000c14147981 */ /* 0x000f62000c1e1900 */
[----:B------:R-:W-:-:S06]  /*1570*/  IMAD.WIDE R22, R35, 0x4, R18 ;  /* 0x0000000423167825 */ /* 0x000fcc00078e0212 */
[----:B------:R-:W5:Y:S01]  /*1580*/  LDG.E R22, desc[UR12][R22.64] ;  /* 0x0000000c16167981 */ /* 0x000f62000c1e1900 */
[----:B------:R-:W-:Y:S02]  /*1590*/  IADD3 R6, PT, PT, R6, 0x10, RZ ;  /* 0x0000001006067810 */ /* 0x000fe40007ffe0ff */
[----:B------:R-:W-:Y:S02]  /*15a0*/  IADD3 R5, PT, PT, R5, 0x10, RZ ;  /* 0x0000001005057810 */ /* 0x000fe40007ffe0ff */
[----:B--2---:R-:W-:Y:S01]  /*15b0*/  ISETP.NE.AND P2, PT, R10, -0x1, PT ;  /* 0xffffffff0a00780c */ /* 0x004fe20003f45270 */
[----:B------:R-:W-:Y:S01]  /*15c0*/  VIADD R10, R9, 0x1 ;  /* 0x00000001090a7836 */ /* 0x000fe20000000000 */
[----:B---3--:R-:W-:-:S11]  /*15d0*/  ISETP.NE.AND P3, PT, R11, -0x1, PT ;  /* 0xffffffff0b00780c */ /* 0x008fd60003f65270 */
[----:B------:R-:W-:Y:S01]  /*15e0*/  @P2 IMAD.MOV R10, RZ, RZ, R9 ;  /* 0x000000ffff0a2224 */ /* 0x000fe200078e0209 */
[----:B----4-:R-:W-:-:S04]  /*15f0*/  ISETP.NE.AND P2, PT, R12, -0x1, PT ;  /* 0xffffffff0c00780c */ /* 0x010fc80003f45270 */
[----:B------:R-:W-:Y:S01]  /*1600*/  IADD3 R9, PT, PT, R10, 0x1, RZ ;  /* 0x000000010a097810 */ /* 0x000fe20007ffe0ff */
[----:B------:R-:W-:Y:S01]  /*1610*/  @P3 IMAD.MOV R9, RZ, RZ, R10 ;  /* 0x000000ffff093224 */ /* 0x000fe200078e020a */
[----:B-----5:R-:W-:-:S03]  /*1620*/  ISETP.NE.AND P3, PT, R13, -0x1, PT ;  /* 0xffffffff0d00780c */ /* 0x020fc60003f65270 */
        /* <DEDUP_REMOVED lines=34> */
[----:B------:R-:W-:-:S04]  /*1850*/  @P3 IMAD.MOV R9, RZ, RZ, R10 ;  /* 0x000000ffff093224 */ /* 0x000fc800078e020a */
[----:B------:R-:W-:-:S03]  /*1860*/  VIADD R10, R9, 0x1 ;  /* 0x00000001090a7836 */ /* 0x000fc60000000000 */
[----:B------:R-:W-:Y:S01]  /*1870*/  @P2 IMAD.MOV R10, RZ, RZ, R9 ;  /* 0x000000ffff0a2224 */ /* 0x000fe200078e0209 */
[----:B------:R-:W-:Y:S02]  /*1880*/  ISETP.NE.AND P2, PT, R6, RZ, PT ;  /* 0x000000ff0600720c */ /* 0x000fe40003f45270 */
[----:B------:R-:W-:Y:S01]  /*1890*/  ISETP.NE.AND P3, PT, R22, -0x1, PT ;  /* 0xffffffff1600780c */ /* 0x000fe20003f65270 */
[----:B------:R-:W-:-:S12]  /*18a0*/  VIADD R9, R10, 0x1 ;  /* 0x000000010a097836 */ /* 0x000fd80000000000 */
[----:B------:R-:W-:Y:S01]  /*18b0*/  @P3 IMAD.MOV R9, RZ, RZ, R10 ;  /* 0x000000ffff093224 */ /* 0x000fe200078e020a */
[----:B------:R-:W-:Y:S06]  /*18c0*/  @P2 BRA `(.L_x_723) ;  /* 0xfffffff8006c2947 */ /* 0x000fec000383ffff */
.L_x_722:
[----:B------:R-:W-:Y:S05]  /*18d0*/  BSYNC.RECONVERGENT B3 ;  /* 0x0000000000037941 */ /* 0x000fea0003800200 */
.L_x_721:
        /* <DEDUP_REMOVED lines=18> */
[----:B------:R-:W2:Y:S04]  /*1a00*/  LDG.E R6, desc[UR12][R20.64] ;  /* 0x0000000c14067981 */ /* 0x000ea8000c1e1900 */
[----:B------:R-:W3:Y:S01]  /*1a10*/  LDG.E R8, desc[UR12][R22.64] ;  /* 0x0000000c16087981 */ /* 0x000ee2000c1e1900 */
[----:B----4-:R-:W-:-:S04]  /*1a20*/  IMAD.WIDE R24, R25, 0x4, R18 ;  /* 0x0000000419187825 */ /* 0x010fc800078e0212 */
[--C-:B-----5:R-:W-:Y:S02]  /*1a30*/  IMAD.WIDE R26, R27, 0x4, R18.reuse ;  /* 0x000000041b1a7825 */ /* 0x120fe400078e0212 */
[----:B------:R-:W4:Y:S02]  /*1a40*/  LDG.E R24, desc[UR12][R24.64] ;  /* 0x0000000c18187981 */ /* 0x000f24000c1e1900 */
[--C-:B------:R-:W-:Y:S02]  /*1a50*/  IMAD.WIDE R28, R29, 0x4, R18.reuse ;  /* 0x000000041d1c7825 */ /* 0x100fe400078e0212 */
[----:B------:R-:W5:Y:S02]  /*1a60*/  LDG.E R26, desc[UR12][R26.64] ;  /* 0x0000000c1a1a7981 */ /* 0x000f64000c1e1900 */
[--C-:B0-----:R-:W-:Y:S02]  /*1a70*/  IMAD.WIDE R14, R31, 0x4, R18.reuse ;  /* 0x000000041f0e7825 */ /* 0x101fe400078e0212 */
[----:B------:R-:W5:Y:S02]  /*1a80*/  LDG.E R28, desc[UR12][R28.64] ;  /* 0x0000000c1c1c7981 */ /* 0x000f64000c1e1900 */
[----:B------:R-:W-:-:S02]  /*1a90*/  IMAD.WIDE R12, R13, 0x4, R18 ;  /* 0x000000040d0c7825 */ /* 0x000fc400078e0212 */
[----:B------:R-:W5:Y:S02]  /*1aa0*/  LDG.E R14, desc[UR12][R14.64] ;  /* 0x0000000c0e0e7981 */ /* 0x000f64000c1e1900 */
[----:B------:R-:W-:Y:S02]  /*1ab0*/  IMAD.WIDE R10, R11, 0x4, R18 ;  /* 0x000000040b0a7825 */ /* 0x000fe400078e0212 */
[----:B------:R-:W5:Y:S04]  /*1ac0*/  LDG.E R12, desc[UR12][R12.64] ;  /* 0x0000000c0c0c7981 */ /* 0x000f68000c1e1900 */
[----:B------:R-:W5:Y:S01]  /*1ad0*/  LDG.E R10, desc[UR12][R10.64] ;  /* 0x0000000c0a0a7981 */ /* 0x000f62000c1e1900 */
[----:B------:R-:W-:Y:S01]  /*1ae0*/  VIADD R5, R5, 0x8 ;  /* 0x0000000805057836 */ /* 0x000fe20000000000 */
[----:B--2---:R-:W-:Y:S01]  /*1af0*/  ISETP.NE.AND P3, PT, R6, -0x1, PT ;  /* 0xffffffff0600780c */ /* 0x004fe20003f65270 */
[----:B------:R-:W-:Y:S01]  /*1b00*/  VIADD R6, R9, 0x1 ;  /* 0x0000000109067836 */ /* 0x000fe20000000000 */
[----:B---3--:R-:W-:-:S11]  /*1b10*/  ISETP.NE.AND P2, PT, R8, -0x1, PT ;  /* 0xffffffff0800780c */ /* 0x008fd60003f45270 */
[----:B------:R-:W-:Y:S02]  /*1b20*/  @P3 IADD3 R6, PT, PT, R9, RZ, RZ ;  /* 0x000000ff09063210 */ /* 0x000fe40007ffe0ff */
[----:B----4-:R-:W-:-:S03]  /*1b30*/  ISETP.NE.AND P3, PT, R24, -0x1, PT ;  /* 0xffffffff1800780c */ /* 0x010fc60003f65270 */
[----:B------:R-:W-:Y:S02]  /*1b40*/  VIADD R8, R6, 0x1 ;  /* 0x0000000106087836 */ /* 0x000fe40000000000 */
[----:B------:R-:W-:Y:S01]  /*1b50*/  @P2 IMAD.MOV R8, RZ, RZ, R6 ;  /* 0x000000ffff082224 */ /* 0x000fe200078e0206 */
[----:B-----5:R-:W-:-:S04]  /*1b60*/  ISETP.NE.AND P2, PT, R26, -0x1, PT ;  /* 0xffffffff1a00780c */ /* 0x020fc80003f45270 */
        /* <DEDUP_REMOVED lines=13> */
[----:B------:R-:W-:-:S05]  /*1c40*/  @P3 IADD3 R6, PT, PT, R8, RZ, RZ ;  /* 0x000000ff08063210 */ /* 0x000fca0007ffe0ff */
[C---:B------:R-:W-:Y:S02]  /*1c50*/  VIADD R9, R6.reuse, 0x1 ;  /* 0x0000000106097836 */ /* 0x040fe40000000000 */
[----:B------:R-:W-:-:S07]  /*1c60*/  @P2 IADD3 R9, PT, PT, R6, RZ, RZ ;  /* 0x000000ff06092210 */ /* 0x000fce0007ffe0ff */
.L_x_725:
[----:B------:R-:W-:Y:S05]  /*1c70*/  BSYNC.RECONVERGENT B3 ;  /* 0x0000000000037941 */ /* 0x000fea0003800200 */
.L_x_724:
        /* <DEDUP_REMOVED lines=33> */
.L_x_727:
[----:B------:R-:W-:Y:S05]  /*1e90*/  BSYNC.RECONVERGENT B3 ;  /* 0x0000000000037941 */ /* 0x000fea0003800200 */
.L_x_726:
[----:B------:R-:W-:Y:S05]  /*1ea0*/  @!P1 BRA `(.L_x_720) ;  /* 0x0000000000689947 */ /* 0x000fea0003800000 */
[----:B------:R-:W0:Y:S02]  /*1eb0*/  LDC.64 R12, c[0x0][0x3f0] ;  /* 0x0000fc00ff0c7b82 */ /* 0x000e240000000a00 */
[----:B0-----:R-:W-:-:S05]  /*1ec0*/  IMAD.WIDE R12, R5, 0x4, R12 ;  /* 0x00000004050c7825 */ /* 0x001fca00078e020c */
[----:B------:R-:W2:Y:S02]  /*1ed0*/  LDG.E R11, desc[UR12][R12.64] ;  /* 0x0000000c0c0b7981 */ /* 0x000ea4000c1e1900 */
[----:B--2---:R-:W-:-:S06]  /*1ee0*/  IMAD.WIDE R10, R11, 0x4, R18 ;  /* 0x000000040b0a7825 */ /* 0x004fcc00078e0212 */
[----:B------:R-:W2:Y:S01]  /*1ef0*/  LDG.E R10, desc[UR12][R10.64] ;  /* 0x0000000c0a0a7981 */ /* 0x000ea2000c1e1900 */
[----:B------:R-:W-:Y:S01]  /*1f00*/  ISETP.NE.AND P2, PT, R7, 0x1, PT ;  /* 0x000000010700780c */ /* 0x000fe20003f45270 */
[----:B------:R-:W-:Y:S01]  /*1f10*/  VIADD R5, R9, 0x1 ;  /* 0x0000000109057836 */ /* 0x000fe20000000000 */
[----:B--2---:R-:W-:-:S13]  /*1f20*/  ISETP.NE.AND P1, PT, R10, -0x1, PT ;  /* 0xffffffff0a00780c */ /* 0x004fda0003f25270 */
[----:B------:R-:W-:-:S05]  /*1f30*/  @P1 IMAD.MOV R5, RZ, RZ, R9 ;  /* 0x000000ffff051224 */ /* 0x000fca00078e0209 */
[----:B------:R-:W-:Y:S01]  /*1f40*/  MOV R9, R5 ;  /* 0x0000000500097202 */ /* 0x000fe20000000f00 */
[----:B------:R-:W-:Y:S06]  /*1f50*/  @!P2 BRA `(.L_x_720) ;  /* 0x00000000003ca947 */ /* 0x000fec0003800000 */
[----:B------:R-:W-:Y:S02]  /*1f60*/  ISETP.NE.AND P2, PT, R7, 0x2, PT ;  /* 0x000000020700780c */ /* 0x000fe40003f45270 */
[----:B------:R-:W2:Y:S11]  /*1f70*/  LDG.E R7, desc[UR12][R12.64+0x4] ;  /* 0x0000040c0c077981 */ /* 0x000eb6000c1e1900 */
[----:B------:R-:W3:Y:S01]  /*1f80*/  @P2 LDG.E R5, desc[UR12][R12.64+0x8] ;  /* 0x0000080c0c052981 */ /* 0x000ee2000c1e1900 */
[----:B--2---:R-:W-:-:S06]  /*1f90*/  IMAD.WIDE R6, R7, 0x4, R18 ;  /* 0x0000000407067825 */ /* 0x004fcc00078e0212 */
[----:B------:R-:W2:Y:S01]  /*1fa0*/  LDG.E R6, desc[UR12][R6.64] ;  /* 0x0000000c06067981 */ /* 0x000ea2000c1e1900 */
[----:B---3--:R-:W-:-:S06]  /*1fb0*/  @P2 IMAD.WIDE R18, R5, 0x4, R18 ;  /* 0x0000000405122825 */ /* 0x008fcc00078e0212 */
[----:B------:R-:W3:Y:S01]  /*1fc0*/  @P2 LDG.E R18, desc[UR12][R18.64] ;  /* 0x0000000c12122981 */ /* 0x000ee2000c1e1900 */
[----:B------:R-:W-:Y:S01]  /*1fd0*/  VIADD R5, R9, 0x1 ;  /* 0x0000000109057836 */ /* 0x000fe20000000000 */
[----:B--2---:R-:W-:Y:S02]  /*1fe0*/  ISETP.NE.AND P1, PT, R6, -0x1, PT ;  /* 0xffffffff0600780c */ /* 0x004fe40003f25270 */
[----:B---3--:R-:W-:-:S11]  /*1ff0*/  ISETP.NE.AND P3, PT, R18, -0x1, P2 ;  /* 0xffffffff1200780c */ /* 0x008fd60001765270 */
[----:B------:R-:W-:-:S05]  /*2000*/  @P1 IMAD.MOV R5, RZ, RZ, R9 ;  /* 0x000000ffff051224 */ /* 0x000fca00078e0209 */
[----:B------:R-:W-:-:S05]  /*2010*/  MOV R9, R5 ;  /* 0x0000000500097202 */ /* 0x000fca0000000f00 */
[----:B------:R-:W-:Y:S02]  /*2020*/  @P2 VIADD R5, R9, 0x1 ;  /* 0x0000000109052836 */ /* 0x000fe40000000000 */
[----:B------:R-:W-:-:S05]  /*2030*/  @P3 IMAD.MOV R5, RZ, RZ, R9 ;  /* 0x000000ffff053224 */ /* 0x000fca00078e0209 */
[----:B------:R-:W-:-:S07]  /*2040*/  @P2 MOV R9, R5 ;  /* 0x0000000500092202 */ /* 0x000fce0000000f00 */
.L_x_720:
[----:B------:R-:W-:Y:S05]  /*2050*/  BSYNC.RECONVERGENT B1 ;  /* 0x0000000000017941 */ /* 0x000fea0003800200 */
.L_x_719:
[----:B------:R-:W-:Y:S01]  /*2060*/  IMAD.IADD R2, R9, 0x1, R2 ;  /* 0x0000000109027824 */ /* 0x000fe200078e0202 */
[----:B------:R-:W-:Y:S06]  /*2070*/  @!P0 BRA `(.L_x_728) ;  /* 0xfffffff000108947 */ /* 0x000fec000383ffff */
.L_x_718:
[----:B------:R-:W-:Y:S05]  /*2080*/  BSYNC.RECONVERGENT B2 ;  /* 0x0000000000027941 */ /* 0x000fea0003800200 */
.L_x_717:
[----:B------:R-:W-:-:S09]  /*2090*/  UISETP.GE.AND UP0, UPT, UR4, 0x100, UPT ;  /* 0x000001000400788c */ /* 0x000fd2000bf06270 */
[----:B------:R-:W-:Y:S05]  /*20a0*/  BRA.U !UP0, `(.L_x_729) ;  /* 0x0000000108ac7547 */ /* 0x000fea000b800000 */
        /* <DEDUP_REMOVED lines=11> */
[----:B------:R-:W-:Y:S02]  /*2160*/  ISETP.GT.AND P0, PT, R8, 0x1b, PT ;  /* 0x0000001b0800780c */ /* 0x000fe40003f04270 */
[----:B------:R-:W-:-:S05]  /*2170*/  IADD3 R4, PT, PT, R3, R4, RZ ;  /* 0x0000000403047210 */ /* 0x000fca0007ffe0ff */
[----:B------:R-:W0:Y:S01]  /*2180*/  SHFL.DOWN PT, R5, R4, 0x4, 0x1f ;  /* 0x08801f0004057f89 */ /* 0x000e2200000e0000 */
[----:B-1----:R-:W-:Y:S02]  /*2190*/  @!P1 LEA R7, R7, R6, 0x18 ;  /* 0x0000000607079211 */ /* 0x002fe400078ec0ff */
[----:B0-----:R-:W-:Y:S02]  /*21a0*/  SEL R5, R5, RZ, !P0 ;  /* 0x000000ff05057207 */ /* 0x001fe40004000000 */
[----:B------:R-:W-:-:S03]  /*21b0*/  ISETP.GT.AND P0, PT, R8, 0x17, PT ;  /* 0x000000170800780c */ /* 0x000fc60003f04270 */
[----:B------:R-:W-:Y:S01]  /*21c0*/  IMAD.IADD R5, R4, 0x1, R5 ;  /* 0x0000000104057824 */ /* 0x000fe200078e0205 */
[----:B------:R-:W-:-:S04]  /*21d0*/  @!P1 SHF.R.U32.HI R4, RZ, 0x3, R0 ;  /* 0x00000003ff049819 */ /* 0x000fc80000011600 */
[----:B------:R-:W0:Y:S01]  /*21e0*/  SHFL.DOWN PT, R2, R5, 0x8, 0x1f ;  /* 0x09001f0005027f89 */ /* 0x000e2200000e0000 */
[----:B------:R-:W-:-:S04]  /*21f0*/  @!P1 LOP3.LUT R4, R4, 0x7c, RZ, 0xc0, !PT ;  /* 0x0000007c04049812 */ /* 0x000fc800078ec0ff */
[----:B------:R-:W-:Y:S02]  /*2200*/  @!P1 IADD3 R4, PT, PT, R4, R7, RZ ;  /* 0x0000000704049210 */ /* 0x000fe40007ffe0ff */
        /* <DEDUP_REMOVED lines=21> */
.L_x_729:
[----:B------:R-:W-:Y:S01]  /*2360*/  LOP3.LUT R3, R0, 0x3e0, RZ, 0xc0, !PT ;  /* 0x000003e000037812 */ /* 0x000fe200078ec0ff */
[----:B------:R-:W0:Y:S03]  /*2370*/  S2R R10, SR_LANEID ;  /* 0x00000000000a7919 */ /* 0x000e260000000000 */
[----:B------:R-:W-:Y:S02]  /*2380*/  IADD3 R4, PT, PT, R3, 0x20, RZ ;  /* 0x0000002003047810 */ /* 0x000fe40007ffe0ff */
[----:B------:R-:W-:Y:S02]  /*2390*/  LOP3.LUT R3, RZ, R3, RZ, 0x33, !PT ;  /* 0x00000003ff037212 */ /* 0x000fe400078e33ff */
[----:B------:R-:W-:-:S03]  /*23a0*/  ISETP.GT.AND P0, PT, R4, UR4, PT ;  /* 0x0000000404007c0c */ /* 0x000fc6000bf04270 */
[----:B------:R-:W-:-:S05]  /*23b0*/  VIADD R3, R3, UR4 ;  /* 0x0000000403037c36 */ /* 0x000fca0008000000 */
[----:B------:R-:W-:-:S05]  /*23c0*/  SEL R3, R3, 0x1f, P0 ;  /* 0x0000001f03037807 */ /* 0x000fca0000000000 */
[----:B------:R-:W1:Y:S01]  /*23d0*/  SHFL.DOWN PT, R4, R2, 0x1, R3 ;  /* 0x0820000002047989 */ /* 0x000e6200000e0003 */
[CC--:B0-----:R-:W-:Y:S01]  /*23e0*/  ISETP.GE.AND P0, PT, R10.reuse, R3.reuse, PT ;  /* 0x000000030a00720c */ /* 0x0c1fe20003f06270 */
[C---:B------:R-:W-:Y:S01]  /*23f0*/  VIADD R8, R10.reuse, 0x4 ;  /* 0x000000040a087836 */ /* 0x040fe20000000000 */
[C---:B------:R-:W-:Y:S02]  /*2400*/  IADD3 R6, PT, PT, R10.reuse, 0x2, RZ ;  /* 0x000000020a067810 */ /* 0x040fe40007ffe0ff */
[----:B------:R-:W-:Y:S02]  /*2410*/  ISETP.NE.AND P1, PT, R10, RZ, PT ;  /* 0x000000ff0a00720c */ /* 0x000fe40003f25270 */
[----:B-1----:R-:W-:Y:S02]  /*2420*/  SEL R5, R4, RZ, !P0 ;  /* 0x000000ff04057207 */ /* 0x002fe40004000000 */
[----:B------:R-:W-:-:S03]  /*2430*/  ISETP.GT.AND P0, PT, R6, R3, PT ;  /* 0x000000030600720c */ /* 0x000fc60003f04270 */
[----:B------:R-:W-:-:S06]  /*2440*/  IMAD.IADD R4, R5, 0x1, R2 ;  /* 0x0000000105047824 */ /* 0x000fcc00078e0202 */
[----:B------:R-:W0:Y:S01]  /*2450*/  @!P1 S2R R9, SR_CgaCtaId ;  /* 0x0000000000099919 */ /* 0x000e220000008800 */
[----:B------:R-:W-:Y:S01]  /*2460*/  @!P1 SHF.R.U32.HI R7, RZ, 0x3, R0 ;  /* 0x00000003ff079819 */ /* 0x000fe20000011600 */
[----:B------:R-:W1:Y:S03]  /*2470*/  SHFL.DOWN PT, R5, R4, 0x2, R3 ;  /* 0x0840000004057989 */ /* 0x000e6600000e0003 */
[----:B------:R-:W-:Y:S02]  /*2480*/  @!P1 LOP3.LUT R7, R7, 0x7c, RZ, 0xc0, !PT ;  /* 0x0000007c07079812 */ /* 0x000fe400078ec0ff */
[----:B-1----:R-:W-:Y:S02]  /*2490*/  SEL R5, R5, RZ, !P0 ;  /* 0x000000ff05057207 */ /* 0x002fe40004000000 */
[----:B------:R-:W-:Y:S02]  /*24a0*/  ISETP.GT.AND P0, PT, R8, R3, PT ;  /* 0x000000030800720c */ /* 0x000fe40003f04270 */
[----:B------:R-:W-:Y:S01]  /*24b0*/  @!P1 MOV R8, 0x400 ;  /* 0x0000040000089802 */ /* 0x000fe20000000f00 */
[----:B------:R-:W-:-:S02]  /*24c0*/  IMAD.IADD R6, R4, 0x1, R5 ;  /* 0x0000000104067824 */ /* 0x000fc400078e0205 */
[----:B------:R-:W-:Y:S01]  /*24d0*/  VIADD R4, R10, 0x8 ;  /* 0x000000080a047836 */ /* 0x000fe20000000000 */
[----:B0-----:R-:W-:Y:S02]  /*24e0*/  @!P1 LEA R8, R9, R8, 0x18 ;  /* 0x0000000809089211 */ /* 0x001fe400078ec0ff */
[----:B------:R-:W0:Y:S03]  /*24f0*/  SHFL.DOWN PT, R5, R6, 0x4, R3 ;  /* 0x0880000006057989 */ /* 0x000e2600000e0003 */
[----:B------:R-:W-:Y:S01]  /*2500*/  @!P1 IMAD.IADD R8, R7, 0x1, R8 ;  /* 0x0000000107089824 */ /* 0x000fe200078e0208 */
[----:B0-----:R-:W-:Y:S02]  /*2510*/  SEL R5, R5, RZ, !P0 ;  /* 0x000000ff05057207 */ /* 0x001fe40004000000 */
[----:B------:R-:W-:Y:S02]  /*2520*/  ISETP.GT.AND P0, PT, R4, R3, PT ;  /* 0x000000030400720c */ /* 0x000fe40003f04270 */
[----:B------:R-:W-:-:S02]  /*2530*/  IADD3 R2, PT, PT, R6, R5, RZ ;  /* 0x0000000506027210 */ /* 0x000fc40007ffe0ff */
[----:B------:R-:W-:-:S03]  /*2540*/  IADD3 R6, PT, PT, R10, 0x10, RZ ;  /* 0x000000100a067810 */ /* 0x000fc60007ffe0ff */
        /* <DEDUP_REMOVED lines=13> */
[----:B------:R-:W-:Y:S02]  /*2620*/  UISETP.GT.AND UP3, UPT, UR4, 0x20, UPT ;  /* 0x000000200400788c */ /* 0x000fe4000bf64270 */
[----:B------:R-:W-:Y:S02]  /*2630*/  UISETP.GT.AND UP0, UPT, UR4, 0x40, UPT ;  /* 0x000000400400788c */ /* 0x000fe4000bf04270 */
[----:B------:R-:W-:Y:S02]  /*2640*/  UISETP.GT.AND UP1, UPT, UR4, 0x60, UPT ;  /* 0x000000600400788c */ /* 0x000fe4000bf24270 */
[----:B------:R-:W-:Y:S02]  /*2650*/  UISETP.GT.AND UP2, UPT, UR4, 0x80, UPT ;  /* 0x000000800400788c */ /* 0x000fe4000bf44270 */
[----:B0-----:R-:W-:-:S09]  /*2660*/  ULEA UR5, UR6, UR5, 0x18 ;  /* 0x0000000506057291 */ /* 0x001fd2000f8ec0ff */
[----:B------:R-:W0:Y:S04]  /*2670*/  LDS R0, [UR5+0xc] ;  /* 0x00000c05ff007984 */ /* 0x000e280008000800 */
[----:B-1----:R-:W1:Y:S04]  /*2680*/  LDS.128 R8, [UR5+0x10] ;  /* 0x00001005ff087984 */ /* 0x002e680008000c00 */
[----:B------:R-:W2:Y:S01]  /*2690*/  LDS.64 R2, [UR5+0x20] ;  /* 0x00002005ff027984 */ /* 0x000ea20008000a00 */
[----:B0-----:R-:W-:Y:S02]  /*26a0*/  R2UR UR5, R0 ;  /* 0x00000000000572ca */ /* 0x001fe400000e0000 */
[----:B-1----:R-:W-:-:S02]  /*26b0*/  R2UR UR6, R8 ;  /* 0x00000000080672ca */ /* 0x002fc400000e0000 */
[----:B------:R-:W-:Y:S02]  /*26c0*/  R2UR UR7, R9 ;  /* 0x00000000090772ca */ /* 0x000fe400000e0000 */
[----:B------:R-:W-:Y:S02]  /*26d0*/  R2UR UR9, R10 ;  /* 0x000000000a0972ca */ /* 0x000fe400000e0000 */
[----:B------:R-:W-:Y:S02]  /*26e0*/  R2UR UR10, R11 ;  /* 0x000000000b0a72ca */ /* 0x000fe400000e0000 */
[----:B--2---:R-:W-:-:S03]  /*26f0*/  R2UR UR8, R2 ;  /* 0x00000000020872ca */ /* 0x004fc600000e0000 */
[----:B------:R-:W-:Y:S01]  /*2700*/  USEL UR5, UR5, URZ, UP3 ;  /* 0x000000ff05057287 */ /* 0x000fe20009800000 */
[----:B------:R-:W-:Y:S01]  /*2710*/  R2UR UR11, R3 ;  /* 0x00000000030b72ca */ /* 0x000fe200000e0000 */
[----:B------:R-:W-:Y:S02]  /*2720*/  UISETP.GT.AND UP3, UPT, UR4, 0xa0, UPT ;  /* 0x000000a00400788c */ /* 0x000fe4000bf64270 */
[----:B------:R-:W-:Y:S02]  /*2730*/  USEL UR6, UR6, URZ, UP0 ;  /* 0x000000ff06067287 */ /* 0x000fe40008000000 */
[----:B------:R-:W-:Y:S01]  /*2740*/  USEL UR7, UR7, URZ, UP1 ;  /* 0x000000ff07077287 */ /* 0x000fe20008800000 */
[----:B------:R-:W-:Y:S01]  /*2750*/  MOV R0, UR5 ;  /* 0x0000000500007c02 */ /* 0x000fe20008000f00 */
[----:B------:R-:W-:Y:S02]  /*2760*/  USEL UR5, UR9, URZ, UP2 ;  /* 0x000000ff09057287 */ /* 0x000fe40009000000 */
[----:B------:R-:W-:Y:S01]  /*2770*/  UISETP.GT.AND UP0, UPT, UR4, 0xc0, UPT ;  /* 0x000000c00400788c */ /* 0x000fe2000bf04270 */
[----:B------:R-:W-:Y:S01]  /*2780*/  IADD3 R5, PT, PT, R0, UR6, R5 ;  /* 0x0000000600057c10 */ /* 0x000fe2000fffe005 */
[----:B------:R-:W-:Y:S01]  /*2790*/  USEL UR6, UR10, URZ, UP3 ;  /* 0x000000ff0a067287 */ /* 0x000fe20009800000 */
[----:B------:R-:W-:Y:S01]  /*27a0*/  IMAD.U32 R0, RZ, RZ, UR7 ;  /* 0x00000007ff007e24 */ /* 0x000fe2000f8e00ff */
[----:B------:R-:W-:-:S02]  /*27b0*/  UISETP.GT.AND UP1, UPT, UR4, 0xe0, UPT ;  /* 0x000000e00400788c */ /* 0x000fc4000bf24270 */
[----:B------:R-:W-:Y:S02]  /*27c0*/  USEL UR8, UR8, URZ, UP0 ;  /* 0x000000ff08087287 */ /* 0x000fe40008000000 */
[----:B------:R-:W-:Y:S01]  /*27d0*/  IADD3 R5, PT, PT, R5, UR5, R0 ;  /* 0x0000000505057c10 */ /* 0x000fe2000fffe000 */
[----:B------:R-:W-:Y:S01]  /*27e0*/  IMAD.U32 R0, RZ, RZ, UR6 ;  /* 0x00000006ff007e24 */ /* 0x000fe2000f8e00ff */
[----:B------:R-:W-:-:S04]  /*27f0*/  USEL UR5, UR11, URZ, UP1 ;  /* 0x000000ff0b057287 */ /* 0x000fc80008800000 */
[----:B------:R-:W-:-:S04]  /*2800*/  IADD3 R5, PT, PT, R5, UR8, R0 ;  /* 0x0000000805057c10 */ /* 0x000fc8000fffe000 */
[----:B------:R-:W-:Y:S01]  /*2810*/  IADD3 R5, PT, PT, R5, UR5, RZ ;  /* 0x0000000505057c10 */ /* 0x000fe2000fffe0ff */
[----:B------:R-:W-:Y:S06]  /*2820*/  BRA `(.L_x_730) ;  /* 0x000001fc00a87947 */ /* 0x000fec0003800000 */
.L_x_704:
[----:B------:R-:W0:Y:S01]  /*2830*/  S2R R0, SR_TID.X ;  /* 0x0000000000007919 */ /* 0x000e220000002100 */
[----:B------:R-:W1:Y:S01]  /*2840*/  LDCU UR11, c[0x0][0x380] ;  /* 0x00007000ff0b77ac */ /* 0x000e620008000800 */
[----:B------:R-:W2:Y:S08]  /*2850*/  LDC.64 R16, c[0x0][0x3f8] ;  /* 0x0000fe00ff107b82 */ /* 0x000eb00000000a00 */
[----:B------:R-:W3:Y:S01]  /*2860*/  LDC.64 R18, c[0x0][0x3e8] ;  /* 0x0000fa00ff127b82 */ /* 0x000ee20000000a00 */
[----:B-1----:R-:W-:-:S05]  /*2870*/  IMAD.U32 R3, RZ, RZ, UR11 ;  /* 0x0000000bff037e24 */ /* 0x002fca000f8e00ff */
[----:B0-----:R-:W-:-:S05]  /*2880*/  IADD3 R3, PT, PT, R3, UR5, R0 ;  /* 0x0000000503037c10 */ /* 0x001fca000fffe000 */
[----:B--2---:R-:W-:-:S05]  /*2890*/  IMAD.WIDE R20, R3, 0x4, R16 ;  /* 0x0000000403147825 */ /* 0x004fca00078e0210 */
[----:B------:R-:W2:Y:S01]  /*28a0*/  LDG.E R2, desc[UR12][R20.64] ;  /* 0x0000000c14027981 */ /* 0x000ea2000c1e1900 */
[----:B------:R-:W-:Y:S01]  /*28b0*/  BSSY.RECONVERGENT B1, `(.L_x_731) ;  /* 0x00000f3000017945 */ /* 0x000fe20003800200 */
[----:B---3--:R-:W-:Y:S01]  /*28c0*/  IMAD.WIDE R18, R3, 0x4, R18 ;  /* 0x0000000403127825 */ /* 0x008fe200078e0212 */
[----:B--2---:R-:W-:-:S03]  /*28d0*/  ISETP.NE.AND P0, PT, R2, -0x1, PT ;  /* 0xffffffff0200780c */ /* 0x004fc60003f05270 */
[----:B------:R-:W-:-:S10]  /*28e0*/  IMAD.MOV.U32 R2, RZ, RZ, RZ ;  /* 0x000000ffff027224 */ /* 0x000fd400078e00ff */
[----:B------:R-:W-:Y:S05]  /*28f0*/  @P0 BRA `(.L_x_732) ;  /* 0x0000000c00b80947 */ /* 0x000fea0003800000 */
[----:B------:R-:W2:Y:S04]  /*2900*/  LDG.E R3, desc[UR12][R18.64] ;  /* 0x0000000c12037981 */ /* 0x000ea8000c1e1900 */
[----:B------:R-:W2:Y:S02]  /*2910*/  LDG.E R4, desc[UR12][R18.64+0x4] ;  /* 0x0000040c12047981 */ /* 0x000ea4000c1e1900 */
[----:B--2---:R-:W-:-:S13]  /*2920*/  ISETP.GE.AND P0, PT, R3, R4, PT ;  /* 0x000000040300720c */ /* 0x004fda0003f06270 */
[----:B------:R-:W-:Y:S05]  /*2930*/  @P0 BRA `(.L_x_732) ;  /* 0x0000000c00a80947 */ /* 0x000fea0003800000 */
[C---:B------:R-:W-:Y:S01]  /*2940*/  VIADDMNMX R4, R3.reuse, 0x1, R4, !PT ;  /* 0x0000000103047846 */ /* 0x040fe20007800104 */
[----:B------:R-:W-:Y:S01]  /*2950*/  BSSY.RECONVERGENT B2, `(.L_x_733) ;  /* 0x0000071000027945 */ /* 0x000fe20003800200 */
[----:B------:R-:W-:Y:S02]  /*2960*/  IMAD.MOV.U32 R2, RZ, RZ, RZ ;  /* 0x000000ffff027224 */ /* 0x000fe400078e00ff */
[C---:B------:R-:W-:Y:S01]  /*2970*/  IADD3 R5, PT, PT, -R3.reuse, R4, RZ ;  /* 0x0000000403057210 */ /* 0x040fe20007ffe1ff */
[----:B------:R-:W-:-:S03]  /*2980*/  IMAD.IADD R4, R3, 0x1, -R4 ;  /* 0x0000000103047824 */ /* 0x000fc600078e0a04 */
[----:B------:R-:W-:Y:S02]  /*2990*/  LOP3.LUT R6, R5, 0xf, RZ, 0xc0, !PT ;  /* 0x0000000f05067812 */ /* 0x000fe400078ec0ff */
[----:B------:R-:W-:Y:S02]  /*29a0*/  ISETP.GT.U32.AND P1, PT, R4, -0x10, PT ;  /* 0xfffffff00400780c */ /* 0x000fe40003f24070 */
[----:B------:R-:W-:-:S11]  /*29b0*/  ISETP.NE.AND P0, PT, R6, RZ, PT ;  /* 0x000000ff0600720c */ /* 0x000fd60003f05270 */
[----:B------:R-:W-:Y:S05]  /*29c0*/  @P1 BRA `(.L_x_734) ;  /* 0x0000000400a41947 */ /* 0x000fea0003800000 */
[----:B------:R-:W-:Y:S01]  /*29d0*/  HFMA2 R2, -RZ, RZ, 0, 0 ;  /* 0x00000000ff027431 */ /* 0x000fe200000001ff */
[----:B------:R-:W-:Y:S01]  /*29e0*/  LOP3.LUT R7, R5, 0xfffffff0, RZ, 0xc0, !PT ;  /* 0xfffffff005077812 */ /* 0x000fe200078ec0ff */
[----:B------:R-:W-:-:S07]  /*29f0*/  IMAD.MOV.U32 R4, RZ, RZ, RZ ;  /* 0x000000ffff047224 */ /* 0x000fce00078e00ff */
.L_x_735:
        /* <DEDUP_REMOVED lines=42> */
[----:B------:R-:W5:Y:S02]  /*2ca0*/  LDG.E R28, desc[UR12][R28.64] ;  /* 0x0000000c1c1c7981 */ /* 0x000f64000c1e1900 */
[--C-:B------:R-:W-:Y:S02]  /*2cb0*/  IMAD.WIDE R32, R33, 0x4, R16.reuse ;  /* 0x0000000421207825 */ /* 0x100fe400078e0210 */
[----:B------:R-:W5:Y:S02]  /*2cc0*/  LDG.E R30, desc[UR12][R30.64] ;  /* 0x0000000c1e1e7981 */ /* 0x000f64000c1e1900 */
[----:B0-----:R-:W-:-:S02]  /*2cd0*/  IMAD.WIDE R22, R37, 0x4, R16 ;  /* 0x0000000425167825 */ /* 0x001fc400078e0210 */
[----:B------:R-:W5:Y:S04]  /*2ce0*/  LDG.E R32, desc[UR12][R32.64] ;  /* 0x0000000c20207981 */ /* 0x000f68000c1e1900 */
[----:B------:R-:W5:Y:S01]  /*2cf0*/  LDG.E R22, desc[UR12][R22.64] ;  /* 0x0000000c16167981 */ /* 0x000f62000c1e1900 */
[----:B------:R-:W-:-:S06]  /*2d00*/  IMAD.WIDE R24, R35, 0x4, R16 ;  /* 0x0000000423187825 */ /* 0x000fcc00078e0210 */
[----:B------:R-:W5:Y:S01]  /*2d10*/  LDG.E R24, desc[UR12][R24.64] ;  /* 0x0000000c18187981 */ /* 0x000f62000c1e1900 */
[----:B------:R-:W-:Y:S02]  /*2d20*/  VIADD R4, R4, 0x10 ;  /* 0x0000001004047836 */ /* 0x000fe40000000000 */
        /* <DEDUP_REMOVED lines=23> */
[----:B------:R-:W-:Y:S01]  /*2ea0*/  VIADD R2, R8, 0x1 ;  /* 0x0000000108027836 */ /* 0x000fe20000000000 */
[----:B------:R-:W-:Y:S01]  /*2eb0*/  ISETP.NE.AND P1, PT, R34, -0x1, PT ;  /* 0xffffffff2200780c */ /* 0x000fe20003f25270 */
[----:B------:R-:W-:Y:S01]  /*2ec0*/  @P2 IMAD.MOV R2, RZ, RZ, R8 ;  /* 0x000000ffff022224 */ /* 0x000fe200078e0208 */
[----:B------:R-:W-:-:S04]  /*2ed0*/  ISETP.NE.AND P2, PT, R36, -0x1, PT ;  /* 0xffffffff2400780c */ /* 0x000fc80003f45270 */
[----:B------:R-:W-:-:S07]  /*2ee0*/  IADD3 R8, PT, PT, R2, 0x1, RZ ;  /* 0x0000000102087810 */ /* 0x000fce0007ffe0ff */
[----:B------:R-:W-:Y:S01]  /*2ef0*/  @P1 IMAD.MOV R8, RZ, RZ, R2 ;  /* 0x000000ffff081224 */ /* 0x000fe200078e0202 */
[----:B------:R-:W-:-:S03]  /*2f00*/  ISETP.NE.AND P1, PT, R26, -0x1, PT ;  /* 0xffffffff1a00780c */ /* 0x000fc60003f25270 */
[C---:B------:R-:W-:Y:S01]  /*2f10*/  VIADD R2, R8.reuse, 0x1 ;  /* 0x0000000108027836 */ /* 0x040fe20000000000 */
[----:B------:R-:W-:Y:S02]  /*2f20*/  @P2 IADD3 R2, PT, PT, R8, RZ, RZ ;  /* 0x000000ff08022210 */ /* 0x000fe40007ffe0ff */
[----:B------:R-:W-:-:S03]  /*2f30*/  ISETP.NE.AND P2, PT, R28, -0x1, PT ;  /* 0xffffffff1c00780c */ /* 0x000fc60003f45270 */
[----:B------:R-:W-:-:S04]  /*2f40*/  VIADD R8, R2, 0x1 ;  /* 0x0000000102087836 */ /* 0x000fc80000000000 */
        /* <DEDUP_REMOVED lines=13> */
[----:B------:R-:W-:-:S04]  /*3020*/  ISETP.NE.AND P1, PT, R4, R7, PT ;  /* 0x000000070400720c */ /* 0x000fc80003f25270 */
[----:B------:R-:W-:Y:S01]  /*3030*/  IADD3 R2, PT, PT, R8, 0x1, RZ ;  /* 0x0000000108027810 */ /* 0x000fe20007ffe0ff */
[----:B------:R-:W-:-:S08]  /*3040*/  @P2 IMAD.MOV R2, RZ, RZ, R8 ;  /* 0x000000ffff022224 */ /* 0x000fd000078e0208 */
[----:B------:R-:W-:Y:S05]  /*3050*/  @P1 BRA `(.L_x_735) ;  /* 0xfffffff800681947 */ /* 0x000fea000383ffff */
.L_x_734:
[----:B------:R-:W-:Y:S05]  /*3060*/  BSYNC.RECONVERGENT B2 ;  /* 0x0000000000027941 */ /* 0x000fea0003800200 */
.L_x_733:
        /* <DEDUP_REMOVED lines=18> */
[----:B------:R-:W2:Y:S03]  /*3190*/  LDG.E R4, desc[UR12][R12.64] ;  /* 0x0000000c0c047981 */ /* 0x000ea6000c1e1900 */
[--C-:B----4-:R-:W-:Y:S02]  /*31a0*/  IMAD.WIDE R22, R23, 0x4, R16.reuse ;  /* 0x0000000417167825 */ /* 0x110fe400078e0210 */
[----:B------:R-:W3:Y:S02]  /*31b0*/  LDG.E R14, desc[UR12][R14.64] ;  /* 0x0000000c0e0e7981 */ /* 0x000ee4000c1e1900 */
[--C-:B-----5:R-:W-:Y:S02]  /*31c0*/  IMAD.WIDE R24, R25, 0x4, R16.reuse ;  /* 0x0000000419187825 */ /* 0x120fe400078e0210 */
[----:B------:R-:W4:Y:S02]  /*31d0*/  LDG.E R22, desc[UR12][R22.64] ;  /* 0x0000000c16167981 */ /* 0x000f24000c1e1900 */
[----:B------:R-:W-:-:S02]  /*31e0*/  IMAD.WIDE R26, R27, 0x4, R16 ;  /* 0x000000041b1a7825 */ /* 0x000fc400078e0210 */
[----:B------:R-:W5:Y:S02]  /*31f0*/  LDG.E R24, desc[UR12][R24.64] ;  /* 0x0000000c18187981 */ /* 0x000f64000c1e1900 */
[--C-:B0-----:R-:W-:Y:S02]  /*3200*/  IMAD.WIDE R10, R29, 0x4, R16.reuse ;  /* 0x000000041d0a7825 */ /* 0x101fe400078e0210 */
[----:B------:R-:W5:Y:S04]  /*3210*/  LDG.E R26, desc[UR12][R26.64] ;  /* 0x0000000c1a1a7981 */ /* 0x000f68000c1e1900 */
[----:B------:R-:W5:Y:S01]  /*3220*/  LDG.E R10, desc[UR12][R10.64] ;  /* 0x0000000c0a0a7981 */ /* 0x000f62000c1e1900 */
[----:B------:R-:W-:-:S04]  /*3230*/  IMAD.WIDE R6, R7, 0x4, R16 ;  /* 0x0000000407067825 */ /* 0x000fc800078e0210 */
[----:B------:R-:W-:Y:S02]  /*3240*/  IMAD.WIDE R8, R9, 0x4, R16 ;  /* 0x0000000409087825 */ /* 0x000fe400078e0210 */
[----:B------:R-:W5:Y:S04]  /*3250*/  LDG.E R6, desc[UR12][R6.64] ;  /* 0x0000000c06067981 */ /* 0x000f68000c1e1900 */
[----:B------:R-:W5:Y:S01]  /*3260*/  LDG.E R8, desc[UR12][R8.64] ;  /* 0x0000000c08087981 */ /* 0x000f62000c1e1900 */
[----:B------:R-:W-:Y:S02]  /*3270*/  IADD3 R3, PT, PT, R3, 0x8, RZ ;  /* 0x0000000803037810 */ /* 0x000fe40007ffe0ff */
[----:B--2---:R-:W-:Y:S02]  /*3280*/  ISETP.NE.AND P1, PT, R4, -0x1, PT ;  /* 0xffffffff0400780c */ /* 0x004fe40003f25270 */
[----:B------:R-:W-:-:S02]  /*3290*/  IADD3 R4, PT, PT, R2, 0x1, RZ ;  /* 0x0000000102047810 */ /* 0x000fc40007ffe0ff */
[----:B---3--:R-:W-:-:S09]  /*32a0*/  ISETP.NE.AND P2, PT, R14, -0x1, PT ;  /* 0xffffffff0e00780c */ /* 0x008fd20003f45270 */
[----:B------:R-:W-:Y:S01]  /*32b0*/  @P1 IMAD.MOV R4, RZ, RZ, R2 ;  /* 0x000000ffff041224 */ /* 0x000fe200078e0202 */
[----:B----4-:R-:W-:-:S03]  /*32c0*/  ISETP.NE.AND P1, PT, R22, -0x1, PT ;  /* 0xffffffff1600780c */ /* 0x010fc60003f25270 */
[C---:B------:R-:W-:Y:S01]  /*32d0*/  VIADD R2, R4.reuse, 0x1 ;  /* 0x0000000104027836 */ /* 0x040fe20000000000 */
[----:B------:R-:W-:Y:S02]  /*32e0*/  @P2 IADD3 R2, PT, PT, R4, RZ, RZ ;  /* 0x000000ff04022210 */ /* 0x000fe40007ffe0ff */
[----:B-----5:R-:W-:-:S03]  /*32f0*/  ISETP.NE.AND P2, PT, R24, -0x1, PT ;  /* 0xffffffff1800780c */ /* 0x020fc60003f45270 */
        /* <DEDUP_REMOVED lines=13> */
[----:B------:R-:W-:-:S04]  /*33d0*/  @P1 IMAD.MOV R4, RZ, RZ, R2 ;  /* 0x000000ffff041224 */ /* 0x000fc800078e0202 */
[----:B------:R-:W-:Y:S02]  /*33e0*/  VIADD R2, R4, 0x1 ;  /* 0x0000000104027836 */ /* 0x000fe40000000000 */
[----:B------:R-:W-:-:S07]  /*33f0*/  @P2 IMAD.MOV R2, RZ, RZ, R4 ;  /* 0x000000ffff022224 */ /* 0x000fce00078e0204 */
.L_x_737:
[----:B------:R-:W-:Y:S05]  /*3400*/  BSYNC.RECONVERGENT B2 ;  /* 0x0000000000027941 */ /* 0x000fea0003800200 */
.L_x_736:
        /* <DEDUP_REMOVED lines=14> */
[----:B------:R-:W2:Y:S04]  /*34f0*/  LDG.E R8, desc[UR12][R8.64] ;  /* 0x0000000c08087981 */ /* 0x000ea8000c1e1900 */
[----:B------:R-:W3:Y:S01]  /*3500*/  LDG.E R10, desc[UR12][R10.64] ;  /* 0x0000000c0a0a7981 */ /* 0x000ee2000c1e1900 */
[----:B----4-:R-:W-:-:S04]  /*3510*/  IMAD.WIDE R12, R13, 0x4, R16 ;  /* 0x000000040d0c7825 */ /* 0x010fc800078e0210 */
[----:B-----5:R-:W-:Y:S02]  /*3520*/  IMAD.WIDE R14, R15, 0x4, R16 ;  /* 0x000000040f0e7825 */ /* 0x020fe400078e0210 */
[----:B------:R-:W4:Y:S04]  /*3530*/  LDG.E R12, desc[UR12][R12.64] ;  /* 0x0000000c0c0c7981 */ /* 0x000f28000c1e1900 */
[----:B------:R-:W5:Y:S01]  /*3540*/  LDG.E R14, desc[UR12][R14.64] ;  /* 0x0000000c0e0e7981 */ /* 0x000f62000c1e1900 */
[----:B------:R-:W-:Y:S01]  /*3550*/  VIADD R4, R2, 0x1 ;  /* 0x0000000102047836 */ /* 0x000fe20000000000 */
[----:B------:R-:W-:Y:S02]  /*3560*/  IADD3 R3, PT, PT, R3, 0x4, RZ ;  /* 0x0000000403037810 */ /* 0x000fe40007ffe0ff */
[----:B--2---:R-:W-:-:S02]  /*3570*/  ISETP.NE.AND P1, PT, R8, -0x1, PT ;  /* 0xffffffff0800780c */ /* 0x004fc40003f25270 */
[----:B---3--:R-:W-:-:S11]  /*3580*/  ISETP.NE.AND P2, PT, R10, -0x1, PT ;  /* 0xffffffff0a00780c */ /* 0x008fd60003f45270 */
[----:B------:R-:W-:Y:S02]  /*3590*/  @P1 IADD3 R4, PT, PT, R2, RZ, RZ ;  /* 0x000000ff02041210 */ /* 0x000fe40007ffe0ff */
[----:B----4-:R-:W-:-:S03]  /*35a0*/  ISETP.NE.AND P1, PT, R12, -0x1, PT ;  /* 0xffffffff0c00780c */ /* 0x010fc60003f25270 */
[----:B------:R-:W-:Y:S02]  /*35b0*/  VIADD R2, R4, 0x1 ;  /* 0x0000000104027836 */ /* 0x000fe40000000000 */
[----:B------:R-:W-:Y:S01]  /*35c0*/  @P2 IMAD.MOV R2, RZ, RZ, R4 ;  /* 0x000000ffff022224 */ /* 0x000fe200078e0204 */
[----:B-----5:R-:W-:-:S04]  /*35d0*/  ISETP.NE.AND P2, PT, R14, -0x1, PT ;  /* 0xffffffff0e00780c */ /* 0x020fc80003f45270 */
[----:B------:R-:W-:-:S03]  /*35e0*/  IADD3 R4, PT, PT, R2, 0x1, RZ ;  /* 0x0000000102047810 */ /* 0x000fc60007ffe0ff */
[----:B------:R-:W-:-:S04]  /*35f0*/  @P1 IMAD.MOV R4, RZ, RZ, R2 ;  /* 0x000000ffff041224 */ /* 0x000fc800078e0202 */
[----:B------:R-:W-:Y:S02]  /*3600*/  VIADD R2, R4, 0x1 ;  /* 0x0000000104027836 */ /* 0x000fe40000000000 */
[----:B------:R-:W-:-:S07]  /*3610*/  @P2 IMAD.MOV R2, RZ, RZ, R4 ;  /* 0x000000ffff022224 */ /* 0x000fce00078e0204 */
.L_x_739:
[----:B------:R-:W-:Y:S05]  /*3620*/  BSYNC.RECONVERGENT B2 ;  /* 0x0000000000027941 */ /* 0x000fea0003800200 */
.L_x_738:
        /* <DEDUP_REMOVED lines=9> */
[----:B------:R-:W-:-:S05]  /*36c0*/  @P0 IADD3 R3, PT, PT, R2, RZ, RZ ;  /* 0x000000ff02030210 */ /* 0x000fca0007ffe0ff */
[----:B------:R-:W-:Y:S01]  /*36d0*/  IMAD.MOV.U32 R2, RZ, RZ, R3 ;  /* 0x000000ffff027224 */ /* 0x000fe200078e0003 */
        /* <DEDUP_REMOVED lines=11> */
[----:B------:R-:W-:-:S05]  /*3790*/  @P0 IADD3 R3, PT, PT, R2, RZ, RZ ;  /* 0x000000ff02030210 */ /* 0x000fca0007ffe0ff */
[----:B------:R-:W-:-:S04]  /*37a0*/  IMAD.MOV.U32 R2, RZ, RZ, R3 ;  /* 0x000000ffff027224 */ /* 0x000fc800078e0003 */
[C---:B------:R-:W-:Y:S01]  /*37b0*/  @P1 VIADD R3, R2.reuse, 0x1 ;  /* 0x0000000102031836 */ /* 0x040fe20000000000 */
[----:B------:R-:W-:-:S05]  /*37c0*/  @P2 IADD3 R3, PT, PT, R2, RZ, RZ ;  /* 0x000000ff02032210 */ /* 0x000fca0007ffe0ff */
[----:B------:R-:W-:-:S07]  /*37d0*/  @P1 IMAD.MOV.U32 R2, RZ, RZ, R3 ;  /* 0x000000ffff021224 */ /* 0x000fce00078e0003 */
.L_x_732:
[----:B------:R-:W-:Y:S05]  /*37e0*/  BSYNC.RECONVERGENT B1 ;  /* 0x0000000000017941 */ /* 0x000fea0003800200 */
.L_x_731:
[----:B------:R-:W2:Y:S01]  /*37f0*/  LDG.E R3, desc[UR12][R20.64+0x400] ;  /* 0x0004000c14037981 */ /* 0x000ea2000c1e1900 */
[----:B------:R-:W-:Y:S01]  /*3800*/  BSSY.RECONVERGENT B1, `(.L_x_740) ;  /* 0x00000f2000017945 */ /* 0x000fe20003800200 */
[----:B--2---:R-:W-:Y:S01]  /*3810*/  ISETP.NE.AND P0, PT, R3, -0x1, PT ;  /* 0xffffffff0300780c */ /* 0x004fe20003f05270 */
[----:B------:R-:W-:-:S12]  /*3820*/  IMAD.MOV.U32 R3, RZ, RZ, RZ ;  /* 0x000000ffff037224 */ /* 0x000fd800078e00ff */
        /* <DEDUP_REMOVED lines=14> */
[----:B------:R-:W-:Y:S01]  /*3910*/  LOP3.LUT R8, R6, 0xfffffff0, RZ, 0xc0, !PT ;  /* 0xfffffff006087812 */ /* 0x000fe200078ec0ff */
[----:B------:R-:W-:Y:S01]  /*3920*/  IMAD.MOV.U32 R5, RZ, RZ, RZ ;  /* 0x000000ffff057224 */ /* 0x000fe200078e00ff */
[----:B------:R-:W-:-:S07]  /*3930*/  MOV R3, RZ ;  /* 0x000000ff00037202 */ /* 0x000fce0000000f00 */
.L_x_744:
        /* <DEDUP_REMOVED lines=18> */
[----:B--2---:R-:W-:-:S05]  /*3a60*/  IMAD.WIDE R10, R11, 0x4, R16 ;  /* 0x000000040b0a7825 */ /* 0x004fca00078e0210 */
[----:B------:R3:W2:Y:S02]  /*3a70*/  LDG.E R9, desc[UR12][R10.64] ;  /* 0x0000000c0a097981 */ /* 0x0006a4000c1e1900 */
[----:B---3--:R-:W-:-:S04]  /*3a80*/  IMAD.WIDE R10, R12, 0x4, R16 ;  /* 0x000000040c0a7825 */ /* 0x008fc800078e0210 */
[--C-:B----4-:R-:W-:Y:S02]  /*3a90*/  IMAD.WIDE R12, R13, 0x4, R16.reuse ;  /* 0x000000040d0c7825 */ /* 0x110fe400078e0210 */
[----:B------:R-:W3:Y:S04]  /*3aa0*/  LDG.E R10, desc[UR12][R10.64] ;  /* 0x0000000c0a0a7981 */ /* 0x000ee8000c1e1900 */
[----:B------:R5:W4:Y:S02]  /*3ab0*/  LDG.E R11, desc[UR12][R12.64] ;  /* 0x0000000c0c0b7981 */ /* 0x000b24000c1e1900 */
[----:B-----5:R-:W-:-:S04]  /*3ac0*/  IMAD.WIDE R12, R14, 0x4, R16 ;  /* 0x000000040e0c7825 */ /* 0x020fc800078e0210 */
[--C-:B------:R-:W-:Y:S02]  /*3ad0*/  IMAD.WIDE R14, R15, 0x4, R16.reuse ;  /* 0x000000040f0e7825 */ /* 0x100fe400078e0210 */
[----:B------:R-:W5:Y:S04]  /*3ae0*/  LDG.E R12, desc[UR12][R12.64] ;  /* 0x0000000c0c0c7981 */ /* 0x000f68000c1e1900 */
[----:B------:R0:W5:Y:S02]  /*3af0*/  LDG.E R13, desc[UR12][R14.64] ;  /* 0x0000000c0e0d7981 */ /* 0x000164000c1e1900 */
[----:B0-----:R-:W-:-:S04]  /*3b00*/  IMAD.WIDE R14, R22, 0x4, R16 ;  /* 0x00000004160e7825 */ /* 0x001fc800078e0210 */
[--C-:B------:R-:W-:Y:S02]  /*3b10*/  IMAD.WIDE R22, R23, 0x4, R16.reuse ;  /* 0x0000000417167825 */ /* 0x100fe400078e0210 */
[----:B------:R-:W5:Y:S02]  /*3b20*/  LDG.E R14, desc[UR12][R14.64] ;  /* 0x0000000c0e0e7981 */ /* 0x000f64000c1e1900 */
[----:B------:R-:W-:-:S06]  /*3b30*/  IMAD.WIDE R34, R35, 0x4, R16 ;  /* 0x0000000423227825 */ /* 0x000fcc00078e0210 */
[----:B------:R-:W5:Y:S04]  /*3b40*/  LDG.E R34, desc[UR12][R34.64] ;  /* 0x0000000c22227981 */ /* 0x000f68000c1e1900 */
[----:B------:R0:W5:Y:S02]  /*3b50*/  LDG.E R15, desc[UR12][R22.64] ;  /* 0x0000000c160f7981 */ /* 0x000164000c1e1900 */
[----:B0-----:R-:W-:-:S05]  /*3b60*/  IMAD.WIDE R22, R26, 0x4, R16 ;  /* 0x000000041a167825 */ /* 0x001fca00078e0210 */
[----:B------:R0:W5:Y:S02]  /*3b70*/  LDG.E R35, desc[UR12][R22.64] ;  /* 0x0000000c16237981 */ /* 0x000164000c1e1900 */
[----:B0-----:R-:W-:-:S04]  /*3b80*/  IMAD.WIDE R22, R24, 0x4, R16 ;  /* 0x0000000418167825 */ /* 0x001fc800078e0210 */
[--C-:B------:R-:W-:Y:S01]  /*3b90*/  IMAD.WIDE R24, R25, 0x4, R16.reuse ;  /* 0x0000000419187825 */ /* 0x100fe200078e0210 */
[----:B------:R0:W5:Y:S03]  /*3ba0*/  LDG.E R36, desc[UR12][R22.64] ;  /* 0x0000000c16247981 */ /* 0x000166000c1e1900 */
[--C-:B------:R-:W-:Y:S02]  /*3bb0*/  IMAD.WIDE R26, R27, 0x4, R16.reuse ;  /* 0x000000041b1a7825 */ /* 0x100fe400078e0210 */
[----:B------:R-:W5:Y:S02]  /*3bc0*/  LDG.E R24, desc[UR12][R24.64] ;  /* 0x0000000c18187981 */ /* 0x000f64000c1e1900 */
[--C-:B------:R-:W-:Y:S02]  /*3bd0*/  IMAD.WIDE R28, R29, 0x4, R16.reuse ;  /* 0x000000041d1c7825 */ /* 0x100fe400078e0210 */
[----:B------:R-:W5:Y:S02]  /*3be0*/  LDG.E R26, desc[UR12][R26.64] ;  /* 0x0000000c1a1a7981 */ /* 0x000f64000c1e1900 */
[----:B------:R-:W-:-:S02]  /*3bf0*/  IMAD.WIDE R30, R31, 0x4, R16 ;  /* 0x000000041f1e7825 */ /* 0x000fc400078e0210 */
[----:B------:R-:W5:Y:S02]  /*3c00*/  LDG.E R28, desc[UR12][R28.64] ;  /* 0x0000000c1c1c7981 */ /* 0x000f64000c1e1900 */
[--C-:B------:R-:W-:Y:S02]  /*3c10*/  IMAD.WIDE R32, R33, 0x4, R16.reuse ;  /* 0x0000000421207825 */ /* 0x100fe400078e0210 */
[----:B------:R-:W5:Y:S04]  /*3c20*/  LDG.E R30, desc[UR12][R30.64] ;  /* 0x0000000c1e1e7981 */ /* 0x000f68000c1e1900 */
[----:B------:R-:W5:Y:S01]  /*3c30*/  LDG.E R32, desc[UR12][R32.64] ;  /* 0x0000000c20207981 */ /* 0x000f62000c1e1900 */
[----:B0-----:R-:W-:-:S06]  /*3c40*/  IMAD.WIDE R22, R37, 0x4, R16 ;  /* 0x0000000425167825 */ /* 0x001fcc00078e0210 */
        /* <DEDUP_REMOVED lines=9> */
[----:B------:R-:W-:-:S05]  /*3ce0*/  @P2 IMAD.MOV R3, RZ, RZ, R9 ;  /* 0x000000ffff032224 */ /* 0x000fca00078e0209 */
[----:B------:R-:W-:Y:S02]  /*3cf0*/  IADD3 R9, PT, PT, R3, 0x1, RZ ;  /* 0x0000000103097810 */ /* 0x000fe40007ffe0ff */
[----:B-----5:R-:W-:Y:S01]  /*3d00*/  ISETP.NE.AND P2, PT, R12, -0x1, PT ;  /* 0xffffffff0c00780c */ /* 0x020fe20003f45270 */
[----:B------:R-:W-:Y:S01]  /*3d10*/  @P1 IMAD.MOV R9, RZ, RZ, R3 ;  /* 0x000000ffff091224 */ /* 0x000fe200078e0203 */
[----:B------:R-:W-:-:S03]  /*3d20*/  ISETP.NE.AND P1, PT, R13, -0x1, PT ;  /* 0xffffffff0d00780c */ /* 0x000fc60003f25270 */
[----:B------:R-:W-:-:S08]  /*3d30*/  VIADD R3, R9, 0x1 ;  /* 0x0000000109037836 */ /* 0x000fd00000000000 */
[----:B------:R-:W-:-:S05]  /*3d40*/  @P2 IADD3 R3, PT, PT, R9, RZ, RZ ;  /* 0x000000ff09032210 */ /* 0x000fca0007ffe0ff */
[----:B------:R-:W-:Y:S01]  /*3d50*/  VIADD R9, R3, 0x1 ;  /* 0x0000000103097836 */ /* 0x000fe20000000000 */
[----:B------:R-:W-:Y:S01]  /*3d60*/  ISETP.NE.AND P2, PT, R14, -0x1, PT ;  /* 0xffffffff0e00780c */ /* 0x000fe20003f45270 */
[----:B------:R-:W-:-:S05]  /*3d70*/  @P1 IMAD.MOV R9, RZ, RZ, R3 ;  /* 0x000000ffff091224 */ /* 0x000fca00078e0203 */
[----:B------:R-:W-:Y:S02]  /*3d80*/  IADD3 R3, PT, PT, R9, 0x1, RZ ;  /* 0x0000000109037810 */ /* 0x000fe40007ffe0ff */
[----:B------:R-:W-:-:S05]  /*3d90*/  ISETP.NE.AND P1, PT, R15, -0x1, PT ;  /* 0xffffffff0f00780c */ /* 0x000fca0003f25270 */
[----:B------:R-:W-:Y:S01]  /*3da0*/  @P2 IMAD.MOV R3, RZ, RZ, R9 ;  /* 0x000000ffff032224 */ /* 0x000fe200078e0209 */
[----:B------:R-:W-:-:S03]  /*3db0*/  ISETP.NE.AND P2, PT, R34, -0x1, PT ;  /* 0xffffffff2200780c */ /* 0x000fc60003f45270 */
[----:B------:R-:W-:-:S04]  /*3dc0*/  VIADD R9, R3, 0x1 ;  /* 0x0000000103097836 */ /* 0x000fc80000000000 */
[----:B------:R-:W-:Y:S02]  /*3dd0*/  @P1 IADD3 R9, PT, PT, R3, RZ, RZ ;  /* 0x000000ff03091210 */ /* 0x000fe40007ffe0ff */
[----:B------:R-:W-:-:S03]  /*3de0*/  ISETP.NE.AND P1, PT, R35, -0x1, PT ;  /* 0xffffffff2300780c */ /* 0x000fc60003f25270 */
[----:B------:R-:W-:Y:S02]  /*3df0*/  VIADD R3, R9, 0x1 ;  /* 0x0000000109037836 */ /* 0x000fe40000000000 */
[----:B------:R-:W-:-:S05]  /*3e00*/  @P2 IMAD.MOV R3, RZ, RZ, R9 ;  /* 0x000000ffff032224 */ /* 0x000fca00078e0209 */
[----:B------:R-:W-:Y:S02]  /*3e10*/  IADD3 R9, PT, PT, R3, 0x1, RZ ;  /* 0x0000000103097810 */ /* 0x000fe40007ffe0ff */
[----:B------:R-:W-:Y:S01]  /*3e20*/  ISETP.NE.AND P2, PT, R36, -0x1, PT ;  /* 0xffffffff2400780c */ /* 0x000fe20003f45270 */
[----:B------:R-:W-:Y:S01]  /*3e30*/  @P1 IMAD.MOV R9, RZ, RZ, R3 ;  /* 0x000000ffff091224 */ /* 0x000fe200078e0203 */
[----:B------:R-:W-:-:S03]  /*3e40*/  ISETP.NE.AND P1, PT, R24, -0x1, PT ;  /* 0xffffffff1800780c */ /* 0x000fc60003f25270 */
[----:B------:R-:W-:-:S08]  /*3e50*/  VIADD R3, R9, 0x1 ;  /* 0x0000000109037836 */ /* 0x000fd00000000000 */
        /* <DEDUP_REMOVED lines=16> */
[----:B------:R-:W-:-:S04]  /*3f60*/  ISETP.NE.AND P1, PT, R5, R8, PT ;  /* 0x000000080500720c */ /* 0x000fc80003f25270 */
[----:B------:R-:W-:Y:S02]  /*3f70*/  IADD3 R3, PT, PT, R9, 0x1, RZ ;  /* 0x0000000109037810 */ /* 0x000fe40007ffe0ff */
[----:B------:R-:W-:-:S07]  /*3f80*/  @P2 IMAD.MOV R3, RZ, RZ, R9 ;  /* 0x000000ffff032224 */ /* 0x000fce00078e0209 */
[----:B------:R-:W-:Y:S05]  /*3f90*/  @P1 BRA `(.L_x_744) ;  /* 0xfffffff800681947 */ /* 0x000fea000383ffff */
.L_x_743:
[----:B------:R-:W-:Y:S05]  /*3fa0*/  BSYNC.RECONVERGENT B2 ;  /* 0x0000000000027941 */ /* 0x000fea0003800200 */
.L_x_742:
        /* <DEDUP_REMOVED lines=22> */
[----:B------:R-:W4:Y:S02]  /*4110*/  LDG.E R22, desc[UR12][R22.64] ;  /* 0x0000000c16167981 */ /* 0x000f24000c1e1900 */
[--C-:B------:R-:W-:Y:S02]  /*4120*/  IMAD.WIDE R26, R27, 0x4, R16.reuse ;  /* 0x000000041b1a7825 */ /* 0x100fe400078e0210 */
[----:B------:R-:W5:Y:S02]  /*4130*/  LDG.E R24, desc[UR12][R24.64] ;  /* 0x0000000c18187981 */ /* 0x000f64000c1e1900 */
[--C-:B0-----:R-:W-:Y:S02]  /*4140*/  IMAD.WIDE R10, R29, 0x4, R16.reuse ;  /* 0x000000041d0a7825 */ /* 0x101fe400078e0210 */
[----:B------:R-:W5:Y:S04]  /*4150*/  LDG.E R26, desc[UR12][R26.64] ;  /* 0x0000000c1a1a7981 */ /* 0x000f68000c1e1900 */
[----:B------:R-:W5:Y:S01]  /*4160*/  LDG.E R10, desc[UR12][R10.64] ;  /* 0x0000000c0a0a7981 */ /* 0x000f62000c1e1900 */
[----:B-1----:R-:W-:-:S04]  /*4170*/  IMAD.WIDE R12, R7, 0x4, R16 ;  /* 0x00000004070c7825 */ /* 0x002fc800078e0210 */
[----:B---3--:R-:W-:Y:S02]  /*4180*/  IMAD.WIDE R14, R5, 0x4, R16 ;  /* 0x00000004050e7825 */ /* 0x008fe400078e0210 */
[----:B------:R-:W3:Y:S04]  /*4190*/  LDG.E R12, desc[UR12][R12.64] ;  /* 0x0000000c0c0c7981 */ /* 0x000ee8000c1e1900 */
[----:B------:R-:W3:Y:S01]  /*41a0*/  LDG.E R14, desc[UR12][R14.64] ;  /* 0x0000000c0e0e7981 */ /* 0x000ee2000c1e1900 */
[----:B------:R-:W-:Y:S02]  /*41b0*/  IADD3 R5, PT, PT, R3, 0x1, RZ ;  /* 0x0000000103057810 */ /* 0x000fe40007ffe0ff */
[----:B------:R-:W-:Y:S02]  /*41c0*/  IADD3 R4, PT, PT, R4, 0x8, RZ ;  /* 0x0000000804047810 */ /* 0x000fe40007ffe0ff */
[----:B--2---:R-:W-:-:S02]  /*41d0*/  ISETP.NE.AND P1, PT, R8, -0x1, PT ;  /* 0xffffffff0800780c */ /* 0x004fc40003f25270 */
[----:B------:R-:W-:-:S11]  /*41e0*/  ISETP.NE.AND P2, PT, R9, -0x1, PT ;  /* 0xffffffff0900780c */ /* 0x000fd60003f45270 */
        /* <DEDUP_REMOVED lines=13> */
[----:B---3--:R-:W-:-:S03]  /*42c0*/  ISETP.NE.AND P1, PT, R12, -0x1, PT ;  /* 0xffffffff0c00780c */ /* 0x008fc60003f25270 */
[----:B------:R-:W-:Y:S02]  /*42d0*/  VIADD R3, R5, 0x1 ;  /* 0x0000000105037836 */ /* 0x000fe40000000000 */
[----:B------:R-:W-:Y:S01]  /*42e0*/  @P2 IMAD.MOV R3, RZ, RZ, R5 ;  /* 0x000000ffff032224 */ /* 0x000fe200078e0205 */
[----:B------:R-:W-:-:S04]  /*42f0*/  ISETP.NE.AND P2, PT, R14, -0x1, PT ;  /* 0xffffffff0e00780c */ /* 0x000fc80003f45270 */
[----:B------:R-:W-:-:S03]  /*4300*/  IADD3 R5, PT, PT, R3, 0x1, RZ ;  /* 0x0000000103057810 */ /* 0x000fc60007ffe0ff */
[----:B------:R-:W-:-:S04]  /*4310*/  @P1 IMAD.MOV R5, RZ, RZ, R3 ;  /* 0x000000ffff051224 */ /* 0x000fc800078e0203 */
[----:B------:R-:W-:Y:S02]  /*4320*/  VIADD R3, R5, 0x1 ;  /* 0x0000000105037836 */ /* 0x000fe40000000000 */
[----:B------:R-:W-:-:S07]  /*4330*/  @P2 IMAD.MOV R3, RZ, RZ, R5 ;  /* 0x000000ffff032224 */ /* 0x000fce00078e0205 */
.L_x_746:
[----:B------:R-:W-:Y:S05]  /*4340*/  BSYNC.RECONVERGENT B2 ;  /* 0x0000000000027941 */ /* 0x000fea0003800200 */
.L_x_745:
        /* <DEDUP_REMOVED lines=33> */
.L_x_748:
[----:B------:R-:W-:Y:S05]  /*4560*/  BSYNC.RECONVERGENT B2 ;  /* 0x0000000000027941 */ /* 0x000fea0003800200 */
.L_x_747:
        /* <DEDUP_REMOVED lines=12> */
[----:B------:R-:W-:Y:S01]  /*4630*/  ISETP.NE.AND P1, PT, R6, 0x2, PT ;  /* 0x000000020600780c */ /* 0x000fe20003f25270 */
[----:B------:R-:W2:-:S12]  /*4640*/  LDG.E R5, desc[UR12][R8.64+0x4] ;  /* 0x0000040c08057981 */ /* 0x000e98000c1e1900 */
        /* <DEDUP_REMOVED lines=13> */
.L_x_741:
[----:B------:R-:W-:Y:S05]  /*4720*/  BSYNC.RECONVERGENT B1 ;  /* 0x0000000000017941 */ /* 0x000fea0003800200 */
.L_x_740:
        /* <DEDUP_REMOVED lines=21> */
.L_x_753:
        /* <DEDUP_REMOVED lines=32> */
[----:B0-----:R-:W-:-:S04]  /*4a80*/  IMAD.WIDE R22, R26, 0x4, R16 ;  /* 0x000000041a167825 */ /* 0x001fc800078e0210 */
[--C-:B------:R-:W-:Y:S01]  /*4a90*/  IMAD.WIDE R36, R37, 0x4, R16.reuse ;  /* 0x0000000425247825 */ /* 0x100fe200078e0210 */
[----:B------:R0:W5:Y:S05]  /*4aa0*/  LDG.E R35, desc[UR12][R22.64] ;  /* 0x0000000c16237981 */ /* 0x00016a000c1e1900 */
[----:B------:R-:W5:Y:S01]  /*4ab0*/  LDG.E R36, desc[UR12][R36.64] ;  /* 0x0000000c24247981 */ /* 0x000f62000c1e1900 */
[----:B------:R-:W-:-:S04]  /*4ac0*/  IMAD.WIDE R26, R27, 0x4, R16 ;  /* 0x000000041b1a7825 */ /* 0x000fc800078e0210 */
[--C-:B0-----:R-:W-:Y:S01]  /*4ad0*/  IMAD.WIDE R22, R24, 0x4, R16.reuse ;  /* 0x0000000418167825 */ /* 0x101fe200078e0210 */
[----:B------:R0:W5:Y:S03]  /*4ae0*/  LDG.E R37, desc[UR12][R26.64] ;  /* 0x0000000c1a257981 */ /* 0x000166000c1e1900 */
[--C-:B------:R-:W-:Y:S02]  /*4af0*/  IMAD.WIDE R24, R25, 0x4, R16.reuse ;  /* 0x0000000419187825 */ /* 0x100fe400078e0210 */
[----:B------:R-:W5:Y:S04]  /*4b00*/  LDG.E R22, desc[UR12][R22.64] ;  /* 0x0000000c16167981 */ /* 0x000f68000c1e1900 */
[----:B------:R-:W5:Y:S01]  /*4b10*/  LDG.E R24, desc[UR12][R24.64] ;  /* 0x0000000c18187981 */ /* 0x000f62000c1e1900 */
[----:B0-----:R-:W-:-:S04]  /*4b20*/  IMAD.WIDE R26, R28, 0x4, R16 ;  /* 0x000000041c1a7825 */ /* 0x001fc800078e0210 */
[--C-:B------:R-:W-:Y:S02]  /*4b30*/  IMAD.WIDE R28, R29, 0x4, R16.reuse ;  /* 0x000000041d1c7825 */ /* 0x100fe400078e0210 */
[----:B------:R-:W5:Y:S02]  /*4b40*/  LDG.E R26, desc[UR12][R26.64] ;  /* 0x0000000c1a1a7981 */ /* 0x000f64000c1e1900 */
[--C-:B------:R-:W-:Y:S02]  /*4b50*/  IMAD.WIDE R30, R31, 0x4, R16.reuse ;  /* 0x000000041f1e7825 */ /* 0x100fe400078e0210 */
        /* <DEDUP_REMOVED lines=56> */
.L_x_752:
[----:B------:R-:W-:Y:S05]  /*4ee0*/  BSYNC.RECONVERGENT B2 ;  /* 0x0000000000027941 */ /* 0x000fea0003800200 */
.L_x_751:
        /* <DEDUP_REMOVED lines=15> */
[----:B------:R-:W5:Y:S01]  /*4fe0*/  LDG.E R9, desc[UR12][R14.64+0x1c] ;  /* 0x00001c0c0e097981 */ /* 0x000f62000c1e1900 */
        /* <DEDUP_REMOVED lines=9> */
[--C-:B------:R-:W-:Y:S02]  /*5080*/  IMAD.WIDE R12, R13, 0x4, R16.reuse ;  /* 0x000000040d0c7825 */ /* 0x100fe400078e0210 */
        /* <DEDUP_REMOVED lines=31> */
.L_x_755:
[----:B------:R-:W-:Y:S05]  /*5280*/  BSYNC.RECONVERGENT B2 ;  /* 0x0000000000027941 */ /* 0x000fea0003800200 */
.L_x_754:
        /* <DEDUP_REMOVED lines=33> */
.L_x_757:
[----:B------:R-:W-:Y:S05]  /*54a0*/  BSYNC.RECONVERGENT B2 ;  /* 0x0000000000027941 */ /* 0x000fea0003800200 */
.L_x_756:
        /* <DEDUP_REMOVED lines=27> */
.L_x_750:
[----:B------:R-:W-:Y:S05]  /*5660*/  BSYNC.RECONVERGENT B1 ;  /* 0x0000000000017941 */ /* 0x000fea0003800200 */
.L_x_749:
        /* <DEDUP_REMOVED lines=21> */
.L_x_762:
        /* <DEDUP_REMOVED lines=17> */
[----:B------:R2:W5:Y:S02]  /*58d0*/  LDG.E R31, desc[UR12][R12.64+0x3c] ;  /* 0x00003c0c0c1f7981 */ /* 0x000564000c1e1900 */
[----:B--2---:R-:W-:-:S05]  /*58e0*/  IMAD.WIDE R12, R11, 0x4, R16 ;  /* 0x000000040b0c7825 */ /* 0x004fca00078e0210 */
[----:B------:R3:W2:Y:S02]  /*58f0*/  LDG.E R11, desc[UR12][R12.64] ;  /* 0x0000000c0c0b7981 */ /* 0x0006a4000c1e1900 */
[----:B---3--:R-:W-:-:S04]  /*5900*/  IMAD.WIDE R12, R14, 0x4, R16 ;  /* 0x000000040e0c7825 */ /* 0x008fc800078e0210 */
[--C-:B----4-:R-:W-:Y:S02]  /*5910*/  IMAD.WIDE R14, R15, 0x4, R16.reuse ;  /* 0x000000040f0e7825 */ /* 0x110fe400078e0210 */
[----:B------:R-:W3:Y:S04]  /*5920*/  LDG.E R12, desc[UR12][R12.64] ;  /* 0x0000000c0c0c7981 */ /* 0x000ee8000c1e1900 */
[----:B------:R0:W4:Y:S01]  /*5930*/  LDG.E R13, desc[UR12][R14.64] ;  /* 0x0000000c0e0d7981 */ /* 0x000122000c1e1900 */
[----:B-----5:R-:W-:-:S04]  /*5940*/  IMAD.WIDE R32, R33, 0x4, R16 ;  /* 0x0000000421207825 */ /* 0x020fc800078e0210 */
[----:B0-----:R-:W-:-:S06]  /*5950*/  IMAD.WIDE R14, R30, 0x4, R16 ;  /* 0x000000041e0e7825 */ /* 0x001fcc00078e0210 */
[----:B------:R-:W5:Y:S01]  /*5960*/  LDG.E R14, desc[UR12][R14.64] ;  /* 0x0000000c0e0e7981 */ /* 0x000f62000c1e1900 */
[----:B------:R-:W-:-:S03]  /*5970*/  IMAD.WIDE R34, R35, 0x4, R16 ;  /* 0x0000000423227825 */ /* 0x000fc600078e0210 */
[----:B------:R0:W5:Y:S02]  /*5980*/  LDG.E R15, desc[UR12][R32.64] ;  /* 0x0000000c200f7981 */ /* 0x000164000c1e1900 */
[----:B0-----:R-:W-:-:S06]  /*5990*/  IMAD.WIDE R32, R28, 0x4, R16 ;  /* 0x000000041c207825 */ /* 0x001fcc00078e0210 */
        /* <DEDUP_REMOVED lines=11> */
[--C-:B------:R-:W-:Y:S02]  /*5a50*/  IMAD.WIDE R24, R25, 0x4, R16.reuse ;  /* 0x0000000419187825 */ /* 0x100fe400078e0210 */
[----:B------:R-:W5:Y:S02]  /*5a60*/  LDG.E R22, desc[UR12][R22.64] ;  /* 0x0000000c16167981 */ /* 0x000f64000c1e1900 */
        /* <DEDUP_REMOVED lines=24> */
[----:B------:R-:W-:Y:S01]  /*5bf0*/  @P1 IMAD.MOV R11, RZ, RZ, R5 ;  /* 0x000000ffff0b1224 */ /* 0x000fe200078e0205 */
[----:B------:R-:W-:-:S04]  /*5c00*/  ISETP.NE.AND P1, PT, R33, -0x1, PT ;  /* 0xffffffff2100780c */ /* 0x000fc80003f25270 */
[----:B------:R-:W-:-:S07]  /*5c10*/  IADD3 R5, PT, PT, R11, 0x1, RZ ;  /* 0x000000010b057810 */ /* 0x000fce0007ffe0ff */
[----:B------:R-:W-:-:S04]  /*5c20*/  @P2 IMAD.MOV R5, RZ, RZ, R11 ;  /* 0x000000ffff052224 */ /* 0x000fc800078e020b */
[C---:B------:R-:W-:Y:S01]  /*5c30*/  VIADD R11, R5.reuse, 0x1 ;  /* 0x00000001050b7836 */ /* 0x040fe20000000000 */
[----:B------:R-:W-:Y:S02]  /*5c40*/  ISETP.NE.AND P2, PT, R34, -0x1, PT ;  /* 0xffffffff2200780c */ /* 0x000fe40003f45270 */
[----:B------:R-:W-:Y:S02]  /*5c50*/  @P1 IADD3 R11, PT, PT, R5, RZ, RZ ;  /* 0x000000ff050b1210 */ /* 0x000fe40007ffe0ff */
[----:B------:R-:W-:-:S03]  /*5c60*/  ISETP.NE.AND P1, PT, R35, -0x1, PT ;  /* 0xffffffff2300780c */ /* 0x000fc60003f25270 */
[----:B------:R-:W-:-:S06]  /*5c70*/  VIADD R5, R11, 0x1 ;  /* 0x000000010b057836 */ /* 0x000fcc0000000000 */
[----:B------:R-:W-:Y:S01]  /*5c80*/  @P2 IMAD.MOV R5, RZ, RZ, R11 ;  /* 0x000000ffff052224 */ /* 0x000fe200078e020b */
[----:B------:R-:W-:-:S04]  /*5c90*/  ISETP.NE.AND P2, PT, R36, -0x1, PT ;  /* 0xffffffff2400780c */ /* 0x000fc80003f45270 */
[----:B------:R-:W-:Y:S01]  /*5ca0*/  IADD3 R11, PT, PT, R5, 0x1, RZ ;  /* 0x00000001050b7810 */ /* 0x000fe20007ffe0ff */
[----:B------:R-:W-:Y:S01]  /*5cb0*/  @P1 IMAD.MOV R11, RZ, RZ, R5 ;  /* 0x000000ffff0b1224 */ /* 0x000fe200078e0205 */
[----:B------:R-:W-:-:S03]  /*5cc0*/  ISETP.NE.AND P1, PT, R37, -0x1, PT ;  /* 0xffffffff2500780c */ /* 0x000fc60003f25270 */
[----:B------:R-:W-:-:S04]  /*5cd0*/  VIADD R5, R11, 0x1 ;  /* 0x000000010b057836 */ /* 0x000fc80000000000 */
        /* <DEDUP_REMOVED lines=16> */
[----:B------:R-:W-:-:S04]  /*5de0*/  ISETP.NE.AND P1, PT, R7, R10, PT ;  /* 0x0000000a0700720c */ /* 0x000fc80003f25270 */
[----:B------:R-:W-:-:S03]  /*5df0*/  IADD3 R5, PT, PT, R11, 0x1, RZ ;  /* 0x000000010b057810 */ /* 0x000fc60007ffe0ff */
[----:B------:R-:W-:-:S06]  /*5e00*/  @P2 IMAD.MOV R5, RZ, RZ, R11 ;  /* 0x000000ffff052224 */ /* 0x000fcc00078e020b */
[----:B------:R-:W-:Y:S05]  /*5e10*/  @P1 BRA `(.L_x_762) ;  /* 0xfffffff800681947 */ /* 0x000fea000383ffff */
.L_x_761:
[----:B------:R-:W-:Y:S05]  /*5e20*/  BSYNC.RECONVERGENT B2 ;  /* 0x0000000000027941 */ /* 0x000fea0003800200 */
.L_x_760:
        /* <DEDUP_REMOVED lines=18> */
[----:B------:R1:W2:Y:S03]  /*5f50*/  LDG.E R10, desc[UR12][R22.64] ;  /* 0x0000000c160a7981 */ /* 0x0002a6000c1e1900 */
        /* <DEDUP_REMOVED lines=9> */
[----:B-1----:R-:W-:-:S04]  /*5ff0*/  IMAD.WIDE R22, R7, 0x4, R16 ;  /* 0x0000000407167825 */ /* 0x002fc800078e0210 */
[----:B------:R-:W-:Y:S02]  /*6000*/  IMAD.WIDE R32, R9, 0x4, R16 ;  /* 0x0000000409207825 */ /* 0x000fe400078e0210 */
[----:B------:R-:W5:Y:S04]  /*6010*/  LDG.E R22, desc[UR12][R22.64] ;  /* 0x0000000c16167981 */ /* 0x000f68000c1e1900 */
[----:B------:R-:W5:Y:S01]  /*6020*/  LDG.E R32, desc[UR12][R32.64] ;  /* 0x0000000c20207981 */ /* 0x000f62000c1e1900 */
[----:B------:R-:W-:Y:S02]  /*6030*/  IADD3 R7, PT, PT, R5, 0x1, RZ ;  /* 0x0000000105077810 */ /* 0x000fe40007ffe0ff */
[----:B------:R-:W-:Y:S02]  /*6040*/  IADD3 R6, PT, PT, R6, 0x8, RZ ;  /* 0x0000000806067810 */ /* 0x000fe40007ffe0ff */
[----:B--2---:R-:W-:-:S02]  /*6050*/  ISETP.NE.AND P1, PT, R10, -0x1, PT ;  /* 0xffffffff0a00780c */ /* 0x004fc40003f25270 */
[----:B---3--:R-:W-:-:S11]  /*6060*/  ISETP.NE.AND P2, PT, R24, -0x1, PT ;  /* 0xffffffff1800780c */ /* 0x008fd60003f45270 */
        /* <DEDUP_REMOVED lines=21> */
.L_x_764:
[----:B------:R-:W-:Y:S05]  /*61c0*/  BSYNC.RECONVERGENT B2 ;  /* 0x0000000000027941 */ /* 0x000fea0003800200 */
.L_x_763:
        /* <DEDUP_REMOVED lines=33> */
.L_x_766:
[----:B------:R-:W-:Y:S05]  /*63e0*/  BSYNC.RECONVERGENT B2 ;  /* 0x0000000000027941 */ /* 0x000fea0003800200 */
.L_x_765:
        /* <DEDUP_REMOVED lines=27> */
.L_x_759:
[----:B------:R-:W-:Y:S05]  /*65a0*/  BSYNC.RECONVERGENT B1 ;  /* 0x0000000000017941 */ /* 0x000fea0003800200 */
.L_x_758:
        /* <DEDUP_REMOVED lines=21> */
.L_x_771:
[----:B------:R-:W0:Y:S02]  /*6700*/  LDC.64 R14, c[0x0][0x3f0] ;  /* 0x0000fc00ff0e7b82 */ /* 0x000e240000000a00 */
[----:B0-----:R-:W-:-:S05]  /*6710*/  IMAD.WIDE R14, R7, 0x4, R14 ;  /* 0x00000004070e7825 */ /* 0x001fca00078e020e */
[----:B------:R-:W2:Y:S04]  /*6720*/  LDG.E R23, desc[UR12][R14.64] ;  /* 0x0000000c0e177981 */ /* 0x000ea8000c1e1900 */
[----:B------:R-:W3:Y:S04]  /*6730*/  LDG.E R12, desc[UR12][R14.64+0x4] ;  /* 0x0000040c0e0c7981 */ /* 0x000ee8000c1e1900 */
[----:B------:R-:W4:Y:S04]  /*6740*/  LDG.E R32, desc[UR12][R14.64+0x8] ;  /* 0x0000080c0e207981 */ /* 0x000f28000c1e1900 */
[----:B------:R-:W5:Y:S04]  /*6750*/  LDG.E R35, desc[UR12][R14.64+0xc] ;  /* 0x00000c0c0e237981 */ /* 0x000f68000c1e1900 */
        /* <DEDUP_REMOVED lines=10> */
[----:B--2---:R-:W-:-:S05]  /*6800*/  IMAD.WIDE R22, R23, 0x4, R16 ;  /* 0x0000000417167825 */ /* 0x004fca00078e0210 */
[----:B------:R3:W2:Y:S02]  /*6810*/  LDG.E R28, desc[UR12][R22.64] ;  /* 0x0000000c161c7981 */ /* 0x0006a4000c1e1900 */
[----:B---3--:R-:W-:-:S05]  /*6820*/  IMAD.WIDE R22, R12, 0x4, R16 ;  /* 0x000000040c167825 */ /* 0x008fca00078e0210 */
[----:B------:R4:W3:Y:S01]  /*6830*/  LDG.E R12, desc[UR12][R22.64] ;  /* 0x0000000c160c7981 */ /* 0x0008e2000c1e1900 */
[----:B-----5:R-:W-:-:S06]  /*6840*/  IMAD.WIDE R34, R35, 0x4, R16 ;  /* 0x0000000423227825 */ /* 0x020fcc00078e0210 */
[----:B------:R-:W5:Y:S01]  /*6850*/  LDG.E R35, desc[UR12][R34.64] ;  /* 0x0000000c22237981 */ /* 0x000f62000c1e1900 */
[----:B----4-:R-:W-:-:S05]  /*6860*/  IMAD.WIDE R22, R32, 0x4, R16 ;  /* 0x0000000420167825 */ /* 0x010fca00078e0210 */
[----:B------:R0:W4:Y:S01]  /*6870*/  LDG.E R36, desc[UR12][R22.64] ;  /* 0x0000000c16247981 */ /* 0x000122000c1e1900 */
[----:B------:R-:W-:-:S06]  /*6880*/  IMAD.WIDE R32, R33, 0x4, R16 ;  /* 0x0000000421207825 */ /* 0x000fcc00078e0210 */
[----:B------:R-:W5:Y:S01]  /*6890*/  LDG.E R33, desc[UR12][R32.64] ;  /* 0x0000000c20217981 */ /* 0x000f62000c1e1900 */
[----:B0-----:R-:W-:-:S05]  /*68a0*/  IMAD.WIDE R22, R30, 0x4, R16 ;  /* 0x000000041e167825 */ /* 0x001fca00078e0210 */
[----:B------:R0:W5:Y:S01]  /*68b0*/  LDG.E R34, desc[UR12][R22.64] ;  /* 0x0000000c16227981 */ /* 0x000162000c1e1900 */
[----:B------:R-:W-:-:S06]  /*68c0*/  IMAD.WIDE R30, R31, 0x4, R16 ;  /* 0x000000041f1e7825 */ /* 0x000fcc00078e0210 */
[----:B------:R-:W5:Y:S01]  /*68d0*/  LDG.E R31, desc[UR12][R30.64] ;  /* 0x0000000c1e1f7981 */ /* 0x000f62000c1e1900 */
[----:B0-----:R-:W-:-:S05]  /*68e0*/  IMAD.WIDE R22, R26, 0x4, R16 ;  /* 0x000000041a167825 */ /* 0x001fca00078e0210 */
[----:B------:R0:W5:Y:S02]  /*68f0*/  LDG.E R32, desc[UR12][R22.64] ;  /* 0x0000000c16207981 */ /* 0x000164000c1e1900 */
[----:B0-----:R-:W-:-:S04]  /*6900*/  IMAD.WIDE R22, R24, 0x4, R16 ;  /* 0x0000000418167825 */ /* 0x001fc800078e0210 */
[--C-:B------:R-:W-:Y:S01]  /*6910*/  IMAD.WIDE R24, R25, 0x4, R16.reuse ;  /* 0x0000000419187825 */ /* 0x100fe200078e0210 */
[----:B------:R0:W5:Y:S03]  /*6920*/  LDG.E R30, desc[UR12][R22.64] ;  /* 0x0000000c161e7981 */ /* 0x000166000c1e1900 */
[--C-:B0-----:R-:W-:Y:S02]  /*6930*/  IMAD.WIDE R22, R13, 0x4, R16.reuse ;  /* 0x000000040d167825 */ /* 0x101fe400078e0210 */
[----:B------:R0:W5:Y:S02]  /*6940*/  LDG.E R13, desc[UR12][R24.64] ;  /* 0x0000000c180d7981 */ /* 0x000164000c1e1900 */
[--C-:B0-----:R-:W-:Y:S02]  /*6950*/  IMAD.WIDE R24, R29, 0x4, R16.reuse ;  /* 0x000000041d187825 */ /* 0x101fe400078e0210 */
[----:B------:R-:W3:Y:S02]  /*6960*/  LDG.E R29, desc[UR12][R14.64+0x38] ;  /* 0x0000380c0e1d7981 */ /* 0x000ee4000c1e1900 */
[----:B------:R-:W-:-:S02]  /*6970*/  IMAD.WIDE R26, R27, 0x4, R16 ;  /* 0x000000041b1a7825 */ /* 0x000fc400078e0210 */
[----:B------:R-:W5:Y:S04]  /*6980*/  LDG.E R24, desc[UR12][R24.64] ;  /* 0x0000000c18187981 */ /* 0x000f68000c1e1900 */
[----:B------:R-:W5:Y:S04]  /*6990*/  LDG.E R27, desc[UR12][R26.64] ;  /* 0x0000000c1a1b7981 */ /* 0x000f68000c1e1900 */
[----:B------:R-:W4:Y:S04]  /*69a0*/  LDG.E R15, desc[UR12][R14.64+0x3c] ;  /* 0x00003c0c0e0f7981 */ /* 0x000f28000c1e1900 */
[----:B------:R0:W5:Y:S02]  /*69b0*/  LDG.E R26, desc[UR12][R22.64] ;  /* 0x0000000c161a7981 */ /* 0x000164000c1e1900 */
[----:B0-----:R-:W-:-:S05]  /*69c0*/  IMAD.WIDE R22, R37, 0x4, R16 ;  /* 0x0000000425167825 */ /* 0x001fca00078e0210 */
[----:B------:R3:W5:Y:S01]  /*69d0*/  LDG.E R37, desc[UR12][R22.64] ;  /* 0x0000000c16257981 */ /* 0x000762000c1e1900 */
[----:B--2---:R-:W-:Y:S01]  /*69e0*/  ISETP.NE.AND P1, PT, R28, -0x1, PT ;  /* 0xffffffff1c00780c */ /* 0x004fe20003f25270 */
[----:B---3--:R-:W-:-:S06]  /*69f0*/  IMAD.WIDE R22, R29, 0x4, R16 ;  /* 0x000000041d167825 */ /* 0x008fcc00078e0210 */
[----:B------:R-:W2:Y:S01]  /*6a00*/  LDG.E R22, desc[UR12][R22.64] ;  /* 0x0000000c16167981 */ /* 0x000ea2000c1e1900 */
[----:B----4-:R-:W-:-:S06]  /*6a10*/  IMAD.WIDE R28, R15, 0x4, R16 ;  /* 0x000000040f1c7825 */ /* 0x010fcc00078e0210 */
[----:B------:R-:W3:Y:S01]  /*6a20*/  LDG.E R28, desc[UR12][R28.64] ;  /* 0x0000000c1c1c7981 */ /* 0x000ee2000c1e1900 */
[----:B------:R-:W-:Y:S01]  /*6a30*/  ISETP.NE.AND P2, PT, R12, -0x1, PT ;  /* 0xffffffff0c00780c */ /* 0x000fe20003f45270 */
[C---:B------:R-:W-:Y:S01]  /*6a40*/  VIADD R12, R6.reuse, 0x1 ;  /* 0x00000001060c7836 */ /* 0x040fe20000000000 */
[----:B------:R-:W-:Y:S02]  /*6a50*/  @P1 IADD3 R12, PT, PT, R6, RZ, RZ ;  /* 0x000000ff060c1210 */ /* 0x000fe40007ffe0ff */
[----:B------:R-:W-:-:S03]  /*6a60*/  ISETP.NE.AND P1, PT, R36, -0x1, PT ;  /* 0xffffffff2400780c */ /* 0x000fc60003f25270 */
[----:B------:R-:W-:-:S06]  /*6a70*/  VIADD R6, R12, 0x1 ;  /* 0x000000010c067836 */ /* 0x000fcc0000000000 */
[----:B------:R-:W-:Y:S01]  /*6a80*/  @P2 IMAD.MOV R6, RZ, RZ, R12 ;  /* 0x000000ffff062224 */ /* 0x000fe200078e020c */
[----:B-----5:R-:W-:-:S04]  /*6a90*/  ISETP.NE.AND P2, PT, R35, -0x1, PT ;  /* 0xffffffff2300780c */ /* 0x020fc80003f45270 */
        /* <DEDUP_REMOVED lines=31> */
[----:B------:R-:W-:Y:S01]  /*6c90*/  @P1 IADD3 R12, PT, PT, R6, RZ, RZ ;  /* 0x000000ff060c1210 */ /* 0x000fe20007ffe0ff */
[----:B------:R-:W-:-:S04]  /*6ca0*/  VIADD R8, R8, 0x10 ;  /* 0x0000001008087836 */ /* 0x000fc80000000000 */
[----:B------:R-:W-:-:S03]  /*6cb0*/  VIADD R6, R12, 0x1 ;  /* 0x000000010c067836 */ /* 0x000fc60000000000 */
[----:B------:R-:W-:-:S05]  /*6cc0*/  @P2 IMAD.MOV R6, RZ, RZ, R12 ;  /* 0x000000ffff062224 */ /* 0x000fca00078e020c */
[----:B------:R-:W-:Y:S01]  /*6cd0*/  IADD3 R12, PT, PT, R6, 0x1, RZ ;  /* 0x00000001060c7810 */ /* 0x000fe20007ffe0ff */
[----:B------:R-:W-:Y:S01]  /*6ce0*/  VIADD R7, R7, 0x10 ;  /* 0x0000001007077836 */ /* 0x000fe20000000000 */
[----:B--2---:R-:W-:-:S13]  /*6cf0*/  ISETP.NE.AND P1, PT, R22, -0x1, PT ;  /* 0xffffffff1600780c */ /* 0x004fda0003f25270 */
[----:B------:R-:W-:Y:S01]  /*6d00*/  @P1 IMAD.MOV R12, RZ, RZ, R6 ;  /* 0x000000ffff0c1224 */ /* 0x000fe200078e0206 */
[----:B------:R-:W-:Y:S02]  /*6d10*/  ISETP.NE.AND P1, PT, R8, R11, PT ;  /* 0x0000000b0800720c */ /* 0x000fe40003f25270 */
[----:B---3--:R-:W-:Y:S02]  /*6d20*/  ISETP.NE.AND P2, PT, R28, -0x1, PT ;  /* 0xffffffff1c00780c */ /* 0x008fe40003f45270 */
[----:B------:R-:W-:-:S11]  /*6d30*/  IADD3 R6, PT, PT, R12, 0x1, RZ ;  /* 0x000000010c067810 */ /* 0x000fd60007ffe0ff */
[----:B------:R-:W-:Y:S01]  /*6d40*/  @P2 IMAD.MOV R6, RZ, RZ, R12 ;  /* 0x000000ffff062224 */ /* 0x000fe200078e020c */
[----:B------:R-:W-:Y:S06]  /*6d50*/  @P1 BRA `(.L_x_771) ;  /* 0xfffffff800681947 */ /* 0x000fec000383ffff */
.L_x_770:
[----:B------:R-:W-:Y:S05]  /*6d60*/  BSYNC.RECONVERGENT B2 ;  /* 0x0000000000027941 */ /* 0x000fea0003800200 */
.L_x_769:
        /* <DEDUP_REMOVED lines=17> */
[--C-:B---3--:R-:W-:Y:S02]  /*6e80*/  IMAD.WIDE R28, R29, 0x4, R16.reuse ;  /* 0x000000041d1c7825 */ /* 0x108fe400078e0210 */
[----:B------:R-:W2:Y:S02]  /*6e90*/  LDG.E R26, desc[UR12][R26.64] ;  /* 0x0000000c1a1a7981 */ /* 0x000ea4000c1e1900 */
[--C-:B----4-:R-:W-:Y:S02]  /*6ea0*/  IMAD.WIDE R30, R31, 0x4, R16.reuse ;  /* 0x000000041f1e7825 */ /* 0x110fe400078e0210 */
[----:B------:R-:W3:Y:S02]  /*6eb0*/  LDG.E R28, desc[UR12][R28.64] ;  /* 0x0000000c1c1c7981 */ /* 0x000ee4000c1e1900 */
[--C-:B-----5:R-:W-:Y:S02]  /*6ec0*/  IMAD.WIDE R10, R11, 0x4, R16.reuse ;  /* 0x000000040b0a7825 */ /* 0x120fe400078e0210 */
[----:B------:R-:W4:Y:S02]  /*6ed0*/  LDG.E R30, desc[UR12][R30.64] ;  /* 0x0000000c1e1e7981 */ /* 0x000f24000c1e1900 */
[----:B------:R-:W-:-:S02]  /*6ee0*/  IMAD.WIDE R12, R13, 0x4, R16 ;  /* 0x000000040d0c7825 */ /* 0x000fc400078e0210 */
[----:B------:R1:W5:Y:S02]  /*6ef0*/  LDG.E R11, desc[UR12][R10.64] ;  /* 0x0000000c0a0b7981 */ /* 0x000364000c1e1900 */
[--C-:B0-----:R-:W-:Y:S02]  /*6f00*/  IMAD.WIDE R24, R33, 0x4, R16.reuse ;  /* 0x0000000421187825 */ /* 0x101fe400078e0210 */
[----:B------:R-:W5:Y:S04]  /*6f10*/  LDG.E R12, desc[UR12][R12.64] ;  /* 0x0000000c0c0c7981 */ /* 0x000f68000c1e1900 */
[----:B------:R-:W5:Y:S01]  /*6f20*/  LDG.E R24, desc[UR12][R24.64] ;  /* 0x0000000c18187981 */ /* 0x000f62000c1e1900 */
[----:B------:R-:W-:-:S04]  /*6f30*/  IMAD.WIDE R14, R15, 0x4, R16 ;  /* 0x000000040f0e7825 */ /* 0x000fc800078e0210 */
[----:B------:R-:W-:Y:S02]  /*6f40*/  IMAD.WIDE R22, R23, 0x4, R16 ;  /* 0x0000000417167825 */ /* 0x000fe400078e0210 */
[----:B------:R-:W5:Y:S04]  /*6f50*/  LDG.E R14, desc[UR12][R14.64] ;  /* 0x0000000c0e0e7981 */ /* 0x000f68000c1e1900 */
[----:B------:R-:W5:Y:S01]  /*6f60*/  LDG.E R22, desc[UR12][R22.64] ;  /* 0x0000000c16167981 */ /* 0x000f62000c1e1900 */
[----:B-1----:R-:W-:Y:S02]  /*6f70*/  IADD3 R10, PT, PT, R6, 0x1, RZ ;  /* 0x00000001060a7810 */ /* 0x002fe40007ffe0ff */
        /* <DEDUP_REMOVED lines=24> */
.L_x_773:
[----:B------:R-:W-:Y:S05]  /*7100*/  BSYNC.RECONVERGENT B2 ;  /* 0x0000000000027941 */ /* 0x000fea0003800200 */
.L_x_772:
        /* <DEDUP_REMOVED lines=33> */
.L_x_775:
[----:B------:R-:W-:Y:S05]  /*7320*/  BSYNC.RECONVERGENT B2 ;  /* 0x0000000000027941 */ /* 0x000fea0003800200 */
.L_x_774:
        /* <DEDUP_REMOVED lines=27> */
.L_x_768:
[----:B------:R-:W-:Y:S05]  /*74e0*/  BSYNC.RECONVERGENT B1 ;  /* 0x0000000000017941 */ /* 0x000fea0003800200 */
.L_x_767:
        /* <DEDUP_REMOVED lines=21> */
.L_x_780:
        /* <DEDUP_REMOVED lines=12> */
[----:B------:R-:W4:Y:S01]  /*7700*/  LDG.E R30, desc[UR12][R22.64+0x1c] ;  /* 0x00001c0c161e7981 */ /* 0x000f22000c1e1900 */
[----:B------:R-:W-:-:S03]  /*7710*/  VIADD R13, R7, 0x1 ;  /* 0x00000001070d7836 */ /* 0x000fc60000000000 */
[----:B------:R-:W4:Y:S04]  /*7720*/  LDG.E R37, desc[UR12][R22.64+0x24] ;  /* 0x0000240c16257981 */ /* 0x000f28000c1e1900 */
[----:B------:R-:W4:Y:S04]  /*7730*/  LDG.E R33, desc[UR12][R22.64+0x2c] ;  /* 0x00002c0c16217981 */ /* 0x000f28000c1e1900 */
[----:B------:R-:W4:Y:S01]  /*7740*/  LDG.E R15, desc[UR12][R22.64+0x34] ;  /* 0x0000340c160f7981 */ /* 0x000f22000c1e1900 */
[----:B--2---:R-:W-:-:S06]  /*7750*/  IMAD.WIDE R24, R25, 0x4, R16 ;  /* 0x0000000419187825 */ /* 0x004fcc00078e0210 */
[----:B------:R-:W2:Y:S02]  /*7760*/  LDG.E R24, desc[UR12][R24.64] ;  /* 0x0000000c18187981 */ /* 0x000ea4000c1e1900 */
[----:B--2---:R-:W-:Y:S01]  /*7770*/  ISETP.NE.AND P1, PT, R24, -0x1, PT ;  /* 0xffffffff1800780c */ /* 0x004fe20003f25270 */
[----:B---3--:R-:W-:-:S04]  /*7780*/  IMAD.WIDE R24, R28, 0x4, R16 ;  /* 0x000000041c187825 */ /* 0x008fc800078e0210 */
[----:B-----5:R-:W-:-:S08]  /*7790*/  IMAD.WIDE R28, R29, 0x4, R16 ;  /* 0x000000041d1c7825 */ /* 0x020fd000078e0210 */
[----:B------:R-:W-:Y:S02]  /*77a0*/  @P1 IADD3 R13, PT, PT, R7, RZ, RZ ;  /* 0x000000ff070d1210 */ /* 0x000fe40007ffe0ff */
[----:B------:R4:W2:Y:S02]  /*77b0*/  LDG.E R7, desc[UR12][R24.64] ;  /* 0x0000000c18077981 */ /* 0x0008a4000c1e1900 */
[----:B----4-:R-:W-:-:S05]  /*77c0*/  IMAD.WIDE R24, R26, 0x4, R16 ;  /* 0x000000041a187825 */ /* 0x010fca00078e0210 */
[----:B------:R-:W3:Y:S04]  /*77d0*/  LDG.E R36, desc[UR12][R24.64] ;  /* 0x0000000c18247981 */ /* 0x000ee8000c1e1900 */
[----:B------:R0:W4:Y:S02]  /*77e0*/  LDG.E R25, desc[UR12][R28.64] ;  /* 0x0000000c1c197981 */ /* 0x000124000c1e1900 */
[----:B0-----:R-:W-:-:S05]  /*77f0*/  IMAD.WIDE R28, R32, 0x4, R16 ;  /* 0x00000004201c7825 */ /* 0x001fca00078e0210 */
[----:B------:R0:W5:Y:S02]  /*7800*/  LDG.E R32, desc[UR12][R28.64] ;  /* 0x0000000c1c207981 */ /* 0x000164000c1e1900 */
[----:B0-----:R-:W-:-:S05]  /*7810*/  IMAD.WIDE R28, R14, 0x4, R16 ;  /* 0x000000040e1c7825 */ /* 0x001fca00078e0210 */
[----:B------:R0:W5:Y:S02]  /*7820*/  LDG.E R14, desc[UR12][R28.64] ;  /* 0x0000000c1c0e7981 */ /* 0x000164000c1e1900 */
[----:B0-----:R-:W-:-:S05]  /*7830*/  IMAD.WIDE R28, R35, 0x4, R16 ;  /* 0x00000004231c7825 */ /* 0x001fca00078e0210 */
[----:B------:R0:W5:Y:S02]  /*7840*/  LDG.E R35, desc[UR12][R28.64] ;  /* 0x0000000c1c237981 */ /* 0x000164000c1e1900 */
[----:B0-----:R-:W-:-:S05]  /*7850*/  IMAD.WIDE R28, R31, 0x4, R16 ;  /* 0x000000041f1c7825 */ /* 0x001fca00078e0210 */
[----:B------:R-:W5:Y:S04]  /*7860*/  LDG.E R31, desc[UR12][R28.64] ;  /* 0x0000000c1c1f7981 */ /* 0x000f68000c1e1900 */
[----:B------:R-:W3:Y:S04]  /*7870*/  LDG.E R29, desc[UR12][R22.64+0x38] ;  /* 0x0000380c161d7981 */ /* 0x000ee8000c1e1900 */
[----:B------:R-:W4:Y:S01]  /*7880*/  LDG.E R28, desc[UR12][R22.64+0x3c] ;  /* 0x00003c0c161c7981 */ /* 0x000f22000c1e1900 */
[----:B------:R-:W-:-:S05]  /*7890*/  IMAD.WIDE R26, R27, 0x4, R16 ;  /* 0x000000041b1a7825 */ /* 0x000fca00078e0210 */
[----:B------:R0:W5:Y:S02]  /*78a0*/  LDG.E R24, desc[UR12][R26.64] ;  /* 0x0000000c1a187981 */ /* 0x000164000c1e1900 */
[----:B0-----:R-:W-:-:S05]  /*78b0*/  IMAD.WIDE R26, R34, 0x4, R16 ;  /* 0x00000004221a7825 */ /* 0x001fca00078e0210 */
        /* <DEDUP_REMOVED lines=8> */
[----:B------:R-:W5:Y:S01]  /*7940*/  LDG.E R15, desc[UR12][R26.64] ;  /* 0x0000000c1a0f7981 */ /* 0x000f62000c1e1900 */
[----:B--2---:R-:W-:Y:S01]  /*7950*/  ISETP.NE.AND P1, PT, R7, -0x1, PT ;  /* 0xffffffff0700780c */ /* 0x004fe20003f25270 */
[----:B---3--:R-:W-:-:S05]  /*7960*/  IMAD.WIDE R22, R29, 0x4, R16 ;  /* 0x000000041d167825 */ /* 0x008fca00078e0210 */
[----:B------:R0:W2:Y:S01]  /*7970*/  LDG.E R7, desc[UR12][R22.64] ;  /* 0x0000000c16077981 */ /* 0x0000a2000c1e1900 */
[----:B----4-:R-:W-:-:S06]  /*7980*/  IMAD.WIDE R28, R28, 0x4, R16 ;  /* 0x000000041c1c7825 */ /* 0x010fcc00078e0210 */
[----:B------:R-:W3:Y:S01]  /*7990*/  LDG.E R28, desc[UR12][R28.64] ;  /* 0x0000000c1c1c7981 */ /* 0x000ee2000c1e1900 */
[----:B------:R-:W-:Y:S01]  /*79a0*/  ISETP.NE.AND P2, PT, R36, -0x1, PT ;  /* 0xffffffff2400780c */ /* 0x000fe20003f45270 */
[----:B------:R-:W-:Y:S02]  /*79b0*/  VIADD R36, R13, 0x1 ;  /* 0x000000010d247836 */ /* 0x000fe40000000000 */
[----:B------:R-:W-:Y:S01]  /*79c0*/  @P1 IMAD.MOV R36, RZ, RZ, R13 ;  /* 0x000000ffff241224 */ /* 0x000fe200078e020d */
[----:B-----5:R-:W-:-:S04]  /*79d0*/  ISETP.NE.AND P1, PT, R24, -0x1, PT ;  /* 0xffffffff1800780c */ /* 0x020fc80003f25270 */
[----:B------:R-:W-:-:S05]  /*79e0*/  IADD3 R13, PT, PT, R36, 0x1, RZ ;  /* 0x00000001240d7810 */ /* 0x000fca0007ffe0ff */
        /* <DEDUP_REMOVED lines=8> */
[----:B0-----:R-:W-:Y:S01]  /*7a70*/  IADD3 R22, PT, PT, R13, 0x1, RZ ;  /* 0x000000010d167810 */ /* 0x001fe20007ffe0ff */
        /* <DEDUP_REMOVED lines=21> */
[----:B------:R-:W-:Y:S01]  /*7bd0*/  @P2 IADD3 R13, PT, PT, R14, RZ, RZ ;  /* 0x000000ff0e0d2210 */ /* 0x000fe20007ffe0ff */
[----:B------:R-:W-:Y:S02]  /*7be0*/  VIADD R9, R9, 0x10 ;  /* 0x0000001009097836 */ /* 0x000fe40000000000 */
[----:B------:R-:W-:Y:S01]  /*7bf0*/  VIADD R8, R8, 0x10 ;  /* 0x0000001008087836 */ /* 0x000fe20000000000 */
[----:B--2---:R-:W-:Y:S01]  /*7c00*/  ISETP.NE.AND P2, PT, R7, -0x1, PT ;  /* 0xffffffff0700780c */ /* 0x004fe20003f45270 */
[----:B------:R-:W-:Y:S02]  /*7c10*/  VIADD R7, R13, 0x1 ;  /* 0x000000010d077836 */ /* 0x000fe40000000000 */
[----:B------:R-:W-:-:S05]  /*7c20*/  @P1 IMAD.MOV R7, RZ, RZ, R13 ;  /* 0x000000ffff071224 */ /* 0x000fca00078e020d */
[----:B------:R-:W-:Y:S02]  /*7c30*/  IADD3 R13, PT, PT, R7, 0x1, RZ ;  /* 0x00000001070d7810 */ /* 0x000fe40007ffe0ff */
[----:B---3--:R-:W-:-:S03]  /*7c40*/  ISETP.NE.AND P1, PT, R28, -0x1, PT ;  /* 0xffffffff1c00780c */ /* 0x008fc60003f25270 */
[----:B------:R-:W-:Y:S01]  /*7c50*/  @P2 IMAD.MOV R13, RZ, RZ, R7 ;  /* 0x000000ffff0d2224 */ /* 0x000fe200078e0207 */
[----:B------:R-:W-:-:S04]  /*7c60*/  ISETP.NE.AND P2, PT, R9, R12, PT ;  /* 0x0000000c0900720c */ /* 0x000fc80003f45270 */
[----:B------:R-:W-:-:S05]  /*7c70*/  IADD3 R7, PT, PT, R13, 0x1, RZ ;  /* 0x000000010d077810 */ /* 0x000fca0007ffe0ff */
[----:B------:R-:W-:-:S04]  /*7c80*/  @P1 IMAD.MOV R7, RZ, RZ, R13 ;  /* 0x000000ffff071224 */ /* 0x000fc800078e020d */
[----:B------:R-:W-:Y:S05]  /*7c90*/  @P2 BRA `(.L_x_780) ;  /* 0xfffffff800682947 */ /* 0x000fea000383ffff */
.L_x_779:
[----:B------:R-:W-:Y:S05]  /*7ca0*/  BSYNC.RECONVERGENT B2 ;  /* 0x0000000000027941 */ /* 0x000fea0003800200 */
.L_x_778:
        /* <DEDUP_REMOVED lines=29> */
[----:B-1----:R-:W-:Y:S02]  /*7e80*/  IMAD.WIDE R32, R11, 0x4, R16 ;  /* 0x000000040b207825 */ /* 0x002fe400078e0210 */
        /* <DEDUP_REMOVED lines=27> */
.L_x_782:
[----:B------:R-:W-:Y:S05]  /*8040*/  BSYNC.RECONVERGENT B2 ;  /* 0x0000000000027941 */ /* 0x000fea0003800200 */
.L_x_781:
        /* <DEDUP_REMOVED lines=33> */
.L_x_784:
[----:B------:R-:W-:Y:S05]  /*8260*/  BSYNC.RECONVERGENT B2 ;  /* 0x0000000000027941 */ /* 0x000fea0003800200 */
.L_x_783:
        /* <DEDUP_REMOVED lines=27> */
.L_x_777:
[----:B------:R-:W-:Y:S05]  /*8420*/  BSYNC.RECONVERGENT B1 ;  /* 0x0000000000017941 */ /* 0x000fea0003800200 */
.L_x_776:
        /* <DEDUP_REMOVED lines=21> */
.L_x_789:
        /* <DEDUP_REMOVED lines=14> */
[----:B--2---:R-:W-:-:S04]  /*8660*/  IMAD.WIDE R14, R15, 0x4, R16 ;  /* 0x000000040f0e7825 */ /* 0x004fc800078e0210 */
[--C-:B---3--:R-:W-:Y:S02]  /*8670*/  IMAD.WIDE R24, R25, 0x4, R16.reuse ;  /* 0x0000000419187825 */ /* 0x108fe400078e0210 */
[----:B------:R-:W2:Y:S04]  /*8680*/  LDG.E R15, desc[UR12][R14.64] ;  /* 0x0000000c0e0f7981 */ /* 0x000ea8000c1e1900 */
[----:B------:R-:W3:Y:S01]  /*8690*/  LDG.E R24, desc[UR12][R24.64] ;  /* 0x0000000c18187981 */ /* 0x000ee2000c1e1900 */
[----:B-----5:R-:W-:-:S03]  /*86a0*/  IMAD.WIDE R28, R29, 0x4, R16 ;  /* 0x000000041d1c7825 */ /* 0x020fc600078e0210 */
[----:B------:R-:W5:Y:S01]  /*86b0*/  LDG.E R14, desc[UR12][R22.64+0x24] ;  /* 0x0000240c160e7981 */ /* 0x000f62000c1e1900 */
[----:B--2---:R-:W-:-:S03]  /*86c0*/  ISETP.NE.AND P1, PT, R15, -0x1, PT ;  /* 0xffffffff0f00780c */ /* 0x004fc60003f25270 */
[----:B------:R-:W2:Y:S01]  /*86d0*/  LDG.E R15, desc[UR12][R22.64+0x34] ;  /* 0x0000340c160f7981 */ /* 0x000ea2000c1e1900 */
[----:B---3--:R-:W-:Y:S01]  /*86e0*/  ISETP.NE.AND P2, PT, R24, -0x1, PT ;  /* 0xffffffff1800780c */ /* 0x008fe20003f45270 */
[----:B------:R-:W-:-:S08]  /*86f0*/  VIADD R24, R8, 0x1 ;  /* 0x0000000108187836 */ /* 0x000fd00000000000 */
[----:B------:R-:W-:-:S05]  /*8700*/  @P1 IADD3 R24, PT, PT, R8, RZ, RZ ;  /* 0x000000ff08181210 */ /* 0x000fca0007ffe0ff */
[----:B------:R-:W-:Y:S02]  /*8710*/  VIADD R8, R24, 0x1 ;  /* 0x0000000118087836 */ /* 0x000fe40000000000 */
[----:B------:R-:W-:Y:S02]  /*8720*/  @P2 IMAD.MOV R8, RZ, RZ, R24 ;  /* 0x000000ffff082224 */ /* 0x000fe400078e0218 */
[----:B----4-:R-:W-:-:S06]  /*8730*/  IMAD.WIDE R24, R26, 0x4, R16 ;  /* 0x000000041a187825 */ /* 0x010fcc00078e0210 */
[----:B------:R-:W3:Y:S04]  /*8740*/  LDG.E R24, desc[UR12][R24.64] ;  /* 0x0000000c18187981 */ /* 0x000ee8000c1e1900 */
[----:B------:R0:W4:Y:S02]  /*8750*/  LDG.E R25, desc[UR12][R28.64] ;  /* 0x0000000c1c197981 */ /* 0x000124000c1e1900 */
[----:B0-----:R-:W-:-:S05]  /*8760*/  IMAD.WIDE R28, R36, 0x4, R16 ;  /* 0x00000004241c7825 */ /* 0x001fca00078e0210 */
[----:B------:R0:W4:Y:S02]  /*8770*/  LDG.E R36, desc[UR12][R28.64] ;  /* 0x0000000c1c247981 */ /* 0x000124000c1e1900 */
[----:B0-----:R-:W-:-:S05]  /*8780*/  IMAD.WIDE R28, R32, 0x4, R16 ;  /* 0x00000004201c7825 */ /* 0x001fca00078e0210 */
[----:B------:R0:W4:Y:S02]  /*8790*/  LDG.E R32, desc[UR12][R28.64] ;  /* 0x0000000c1c207981 */ /* 0x000124000c1e1900 */
[----:B0-----:R-:W-:-:S05]  /*87a0*/  IMAD.WIDE R28, R37, 0x4, R16 ;  /* 0x00000004251c7825 */ /* 0x001fca00078e0210 */
[----:B------:R0:W4:Y:S02]  /*87b0*/  LDG.E R37, desc[UR12][R28.64] ;  /* 0x0000000c1c257981 */ /* 0x000124000c1e1900 */
[----:B0-----:R-:W-:-:S05]  /*87c0*/  IMAD.WIDE R28, R33, 0x4, R16 ;  /* 0x00000004211c7825 */ /* 0x001fca00078e0210 */
[----:B------:R-:W4:Y:S04]  /*87d0*/  LDG.E R33, desc[UR12][R28.64] ;  /* 0x0000000c1c217981 */ /* 0x000f28000c1e1900 */
[----:B------:R-:W4:Y:S04]  /*87e0*/  LDG.E R29, desc[UR12][R22.64+0x38] ;  /* 0x0000380c161d7981 */ /* 0x000f28000c1e1900 */
[----:B------:R-:W4:Y:S01]  /*87f0*/  LDG.E R28, desc[UR12][R22.64+0x3c] ;  /* 0x00003c0c161c7981 */ /* 0x000f22000c1e1900 */
[----:B------:R-:W-:-:S06]  /*8800*/  IMAD.WIDE R26, R27, 0x4, R16 ;  /* 0x000000041b1a7825 */ /* 0x000fcc00078e0210 */
[----:B------:R-:W4:Y:S01]  /*8810*/  LDG.E R26, desc[UR12][R26.64] ;  /* 0x0000000c1a1a7981 */ /* 0x000f22000c1e1900 */
[----:B------:R-:W-:-:S05]  /*8820*/  IMAD.WIDE R30, R31, 0x4, R16 ;  /* 0x000000041f1e7825 */ /* 0x000fca00078e0210 */
[----:B------:R0:W4:Y:S02]  /*8830*/  LDG.E R27, desc[UR12][R30.64] ;  /* 0x0000000c1e1b7981 */ /* 0x000124000c1e1900 */
[----:B0-----:R-:W-:-:S05]  /*8840*/  IMAD.WIDE R30, R34, 0x4, R16 ;  /* 0x00000004221e7825 */ /* 0x001fca00078e0210 */
[----:B------:R5:W4:Y:S02]  /*8850*/  LDG.E R34, desc[UR12][R30.64] ;  /* 0x0000000c1e227981 */ /* 0x000b24000c1e1900 */
[----:B-----5:R-:W-:-:S05]  /*8860*/  IMAD.WIDE R30, R14, 0x4, R16 ;  /* 0x000000040e1e7825 */ /* 0x020fca00078e0210 */
[----:B------:R0:W5:Y:S02]  /*8870*/  LDG.E R14, desc[UR12][R30.64] ;  /* 0x0000000c1e0e7981 */ /* 0x000164000c1e1900 */
[----:B0-----:R-:W-:-:S05]  /*8880*/  IMAD.WIDE R30, R35, 0x4, R16 ;  /* 0x00000004231e7825 */ /* 0x001fca00078e0210 */
[----:B------:R2:W5:Y:S02]  /*8890*/  LDG.E R35, desc[UR12][R30.64] ;  /* 0x0000000c1e237981 */ /* 0x000564000c1e1900 */
[----:B--2---:R-:W-:-:S05]  /*88a0*/  IMAD.WIDE R30, R15, 0x4, R16 ;  /* 0x000000040f1e7825 */ /* 0x004fca00078e0210 */
[----:B------:R-:W2:Y:S01]  /*88b0*/  LDG.E R15, desc[UR12][R30.64] ;  /* 0x0000000c1e0f7981 */ /* 0x000ea2000c1e1900 */
[----:B---3--:R-:W-:Y:S01]  /*88c0*/  ISETP.NE.AND P1, PT, R24, -0x1, PT ;  /* 0xffffffff1800780c */ /* 0x008fe20003f25270 */
[----:B----4-:R-:W-:-:S05]  /*88d0*/  IMAD.WIDE R22, R29, 0x4, R16 ;  /* 0x000000041d167825 */ /* 0x010fca00078e0210 */
[----:B------:R0:W3:Y:S01]  /*88e0*/  LDG.E R24, desc[UR12][R22.64] ;  /* 0x0000000c16187981 */ /* 0x0000e2000c1e1900 */
[----:B------:R-:W-:-:S06]  /*88f0*/  IMAD.WIDE R28, R28, 0x4, R16 ;  /* 0x000000041c1c7825 */ /* 0x000fcc00078e0210 */
[----:B------:R-:W4:Y:S01]  /*8900*/  LDG.E R28, desc[UR12][R28.64] ;  /* 0x0000000c1c1c7981 */ /* 0x000f22000c1e1900 */
[----:B------:R-:W-:Y:S02]  /*8910*/  ISETP.NE.AND P2, PT, R26, -0x1, PT ;  /* 0xffffffff1a00780c */ /* 0x000fe40003f45270 */
[----:B------:R-:W-:Y:S01]  /*8920*/  IADD3 R26, PT, PT, R8, 0x1, RZ ;  /* 0x00000001081a7810 */ /* 0x000fe20007ffe0ff */
[----:B------:R-:W-:Y:S01]  /*8930*/  @P1 IMAD.MOV R26, RZ, RZ, R8 ;  /* 0x000000ffff1a1224 */ /* 0x000fe200078e0208 */
[----:B------:R-:W-:-:S03]  /*8940*/  ISETP.NE.AND P1, PT, R25, -0x1, PT ;  /* 0xffffffff1900780c */ /* 0x000fc60003f25270 */
[----:B------:R-:W-:-:S06]  /*8950*/  VIADD R8, R26, 0x1 ;  /* 0x000000011a087836 */ /* 0x000fcc0000000000 */
        /* <DEDUP_REMOVED lines=8> */
[C---:B0-----:R-:W-:Y:S02]  /*89e0*/  VIADD R22, R8.reuse, 0x1 ;  /* 0x0000000108167836 */ /* 0x041fe40000000000 */
[----:B------:R-:W-:Y:S02]  /*89f0*/  @P1 IADD3 R22, PT, PT, R8, RZ, RZ ;  /* 0x000000ff08161210 */ /* 0x000fe40007ffe0ff */
[----:B------:R-:W-:-:S03]  /*8a00*/  ISETP.NE.AND P1, PT, R32, -0x1, PT ;  /* 0xffffffff2000780c */ /* 0x000fc60003f25270 */
[----:B------:R-:W-:-:S03]  /*8a10*/  VIADD R8, R22, 0x1 ;  /* 0x0000000116087836 */ /* 0x000fc60000000000 */
[----:B------:R-:W-:Y:S01]  /*8a20*/  @P2 IMAD.MOV R8, RZ, RZ, R22 ;  /* 0x000000ffff082224 */ /* 0x000fe200078e0216 */
[----:B-----5:R-:W-:-:S04]  /*8a30*/  ISETP.NE.AND P2, PT, R14, -0x1, PT ;  /* 0xffffffff0e00780c */ /* 0x020fc80003f45270 */
        /* <DEDUP_REMOVED lines=10> */
[----:B------:R-:W-:-:S04]  /*8ae0*/  @P2 IMAD.MOV R8, RZ, RZ, R14 ;  /* 0x000000ffff082224 */ /* 0x000fc800078e020e */
[C---:B------:R-:W-:Y:S02]  /*8af0*/  VIADD R14, R8.reuse, 0x1 ;  /* 0x00000001080e7836 */ /* 0x040fe40000000000 */
[----:B------:R-:W-:Y:S01]  /*8b00*/  @P1 IADD3 R14, PT, PT, R8, RZ, RZ ;  /* 0x000000ff080e1210 */ /* 0x000fe20007ffe0ff */
[----:B------:R-:W-:-:S04]  /*8b10*/  VIADD R10, R10, 0x10 ;  /* 0x000000100a0a7836 */ /* 0x000fc80000000000 */
[----:B------:R-:W-:Y:S02]  /*8b20*/  VIADD R8, R14, 0x1 ;  /* 0x000000010e087836 */ /* 0x000fe40000000000 */
[----:B------:R-:W-:Y:S01]  /*8b30*/  VIADD R9, R9, 0x10 ;  /* 0x0000001009097836 */ /* 0x000fe20000000000 */
[----:B--2---:R-:W-:-:S13]  /*8b40*/  ISETP.NE.AND P2, PT, R15, -0x1, PT ;  /* 0xffffffff0f00780c */ /* 0x004fda0003f45270 */
[----:B------:R-:W-:-:S05]  /*8b50*/  @P2 IMAD.MOV R8, RZ, RZ, R14 ;  /* 0x000000ffff082224 */ /* 0x000fca00078e020e */
[----:B------:R-:W-:Y:S02]  /*8b60*/  IADD3 R14, PT, PT, R8, 0x1, RZ ;  /* 0x00000001080e7810 */ /* 0x000fe40007ffe0ff */
[----:B---3--:R-:W-:Y:S02]  /*8b70*/  ISETP.NE.AND P1, PT, R24, -0x1, PT ;  /* 0xffffffff1800780c */ /* 0x008fe40003f25270 */
[----:B----4-:R-:W-:-:S11]  /*8b80*/  ISETP.NE.AND P2, PT, R28, -0x1, PT ;  /* 0xffffffff1c00780c */ /* 0x010fd60003f45270 */
[----:B------:R-:W-:Y:S01]  /*8b90*/  @P1 IMAD.MOV R14, RZ, RZ, R8 ;  /* 0x000000ffff0e1224 */ /* 0x000fe200078e0208 */
[----:B------:R-:W-:-:S04]  /*8ba0*/  ISETP.NE.AND P1, PT, R10, R13, PT ;  /* 0x0000000d0a00720c */ /* 0x000fc80003f25270 */
[----:B------:R-:W-:Y:S01]  /*8bb0*/  IADD3 R8, PT, PT, R14, 0x1, RZ ;  /* 0x000000010e087810 */ /* 0x000fe20007ffe0ff */
[----:B------:R-:W-:-:S08]  /*8bc0*/  @P2 IMAD.MOV R8, RZ, RZ, R14 ;  /* 0x000000ffff082224 */ /* 0x000fd000078e020e */
[----:B------:R-:W-:Y:S05]  /*8bd0*/  @P1 BRA `(.L_x_789) ;  /* 0xfffffff800681947 */ /* 0x000fea000383ffff */
.L_x_788:
[----:B------:R-:W-:Y:S05]  /*8be0*/  BSYNC.RECONVERGENT B2 ;  /* 0x0000000000027941 */ /* 0x000fea0003800200 */
.L_x_787:
        /* <DEDUP_REMOVED lines=20> */
[----:B------:R1:W3:Y:S02]  /*8d30*/  LDG.E R30, desc[UR12][R12.64] ;  /* 0x0000000c0c1e7981 */ /* 0x0002e4000c1e1900 */
[--C-:B-----5:R-:W-:Y:S02]  /*8d40*/  IMAD.WIDE R22, R23, 0x4, R16.reuse ;  /* 0x0000000417167825 */ /* 0x120fe400078e0210 */
[----:B------:R4:W5:Y:S02]  /*8d50*/  LDG.E R14, desc[UR12][R14.64] ;  /* 0x0000000c0e0e7981 */ /* 0x000964000c1e1900 */
        /* <DEDUP_REMOVED lines=8> */
[----:B------:R0:W5:Y:S01]  /*8de0*/  LDG.E R12, desc[UR12][R12.64] ;  /* 0x0000000c0c0c7981 */ /* 0x000162000c1e1900 */
[----:B----4-:R-:W-:Y:S02]  /*8df0*/  IADD3 R15, PT, PT, R8, 0x1, RZ ;  /* 0x00000001080f7810 */ /* 0x010fe40007ffe0ff */
[----:B------:R-:W-:Y:S02]  /*8e00*/  IADD3 R9, PT, PT, R9, 0x8, RZ ;  /* 0x0000000809097810 */ /* 0x000fe40007ffe0ff */
[----:B--2---:R-:W-:-:S02]  /*8e10*/  ISETP.NE.AND P1, PT, R26, -0x1, PT ;  /* 0xffffffff1a00780c */ /* 0x004fc40003f25270 */
[----:B---3--:R-:W-:-:S11]  /*8e20*/  ISETP.NE.AND P2, PT, R30, -0x1, PT ;  /* 0xffffffff1e00780c */ /* 0x008fd60003f45270 */
[----:B------:R-:W-:Y:S01]  /*8e30*/  @P1 IMAD.MOV R15, RZ, RZ, R8 ;  /* 0x000000ffff0f1224 */ /* 0x000fe200078e0208 */
[----:B-----5:R-:W-:-:S03]  /*8e40*/  ISETP.NE.AND P1, PT, R14, -0x1, PT ;  /* 0xffffffff0e00780c */ /* 0x020fc60003f25270 */
        /* <DEDUP_REMOVED lines=9> */
[----:B0-----:R-:W-:-:S04]  /*8ee0*/  VIADD R13, R8, 0x1 ;  /* 0x00000001080d7836 */ /* 0x001fc80000000000 */
        /* <DEDUP_REMOVED lines=9> */
.L_x_791:
[----:B------:R-:W-:Y:S05]  /*8f80*/  BSYNC.RECONVERGENT B2 ;  /* 0x0000000000027941 */ /* 0x000fea0003800200 */
.L_x_790:
        /* <DEDUP_REMOVED lines=33> */
.L_x_793:
[----:B------:R-:W-:Y:S05]  /*91a0*/  BSYNC.RECONVERGENT B2 ;  /* 0x0000000000027941 */ /* 0x000fea0003800200 */
.L_x_792:
        /* <DEDUP_REMOVED lines=27> */
.L_x_786:
[----:B------:R-:W-:Y:S05]  /*9360*/  BSYNC.RECONVERGENT B1 ;  /* 0x0000000000017941 */ /* 0x000fea0003800200 */
.L_x_785:
        /* <DEDUP_REMOVED lines=21> */
.L_x_798:
        /* <DEDUP_REMOVED lines=16> */
[----:B----4-:R-:W-:Y:S02]  /*95c0*/  IMAD.WIDE R24, R25, 0x4, R16 ;  /* 0x0000000419187825 */ /* 0x010fe400078e0210 */
[----:B------:R-:W3:Y:S04]  /*95d0*/  LDG.E R26, desc[UR12][R26.64] ;  /* 0x0000000c1a1a7981 */ /* 0x000ee8000c1e1900 */
[----:B------:R0:W4:Y:S04]  /*95e0*/  LDG.E R25, desc[UR12][R24.64] ;  /* 0x0000000c18197981 */ /* 0x000128000c1e1900 */
[----:B------:R-:W5:Y:S01]  /*95f0*/  LDG.E R35, desc[UR12][R22.64+0x24] ;  /* 0x0000240c16237981 */ /* 0x000f62000c1e1900 */
[----:B0-----:R-:W-:Y:S01]  /*9600*/  VIADD R24, R9, 0x1 ;  /* 0x0000000109187836 */ /* 0x001fe20000000000 */
[----:B--2---:R-:W-:-:S02]  /*9610*/  ISETP.NE.AND P1, PT, R34, -0x1, PT ;  /* 0xffffffff2200780c */ /* 0x004fc40003f25270 */
[----:B------:R-:W2:Y:S11]  /*9620*/  LDG.E R34, desc[UR12][R22.64+0x34] ;  /* 0x0000340c16227981 */ /* 0x000eb6000c1e1900 */
[----:B------:R-:W-:-:S02]  /*9630*/  @P1 IADD3 R24, PT, PT, R9, RZ, RZ ;  /* 0x000000ff09181210 */ /* 0x000fc40007ffe0ff */
[----:B------:R-:W2:Y:S01]  /*9640*/  LDG.E R9, desc[UR12][R22.64+0x30] ;  /* 0x0000300c16097981 */ /* 0x000ea2000c1e1900 */
[----:B---3--:R-:W-:Y:S02]  /*9650*/  ISETP.NE.AND P1, PT, R26, -0x1, PT ;  /* 0xffffffff1a00780c */ /* 0x008fe40003f25270 */
[----:B----4-:R-:W-:Y:S01]  /*9660*/  ISETP.NE.AND P2, PT, R25, -0x1, PT ;  /* 0xffffffff1900780c */ /* 0x010fe20003f45270 */
[----:B------:R-:W-:Y:S02]  /*9670*/  VIADD R25, R24, 0x1 ;  /* 0x0000000118197836 */ /* 0x000fe40000000000 */
[----:B-----5:R-:W-:-:S06]  /*9680*/  IMAD.WIDE R26, R28, 0x4, R16 ;  /* 0x000000041c1a7825 */ /* 0x020fcc00078e0210 */
[----:B------:R-:W3:Y:S02]  /*9690*/  LDG.E R26, desc[UR12][R26.64] ;  /* 0x0000000c1a1a7981 */ /* 0x000ee4000c1e1900 */
[----:B------:R-:W-:-:S05]  /*96a0*/  @P1 IMAD.MOV R25, RZ, RZ, R24 ;  /* 0x000000ffff191224 */ /* 0x000fca00078e0218 */
[----:B------:R-:W-:Y:S01]  /*96b0*/  IADD3 R36, PT, PT, R25, 0x1, RZ ;  /* 0x0000000119247810 */ /* 0x000fe20007ffe0ff */
[----:B------:R-:W-:Y:S02]  /*96c0*/  @P2 IMAD.MOV R36, RZ, RZ, R25 ;  /* 0x000000ffff242224 */ /* 0x000fe400078e0219 */
[----:B------:R-:W-:-:S04]  /*96d0*/  IMAD.WIDE R24, R30, 0x4, R16 ;  /* 0x000000041e187825 */ /* 0x000fc800078e0210 */
[--C-:B------:R-:W-:Y:S02]  /*96e0*/  IMAD.WIDE R30, R31, 0x4, R16.reuse ;  /* 0x000000041f1e7825 */ /* 0x100fe400078e0210 */
[----:B------:R-:W4:Y:S04]  /*96f0*/  LDG.E R24, desc[UR12][R24.64] ;  /* 0x0000000c18187981 */ /* 0x000f28000c1e1900 */
[----:B------:R0:W5:Y:S02]  /*9700*/  LDG.E R27, desc[UR12][R30.64] ;  /* 0x0000000c1e1b7981 */ /* 0x000164000c1e1900 */
[----:B0-----:R-:W-:-:S05]  /*9710*/  IMAD.WIDE R30, R37, 0x4, R16 ;  /* 0x00000004251e7825 */ /* 0x001fca00078e0210 */
[----:B------:R0:W5:Y:S02]  /*9720*/  LDG.E R37, desc[UR12][R30.64] ;  /* 0x0000000c1e257981 */ /* 0x000164000c1e1900 */
[----:B0-----:R-:W-:-:S05]  /*9730*/  IMAD.WIDE R30, R33, 0x4, R16 ;  /* 0x00000004211e7825 */ /* 0x001fca00078e0210 */
[----:B------:R2:W5:Y:S02]  /*9740*/  LDG.E R33, desc[UR12][R30.64] ;  /* 0x0000000c1e217981 */ /* 0x000564000c1e1900 */
[----:B--2---:R-:W-:-:S05]  /*9750*/  IMAD.WIDE R30, R9, 0x4, R16 ;  /* 0x00000004091e7825 */ /* 0x004fca00078e0210 */
[----:B------:R-:W2:Y:S04]  /*9760*/  LDG.E R9, desc[UR12][R30.64] ;  /* 0x0000000c1e097981 */ /* 0x000ea8000c1e1900 */
[----:B------:R-:W3:Y:S04]  /*9770*/  LDG.E R31, desc[UR12][R22.64+0x38] ;  /* 0x0000380c161f7981 */ /* 0x000ee8000c1e1900 */
[----:B------:R-:W5:Y:S01]  /*9780*/  LDG.E R30, desc[UR12][R22.64+0x3c] ;  /* 0x00003c0c161e7981 */ /* 0x000f62000c1e1900 */
[----:B------:R-:W-:-:S05]  /*9790*/  IMAD.WIDE R28, R29, 0x4, R16 ;  /* 0x000000041d1c7825 */ /* 0x000fca00078e0210 */
[----:B------:R0:W2:Y:S02]  /*97a0*/  LDG.E R25, desc[UR12][R28.64] ;  /* 0x0000000c1c197981 */ /* 0x0000a4000c1e1900 */
[----:B0-----:R-:W-:-:S05]  /*97b0*/  IMAD.WIDE R28, R32, 0x4, R16 ;  /* 0x00000004201c7825 */ /* 0x001fca00078e0210 */
[----:B------:R0:W2:Y:S02]  /*97c0*/  LDG.E R32, desc[UR12][R28.64] ;  /* 0x0000000c1c207981 */ /* 0x0000a4000c1e1900 */
[----:B0-----:R-:W-:-:S05]  /*97d0*/  IMAD.WIDE R28, R35, 0x4, R16 ;  /* 0x00000004231c7825 */ /* 0x001fca00078e0210 */
[----:B------:R0:W2:Y:S02]  /*97e0*/  LDG.E R35, desc[UR12][R28.64] ;  /* 0x0000000c1c237981 */ /* 0x0000a4000c1e1900 */
[----:B0-----:R-:W-:-:S05]  /*97f0*/  IMAD.WIDE R28, R15, 0x4, R16 ;  /* 0x000000040f1c7825 */ /* 0x001fca00078e0210 */
[----:B------:R0:W2:Y:S02]  /*9800*/  LDG.E R15, desc[UR12][R28.64] ;  /* 0x0000000c1c0f7981 */ /* 0x0000a4000c1e1900 */
[----:B0-----:R-:W-:-:S05]  /*9810*/  IMAD.WIDE R28, R34, 0x4, R16 ;  /* 0x00000004221c7825 */ /* 0x001fca00078e0210 */
[----:B------:R-:W2:Y:S01]  /*9820*/  LDG.E R34, desc[UR12][R28.64] ;  /* 0x0000000c1c227981 */ /* 0x000ea2000c1e1900 */
[----:B----4-:R-:W-:Y:S01]  /*9830*/  ISETP.NE.AND P1, PT, R24, -0x1, PT ;  /* 0xffffffff1800780c */ /* 0x010fe20003f25270 */
[----:B---3--:R-:W-:-:S05]  /*9840*/  IMAD.WIDE R22, R31, 0x4, R16 ;  /* 0x000000041f167825 */ /* 0x008fca00078e0210 */
[----:B------:R0:W3:Y:S01]  /*9850*/  LDG.E R24, desc[UR12][R22.64] ;  /* 0x0000000c16187981 */ /* 0x0000e2000c1e1900 */
[----:B-----5:R-:W-:-:S06]  /*9860*/  IMAD.WIDE R30, R30, 0x4, R16 ;  /* 0x000000041e1e7825 */ /* 0x020fcc00078e0210 */
[----:B------:R-:W4:Y:S01]  /*9870*/  LDG.E R30, desc[UR12][R30.64] ;  /* 0x0000000c1e1e7981 */ /* 0x000f22000c1e1900 */
[----:B------:R-:W-:Y:S01]  /*9880*/  ISETP.NE.AND P2, PT, R26, -0x1, PT ;  /* 0xffffffff1a00780c */ /* 0x000fe20003f45270 */
[C---:B------:R-:W-:Y:S01]  /*9890*/  VIADD R26, R36.reuse, 0x1 ;  /* 0x00000001241a7836 */ /* 0x040fe20000000000 */
[----:B------:R-:W-:Y:S02]  /*98a0*/  @P1 IADD3 R26, PT, PT, R36, RZ, RZ ;  /* 0x000000ff241a1210 */ /* 0x000fe40007ffe0ff */
[----:B--2---:R-:W-:-:S03]  /*98b0*/  ISETP.NE.AND P1, PT, R25, -0x1, PT ;  /* 0xffffffff1900780c */ /* 0x004fc60003f25270 */
[----:B------:R-:W-:-:S06]  /*98c0*/  VIADD R25, R26, 0x1 ;  /* 0x000000011a197836 */ /* 0x000fcc0000000000 */
        /* <DEDUP_REMOVED lines=25> */
[----:B------:R-:W-:-:S04]  /*9a60*/  VIADD R11, R11, 0x10 ;  /* 0x000000100b0b7836 */ /* 0x000fc80000000000 */
[----:B------:R-:W-:Y:S02]  /*9a70*/  VIADD R9, R15, 0x1 ;  /* 0x000000010f097836 */ /* 0x000fe40000000000 */
[----:B------:R-:W-:-:S05]  /*9a80*/  @P1 IMAD.MOV R9, RZ, RZ, R15 ;  /* 0x000000ffff091224 */ /* 0x000fca00078e020f */
[----:B------:R-:W-:Y:S01]  /*9a90*/  IADD3 R15, PT, PT, R9, 0x1, RZ ;  /* 0x00000001090f7810 */ /* 0x000fe20007ffe0ff */
[----:B------:R-:W-:Y:S01]  /*9aa0*/  VIADD R10, R10, 0x10 ;  /* 0x000000100a0a7836 */ /* 0x000fe20000000000 */
[----:B---3--:R-:W-:Y:S02]  /*9ab0*/  ISETP.NE.AND P2, PT, R24, -0x1, PT ;  /* 0xffffffff1800780c */ /* 0x008fe40003f45270 */
[----:B----4-:R-:W-:-:S11]  /*9ac0*/  ISETP.NE.AND P1, PT, R30, -0x1, PT ;  /* 0xffffffff1e00780c */ /* 0x010fd60003f25270 */
[----:B------:R-:W-:Y:S01]  /*9ad0*/  @P2 IMAD.MOV R15, RZ, RZ, R9 ;  /* 0x000000ffff0f2224 */ /* 0x000fe200078e0209 */
[----:B------:R-:W-:-:S04]  /*9ae0*/  ISETP.NE.AND P2, PT, R11, R14, PT ;  /* 0x0000000e0b00720c */ /* 0x000fc80003f45270 */
[----:B------:R-:W-:Y:S01]  /*9af0*/  IADD3 R9, PT, PT, R15, 0x1, RZ ;  /* 0x000000010f097810 */ /* 0x000fe20007ffe0ff */
[----:B------:R-:W-:-:S08]  /*9b00*/  @P1 IMAD.MOV R9, RZ, RZ, R15 ;  /* 0x000000ffff091224 */ /* 0x000fd000078e020f */
[----:B------:R-:W-:Y:S05]  /*9b10*/  @P2 BRA `(.L_x_798) ;  /* 0xfffffff800682947 */ /* 0x000fea000383ffff */
.L_x_797:
[----:B------:R-:W-:Y:S05]  /*9b20*/  BSYNC.RECONVERGENT B2 ;  /* 0x0000000000027941 */ /* 0x000fea0003800200 */
.L_x_796:
        /* <DEDUP_REMOVED lines=33> */
[----:B--2---:R-:W-:Y:S02]  /*9d40*/  ISETP.NE.AND P1, PT, R11, -0x1, PT ;  /* 0xffffffff0b00780c */ /* 0x004fe40003f25270 */
[----:B------:R-:W-:-:S02]  /*9d50*/  IADD3 R11, PT, PT, R9, 0x1, RZ ;  /* 0x00000001090b7810 */ /* 0x000fc40007ffe0ff */
[----:B------:R-:W-:-:S09]  /*9d60*/  ISETP.NE.AND P2, PT, R34, -0x1, PT ;  /* 0xffffffff2200780c */ /* 0x000fd20003f45270 */
        /* <DEDUP_REMOVED lines=21> */
.L_x_800:
[----:B------:R-:W-:Y:S05]  /*9ec0*/  BSYNC.RECONVERGENT B2 ;  /* 0x0000000000027941 */ /* 0x000fea0003800200 */
.L_x_799:
        /* <DEDUP_REMOVED lines=33> */
.L_x_802:
[----:B------:R-:W-:Y:S05]  /*a0e0*/  BSYNC.RECONVERGENT B2 ;  /* 0x0000000000027941 */ /* 0x000fea0003800200 */
.L_x_801:
        /* <DEDUP_REMOVED lines=27> */
.L_x_795:
[----:B------:R-:W-:Y:S05]  /*a2a0*/  BSYNC.RECONVERGENT B1 ;  /* 0x0000000000017941 */ /* 0x000fea0003800200 */
.L_x_794:
        /* <DEDUP_REMOVED lines=21> */
.L_x_807:
        /* <DEDUP_REMOVED lines=13> */
[----:B---3--:R-:W-:-:S06]  /*a4d0*/  IMAD.WIDE R34, R35, 0x4, R16 ;  /* 0x0000000423227825 */ /* 0x008fcc00078e0210 */
[----:B------:R-:W3:Y:S01]  /*a4e0*/  LDG.E R34, desc[UR12][R34.64] ;  /* 0x0000000c22227981 */ /* 0x000ee2000c1e1900 */
[----:B----4-:R-:W-:-:S03]  /*a4f0*/  IMAD.WIDE R26, R27, 0x4, R16 ;  /* 0x000000041b1a7825 */ /* 0x010fc600078e0210 */
[----:B------:R-:W4:Y:S01]  /*a500*/  LDG.E R33, desc[UR12][R22.64+0x24] ;  /* 0x0000240c16217981 */ /* 0x000f22000c1e1900 */
[----:B-----5:R-:W-:-:S03]  /*a510*/  IMAD.WIDE R24, R25, 0x4, R16 ;  /* 0x0000000419187825 */ /* 0x020fc600078e0210 */
[----:B------:R0:W5:Y:S04]  /*a520*/  LDG.E R26, desc[UR12][R26.64] ;  /* 0x0000000c1a1a7981 */ /* 0x000168000c1e1900 */
[----:B------:R1:W4:Y:S04]  /*a530*/  LDG.E R24, desc[UR12][R24.64] ;  /* 0x0000000c18187981 */ /* 0x000328000c1e1900 */
[----:B------:R-:W4:Y:S01]  /*a540*/  LDG.E R35, desc[UR12][R22.64+0x20] ;  /* 0x0000200c16237981 */ /* 0x000f22000c1e1900 */
[----:B0-----:R-:W-:Y:S01]  /*a550*/  VIADD R27, R10, 0x1 ;  /* 0x000000010a1b7836 */ /* 0x001fe20000000000 */
[----:B--2---:R-:W-:-:S02]  /*a560*/  ISETP.NE.AND P2, PT, R32, -0x1, PT ;  /* 0xffffffff2000780c */ /* 0x004fc40003f45270 */
[----:B------:R-:W2:Y:S01]  /*a570*/  LDG.E R32, desc[UR12][R22.64+0x30] ;  /* 0x0000300c16207981 */ /* 0x000ea2000c1e1900 */
[----:B---3--:R-:W-:-:S03]  /*a580*/  ISETP.NE.AND P1, PT, R34, -0x1, PT ;  /* 0xffffffff2200780c */ /* 0x008fc60003f25270 */
[----:B------:R-:W3:Y:S10]  /*a590*/  LDG.E R34, desc[UR12][R22.64+0x34] ;  /* 0x0000340c16227981 */ /* 0x000ef4000c1e1900 */
[----:B------:R-:W-:-:S02]  /*a5a0*/  @P1 IADD3 R27, PT, PT, R10, RZ, RZ ;  /* 0x000000ff0a1b1210 */ /* 0x000fc40007ffe0ff */
[----:B-----5:R-:W-:Y:S01]  /*a5b0*/  ISETP.NE.AND P1, PT, R26, -0x1, PT ;  /* 0xffffffff1a00780c */ /* 0x020fe20003f25270 */
[----:B------:R-:W5:Y:S02]  /*a5c0*/  LDG.E R10, desc[UR12][R22.64+0x2c] ;  /* 0x00002c0c160a7981 */ /* 0x000f64000c1e1900 */
[----:B-1----:R-:W-:Y:S02]  /*a5d0*/  VIADD R25, R27, 0x1 ;  /* 0x000000011b197836 */ /* 0x002fe40000000000 */
[----:B------:R-:W-:Y:S01]  /*a5e0*/  @P2 IMAD.MOV R25, RZ, RZ, R27 ;  /* 0x000000ffff192224 */ /* 0x000fe200078e021b */
[----:B----4-:R-:W-:-:S04]  /*a5f0*/  ISETP.NE.AND P2, PT, R24, -0x1, PT ;  /* 0xffffffff1800780c */ /* 0x010fc80003f45270 */
[----:B------:R-:W-:-:S03]  /*a600*/  IADD3 R24, PT, PT, R25, 0x1, RZ ;  /* 0x0000000119187810 */ /* 0x000fc60007ffe0ff */
[----:B------:R-:W-:-:S04]  /*a610*/  @P1 IMAD.MOV R24, RZ, RZ, R25 ;  /* 0x000000ffff181224 */ /* 0x000fc800078e0219 */
[C---:B------:R-:W-:Y:S02]  /*a620*/  VIADD R36, R24.reuse, 0x1 ;  /* 0x0000000118247836 */ /* 0x040fe40000000000 */
[----:B------:R-:W-:Y:S01]  /*a630*/  @P2 IADD3 R36, PT, PT, R24, RZ, RZ ;  /* 0x000000ff18242210 */ /* 0x000fe20007ffe0ff */
[----:B------:R-:W-:-:S04]  /*a640*/  IMAD.WIDE R24, R30, 0x4, R16 ;  /* 0x000000041e187825 */ /* 0x000fc800078e0210 */
[--C-:B------:R-:W-:Y:S02]  /*a650*/  IMAD.WIDE R26, R28, 0x4, R16.reuse ;  /* 0x000000041c1a7825 */ /* 0x100fe400078e0210 */
[----:B------:R-:W4:Y:S02]  /*a660*/  LDG.E R24, desc[UR12][R24.64] ;  /* 0x0000000c18187981 */ /* 0x000f24000c1e1900 */
[--C-:B------:R-:W-:Y:S02]  /*a670*/  IMAD.WIDE R28, R29, 0x4, R16.reuse ;  /* 0x000000041d1c7825 */ /* 0x100fe400078e0210 */
[----:B------:R-:W4:Y:S04]  /*a680*/  LDG.E R26, desc[UR12][R26.64] ;  /* 0x0000000c1a1a7981 */ /* 0x000f28000c1e1900 */
[----:B------:R0:W4:Y:S02]  /*a690*/  LDG.E R25, desc[UR12][R28.64] ;  /* 0x0000000c1c197981 */ /* 0x000124000c1e1900 */
[----:B0-----:R-:W-:-:S05]  /*a6a0*/  IMAD.WIDE R28, R35, 0x4, R16 ;  /* 0x00000004231c7825 */ /* 0x001fca00078e0210 */
[----:B------:R0:W4:Y:S02]  /*a6b0*/  LDG.E R35, desc[UR12][R28.64] ;  /* 0x0000000c1c237981 */ /* 0x000124000c1e1900 */
[----:B0-----:R-:W-:-:S05]  /*a6c0*/  IMAD.WIDE R28, R37, 0x4, R16 ;  /* 0x00000004251c7825 */ /* 0x001fca00078e0210 */
[----:B------:R2:W4:Y:S02]  /*a6d0*/  LDG.E R37, desc[UR12][R28.64] ;  /* 0x0000000c1c257981 */ /* 0x000524000c1e1900 */
[----:B--2---:R-:W-:-:S05]  /*a6e0*/  IMAD.WIDE R28, R32, 0x4, R16 ;  /* 0x00000004201c7825 */ /* 0x004fca00078e0210 */
[----:B------:R-:W2:Y:S04]  /*a6f0*/  LDG.E R32, desc[UR12][R28.64] ;  /* 0x0000000c1c207981 */ /* 0x000ea8000c1e1900 */
[----:B------:R-:W2:Y:S04]  /*a700*/  LDG.E R29, desc[UR12][R22.64+0x38] ;  /* 0x0000380c161d7981 */ /* 0x000ea8000c1e1900 */
[----:B------:R-:W2:Y:S01]  /*a710*/  LDG.E R28, desc[UR12][R22.64+0x3c] ;  /* 0x00003c0c161c7981 */ /* 0x000ea2000c1e1900 */
[----:B------:R-:W-:-:S05]  /*a720*/  IMAD.WIDE R30, R31, 0x4, R16 ;  /* 0x000000041f1e7825 */ /* 0x000fca00078e0210 */
[----:B------:R0:W2:Y:S02]  /*a730*/  LDG.E R27, desc[UR12][R30.64] ;  /* 0x0000000c1e1b7981 */ /* 0x0000a4000c1e1900 */
[----:B0-----:R-:W-:-:S05]  /*a740*/  IMAD.WIDE R30, R33, 0x4, R16 ;  /* 0x00000004211e7825 */ /* 0x001fca00078e0210 */
[----:B------:R5:W2:Y:S02]  /*a750*/  LDG.E R33, desc[UR12][R30.64] ;  /* 0x0000000c1e217981 */ /* 0x000aa4000c1e1900 */
[----:B-----5:R-:W-:-:S05]  /*a760*/  IMAD.WIDE R30, R10, 0x4, R16 ;  /* 0x000000040a1e7825 */ /* 0x020fca00078e0210 */
[----:B------:R3:W5:Y:S02]  /*a770*/  LDG.E R10, desc[UR12][R30.64] ;  /* 0x0000000c1e0a7981 */ /* 0x000764000c1e1900 */
[----:B---3--:R-:W-:-:S05]  /*a780*/  IMAD.WIDE R30, R34, 0x4, R16 ;  /* 0x00000004221e7825 */ /* 0x008fca00078e0210 */
[----:B------:R-:W3:Y:S01]  /*a790*/  LDG.E R34, desc[UR12][R30.64] ;  /* 0x0000000c1e227981 */ /* 0x000ee2000c1e1900 */
[----:B----4-:R-:W-:Y:S01]  /*a7a0*/  ISETP.NE.AND P1, PT, R24, -0x1, PT ;  /* 0xffffffff1800780c */ /* 0x010fe20003f25270 */
[----:B--2---:R-:W-:-:S05]  /*a7b0*/  IMAD.WIDE R22, R29, 0x4, R16 ;  /* 0x000000041d167825 */ /* 0x004fca00078e0210 */
[----:B------:R0:W2:Y:S01]  /*a7c0*/  LDG.E R24, desc[UR12][R22.64] ;  /* 0x0000000c16187981 */ /* 0x0000a2000c1e1900 */
[----:B------:R-:W-:-:S06]  /*a7d0*/  IMAD.WIDE R28, R28, 0x4, R16 ;  /* 0x000000041c1c7825 */ /* 0x000fcc00078e0210 */
[----:B------:R-:W4:Y:S01]  /*a7e0*/  LDG.E R28, desc[UR12][R28.64] ;  /* 0x0000000c1c1c7981 */ /* 0x000f22000c1e1900 */
[----:B------:R-:W-:Y:S01]  /*a7f0*/  ISETP.NE.AND P2, PT, R26, -0x1, PT ;  /* 0xffffffff1a00780c */ /* 0x000fe20003f45270 */
[----:B------:R-:W-:Y:S02]  /*a800*/  VIADD R26, R36, 0x1 ;  /* 0x00000001241a7836 */ /* 0x000fe40000000000 */
[----:B------:R-:W-:Y:S01]  /*a810*/  @P1 IMAD.MOV R26, RZ, RZ, R36 ;  /* 0x000000ffff1a1224 */ /* 0x000fe200078e0224 */
[----:B------:R-:W-:-:S04]  /*a820*/  ISETP.NE.AND P1, PT, R25, -0x1, PT ;  /* 0xffffffff1900780c */ /* 0x000fc80003f25270 */
[----:B------:R-:W-:-:S05]  /*a830*/  IADD3 R25, PT, PT, R26, 0x1, RZ ;  /* 0x000000011a197810 */ /* 0x000fca0007ffe0ff */
[----:B------:R-:W-:Y:S01]  /*a840*/  @P2 IMAD.MOV R25, RZ, RZ, R26 ;  /* 0x000000ffff192224 */ /* 0x000fe200078e021a */
[----:B------:R-:W-:-:S03]  /*a850*/  ISETP.NE.AND P2, PT, R27, -0x1, PT ;  /* 0xffffffff1b00780c */ /* 0x000fc60003f45270 */
[C---:B------:R-:W-:Y:S01]  /*a860*/  VIADD R26, R25.reuse, 0x1 ;  /* 0x00000001191a7836 */ /* 0x040fe20000000000 */
[----:B------:R-:W-:Y:S02]  /*a870*/  @P1 IADD3 R26, PT, PT, R25, RZ, RZ ;  /* 0x000000ff191a1210 */ /* 0x000fe40007ffe0ff */
[----:B------:R-:W-:-:S03]  /*a880*/  ISETP.NE.AND P1, PT, R35, -0x1, PT ;  /* 0xffffffff2300780c */ /* 0x000fc60003f25270 */
[----:B0-----:R-:W-:-:S04]  /*a890*/  VIADD R22, R26, 0x1 ;  /* 0x000000011a167836 */ /* 0x001fc80000000000 */
[----:B------:R-:W-:Y:S01]  /*a8a0*/  @P2 IMAD.MOV R22, RZ, RZ, R26 ;  /* 0x000000ffff162224 */ /* 0x000fe200078e021a */
[----:B------:R-:W-:-:S04]  /*a8b0*/  ISETP.NE.AND P2, PT, R33, -0x1, PT ;  /* 0xffffffff2100780c */ /* 0x000fc80003f45270 */
[----:B------:R-:W-:Y:S01]  /*a8c0*/  IADD3 R23, PT, PT, R22, 0x1, RZ ;  /* 0x0000000116177810 */ /* 0x000fe20007ffe0ff */
[----:B------:R-:W-:Y:S01]  /*a8d0*/  @P1 IMAD.MOV R23, RZ, RZ, R22 ;  /* 0x000000ffff171224 */ /* 0x000fe200078e0216 */
[----:B------:R-:W-:-:S03]  /*a8e0*/  ISETP.NE.AND P1, PT, R37, -0x1, PT ;  /* 0xffffffff2500780c */ /* 0x000fc60003f25270 */
[----:B------:R-:W-:-:S04]  /*a8f0*/  VIADD R22, R23, 0x1 ;  /* 0x0000000117167836 */ /* 0x000fc80000000000 */
[----:B------:R-:W-:Y:S02]  /*a900*/  @P2 IADD3 R22, PT, PT, R23, RZ, RZ ;  /* 0x000000ff17162210 */ /* 0x000fe40007ffe0ff */
[----:B-----5:R-:W-:-:S03]  /*a910*/  ISETP.NE.AND P2, PT, R10, -0x1, PT ;  /* 0xffffffff0a00780c */ /* 0x020fc60003f45270 */
[----:B------:R-:W-:Y:S02]  /*a920*/  VIADD R10, R22, 0x1 ;  /* 0x00000001160a7836 */ /* 0x000fe40000000000 */
[----:B------:R-:W-:Y:S01]  /*a930*/  @P1 IMAD.MOV R10, RZ, RZ, R22 ;  /* 0x000000ffff0a1224 */ /* 0x000fe200078e0216 */
[----:B------:R-:W-:-:S04]  /*a940*/  ISETP.NE.AND P1, PT, R32, -0x1, PT ;  /* 0xffffffff2000780c */ /* 0x000fc80003f25270 */
[----:B------:R-:W-:-:S03]  /*a950*/  IADD3 R22, PT, PT, R10, 0x1, RZ ;  /* 0x000000010a167810 */ /* 0x000fc60007ffe0ff */
[----:B------:R-:W-:Y:S01]  /*a960*/  @P2 IMAD.MOV R22, RZ, RZ, R10 ;  /* 0x000000ffff162224 */ /* 0x000fe200078e020a */
[----:B---3--:R-:W-:-:S03]  /*a970*/  ISETP.NE.AND P2, PT, R34, -0x1, PT ;  /* 0xffffffff2200780c */ /* 0x008fc60003f45270 */
[C---:B------:R-:W-:Y:S02]  /*a980*/  VIADD R10, R22.reuse, 0x1 ;  /* 0x00000001160a7836 */ /* 0x040fe40000000000 */
[----:B------:R-:W-:Y:S01]  /*a990*/  @P1 IADD3 R10, PT, PT, R22, RZ, RZ ;  /* 0x000000ff160a1210 */ /* 0x000fe20007ffe0ff */
[----:B------:R-:W-:-:S04]  /*a9a0*/  VIADD R12, R12, 0x10 ;  /* 0x000000100c0c7836 */ /* 0x000fc80000000000 */
[----:B------:R-:W-:-:S03]  /*a9b0*/  VIADD R22, R10, 0x1 ;  /* 0x000000010a167836 */ /* 0x000fc60000000000 */
[----:B------:R-:W-:-:S05]  /*a9c0*/  @P2 IMAD.MOV R22, RZ, RZ, R10 ;  /* 0x000000ffff162224 */ /* 0x000fca00078e020a */
[----:B------:R-:W-:Y:S01]  /*a9d0*/  IADD3 R23, PT, PT, R22, 0x1, RZ ;  /* 0x0000000116177810 */ /* 0x000fe20007ffe0ff */
[----:B------:R-:W-:Y:S01]  /*a9e0*/  VIADD R11, R11, 0x10 ;  /* 0x000000100b0b7836 */ /* 0x000fe20000000000 */
[----:B--2---:R-:W-:Y:S02]  /*a9f0*/  ISETP.NE.AND P1, PT, R24, -0x1, PT ;  /* 0xffffffff1800780c */ /* 0x004fe40003f25270 */
[----:B----4-:R-:W-:-:S11]  /*aa00*/  ISETP.NE.AND P2, PT, R28, -0x1, PT ;  /* 0xffffffff1c00780c */ /* 0x010fd60003f45270 */
[----:B------:R-:W-:Y:S01]  /*aa10*/  @P1 IMAD.MOV R23, RZ, RZ, R22 ;  /* 0x000000ffff171224 */ /* 0x000fe200078e0216 */
[----:B------:R-:W-:-:S04]  /*aa20*/  ISETP.NE.AND P1, PT, R12, R15, PT ;  /* 0x0000000f0c00720c */ /* 0x000fc80003f25270 */
[----:B------:R-:W-:Y:S01]  /*aa30*/  IADD3 R10, PT, PT, R23, 0x1, RZ ;  /* 0x00000001170a7810 */ /* 0x000fe20007ffe0ff */
[----:B------:R-:W-:-:S08]  /*aa40*/  @P2 IMAD.MOV R10, RZ, RZ, R23 ;  /* 0x000000ffff0a2224 */ /* 0x000fd000078e0217 */
[----:B------:R-:W-:Y:S05]  /*aa50*/  @P1 BRA `(.L_x_807) ;  /* 0xfffffff800681947 */ /* 0x000fea000383ffff */
.L_x_806:
[----:B------:R-:W-:Y:S05]  /*aa60*/  BSYNC.RECONVERGENT B2 ;  /* 0x0000000000027941 */ /* 0x000fea0003800200 */
.L_x_805:
        /* <DEDUP_REMOVED lines=57> */
.L_x_809:
[----:B------:R-:W-:Y:S05]  /*ae00*/  BSYNC.RECONVERGENT B2 ;  /* 0x0000000000027941 */ /* 0x000fea0003800200 */
.L_x_808:
        /* <DEDUP_REMOVED lines=33> */
.L_x_811:
[----:B------:R-:W-:Y:S05]  /*b020*/  BSYNC.RECONVERGENT B2 ;  /* 0x0000000000027941 */ /* 0x000fea0003800200 */
.L_x_810:
        /* <DEDUP_REMOVED lines=27> */
.L_x_804:
[----:B------:R-:W-:Y:S05]  /*b1e0*/  BSYNC.RECONVERGENT B1 ;  /* 0x0000000000017941 */ /* 0x000fea0003800200 */
.L_x_803:
        /* <DEDUP_REMOVED lines=21> */
.L_x_816:
        /* <DEDUP_REMOVED lines=14> */
[----:B------:R-:W4:Y:S04]  /*b420*/  LDG.E R29, desc[UR12][R22.64+0x1c] ;  /* 0x00001c0c161d7981 */ /* 0x000f28000c1e1900 */
[----:B------:R-:W4:Y:S01]  /*b430*/  LDG.E R30, desc[UR12][R30.64] ;  /* 0x0000000c1e1e7981 */ /* 0x000f22000c1e1900 */
[----:B-----5:R-:W-:-:S03]  /*b440*/  IMAD.WIDE R26, R27, 0x4, R16 ;  /* 0x000000041b1a7825 */ /* 0x020fc600078e0210 */
[----:B------:R-:W5:Y:S01]  /*b450*/  LDG.E R35, desc[UR12][R22.64+0x2c] ;  /* 0x00002c0c16237981 */ /* 0x000f62000c1e1900 */
[----:B------:R-:W-:-:S03]  /*b460*/  IMAD.WIDE R24, R25, 0x4, R16 ;  /* 0x0000000419187825 */ /* 0x000fc600078e0210 */
[----:B------:R-:W5:Y:S04]  /*b470*/  LDG.E R26, desc[UR12][R26.64] ;  /* 0x0000000c1a1a7981 */ /* 0x000f68000c1e1900 */
[----:B------:R-:W5:Y:S04]  /*b480*/  LDG.E R24, desc[UR12][R24.64] ;  /* 0x0000000c18187981 */ /* 0x000f68000c1e1900 */
[----:B------:R-:W5:Y:S04]  /*b490*/  LDG.E R31, desc[UR12][R22.64+0x20] ;  /* 0x0000200c161f7981 */ /* 0x000f68000c1e1900 */
[----:B------:R-:W5:Y:S04]  /*b4a0*/  LDG.E R27, desc[UR12][R22.64+0x18] ;  /* 0x0000180c161b7981 */ /* 0x000f68000c1e1900 */
[----:B------:R-:W5:Y:S01]  /*b4b0*/  LDG.E R25, desc[UR12][R22.64+0x14] ;  /* 0x0000140c16197981 */ /* 0x000f62000c1e1900 */
[----:B--2---:R-:W-:Y:S01]  /*b4c0*/  ISETP.NE.AND P1, PT, R28, -0x1, PT ;  /* 0xffffffff1c00780c */ /* 0x004fe20003f25270 */
[----:B------:R-:W-:-:S12]  /*b4d0*/  VIADD R28, R11, 0x1 ;  /* 0x000000010b1c7836 */ /* 0x000fd80000000000 */
[----:B------:R-:W-:Y:S02]  /*b4e0*/  @P1 IADD3 R28, PT, PT, R11, RZ, RZ ;  /* 0x000000ff0b1c1210 */ /* 0x000fe40007ffe0ff */
[----:B------:R-:W2:Y:S01]  /*b4f0*/  LDG.E R11, desc[UR12][R22.64+0x24] ;  /* 0x0000240c160b7981 */ /* 0x000ea2000c1e1900 */
[----:B---3--:R-:W-:-:S03]  /*b500*/  ISETP.NE.AND P2, PT, R34, -0x1, PT ;  /* 0xffffffff2200780c */ /* 0x008fc60003f45270 */
[----:B------:R-:W3:Y:S01]  /*b510*/  LDG.E R34, desc[UR12][R22.64+0x34] ;  /* 0x0000340c16227981 */ /* 0x000ee2000c1e1900 */
[----:B----4-:R-:W-:Y:S01]  /*b520*/  ISETP.NE.AND P1, PT, R30, -0x1, PT ;  /* 0xffffffff1e00780c */ /* 0x010fe20003f25270 */
[----:B------:R-:W-:-:S08]  /*b530*/  VIADD R30, R28, 0x1 ;  /* 0x000000011c1e7836 */ /* 0x000fd00000000000 */
[----:B------:R-:W-:-:S05]  /*b540*/  @P2 IMAD.MOV R30, RZ, RZ, R28 ;  /* 0x000000ffff1e2224 */ /* 0x000fca00078e021c */
[----:B------:R-:W-:Y:S01]  /*b550*/  IADD3 R28, PT, PT, R30, 0x1, RZ ;  /* 0x000000011e1c7810 */ /* 0x000fe20007ffe0ff */
[----:B------:R-:W-:Y:S01]  /*b560*/  @P1 IMAD.MOV R28, RZ, RZ, R30 ;  /* 0x000000ffff1c1224 */ /* 0x000fe200078e021e */
[----:B-----5:R-:W-:Y:S02]  /*b570*/  ISETP.NE.AND P1, PT, R26, -0x1, PT ;  /* 0xffffffff1a00780c */ /* 0x020fe40003f25270 */
[----:B------:R-:W-:Y:S01]  /*b580*/  ISETP.NE.AND P2, PT, R24, -0x1, PT ;  /* 0xffffffff1800780c */ /* 0x000fe20003f45270 */
[----:B------:R-:W-:-:S10]  /*b590*/  VIADD R24, R28, 0x1 ;  /* 0x000000011c187836 */ /* 0x000fd40000000000 */
[----:B------:R-:W-:Y:S01]  /*b5a0*/  @P1 IADD3 R24, PT, PT, R28, RZ, RZ ;  /* 0x000000ff1c181210 */ /* 0x000fe20007ffe0ff */
[----:B------:R-:W-:-:S04]  /*b5b0*/  IMAD.WIDE R28, R29, 0x4, R16 ;  /* 0x000000041d1c7825 */ /* 0x000fc800078e0210 */
[----:B------:R-:W-:Y:S02]  /*b5c0*/  VIADD R36, R24, 0x1 ;  /* 0x0000000118247836 */ /* 0x000fe40000000000 */
[----:B------:R-:W-:Y:S02]  /*b5d0*/  @P2 IMAD.MOV R36, RZ, RZ, R24 ;  /* 0x000000ffff242224 */ /* 0x000fe400078e0218 */
[----:B------:R-:W-:-:S06]  /*b5e0*/  IMAD.WIDE R24, R25, 0x4, R16 ;  /* 0x0000000419187825 */ /* 0x000fcc00078e0210 */
[----:B------:R-:W4:Y:S04]  /*b5f0*/  LDG.E R24, desc[UR12][R24.64] ;  /* 0x0000000c18187981 */ /* 0x000f28000c1e1900 */
[----:B------:R2:W5:Y:S02]  /*b600*/  LDG.E R25, desc[UR12][R28.64] ;  /* 0x0000000c1c197981 */ /* 0x000564000c1e1900 */
[----:B--2---:R-:W-:-:S05]  /*b610*/  IMAD.WIDE R28, R11, 0x4, R16 ;  /* 0x000000040b1c7825 */ /* 0x004fca00078e0210 */
[----:B------:R0:W2:Y:S02]  /*b620*/  LDG.E R11, desc[UR12][R28.64] ;  /* 0x0000000c1c0b7981 */ /* 0x0000a4000c1e1900 */
[----:B0-----:R-:W-:-:S04]  /*b630*/  IMAD.WIDE R28, R35, 0x4, R16 ;  /* 0x00000004231c7825 */ /* 0x001fc800078e0210 */
[--C-:B---3--:R-:W-:Y:S02]  /*b640*/  IMAD.WIDE R34, R34, 0x4, R16.reuse ;  /* 0x0000000422227825 */ /* 0x108fe400078e0210 */
[----:B------:R-:W3:Y:S04]  /*b650*/  LDG.E R28, desc[UR12][R28.64] ;  /* 0x0000000c1c1c7981 */ /* 0x000ee8000c1e1900 */
[----:B------:R-:W3:Y:S04]  /*b660*/  LDG.E R29, desc[UR12][R34.64] ;  /* 0x0000000c221d7981 */ /* 0x000ee8000c1e1900 */
[----:B------:R-:W5:Y:S04]  /*b670*/  LDG.E R35, desc[UR12][R22.64+0x38] ;  /* 0x0000380c16237981 */ /* 0x000f68000c1e1900 */
[----:B------:R-:W2:Y:S01]  /*b680*/  LDG.E R23, desc[UR12][R22.64+0x3c] ;  /* 0x00003c0c16177981 */ /* 0x000ea2000c1e1900 */
[----:B------:R-:W-:-:S06]  /*b690*/  IMAD.WIDE R26, R27, 0x4, R16 ;  /* 0x000000041b1a7825 */ /* 0x000fcc00078e0210 */
[----:B------:R-:W3:Y:S01]  /*b6a0*/  LDG.E R26, desc[UR12][R26.64] ;  /* 0x0000000c1a1a7981 */ /* 0x000ee2000c1e1900 */
[----:B------:R-:W-:-:S05]  /*b6b0*/  IMAD.WIDE R30, R31, 0x4, R16 ;  /* 0x000000041f1e7825 */ /* 0x000fca00078e0210 */
[----:B------:R0:W3:Y:S02]  /*b6c0*/  LDG.E R27, desc[UR12][R30.64] ;  /* 0x0000000c1e1b7981 */ /* 0x0000e4000c1e1900 */
[----:B0-----:R-:W-:-:S05]  /*b6d0*/  IMAD.WIDE R30, R33, 0x4, R16 ;  /* 0x00000004211e7825 */ /* 0x001fca00078e0210 */
[----:B------:R0:W3:Y:S02]  /*b6e0*/  LDG.E R33, desc[UR12][R30.64] ;  /* 0x0000000c1e217981 */ /* 0x0000e4000c1e1900 */
[----:B0-----:R-:W-:-:S05]  /*b6f0*/  IMAD.WIDE R30, R37, 0x4, R16 ;  /* 0x00000004251e7825 */ /* 0x001fca00078e0210 */
[----:B------:R2:W3:Y:S01]  /*b700*/  LDG.E R37, desc[UR12][R30.64] ;  /* 0x0000000c1e257981 */ /* 0x0004e2000c1e1900 */
[----:B----4-:R-:W-:Y:S01]  /*b710*/  ISETP.NE.AND P1, PT, R24, -0x1, PT ;  /* 0xffffffff1800780c */ /* 0x010fe20003f25270 */
[----:B-----5:R-:W-:-:S05]  /*b720*/  IMAD.WIDE R34, R35, 0x4, R16 ;  /* 0x0000000423227825 */ /* 0x020fca00078e0210 */
[----:B------:R-:W4:Y:S01]  /*b730*/  LDG.E R24, desc[UR12][R34.64] ;  /* 0x0000000c22187981 */ /* 0x000f22000c1e1900 */
[----:B--2---:R-:W-:-:S06]  /*b740*/  IMAD.WIDE R30, R23, 0x4, R16 ;  /* 0x00000004171e7825 */ /* 0x004fcc00078e0210 */
[----:B------:R-:W2:Y:S01]  /*b750*/  LDG.E R30, desc[UR12][R30.64] ;  /* 0x0000000c1e1e7981 */ /* 0x000ea2000c1e1900 */
[----:B---3--:R-:W-:Y:S02]  /*b760*/  ISETP.NE.AND P2, PT, R26, -0x1, PT ;  /* 0xffffffff1a00780c */ /* 0x008fe40003f45270 */
        /* <DEDUP_REMOVED lines=28> */
[----:B----4-:R-:W-:-:S13]  /*b930*/  ISETP.NE.AND P2, PT, R24, -0x1, PT ;  /* 0xffffffff1800780c */ /* 0x010fda0003f45270 */
[----:B------:R-:W-:Y:S01]  /*b940*/  @P2 IMAD.MOV R23, RZ, RZ, R22 ;  /* 0x000000ffff172224 */ /* 0x000fe200078e0216 */
[----:B------:R-:W-:Y:S02]  /*b950*/  ISETP.NE.AND P2, PT, R13, R32, PT ;  /* 0x000000200d00720c */ /* 0x000fe40003f45270 */
[----:B--2---:R-:W-:Y:S02]  /*b960*/  ISETP.NE.AND P1, PT, R30, -0x1, PT ;  /* 0xffffffff1e00780c */ /* 0x004fe40003f25270 */
[----:B------:R-:W-:-:S11]  /*b970*/  IADD3 R11, PT, PT, R23, 0x1, RZ ;  /* 0x00000001170b7810 */ /* 0x000fd60007ffe0ff */
[----:B------:R-:W-:Y:S01]  /*b980*/  @P1 IMAD.MOV R11, RZ, RZ, R23 ;  /* 0x000000ffff0b1224 */ /* 0x000fe200078e0217 */
[----:B------:R-:W-:Y:S06]  /*b990*/  @P2 BRA `(.L_x_816) ;  /* 0xfffffff800682947 */ /* 0x000fec000383ffff */
.L_x_815:
[----:B------:R-:W-:Y:S05]  /*b9a0*/  BSYNC.RECONVERGENT B2 ;  /* 0x0000000000027941 */ /* 0x000fea0003800200 */
.L_x_814:
        /* <DEDUP_REMOVED lines=57> */
.L_x_818:
[----:B------:R-:W-:Y:S05]  /*bd40*/  BSYNC.RECONVERGENT B2 ;  /* 0x0000000000027941 */ /* 0x000fea0003800200 */
.L_x_817:
        /* <DEDUP_REMOVED lines=33> */
.L_x_820:
[----:B------:R-:W-:Y:S05]  /*bf60*/  BSYNC.RECONVERGENT B2 ;  /* 0x0000000000027941 */ /* 0x000fea0003800200 */
.L_x_819:
        /* <DEDUP_REMOVED lines=27> */
.L_x_813:
[----:B------:R-:W-:Y:S05]  /*c120*/  BSYNC.RECONVERGENT B1 ;  /* 0x0000000000017941 */ /* 0x000fea0003800200 */
.L_x_812:
        /* <DEDUP_REMOVED lines=21> */
.L_x_825:
[----:B------:R-:W0:Y:S02]  /*c280*/  LDC.64 R22, c[0x0][0x3f0] ;  /* 0x0000fc00ff167b82 */ /* 0x000e240000000a00 */
[----:B0-----:R-:W-:-:S05]  /*c290*/  IMAD.WIDE R22, R13, 0x4, R22 ;  /* 0x000000040d167825 */ /* 0x001fca00078e0216 */
[----:B------:R-:W2:Y:S04]  /*c2a0*/  LDG.E R33, desc[UR12][R22.64] ;  /* 0x0000000c16217981 */ /* 0x000ea8000c1e1900 */
[----:B------:R-:W3:Y:S04]  /*c2b0*/  LDG.E R37, desc[UR12][R22.64+0x4] ;  /* 0x0000040c16257981 */ /* 0x000ee8000c1e1900 */
[----:B------:R-:W4:Y:S04]  /*c2c0*/  LDG.E R27, desc[UR12][R22.64+0x8] ;  /* 0x0000080c161b7981 */ /* 0x000f28000c1e1900 */
[----:B------:R-:W5:Y:S04]  /*c2d0*/  LDG.E R29, desc[UR12][R22.64+0xc] ;  /* 0x00000c0c161d7981 */ /* 0x000f68000c1e1900 */
[----:B------:R-:W5:Y:S04]  /*c2e0*/  LDG.E R24, desc[UR12][R22.64+0x10] ;  /* 0x0000100c16187981 */ /* 0x000f68000c1e1900 */
[----:B------:R-:W5:Y:S01]  /*c2f0*/  LDG.E R25, desc[UR12][R22.64+0x14] ;  /* 0x0000140c16197981 */ /* 0x000f62000c1e1900 */
[----:B--2---:R-:W-:-:S06]  /*c300*/  IMAD.WIDE R32, R33, 0x4, R16 ;  /* 0x0000000421207825 */ /* 0x004fcc00078e0210 */
[----:B------:R-:W2:Y:S01]  /*c310*/  LDG.E R32, desc[UR12][R32.64] ;  /* 0x0000000c20207981 */ /* 0x000ea2000c1e1900 */
[----:B---3--:R-:W-:-:S04]  /*c320*/  IMAD.WIDE R36, R37, 0x4, R16 ;  /* 0x0000000425247825 */ /* 0x008fc800078e0210 */
[--C-:B----4-:R-:W-:Y:S01]  /*c330*/  IMAD.WIDE R26, R27, 0x4, R16.reuse ;  /* 0x000000041b1a7825 */ /* 0x110fe200078e0210 */
[----:B------:R-:W3:Y:S04]  /*c340*/  LDG.E R35, desc[UR12][R36.64] ;  /* 0x0000000c24237981 */ /* 0x000ee8000c1e1900 */
[----:B------:R0:W4:Y:S01]  /*c350*/  LDG.E R33, desc[UR12][R26.64] ;  /* 0x0000000c1a217981 */ /* 0x000122000c1e1900 */
[----:B-----5:R-:W-:-:S03]  /*c360*/  IMAD.WIDE R28, R29, 0x4, R16 ;  /* 0x000000041d1c7825 */ /* 0x020fc600078e0210 */
[----:B------:R-:W5:Y:S04]  /*c370*/  LDG.E R36, desc[UR12][R22.64+0x18] ;  /* 0x0000180c16247981 */ /* 0x000f68000c1e1900 */
[----:B------:R-:W5:Y:S01]  /*c380*/  LDG.E R28, desc[UR12][R28.64] ;  /* 0x0000000c1c1c7981 */ /* 0x000f62000c1e1900 */
[----:B0-----:R-:W-:-:S03]  /*c390*/  IMAD.WIDE R26, R24, 0x4, R16 ;  /* 0x00000004181a7825 */ /* 0x001fc600078e0210 */
[----:B------:R-:W5:Y:S01]  /*c3a0*/  LDG.E R37, desc[UR12][R22.64+0x30] ;  /* 0x0000300c16257981 */ /* 0x000f62000c1e1900 */
[----:B------:R-:W-:-:S03]  /*c3b0*/  IMAD.WIDE R24, R25, 0x4, R16 ;  /* 0x0000000419187825 */ /* 0x000fc600078e0210 */
[----:B------:R-:W5:Y:S04]  /*c3c0*/  LDG.E R34, desc[UR12][R26.64] ;  /* 0x0000000c1a227981 */ /* 0x000f68000c1e1900 */
[----:B------:R0:W5:Y:S04]  /*c3d0*/  LDG.E R24, desc[UR12][R24.64] ;  /* 0x0000000c18187981 */ /* 0x000168000c1e1900 */
[----:B------:R-:W5:Y:S04]  /*c3e0*/  LDG.E R29, desc[UR12][R22.64+0x34] ;  /* 0x0000340c161d7981 */ /* 0x000f68000c1e1900 */
[----:B------:R-:W5:Y:S04]  /*c3f0*/  LDG.E R26, desc[UR12][R22.64+0x20] ;  /* 0x0000200c161a7981 */ /* 0x000f68000c1e1900 */
[----:B------:R-:W5:Y:S01]  /*c400*/  LDG.E R27, desc[UR12][R22.64+0x2c] ;  /* 0x00002c0c161b7981 */ /* 0x000f62000c1e1900 */
[----:B--2---:R-:W-:-:S03]  /*c410*/  ISETP.NE.AND P1, PT, R32, -0x1, PT ;  /* 0xffffffff2000780c */ /* 0x004fc60003f25270 */
[----:B------:R-:W2:Y:S01]  /*c420*/  LDG.E R32, desc[UR12][R22.64+0x1c] ;  /* 0x00001c0c16207981 */ /* 0x000ea2000c1e1900 */
[----:B---3--:R-:W-:Y:S01]  /*c430*/  ISETP.NE.AND P2, PT, R35, -0x1, PT ;  /* 0xffffffff2300780c */ /* 0x008fe20003f45270 */
[----:B------:R-:W-:-:S08]  /*c440*/  VIADD R35, R12, 0x1 ;  /* 0x000000010c237836 */ /* 0x000fd00000000000 */
[----:B------:R-:W-:Y:S02]  /*c450*/  @P1 IADD3 R35, PT, PT, R12, RZ, RZ ;  /* 0x000000ff0c231210 */ /* 0x000fe40007ffe0ff */
[----:B----4-:R-:W-:Y:S02]  /*c460*/  ISETP.NE.AND P1, PT, R33, -0x1, PT ;  /* 0xffffffff2100780c */ /* 0x010fe40003f25270 */
[----:B------:R-:W3:Y:S01]  /*c470*/  LDG.E R33, desc[UR12][R22.64+0x28] ;  /* 0x0000280c16217981 */ /* 0x000ee2000c1e1900 */
[----:B------:R-:W-:Y:S02]  /*c480*/  VIADD R12, R35, 0x1 ;  /* 0x00000001230c7836 */ /* 0x000fe40000000000 */
[----:B------:R-:W-:Y:S01]  /*c490*/  @P2 IMAD.MOV R12, RZ, RZ, R35 ;  /* 0x000000ffff0c2224 */ /* 0x000fe200078e0223 */
[----:B-----5:R-:W-:Y:S01]  /*c4a0*/  ISETP.NE.AND P2, PT, R28, -0x1, PT ;  /* 0xffffffff1c00780c */ /* 0x020fe20003f45270 */
[----:B------:R-:W4:Y:S03]  /*c4b0*/  LDG.E R35, desc[UR12][R22.64+0x24] ;  /* 0x0000240c16237981 */ /* 0x000f26000c1e1900 */
[----:B0-----:R-:W-:-:S03]  /*c4c0*/  IADD3 R25, PT, PT, R12, 0x1, RZ ;  /* 0x000000010c197810 */ /* 0x001fc60007ffe0ff */
[----:B------:R-:W-:Y:S01]  /*c4d0*/  @P1 IMAD.MOV R25, RZ, RZ, R12 ;  /* 0x000000ffff191224 */ /* 0x000fe200078e020c */
[----:B------:R-:W-:-:S03]  /*c4e0*/  ISETP.NE.AND P1, PT, R34, -0x1, PT ;  /* 0xffffffff2200780c */ /* 0x000fc60003f25270 */
[C---:B------:R-:W-:Y:S02]  /*c4f0*/  VIADD R12, R25.reuse, 0x1 ;  /* 0x00000001190c7836 */ /* 0x040fe40000000000 */
[----:B------:R-:W-:Y:S02]  /*c500*/  @P2 IADD3 R12, PT, PT, R25, RZ, RZ ;  /* 0x000000ff190c2210 */ /* 0x000fe40007ffe0ff */
[----:B------:R-:W-:-:S03]  /*c510*/  ISETP.NE.AND P2, PT, R24, -0x1, PT ;  /* 0xffffffff1800780c */ /* 0x000fc60003f45270 */
[----:B------:R-:W-:-:S03]  /*c520*/  VIADD R24, R12, 0x1 ;  /* 0x000000010c187836 */ /* 0x000fc60000000000 */
[----:B------:R-:W-:-:S05]  /*c530*/  @P1 IMAD.MOV R24, RZ, RZ, R12 ;  /* 0x000000ffff181224 */ /* 0x000fca00078e020c */
[----:B------:R-:W-:Y:S02]  /*c540*/  IADD3 R12, PT, PT, R24, 0x1, RZ ;  /* 0x00000001180c7810 */ /* 0x000fe40007ffe0ff */
[----:B------:R-:W-:Y:S02]  /*c550*/  @P2 IMAD.MOV R12, RZ, RZ, R24 ;  /* 0x000000ffff0c2224 */ /* 0x000fe400078e0218 */
[----:B------:R-:W-:-:S05]  /*c560*/  IMAD.WIDE R24, R36, 0x4, R16 ;  /* 0x0000000424187825 */ /* 0x000fca00078e0210 */
[----:B------:R2:W5:Y:S02]  /*c570*/  LDG.E R28, desc[UR12][R24.64] ;  /* 0x0000000c181c7981 */ /* 0x000564000c1e1900 */
[----:B--2---:R-:W-:-:S05]  /*c580*/  IMAD.WIDE R24, R32, 0x4, R16 ;  /* 0x0000000420187825 */ /* 0x004fca00078e0210 */
[----:B------:R0:W2:Y:S02]  /*c590*/  LDG.E R32, desc[UR12][R24.64] ;  /* 0x0000000c18207981 */ /* 0x0000a4000c1e1900 */
[----:B0-----:R-:W-:-:S04]  /*c5a0*/  IMAD.WIDE R24, R26, 0x4, R16 ;  /* 0x000000041a187825 */ /* 0x001fc800078e0210 */
[--C-:B------:R-:W-:Y:S01]  /*c5b0*/  IMAD.WIDE R26, R27, 0x4, R16.reuse ;  /* 0x000000041b1a7825 */ /* 0x100fe200078e0210 */
[----:B------:R3:W2:Y:S03]  /*c5c0*/  LDG.E R36, desc[UR12][R24.64] ;  /* 0x0000000c18247981 */ /* 0x0006a6000c1e1900 */
[--C-:B---3--:R-:W-:Y:S02]  /*c5d0*/  IMAD.WIDE R24, R33, 0x4, R16.reuse ;  /* 0x0000000421187825 */ /* 0x108fe400078e0210 */
[----:B------:R0:W3:Y:S02]  /*c5e0*/  LDG.E R33, desc[UR12][R26.64] ;  /* 0x0000000c1a217981 */ /* 0x0000e4000c1e1900 */
[--C-:B0-----:R-:W-:Y:S02]  /*c5f0*/  IMAD.WIDE R26, R29, 0x4, R16.reuse ;  /* 0x000000041d1a7825 */ /* 0x101fe400078e0210 */
[----:B------:R-:W2:Y:S02]  /*c600*/  LDG.E R29, desc[UR12][R22.64+0x38] ;  /* 0x0000380c161d7981 */ /* 0x000ea4000c1e1900 */
[----:B----4-:R-:W-:-:S02]  /*c610*/  IMAD.WIDE R34, R35, 0x4, R16 ;  /* 0x0000000423227825 */ /* 0x010fc400078e0210 */
[----:B------:R-:W4:Y:S04]  /*c620*/  LDG.E R26, desc[UR12][R26.64] ;  /* 0x0000000c1a1a7981 */ /* 0x000f28000c1e1900 */
[----:B------:R-:W3:Y:S04]  /*c630*/  LDG.E R35, desc[UR12][R34.64] ;  /* 0x0000000c22237981 */ /* 0x000ee8000c1e1900 */
[----:B------:R-:W4:Y:S04]  /*c640*/  LDG.E R23, desc[UR12][R22.64+0x3c] ;  /* 0x00003c0c16177981 */ /* 0x000f28000c1e1900 */
[----:B------:R0:W3:Y:S02]  /*c650*/  LDG.E R34, desc[UR12][R24.64] ;  /* 0x0000000c18227981 */ /* 0x0000e4000c1e1900 */
[----:B0-----:R-:W-:-:S05]  /*c660*/  IMAD.WIDE R24, R37, 0x4, R16 ;  /* 0x0000000425187825 */ /* 0x001fca00078e0210 */
[----:B------:R2:W3:Y:S01]  /*c670*/  LDG.E R37, desc[UR12][R24.64] ;  /* 0x0000000c18257981 */ /* 0x0004e2000c1e1900 */
[----:B-----5:R-:W-:Y:S01]  /*c680*/  ISETP.NE.AND P1, PT, R28, -0x1, PT ;  /* 0xffffffff1c00780c */ /* 0x020fe20003f25270 */
[----:B--2---:R-:W-:-:S06]  /*c690*/  IMAD.WIDE R24, R29, 0x4, R16 ;  /* 0x000000041d187825 */ /* 0x004fcc00078e0210 */
[----:B------:R-:W2:Y:S01]  /*c6a0*/  LDG.E R24, desc[UR12][R24.64] ;  /* 0x0000000c18187981 */ /* 0x000ea2000c1e1900 */
[----:B----4-:R-:W-:-:S06]  /*c6b0*/  IMAD.WIDE R28, R23, 0x4, R16 ;  /* 0x00000004171c7825 */ /* 0x010fcc00078e0210 */
[----:B------:R-:W4:Y:S01]  /*c6c0*/  LDG.E R28, desc[UR12][R28.64] ;  /* 0x0000000c1c1c7981 */ /* 0x000f22000c1e1900 */
[----:B------:R-:W-:Y:S01]  /*c6d0*/  ISETP.NE.AND P2, PT, R32, -0x1, PT ;  /* 0xffffffff2000780c */ /* 0x000fe20003f45270 */
[C---:B------:R-:W-:Y:S01]  /*c6e0*/  VIADD R32, R12.reuse, 0x1 ;  /* 0x000000010c207836 */ /* 0x040fe20000000000 */
[----:B------:R-:W-:Y:S02]  /*c6f0*/  @P1 IADD3 R32, PT, PT, R12, RZ, RZ ;  /* 0x000000ff0c201210 */ /* 0x000fe40007ffe0ff */
[----:B------:R-:W-:-:S03]  /*c700*/  ISETP.NE.AND P1, PT, R36, -0x1, PT ;  /* 0xffffffff2400780c */ /* 0x000fc60003f25270 */
[----:B------:R-:W-:-:S06]  /*c710*/  VIADD R12, R32, 0x1 ;  /* 0x00000001200c7836 */ /* 0x000fcc0000000000 */
[----:B------:R-:W-:Y:S01]  /*c720*/  @P2 IMAD.MOV R12, RZ, RZ, R32 ;  /* 0x000000ffff0c2224 */ /* 0x000fe200078e0220 */
[----:B---3--:R-:W-:-:S04]  /*c730*/  ISETP.NE.AND P2, PT, R35, -0x1, PT ;  /* 0xffffffff2300780c */ /* 0x008fc80003f45270 */
        /* <DEDUP_REMOVED lines=22> */
[----:B----4-:R-:W-:Y:S02]  /*c8a0*/  ISETP.NE.AND P2, PT, R28, -0x1, PT ;  /* 0xffffffff1c00780c */ /* 0x010fe40003f45270 */
[----:B------:R-:W-:-:S11]  /*c8b0*/  IADD3 R12, PT, PT, R22, 0x1, RZ ;  /* 0x00000001160c7810 */ /* 0x000fd60007ffe0ff */
[----:B------:R-:W-:Y:S01]  /*c8c0*/  @P2 IMAD.MOV R12, RZ, RZ, R22 ;  /* 0x000000ffff0c2224 */ /* 0x000fe200078e0216 */
[----:B------:R-:W-:Y:S06]  /*c8d0*/  @P1 BRA `(.L_x_825) ;  /* 0xfffffff800681947 */ /* 0x000fec000383ffff */
.L_x_824:
[----:B------:R-:W-:Y:S05]  /*c8e0*/  BSYNC.RECONVERGENT B2 ;  /* 0x0000000000027941 */ /* 0x000fea0003800200 */
.L_x_823:
        /* <DEDUP_REMOVED lines=19> */
[----:B------:R1:W3:Y:S01]  /*ca20*/  LDG.E R36, desc[UR12][R22.64] ;  /* 0x0000000c16247981 */ /* 0x0002e2000c1e1900 */
[----:B----4-:R-:W-:-:S04]  /*ca30*/  IMAD.WIDE R24, R25, 0x4, R16 ;  /* 0x0000000419187825 */ /* 0x010fc800078e0210 */
[--C-:B-----5:R-:W-:Y:S02]  /*ca40*/  IMAD.WIDE R26, R28, 0x4, R16.reuse ;  /* 0x000000041c1a7825 */ /* 0x120fe400078e0210 */
[----:B------:R-:W4:Y:S02]  /*ca50*/  LDG.E R24, desc[UR12][R24.64] ;  /* 0x0000000c18187981 */ /* 0x000f24000c1e1900 */
[----:B------:R-:W-:-:S04]  /*ca60*/  IMAD.WIDE R28, R29, 0x4, R16 ;  /* 0x000000041d1c7825 */ /* 0x000fc800078e0210 */
[--C-:B------:R-:W-:Y:S02]  /*ca70*/  IMAD.WIDE R30, R31, 0x4, R16.reuse ;  /* 0x000000041f1e7825 */ /* 0x100fe400078e0210 */
[----:B------:R-:W5:Y:S04]  /*ca80*/  LDG.E R28, desc[UR12][R28.64] ;  /* 0x0000000c1c1c7981 */ /* 0x000f68000c1e1900 */
[----:B------:R1:W5:Y:S01]  /*ca90*/  LDG.E R25, desc[UR12][R26.64] ;  /* 0x0000000c1a197981 */ /* 0x000362000c1e1900 */
[----:B0-----:R-:W-:-:S03]  /*caa0*/  IMAD.WIDE R32, R37, 0x4, R16 ;  /* 0x0000000425207825 */ /* 0x001fc600078e0210 */
[----:B------:R-:W5:Y:S01]  /*cab0*/  LDG.E R30, desc[UR12][R30.64] ;  /* 0x0000000c1e1e7981 */ /* 0x000f62000c1e1900 */
[----:B-1----:R-:W-:-:S03]  /*cac0*/  IMAD.WIDE R22, R35, 0x4, R16 ;  /* 0x0000000423167825 */ /* 0x002fc600078e0210 */
[----:B------:R-:W5:Y:S04]  /*cad0*/  LDG.E R32, desc[UR12][R32.64] ;  /* 0x0000000c20207981 */ /* 0x000f68000c1e1900 */
[----:B------:R0:W5:Y:S01]  /*cae0*/  LDG.E R22, desc[UR12][R22.64] ;  /* 0x0000000c16167981 */ /* 0x000162000c1e1900 */
[----:B------:R-:W-:Y:S02]  /*caf0*/  IADD3 R26, PT, PT, R12, 0x1, RZ ;  /* 0x000000010c1a7810 */ /* 0x000fe40007ffe0ff */
[----:B------:R-:W-:Y:S02]  /*cb00*/  IADD3 R13, PT, PT, R13, 0x8, RZ ;  /* 0x000000080d0d7810 */ /* 0x000fe40007ffe0ff */
[----:B--2---:R-:W-:Y:S02]  /*cb10*/  ISETP.NE.AND P1, PT, R34, -0x1, PT ;  /* 0xffffffff2200780c */ /* 0x004fe40003f25270 */
        /* <DEDUP_REMOVED lines=22> */
.L_x_827:
[----:B------:R-:W-:Y:S05]  /*cc80*/  BSYNC.RECONVERGENT B2 ;  /* 0x0000000000027941 */ /* 0x000fea0003800200 */
.L_x_826:
        /* <DEDUP_REMOVED lines=33> */
.L_x_829:
[----:B------:R-:W-:Y:S05]  /*cea0*/  BSYNC.RECONVERGENT B2 ;  /* 0x0000000000027941 */ /* 0x000fea0003800200 */
.L_x_828:
        /* <DEDUP_REMOVED lines=27> */
.L_x_822:
[----:B------:R-:W-:Y:S05]  /*d060*/  BSYNC.RECONVERGENT B1 ;  /* 0x0000000000017941 */ /* 0x000fea0003800200 */
.L_x_821:
        /* <DEDUP_REMOVED lines=21> */
.L_x_834:
        /* <DEDUP_REMOVED lines=8> */
[----:B--2---:R-:W-:-:S04]  /*d240*/  IMAD.WIDE R24, R25, 0x4, R16 ;  /* 0x0000000419187825 */ /* 0x004fc800078e0210 */
[--C-:B---3--:R-:W-:Y:S02]  /*d250*/  IMAD.WIDE R26, R27, 0x4, R16.reuse ;  /* 0x000000041b1a7825 */ /* 0x108fe400078e0210 */
[----:B------:R-:W2:Y:S04]  /*d260*/  LDG.E R24, desc[UR12][R24.64] ;  /* 0x0000000c18187981 */ /* 0x000ea8000c1e1900 */
[----:B------:R5:W3:Y:S01]  /*d270*/  LDG.E R33, desc[UR12][R26.64] ;  /* 0x0000000c1a217981 */ /* 0x000ae2000c1e1900 */
[----:B----4-:R-:W-:-:S03]  /*d280*/  IMAD.WIDE R34, R35, 0x4, R16 ;  /* 0x0000000423227825 */ /* 0x010fc600078e0210 */
[----:B------:R-:W4:Y:S04]  /*d290*/  LDG.E R25, desc[UR12][R22.64+0x18] ;  /* 0x0000180c16197981 */ /* 0x000f28000c1e1900 */
[----:B------:R-:W4:Y:S01]  /*d2a0*/  LDG.E R34, desc[UR12][R34.64] ;  /* 0x0000000c22227981 */ /* 0x000f22000c1e1900 */
[----:B-----5:R-:W-:-:S05]  /*d2b0*/  IMAD.WIDE R26, R28, 0x4, R16 ;  /* 0x000000041c1a7825 */ /* 0x020fca00078e0210 */
[----:B------:R0:W5:Y:S01]  /*d2c0*/  LDG.E R35, desc[UR12][R26.64] ;  /* 0x0000000c1a237981 */ /* 0x000162000c1e1900 */
[----:B------:R-:W-:-:S06]  /*d2d0*/  IMAD.WIDE R28, R29, 0x4, R16 ;  /* 0x000000041d1c7825 */ /* 0x000fcc00078e0210 */
[----:B------:R-:W5:Y:S01]  /*d2e0*/  LDG.E R28, desc[UR12][R28.64] ;  /* 0x0000000c1c1c7981 */ /* 0x000f62000c1e1900 */
[----:B0-----:R-:W-:-:S04]  /*d2f0*/  IMAD.WIDE R26, R37, 0x4, R16 ;  /* 0x00000004251a7825 */ /* 0x001fc800078e0210 */
[----:B------:R-:W-:Y:S01]  /*d300*/  VIADD R37, R13, 0x1 ;  /* 0x000000010d257836 */ /* 0x000fe20000000000 */
[----:B------:R0:W5:Y:S04]  /*d310*/  LDG.E R36, desc[UR12][R26.64] ;  /* 0x0000000c1a247981 */ /* 0x000168000c1e1900 */
[----:B------:R-:W5:Y:S04]  /*d320*/  LDG.E R29, desc[UR12][R22.64+0x34] ;  /* 0x0000340c161d7981 */ /* 0x000f68000c1e1900 */
[----:B------:R-:W5:Y:S01]  /*d330*/  LDG.E R26, desc[UR12][R22.64+0x24] ;  /* 0x0000240c161a7981 */ /* 0x000f62000c1e1900 */
[----:B--2---:R-:W-:-:S02]  /*d340*/  ISETP.NE.AND P1, PT, R24, -0x1, PT ;  /* 0xffffffff1800780c */ /* 0x004fc40003f25270 */
[----:B---3--:R-:W-:Y:S01]  /*d350*/  ISETP.NE.AND P2, PT, R33, -0x1, PT ;  /* 0xffffffff2100780c */ /* 0x008fe20003f45270 */
[----:B----4-:R-:W-:-:S10]  /*d360*/  IMAD.WIDE R24, R25, 0x4, R16 ;  /* 0x0000000419187825 */ /* 0x010fd400078e0210 */
[----:B------:R-:W-:Y:S02]  /*d370*/  @P1 IADD3 R37, PT, PT, R13, RZ, RZ ;  /* 0x000000ff0d251210 */ /* 0x000fe40007ffe0ff */
[----:B------:R-:W-:Y:S01]  /*d380*/  ISETP.NE.AND P1, PT, R34, -0x1, PT ;  /* 0xffffffff2200780c */ /* 0x000fe20003f25270 */
[----:B------:R-:W2:Y:S02]  /*d390*/  LDG.E R33, desc[UR12][R24.64] ;  /* 0x0000000c18217981 */ /* 0x000ea4000c1e1900 */
[----:B------:R-:W-:Y:S02]  /*d3a0*/  VIADD R13, R37, 0x1 ;  /* 0x00000001250d7836 */ /* 0x000fe40000000000 */
[----:B------:R-:W-:Y:S02]  /*d3b0*/  @P2 IMAD.MOV R13, RZ, RZ, R37 ;  /* 0x000000ffff0d2224 */ /* 0x000fe400078e0225 */
[----:B------:R-:W3:Y:S01]  /*d3c0*/  LDG.E R37, desc[UR12][R22.64+0x1c] ;  /* 0x00001c0c16257981 */ /* 0x000ee2000c1e1900 */
[----:B-----5:R-:W-:-:S03]  /*d3d0*/  ISETP.NE.AND P2, PT, R35, -0x1, PT ;  /* 0xffffffff2300780c */ /* 0x020fc60003f45270 */
[----:B------:R-:W4:Y:S01]  /*d3e0*/  LDG.E R35, desc[UR12][R22.64+0x20] ;  /* 0x0000200c16237981 */ /* 0x000f22000c1e1900 */
[----:B0-----:R-:W-:Y:S01]  /*d3f0*/  IADD3 R27, PT, PT, R13, 0x1, RZ ;  /* 0x000000010d1b7810 */ /* 0x001fe20007ffe0ff */
[----:B------:R-:W-:Y:S02]  /*d400*/  @P1 IMAD.MOV R27, RZ, RZ, R13 ;  /* 0x000000ffff1b1224 */ /* 0x000fe400078e020d */
[----:B------:R-:W5:Y:S02]  /*d410*/  LDG.E R24, desc[UR12][R22.64+0x28] ;  /* 0x0000280c16187981 */ /* 0x000f64000c1e1900 */
[C---:B------:R-:W-:Y:S02]  /*d420*/  VIADD R13, R27.reuse, 0x1 ;  /* 0x000000011b0d7836 */ /* 0x040fe40000000000 */
[----:B------:R-:W5:Y:S02]  /*d430*/  LDG.E R25, desc[UR12][R22.64+0x30] ;  /* 0x0000300c16197981 */ /* 0x000f64000c1e1900 */
[----:B------:R-:W-:-:S02]  /*d440*/  @P2 IADD3 R13, PT, PT, R27, RZ, RZ ;  /* 0x000000ff1b0d2210 */ /* 0x000fc40007ffe0ff */
[----:B------:R-:W5:Y:S01]  /*d450*/  LDG.E R27, desc[UR12][R22.64+0x2c] ;  /* 0x00002c0c161b7981 */ /* 0x000f62000c1e1900 */
[----:B------:R-:W-:Y:S02]  /*d460*/  ISETP.NE.AND P1, PT, R28, -0x1, PT ;  /* 0xffffffff1c00780c */ /* 0x000fe40003f25270 */
[----:B------:R-:W-:-:S11]  /*d470*/  VIADD R28, R13, 0x1 ;  /* 0x000000010d1c7836 */ /* 0x000fd60000000000 */
[----:B------:R-:W-:Y:S01]  /*d480*/  @P1 IMAD.MOV R28, RZ, RZ, R13 ;  /* 0x000000ffff1c1224 */ /* 0x000fe200078e020d */
[----:B------:R-:W-:Y:S02]  /*d490*/  ISETP.NE.AND P1, PT, R36, -0x1, PT ;  /* 0xffffffff2400780c */ /* 0x000fe40003f25270 */
[----:B--2---:R-:W-:Y:S02]  /*d4a0*/  ISETP.NE.AND P2, PT, R33, -0x1, PT ;  /* 0xffffffff2100780c */ /* 0x004fe40003f45270 */
[----:B------:R-:W-:-:S09]  /*d4b0*/  IADD3 R33, PT, PT, R28, 0x1, RZ ;  /* 0x000000011c217810 */ /* 0x000fd20007ffe0ff */
[----:B------:R-:W-:Y:S02]  /*d4c0*/  @P1 IMAD.MOV R33, RZ, RZ, R28 ;  /* 0x000000ffff211224 */ /* 0x000fe400078e021c */
[----:B---3--:R-:W-:-:S04]  /*d4d0*/  IMAD.WIDE R36, R37, 0x4, R16 ;  /* 0x0000000425247825 */ /* 0x008fc800078e0210 */
[--C-:B----4-:R-:W-:Y:S01]  /*d4e0*/  IMAD.WIDE R34, R35, 0x4, R16.reuse ;  /* 0x0000000423227825 */ /* 0x110fe200078e0210 */
[----:B------:R0:W2:Y:S03]  /*d4f0*/  LDG.E R28, desc[UR12][R36.64] ;  /* 0x0000000c241c7981 */ /* 0x0000a6000c1e1900 */
[C---:B------:R-:W-:Y:S01]  /*d500*/  VIADD R13, R33.reuse, 0x1 ;  /* 0x00000001210d7836 */ /* 0x040fe20000000000 */
[----:B------:R-:W-:Y:S02]  /*d510*/  @P2 IADD3 R13, PT, PT, R33, RZ, RZ ;  /* 0x000000ff210d2210 */ /* 0x000fe40007ffe0ff */
[----:B------:R1:W3:Y:S01]  /*d520*/  LDG.E R33, desc[UR12][R34.64] ;  /* 0x0000000c22217981 */ /* 0x0002e2000c1e1900 */
[----:B0-----:R-:W-:-:S04]  /*d530*/  IMAD.WIDE R36, R26, 0x4, R16 ;  /* 0x000000041a247825 */ /* 0x001fc800078e0210 */
[--C-:B-----5:R-:W-:Y:S02]  /*d540*/  IMAD.WIDE R26, R27, 0x4, R16.reuse ;  /* 0x000000041b1a7825 */ /* 0x120fe400078e0210 */
[----:B------:R-:W4:Y:S02]  /*d550*/  LDG.E R36, desc[UR12][R36.64] ;  /* 0x0000000c24247981 */ /* 0x000f24000c1e1900 */
[----:B-1----:R-:W-:-:S06]  /*d560*/  IMAD.WIDE R34, R24, 0x4, R16 ;  /* 0x0000000418227825 */ /* 0x002fcc00078e0210 */
[----:B------:R-:W5:Y:S04]  /*d570*/  LDG.E R35, desc[UR12][R34.64] ;  /* 0x0000000c22237981 */ /* 0x000f68000c1e1900 */
[----:B------:R0:W5:Y:S02]  /*d580*/  LDG.E R34, desc[UR12][R26.64] ;  /* 0x0000000c1a227981 */ /* 0x000164000c1e1900 */
[--C-:B0-----:R-:W-:Y:S02]  /*d590*/  IMAD.WIDE R26, R29, 0x4, R16.reuse ;  /* 0x000000041d1a7825 */ /* 0x101fe400078e0210 */
[----:B------:R-:W3:Y:S02]  /*d5a0*/  LDG.E R29, desc[UR12][R22.64+0x38] ;  /* 0x0000380c161d7981 */ /* 0x000ee4000c1e1900 */
[----:B------:R-:W-:-:S02]  /*d5b0*/  IMAD.WIDE R24, R25, 0x4, R16 ;  /* 0x0000000419187825 */ /* 0x000fc400078e0210 */
[----:B------:R-:W5:Y:S04]  /*d5c0*/  LDG.E R26, desc[UR12][R26.64] ;  /* 0x0000000c1a1a7981 */ /* 0x000f68000c1e1900 */
[----:B------:R3:W5:Y:S04]  /*d5d0*/  LDG.E R37, desc[UR12][R24.64] ;  /* 0x0000000c18257981 */ /* 0x000768000c1e1900 */
[----:B------:R-:W4:Y:S01]  /*d5e0*/  LDG.E R23, desc[UR12][R22.64+0x3c] ;  /* 0x00003c0c16177981 */ /* 0x000f22000c1e1900 */
[----:B--2---:R-:W-:Y:S01]  /*d5f0*/  ISETP.NE.AND P1, PT, R28, -0x1, PT ;  /* 0xffffffff1c00780c */ /* 0x004fe20003f25270 */
[----:B---3--:R-:W-:-:S06]  /*d600*/  IMAD.WIDE R24, R29, 0x4, R16 ;  /* 0x000000041d187825 */ /* 0x008fcc00078e0210 */
[----:B------:R-:W2:Y:S01]  /*d610*/  LDG.E R24, desc[UR12][R24.64] ;  /* 0x0000000c18187981 */ /* 0x000ea2000c1e1900 */
[----:B----4-:R-:W-:-:S06]  /*d620*/  IMAD.WIDE R28, R23, 0x4, R16 ;  /* 0x00000004171c7825 */ /* 0x010fcc00078e0210 */
[----:B------:R-:W3:Y:S01]  /*d630*/  LDG.E R28, desc[UR12][R28.64] ;  /* 0x0000000c1c1c7981 */ /* 0x000ee2000c1e1900 */
[----:B------:R-:W-:Y:S01]  /*d640*/  ISETP.NE.AND P2, PT, R33, -0x1, PT ;  /* 0xffffffff2100780c */ /* 0x000fe20003f45270 */
[----:B------:R-:W-:Y:S02]  /*d650*/  VIADD R33, R13, 0x1 ;  /* 0x000000010d217836 */ /* 0x000fe40000000000 */
[----:B------:R-:W-:Y:S01]  /*d660*/  @P1 IMAD.MOV R33, RZ, RZ, R13 ;  /* 0x000000ffff211224 */ /* 0x000fe200078e020d */
[----:B------:R-:W-:-:S04]  /*d670*/  ISETP.NE.AND P1, PT, R36, -0x1, PT ;  /* 0xffffffff2400780c */ /* 0x000fc80003f25270 */
[----:B------:R-:W-:-:S05]  /*d680*/  IADD3 R13, PT, PT, R33, 0x1, RZ ;  /* 0x00000001210d7810 */ /* 0x000fca0007ffe0ff */
        /* <DEDUP_REMOVED lines=12> */
[----:B------:R-:W-:Y:S01]  /*d750*/  @P2 IADD3 R13, PT, PT, R22, RZ, RZ ;  /* 0x000000ff160d2210 */ /* 0x000fe20007ffe0ff */
[----:B------:R-:W-:-:S04]  /*d760*/  VIADD R15, R15, 0x10 ;  /* 0x000000100f0f7836 */ /* 0x000fc80000000000 */
[----:B------:R-:W-:Y:S02]  /*d770*/  VIADD R22, R13, 0x1 ;  /* 0x000000010d167836 */ /* 0x000fe40000000000 */
        /* <DEDUP_REMOVED lines=10> */
.L_x_833:
[----:B------:R-:W-:Y:S05]  /*d820*/  BSYNC.RECONVERGENT B2 ;  /* 0x0000000000027941 */ /* 0x000fea0003800200 */
.L_x_832:
        /* <DEDUP_REMOVED lines=12> */
[----:B------:R-:W3:Y:S04]  /*d8f0*/  LDG.E R29, desc[UR12][R34.64+0x10] ;  /* 0x0000100c221d7981 */ /* 0x000ee8000c1e1900 */
[----:B------:R-:W3:Y:S04]  /*d900*/  LDG.E R27, desc[UR12][R34.64+0x14] ;  /* 0x0000140c221b7981 */ /* 0x000ee8000c1e1900 */
[----:B------:R-:W3:Y:S04]  /*d910*/  LDG.E R25, desc[UR12][R34.64+0x18] ;  /* 0x0000180c22197981 */ /* 0x000ee8000c1e1900 */
[----:B------:R4:W3:Y:S01]  /*d920*/  LDG.E R37, desc[UR12][R34.64+0x1c] ;  /* 0x00001c0c22257981 */ /* 0x0008e2000c1e1900 */
[----:B--2---:R-:W-:-:S05]  /*d930*/  IMAD.WIDE R22, R23, 0x4, R16 ;  /* 0x0000000417167825 */ /* 0x004fca00078e0210 */
[----:B------:R3:W2:Y:S01]  /*d940*/  LDG.E R31, desc[UR12][R22.64] ;  /* 0x0000000c161f7981 */ /* 0x0006a2000c1e1900 */
[----:B----4-:R-:W-:-:S04]  /*d950*/  IMAD.WIDE R34, R24, 0x4, R16 ;  /* 0x0000000418227825 */ /* 0x010fc800078e0210 */
[--C-:B-----5:R-:W-:Y:S02]  /*d960*/  IMAD.WIDE R32, R33, 0x4, R16.reuse ;  /* 0x0000000421207825 */ /* 0x120fe400078e0210 */
[----:B------:R-:W4:Y:S02]  /*d970*/  LDG.E R34, desc[UR12][R34.64] ;  /* 0x0000000c22227981 */ /* 0x000f24000c1e1900 */
[--C-:B---3--:R-:W-:Y:S02]  /*d980*/  IMAD.WIDE R22, R26, 0x4, R16.reuse ;  /* 0x000000041a167825 */ /* 0x108fe400078e0210 */
[----:B------:R-:W3:Y:S04]  /*d990*/  LDG.E R32, desc[UR12][R32.64] ;  /* 0x0000000c20207981 */ /* 0x000ee8000c1e1900 */
[----:B------:R0:W5:Y:S01]  /*d9a0*/  LDG.E R36, desc[UR12][R22.64] ;  /* 0x0000000c16247981 */ /* 0x000162000c1e1900 */
[----:B------:R-:W-:-:S04]  /*d9b0*/  IMAD.WIDE R28, R29, 0x4, R16 ;  /* 0x000000041d1c7825 */ /* 0x000fc800078e0210 */
[--C-:B------:R-:W-:Y:S02]  /*d9c0*/  IMAD.WIDE R26, R27, 0x4, R16.reuse ;  /* 0x000000041b1a7825 */ /* 0x100fe400078e0210 */
[----:B------:R-:W3:Y:S04]  /*d9d0*/  LDG.E R28, desc[UR12][R28.64] ;  /* 0x0000000c1c1c7981 */ /* 0x000ee8000c1e1900 */
[----:B------:R-:W3:Y:S01]  /*d9e0*/  LDG.E R26, desc[UR12][R26.64] ;  /* 0x0000000c1a1a7981 */ /* 0x000ee2000c1e1900 */
[----:B------:R-:W-:-:S04]  /*d9f0*/  IMAD.WIDE R24, R25, 0x4, R16 ;  /* 0x0000000419187825 */ /* 0x000fc800078e0210 */
[----:B0-----:R-:W-:Y:S02]  /*da00*/  IMAD.WIDE R22, R37, 0x4, R16 ;  /* 0x0000000425167825 */ /* 0x001fe400078e0210 */
[----:B------:R0:W3:Y:S04]  /*da10*/  LDG.E R24, desc[UR12][R24.64] ;  /* 0x0000000c18187981 */ /* 0x0000e8000c1e1900 */
[----:B------:R1:W3:Y:S01]  /*da20*/  LDG.E R22, desc[UR12][R22.64] ;  /* 0x0000000c16167981 */ /* 0x0002e2000c1e1900 */
[----:B------:R-:W-:Y:S02]  /*da30*/  IADD3 R14, PT, PT, R14, 0x8, RZ ;  /* 0x000000080e0e7810 */ /* 0x000fe40007ffe0ff */
[----:B--2---:R-:W-:Y:S02]  /*da40*/  ISETP.NE.AND P1, PT, R31, -0x1, PT ;  /* 0xffffffff1f00780c */ /* 0x004fe40003f25270 */
[----:B------:R-:W-:-:S02]  /*da50*/  IADD3 R31, PT, PT, R13, 0x1, RZ ;  /* 0x000000010d1f7810 */ /* 0x000fc40007ffe0ff */
[----:B-----5:R-:W-:-:S09]  /*da60*/  ISETP.NE.AND P2, PT, R36, -0x1, PT ;  /* 0xffffffff2400780c */ /* 0x020fd20003f45270 */
[----:B------:R-:W-:Y:S01]  /*da70*/  @P1 IMAD.MOV R31, RZ, RZ, R13 ;  /* 0x000000ffff1f1224 */ /* 0x000fe200078e020d */
[----:B----4-:R-:W-:-:S03]  /*da80*/  ISETP.NE.AND P1, PT, R34, -0x1, PT ;  /* 0xffffffff2200780c */ /* 0x010fc60003f25270 */
[C---:B------:R-:W-:Y:S01]  /*da90*/  VIADD R13, R31.reuse, 0x1 ;  /* 0x000000011f0d7836 */ /* 0x040fe20000000000 */
[----:B------:R-:W-:Y:S02]  /*daa0*/  @P2 IADD3 R13, PT, PT, R31, RZ, RZ ;  /* 0x000000ff1f0d2210 */ /* 0x000fe40007ffe0ff */
[----:B---3--:R-:W-:-:S03]  /*dab0*/  ISETP.NE.AND P2, PT, R32, -0x1, PT ;  /* 0xffffffff2000780c */ /* 0x008fc60003f45270 */
[----:B0-----:R-:W-:-:S04]  /*dac0*/  VIADD R25, R13, 0x1 ;  /* 0x000000010d197836 */ /* 0x001fc80000000000 */
[----:B------:R-:W-:Y:S01]  /*dad0*/  @P1 IMAD.MOV R25, RZ, RZ, R13 ;  /* 0x000000ffff191224 */ /* 0x000fe200078e020d */
[----:B------:R-:W-:-:S04]  /*dae0*/  ISETP.NE.AND P1, PT, R28, -0x1, PT ;  /* 0xffffffff1c00780c */ /* 0x000fc80003f25270 */
[----:B------:R-:W-:Y:S01]  /*daf0*/  IADD3 R13, PT, PT, R25, 0x1, RZ ;  /* 0x00000001190d7810 */ /* 0x000fe20007ffe0ff */
[----:B------:R-:W-:Y:S01]  /*db00*/  @P2 IMAD.MOV R13, RZ, RZ, R25 ;  /* 0x000000ffff0d2224 */ /* 0x000fe200078e0219 */
[----:B------:R-:W-:-:S03]  /*db10*/  ISETP.NE.AND P2, PT, R26, -0x1, PT ;  /* 0xffffffff1a00780c */ /* 0x000fc60003f45270 */
[----:B-1----:R-:W-:-:S04]  /*db20*/  VIADD R23, R13, 0x1 ;  /* 0x000000010d177836 */ /* 0x002fc80000000000 */
        /* <DEDUP_REMOVED lines=9> */
.L_x_836:
[----:B------:R-:W-:Y:S05]  /*dbc0*/  BSYNC.RECONVERGENT B2 ;  /* 0x0000000000027941 */ /* 0x000fea0003800200 */
.L_x_835:
        /* <DEDUP_REMOVED lines=33> */
.L_x_838:
[----:B------:R-:W-:Y:S05]  /*dde0*/  BSYNC.RECONVERGENT B2 ;  /* 0x0000000000027941 */ /* 0x000fea0003800200 */
.L_x_837:
        /* <DEDUP_REMOVED lines=27> */
.L_x_831:
[----:B------:R-:W-:Y:S05]  /*dfa0*/  BSYNC.RECONVERGENT B1 ;  /* 0x0000000000017941 */ /* 0x000fea0003800200 */
.L_x_830:
        /* <DEDUP_REMOVED lines=21> */
.L_x_843:
        /* <DEDUP_REMOVED lines=8> */
[----:B------:R-:W3:Y:S01]  /*e180*/  LDG.E R37, desc[UR12][R22.64+0x14] ;  /* 0x0000140c16257981 */ /* 0x000ee2000c1e1900 */
[----:B--2---:R-:W-:-:S06]  /*e190*/  IMAD.WIDE R28, R29, 0x4, R16 ;  /* 0x000000041d1c7825 */ /* 0x004fcc00078e0210 */
[----:B------:R-:W2:Y:S01]  /*e1a0*/  LDG.E R28, desc[UR12][R28.64] ;  /* 0x0000000c1c1c7981 */ /* 0x000ea2000c1e1900 */
[----:B----4-:R-:W-:-:S05]  /*e1b0*/  IMAD.WIDE R34, R35, 0x4, R16 ;  /* 0x0000000423227825 */ /* 0x010fca00078e0210 */
[----:B------:R5:W4:Y:S02]  /*e1c0*/  LDG.E R36, desc[UR12][R34.64] ;  /* 0x0000000c22247981 */ /* 0x000b24000c1e1900 */
[----:B-----5:R-:W-:-:S04]  /*e1d0*/  IMAD.WIDE R34, R24, 0x4, R16 ;  /* 0x0000000418227825 */ /* 0x020fc800078e0210 */
[--C-:B---3--:R-:W-:Y:S02]  /*e1e0*/  IMAD.WIDE R24, R25, 0x4, R16.reuse ;  /* 0x0000000419187825 */ /* 0x108fe400078e0210 */
[----:B------:R-:W3:Y:S04]  /*e1f0*/  LDG.E R34, desc[UR12][R34.64] ;  /* 0x0000000c22227981 */ /* 0x000ee8000c1e1900 */
[----:B------:R-:W5:Y:S04]  /*e200*/  LDG.E R24, desc[UR12][R24.64] ;  /* 0x0000000c18187981 */ /* 0x000f68000c1e1900 */
[----:B------:R-:W3:Y:S01]  /*e210*/  LDG.E R25, desc[UR12][R22.64+0x1c] ;  /* 0x00001c0c16197981 */ /* 0x000ee2000c1e1900 */
[----:B--2---:R-:W-:Y:S01]  /*e220*/  ISETP.NE.AND P1, PT, R28, -0x1, PT ;  /* 0xffffffff1c00780c */ /* 0x004fe20003f25270 */
[----:B------:R-:W-:-:S05]  /*e230*/  IMAD.WIDE R28, R15, 0x4, R16 ;  /* 0x000000040f1c7825 */ /* 0x000fca00078e0210 */
[----:B------:R0:W2:Y:S02]  /*e240*/  LDG.E R15, desc[UR12][R28.64] ;  /* 0x0000000c1c0f7981 */ /* 0x0000a4000c1e1900 */
[----:B0-----:R-:W-:-:S05]  /*e250*/  IMAD.WIDE R28, R33, 0x4, R16 ;  /* 0x00000004211c7825 */ /* 0x001fca00078e0210 */
[----:B------:R0:W5:Y:S02]  /*e260*/  LDG.E R33, desc[UR12][R28.64] ;  /* 0x0000000c1c217981 */ /* 0x000164000c1e1900 */
[----:B0-----:R-:W-:-:S06]  /*e270*/  IMAD.WIDE R28, R37, 0x4, R16 ;  /* 0x00000004251c7825 */ /* 0x001fcc00078e0210 */
[----:B------:R0:W5:Y:S01]  /*e280*/  LDG.E R28, desc[UR12][R28.64] ;  /* 0x0000000c1c1c7981 */ /* 0x000162000c1e1900 */
[C---:B------:R-:W-:Y:S01]  /*e290*/  VIADD R37, R14.reuse, 0x1 ;  /* 0x000000010e257836 */ /* 0x040fe20000000000 */
[----:B------:R-:W-:Y:S02]  /*e2a0*/  @P1 IADD3 R37, PT, PT, R14, RZ, RZ ;  /* 0x000000ff0e251210 */ /* 0x000fe40007ffe0ff */
[----:B----4-:R-:W-:-:S03]  /*e2b0*/  ISETP.NE.AND P1, PT, R36, -0x1, PT ;  /* 0xffffffff2400780c */ /* 0x010fc60003f25270 */
[----:B------:R-:W-:Y:S01]  /*e2c0*/  VIADD R36, R37, 0x1 ;  /* 0x0000000125247836 */ /* 0x000fe20000000000 */
[----:B--2---:R-:W-:Y:S01]  /*e2d0*/  ISETP.NE.AND P2, PT, R15, -0x1, PT ;  /* 0xffffffff0f00780c */ /* 0x004fe20003f45270 */
[----:B---3--:R-:W-:-:S05]  /*e2e0*/  IMAD.WIDE R14, R25, 0x4, R16 ;  /* 0x00000004190e7825 */ /* 0x008fca00078e0210 */
[----:B------:R1:W2:Y:S07]  /*e2f0*/  LDG.E R35, desc[UR12][R14.64] ;  /* 0x0000000c0e237981 */ /* 0x0002ae000c1e1900 */
[----:B------:R-:W-:Y:S01]  /*e300*/  @P2 IMAD.MOV R36, RZ, RZ, R37 ;  /* 0x000000ffff242224 */ /* 0x000fe200078e0225 */
[----:B-----5:R-:W-:Y:S01]  /*e310*/  ISETP.NE.AND P2, PT, R33, -0x1, PT ;  /* 0xffffffff2100780c */ /* 0x020fe20003f45270 */
[----:B------:R-:W3:Y:S03]  /*e320*/  LDG.E R14, desc[UR12][R22.64+0x24] ;  /* 0x0000240c160e7981 */ /* 0x000ee6000c1e1900 */
[----:B------:R-:W-:Y:S01]  /*e330*/  IADD3 R25, PT, PT, R36, 0x1, RZ ;  /* 0x0000000124197810 */ /* 0x000fe20007ffe0ff */
[----:B------:R-:W-:Y:S01]  /*e340*/  @P1 IMAD.MOV R25, RZ, RZ, R36 ;  /* 0x000000ffff191224 */ /* 0x000fe200078e0224 */
[----:B------:R-:W-:Y:S01]  /*e350*/  ISETP.NE.AND P1, PT, R34, -0x1, PT ;  /* 0xffffffff2200780c */ /* 0x000fe20003f25270 */
[----:B------:R-:W4:Y:S04]  /*e360*/  LDG.E R37, desc[UR12][R22.64+0x28] ;  /* 0x0000280c16257981 */ /* 0x000f28000c1e1900 */
[----:B------:R-:W5:Y:S01]  /*e370*/  LDG.E R34, desc[UR12][R22.64+0x20] ;  /* 0x0000200c16227981 */ /* 0x000f62000c1e1900 */
[C---:B0-----:R-:W-:Y:S01]  /*e380*/  VIADD R29, R25.reuse, 0x1 ;  /* 0x00000001191d7836 */ /* 0x041fe20000000000 */
[----:B------:R-:W-:-:S02]  /*e390*/  @P2 IADD3 R29, PT, PT, R25, RZ, RZ ;  /* 0x000000ff191d2210 */ /* 0x000fc40007ffe0ff */
[----:B------:R-:W3:Y:S03]  /*e3a0*/  LDG.E R25, desc[UR12][R22.64+0x2c] ;  /* 0x00002c0c16197981 */ /* 0x000ee6000c1e1900 */
[----:B-1----:R-:W-:Y:S02]  /*e3b0*/  VIADD R15, R29, 0x1 ;  /* 0x000000011d0f7836 */ /* 0x002fe40000000000 */
[----:B------:R-:W-:Y:S02]  /*e3c0*/  @P1 IMAD.MOV R15, RZ, RZ, R29 ;  /* 0x000000ffff0f1224 */ /* 0x000fe400078e021d */
[----:B------:R-:W4:Y:S01]  /*e3d0*/  LDG.E R29, desc[UR12][R22.64+0x34] ;  /* 0x0000340c161d7981 */ /* 0x000f22000c1e1900 */
[----:B------:R-:W-:Y:S02]  /*e3e0*/  ISETP.NE.AND P2, PT, R28, -0x1, PT ;  /* 0xffffffff1c00780c */ /* 0x000fe40003f45270 */
[----:B------:R-:W-:-:S02]  /*e3f0*/  ISETP.NE.AND P1, PT, R24, -0x1, PT ;  /* 0xffffffff1800780c */ /* 0x000fc40003f25270 */
[----:B------:R-:W-:-:S09]  /*e400*/  IADD3 R28, PT, PT, R15, 0x1, RZ ;  /* 0x000000010f1c7810 */ /* 0x000fd20007ffe0ff */
[----:B------:R-:W-:Y:S02]  /*e410*/  @P2 IMAD.MOV R28, RZ, RZ, R15 ;  /* 0x000000ffff1c2224 */ /* 0x000fe400078e020f */
[----:B------:R-:W4:Y:S02]  /*e420*/  LDG.E R15, desc[UR12][R22.64+0x30] ;  /* 0x0000300c160f7981 */ /* 0x000f24000c1e1900 */
[C---:B------:R-:W-:Y:S01]  /*e430*/  VIADD R24, R28.reuse, 0x1 ;  /* 0x000000011c187836 */ /* 0x040fe20000000000 */
[----:B------:R-:W-:-:S05]  /*e440*/  @P1 IADD3 R24, PT, PT, R28, RZ, RZ ;  /* 0x000000ff1c181210 */ /* 0x000fca0007ffe0ff */
[----:B------:R-:W-:Y:S01]  /*e450*/  VIADD R33, R24, 0x1 ;  /* 0x0000000118217836 */ /* 0x000fe20000000000 */
[----:B--2---:R-:W-:Y:S01]  /*e460*/  ISETP.NE.AND P2, PT, R35, -0x1, PT ;  /* 0xffffffff2300780c */ /* 0x004fe20003f45270 */
[----:B-----5:R-:W-:-:S05]  /*e470*/  IMAD.WIDE R34, R34, 0x4, R16 ;  /* 0x0000000422227825 */ /* 0x020fca00078e0210 */
[----:B------:R0:W2:Y:S07]  /*e480*/  LDG.E R28, desc[UR12][R34.64] ;  /* 0x0000000c221c7981 */ /* 0x0000ae000c1e1900 */
[----:B------:R-:W-:Y:S02]  /*e490*/  @P2 IMAD.MOV R33, RZ, RZ, R24 ;  /* 0x000000ffff212224 */ /* 0x000fe400078e0218 */
[----:B---3--:R-:W-:-:S04]  /*e4a0*/  IMAD.WIDE R24, R25, 0x4, R16 ;  /* 0x0000000419187825 */ /* 0x008fc800078e0210 */
[----:B0-----:R-:W-:-:S06]  /*e4b0*/  IMAD.WIDE R34, R14, 0x4, R16 ;  /* 0x000000040e227825 */ /* 0x001fcc00078e0210 */
[----:B------:R-:W3:Y:S04]  /*e4c0*/  LDG.E R34, desc[UR12][R34.64] ;  /* 0x0000000c22227981 */ /* 0x000ee8000c1e1900 */
[----:B------:R4:W5:Y:S02]  /*e4d0*/  LDG.E R35, desc[UR12][R24.64] ;  /* 0x0000000c18237981 */ /* 0x000964000c1e1900 */
[--C-:B----4-:R-:W-:Y:S02]  /*e4e0*/  IMAD.WIDE R24, R29, 0x4, R16.reuse ;  /* 0x000000041d187825 */ /* 0x110fe400078e0210 */
[----:B------:R-:W4:Y:S02]  /*e4f0*/  LDG.E R29, desc[UR12][R22.64+0x38] ;  /* 0x0000380c161d7981 */ /* 0x000f24000c1e1900 */
[----:B------:R-:W-:-:S02]  /*e500*/  IMAD.WIDE R36, R37, 0x4, R16 ;  /* 0x0000000425247825 */ /* 0x000fc400078e0210 */
[----:B------:R-:W5:Y:S04]  /*e510*/  LDG.E R24, desc[UR12][R24.64] ;  /* 0x0000000c18187981 */ /* 0x000f68000c1e1900 */
[----:B------:R-:W5:Y:S04]  /*e520*/  LDG.E R36, desc[UR12][R36.64] ;  /* 0x0000000c24247981 */ /* 0x000f68000c1e1900 */
[----:B------:R-:W3:Y:S01]  /*e530*/  LDG.E R23, desc[UR12][R22.64+0x3c] ;  /* 0x00003c0c16177981 */ /* 0x000ee2000c1e1900 */
[----:B------:R-:W-:-:S05]  /*e540*/  IMAD.WIDE R14, R15, 0x4, R16 ;  /* 0x000000040f0e7825 */ /* 0x000fca00078e0210 */
[----:B------:R4:W5:Y:S01]  /*e550*/  LDG.E R37, desc[UR12][R14.64] ;  /* 0x0000000c0e257981 */ /* 0x000962000c1e1900 */
[----:B--2---:R-:W-:Y:S01]  /*e560*/  ISETP.NE.AND P1, PT, R28, -0x1, PT ;  /* 0xffffffff1c00780c */ /* 0x004fe20003f25270 */
[----:B----4-:R-:W-:-:S06]  /*e570*/  IMAD.WIDE R14, R29, 0x4, R16 ;  /* 0x000000041d0e7825 */ /* 0x010fcc00078e0210 */
[----:B------:R0:W2:Y:S01]  /*e580*/  LDG.E R14, desc[UR12][R14.64] ;  /* 0x0000000c0e0e7981 */ /* 0x0000a2000c1e1900 */
[----:B---3--:R-:W-:-:S06]  /*e590*/  IMAD.WIDE R28, R23, 0x4, R16 ;  /* 0x00000004171c7825 */ /* 0x008fcc00078e0210 */
[----:B------:R-:W3:Y:S01]  /*e5a0*/  LDG.E R28, desc[UR12][R28.64] ;  /* 0x0000000c1c1c7981 */ /* 0x000ee2000c1e1900 */
[----:B------:R-:W-:Y:S02]  /*e5b0*/  ISETP.NE.AND P2, PT, R34, -0x1, PT ;  /* 0xffffffff2200780c */ /* 0x000fe40003f45270 */
[----:B------:R-:W-:Y:S01]  /*e5c0*/  IADD3 R34, PT, PT, R33, 0x1, RZ ;  /* 0x0000000121227810 */ /* 0x000fe20007ffe0ff */
[----:B------:R-:W-:Y:S01]  /*e5d0*/  @P1 IMAD.MOV R34, RZ, RZ, R33 ;  /* 0x000000ffff221224 */ /* 0x000fe200078e0221 */
[----:B-----5:R-:W-:-:S03]  /*e5e0*/  ISETP.NE.AND P1, PT, R36, -0x1, PT ;  /* 0xffffffff2400780c */ /* 0x020fc60003f25270 */
[----:B------:R-:W-:-:S06]  /*e5f0*/  VIADD R25, R34, 0x1 ;  /* 0x0000000122197836 */ /* 0x000fcc0000000000 */
[----:B------:R-:W-:Y:S02]  /*e600*/  @P2 IADD3 R25, PT, PT, R34, RZ, RZ ;  /* 0x000000ff22192210 */ /* 0x000fe40007ffe0ff */
[----:B------:R-:W-:-:S03]  /*e610*/  ISETP.NE.AND P2, PT, R35, -0x1, PT ;  /* 0xffffffff2300780c */ /* 0x000fc60003f45270 */
[----:B------:R-:W-:Y:S02]  /*e620*/  VIADD R22, R25, 0x1 ;  /* 0x0000000119167836 */ /* 0x000fe40000000000 */
[----:B------:R-:W-:Y:S01]  /*e630*/  @P1 IMAD.MOV R22, RZ, RZ, R25 ;  /* 0x000000ffff161224 */ /* 0x000fe200078e0219 */
[----:B------:R-:W-:-:S04]  /*e640*/  ISETP.NE.AND P1, PT, R37, -0x1, PT ;  /* 0xffffffff2500780c */ /* 0x000fc80003f25270 */
[----:B0-----:R-:W-:-:S03]  /*e650*/  IADD3 R15, PT, PT, R22, 0x1, RZ ;  /* 0x00000001160f7810 */ /* 0x001fc60007ffe0ff */
[----:B------:R-:W-:Y:S01]  /*e660*/  @P2 IMAD.MOV R15, RZ, RZ, R22 ;  /* 0x000000ffff0f2224 */ /* 0x000fe200078e0216 */
[----:B------:R-:W-:-:S03]  /*e670*/  ISETP.NE.AND P2, PT, R24, -0x1, PT ;  /* 0xffffffff1800780c */ /* 0x000fc60003f45270 */
[C---:B------:R-:W-:Y:S02]  /*e680*/  VIADD R22, R15.reuse, 0x1 ;  /* 0x000000010f167836 */ /* 0x040fe40000000000 */
[----:B------:R-:W-:Y:S01]  /*e690*/  @P1 IADD3 R22, PT, PT, R15, RZ, RZ ;  /* 0x000000ff0f161210 */ /* 0x000fe20007ffe0ff */
[----:B------:R-:W-:Y:S02]  /*e6a0*/  VIADD R27, R27, 0x10 ;  /* 0x000000101b1b7836 */ /* 0x000fe40000000000 */
[----:B------:R-:W-:Y:S01]  /*e6b0*/  VIADD R26, R26, 0x10 ;  /* 0x000000101a1a7836 */ /* 0x000fe20000000000 */
[----:B--2---:R-:W-:Y:S01]  /*e6c0*/  ISETP.NE.AND P1, PT, R14, -0x1, PT ;  /* 0xffffffff0e00780c */ /* 0x004fe20003f25270 */
[----:B------:R-:W-:-:S03]  /*e6d0*/  VIADD R14, R22, 0x1 ;  /* 0x00000001160e7836 */ /* 0x000fc60000000000 */
[----:B------:R-:W-:-:S05]  /*e6e0*/  @P2 IMAD.MOV R14, RZ, RZ, R22 ;  /* 0x000000ffff0e2224 */ /* 0x000fca00078e0216 */
[----:B------:R-:W-:-:S04]  /*e6f0*/  IADD3 R15, PT, PT, R14, 0x1, RZ ;  /* 0x000000010e0f7810 */ /* 0x000fc80007ffe0ff */
[----:B------:R-:W-:Y:S01]  /*e700*/  @P1 IMAD.MOV R15, RZ, RZ, R14 ;  /* 0x000000ffff0f1224 */ /* 0x000fe200078e020e */
[----:B------:R-:W-:Y:S02]  /*e710*/  ISETP.NE.AND P1, PT, R27, R32, PT ;  /* 0x000000201b00720c */ /* 0x000fe40003f25270 */
[----:B---3--:R-:W-:Y:S02]  /*e720*/  ISETP.NE.AND P2, PT, R28, -0x1, PT ;  /* 0xffffffff1c00780c */ /* 0x008fe40003f45270 */
[----:B------:R-:W-:-:S11]  /*e730*/  IADD3 R14, PT, PT, R15, 0x1, RZ ;  /* 0x000000010f0e7810 */ /* 0x000fd60007ffe0ff */
[----:B------:R-:W-:Y:S01]  /*e740*/  @P2 IMAD.MOV R14, RZ, RZ, R15 ;  /* 0x000000ffff0e2224 */ /* 0x000fe200078e020f */
[----:B------:R-:W-:Y:S06]  /*e750*/  @P1 BRA `(.L_x_843) ;  /* 0xfffffff800681947 */ /* 0x000fec000383ffff */
.L_x_842:
[----:B------:R-:W-:Y:S05]  /*e760*/  BSYNC.RECONVERGENT B2 ;  /* 0x0000000000027941 */ /* 0x000fea0003800200 */
.L_x_841:
        /* <DEDUP_REMOVED lines=24> */
[----:B------:R-:W-:-:S06]  /*e8f0*/  IMAD.WIDE R28, R29, 0x4, R16 ;  /* 0x000000041d1c7825 */ /* 0x000fcc00078e0210 */
[----:B------:R-:W3:Y:S01]  /*e900*/  LDG.E R28, desc[UR12][R28.64] ;  /* 0x0000000c1c1c7981 */ /* 0x000ee2000c1e1900 */
[----:B0-----:R-:W-:-:S05]  /*e910*/  IMAD.WIDE R32, R22, 0x4, R16 ;  /* 0x0000000416207825 */ /* 0x001fca00078e0210 */
[----:B------:R-:W3:Y:S01]  /*e920*/  LDG.E R35, desc[UR12][R32.64] ;  /* 0x0000000c20237981 */ /* 0x000ee2000c1e1900 */
[----:B------:R-:W-:-:S04]  /*e930*/  IMAD.WIDE R24, R25, 0x4, R16 ;  /* 0x0000000419187825 */ /* 0x000fc800078e0210 */
[----:B------:R-:W-:Y:S02]  /*e940*/  IMAD.WIDE R22, R23, 0x4, R16 ;  /* 0x0000000417167825 */ /* 0x000fe400078e0210 */
        /* <DEDUP_REMOVED lines=27> */
.L_x_845:
[----:B------:R-:W-:Y:S05]  /*eb00*/  BSYNC.RECONVERGENT B2 ;  /* 0x0000000000027941 */ /* 0x000fea0003800200 */
.L_x_844:
        /* <DEDUP_REMOVED lines=33> */
.L_x_847:
[----:B------:R-:W-:Y:S05]  /*ed20*/  BSYNC.RECONVERGENT B2 ;  /* 0x0000000000027941 */ /* 0x000fea0003800200 */
.L_x_846:
        /* <DEDUP_REMOVED lines=27> */
.L_x_840:
[----:B------:R-:W-:Y:S05]  /*eee0*/  BSYNC.RECONVERGENT B1 ;  /* 0x0000000000017941 */ /* 0x000fea0003800200 */
.L_x_839:
        /* <DEDUP_REMOVED lines=21> */
.L_x_852:
[----:B------:R-:W0:Y:S02]  /*f040*/  LDC.64 R22, c[0x0][0x3f0] ;  /* 0x0000fc00ff167b82 */ /* 0x000e240000000a00 */
[----:B0-----:R-:W-:-:S05]  /*f050*/  IMAD.WIDE R22, R32, 0x4, R22 ;  /* 0x0000000420167825 */ /* 0x001fca00078e0216 */
[----:B------:R-:W2:Y:S04]  /*f060*/  LDG.E R27, desc[UR12][R22.64] ;  /* 0x0000000c161b7981 */ /* 0x000ea8000c1e1900 */
[----:B------:R-:W3:Y:S04]  /*f070*/  LDG.E R25, desc[UR12][R22.64+0x4] ;  /* 0x0000040c16197981 */ /* 0x000ee8000c1e1900 */
[----:B------:R-:W4:Y:S04]  /*f080*/  LDG.E R29, desc[UR12][R22.64+0x8] ;  /* 0x0000080c161d7981 */ /* 0x000f28000c1e1900 */
[----:B------:R-:W5:Y:S04]  /*f090*/  LDG.E R36, desc[UR12][R22.64+0xc] ;  /* 0x00000c0c16247981 */ /* 0x000f68000c1e1900 */
[----:B------:R-:W5:Y:S01]  /*f0a0*/  LDG.E R37, desc[UR12][R22.64+0x10] ;  /* 0x0000100c16257981 */ /* 0x000f62000c1e1900 */
[----:B--2---:R-:W-:-:S06]  /*f0b0*/  IMAD.WIDE R26, R27, 0x4, R16 ;  /* 0x000000041b1a7825 */ /* 0x004fcc00078e0210 */
[----:B------:R-:W2:Y:S01]  /*f0c0*/  LDG.E R26, desc[UR12][R26.64] ;  /* 0x0000000c1a1a7981 */ /* 0x000ea2000c1e1900 */
[----:B---3--:R-:W-:-:S04]  /*f0d0*/  IMAD.WIDE R24, R25, 0x4, R16 ;  /* 0x0000000419187825 */ /* 0x008fc800078e0210 */
[----:B----4-:R-:W-:Y:S02]  /*f0e0*/  IMAD.WIDE R28, R29, 0x4, R16 ;  /* 0x000000041d1c7825 */ /* 0x010fe400078e0210 */
[----:B------:R-:W3:Y:S04]  /*f0f0*/  LDG.E R24, desc[UR12][R24.64] ;  /* 0x0000000c18187981 */ /* 0x000ee8000c1e1900 */
[----:B------:R-:W4:Y:S04]  /*f100*/  LDG.E R28, desc[UR12][R28.64] ;  /* 0x0000000c1c1c7981 */ /* 0x000f28000c1e1900 */
[----:B------:R-:W5:Y:S01]  /*f110*/  LDG.E R27, desc[UR12][R22.64+0x18] ;  /* 0x0000180c161b7981 */ /* 0x000f62000c1e1900 */
[----:B------:R-:W-:-:S03]  /*f120*/  VIADD R35, R15, 0x1 ;  /* 0x000000010f237836 */ /* 0x000fc60000000000 */
[----:B------:R-:W5:Y:S01]  /*f130*/  LDG.E R25, desc[UR12][R22.64+0x1c] ;  /* 0x00001c0c16197981 */ /* 0x000f62000c1e1900 */
[----:B--2---:R-:W-:-:S03]  /*f140*/  ISETP.NE.AND P1, PT, R26, -0x1, PT ;  /* 0xffffffff1a00780c */ /* 0x004fc60003f25270 */
[----:B------:R-:W2:Y:S01]  /*f150*/  LDG.E R26, desc[UR12][R22.64+0x14] ;  /* 0x0000140c161a7981 */ /* 0x000ea2000c1e1900 */
[----:B---3--:R-:W-:-:S09]  /*f160*/  ISETP.NE.AND P2, PT, R24, -0x1, PT ;  /* 0xffffffff1800780c */ /* 0x008fd20003f45270 */
[----:B------:R-:W-:Y:S02]  /*f170*/  @P1 IADD3 R35, PT, PT, R15, RZ, RZ ;  /* 0x000000ff0f231210 */ /* 0x000fe40007ffe0ff */
[----:B----4-:R-:W-:Y:S01]  /*f180*/  ISETP.NE.AND P1, PT, R28, -0x1, PT ;  /* 0xffffffff1c00780c */ /* 0x010fe20003f25270 */
[----:B-----5:R-:W-:-:S04]  /*f190*/  IMAD.WIDE R28, R36, 0x4, R16 ;  /* 0x00000004241c7825 */ /* 0x020fc800078e0210 */
[----:B------:R-:W-:Y:S02]  /*f1a0*/  VIADD R15, R35, 0x1 ;  /* 0x00000001230f7836 */ /* 0x000fe40000000000 */
[----:B------:R-:W-:Y:S02]  /*f1b0*/  @P2 IMAD.MOV R15, RZ, RZ, R35 ;  /* 0x000000ffff0f2224 */ /* 0x000fe400078e0223 */
[----:B------:R2:W3:Y:S01]  /*f1c0*/  LDG.E R35, desc[UR12][R28.64] ;  /* 0x0000000c1c237981 */ /* 0x0004e2000c1e1900 */
[----:B------:R-:W-:-:S06]  /*f1d0*/  IMAD.WIDE R36, R37, 0x4, R16 ;  /* 0x0000000425247825 */ /* 0x000fcc00078e0210 */
[----:B------:R-:W4:Y:S04]  /*f1e0*/  LDG.E R36, desc[UR12][R36.64] ;  /* 0x0000000c24247981 */ /* 0x000f28000c1e1900 */
[----:B------:R-:W5:Y:S01]  /*f1f0*/  LDG.E R37, desc[UR12][R22.64+0x20] ;  /* 0x0000200c16257981 */ /* 0x000f62000c1e1900 */
[----:B------:R-:W-:-:S06]  /*f200*/  IMAD.WIDE R24, R25, 0x4, R16 ;  /* 0x0000000419187825 */ /* 0x000fcc00078e0210 */
[----:B------:R0:W5:Y:S01]  /*f210*/  LDG.E R25, desc[UR12][R24.64] ;  /* 0x0000000c18197981 */ /* 0x000162000c1e1900 */
[----:B--2---:R-:W-:-:S04]  /*f220*/  IMAD.WIDE R28, R26, 0x4, R16 ;  /* 0x000000041a1c7825 */ /* 0x004fc800078e0210 */
[----:B------:R-:W-:Y:S02]  /*f230*/  IMAD.WIDE R26, R27, 0x4, R16 ;  /* 0x000000041b1a7825 */ /* 0x000fe400078e0210 */
[----:B------:R-:W2:Y:S04]  /*f240*/  LDG.E R28, desc[UR12][R28.64] ;  /* 0x0000000c1c1c7981 */ /* 0x000ea8000c1e1900 */
[----:B------:R-:W2:Y:S04]  /*f250*/  LDG.E R26, desc[UR12][R26.64] ;  /* 0x0000000c1a1a7981 */ /* 0x000ea8000c1e1900 */
[----:B------:R-:W2:Y:S04]  /*f260*/  LDG.E R29, desc[UR12][R22.64+0x30] ;  /* 0x0000300c161d7981 */ /* 0x000ea8000c1e1900 */
[----:B------:R-:W2:Y:S01]  /*f270*/  LDG.E R27, desc[UR12][R22.64+0x28] ;  /* 0x0000280c161b7981 */ /* 0x000ea2000c1e1900 */
[----:B---3--:R-:W-:-:S02]  /*f280*/  ISETP.NE.AND P2, PT, R35, -0x1, PT ;  /* 0xffffffff2300780c */ /* 0x008fc40003f45270 */
[----:B------:R-:W-:Y:S01]  /*f290*/  IADD3 R35, PT, PT, R15, 0x1, RZ ;  /* 0x000000010f237810 */ /* 0x000fe20007ffe0ff */
[----:B------:R-:W-:Y:S01]  /*f2a0*/  @P1 IMAD.MOV R35, RZ, RZ, R15 ;  /* 0x000000ffff231224 */ /* 0x000fe200078e020f */
[----:B----4-:R-:W-:-:S03]  /*f2b0*/  ISETP.NE.AND P1, PT, R36, -0x1, PT ;  /* 0xffffffff2400780c */ /* 0x010fc60003f25270 */
[----:B------:R-:W-:Y:S02]  /*f2c0*/  VIADD R15, R35, 0x1 ;  /* 0x00000001230f7836 */ /* 0x000fe40000000000 */
[----:B-----5:R-:W-:-:S04]  /*f2d0*/  IMAD.WIDE R36, R37, 0x4, R16 ;  /* 0x0000000425247825 */ /* 0x020fc800078e0210 */
[----:B------:R-:W-:Y:S02]  /*f2e0*/  @P2 IADD3 R15, PT, PT, R35, RZ, RZ ;  /* 0x000000ff230f2210 */ /* 0x000fe40007ffe0ff */
[----:B------:R-:W3:Y:S04]  /*f2f0*/  LDG.E R35, desc[UR12][R22.64+0x24] ;  /* 0x0000240c16237981 */ /* 0x000ee8000c1e1900 */
[----:B------:R-:W4:Y:S01]  /*f300*/  LDG.E R36, desc[UR12][R36.64] ;  /* 0x0000000c24247981 */ /* 0x000f22000c1e1900 */
[----:B0-----:R-:W-:Y:S02]  /*f310*/  VIADD R24, R15, 0x1 ;  /* 0x000000010f187836 */ /* 0x001fe40000000000 */
[----:B------:R-:W-:-:S05]  /*f320*/  @P1 IMAD.MOV R24, RZ, RZ, R15 ;  /* 0x000000ffff181224 */ /* 0x000fca00078e020f */
[----:B------:R-:W-:Y:S02]  /*f330*/  IADD3 R15, PT, PT, R24, 0x1, RZ ;  /* 0x00000001180f7810 */ /* 0x000fe40007ffe0ff */
[----:B--2---:R-:W-:Y:S02]  /*f340*/  ISETP.NE.AND P2, PT, R28, -0x1, PT ;  /* 0xffffffff1c00780c */ /* 0x004fe40003f45270 */
[----:B------:R-:W-:-:S11]  /*f350*/  ISETP.NE.AND P1, PT, R26, -0x1, PT ;  /* 0xffffffff1a00780c */ /* 0x000fd60003f25270 */
[----:B------:R-:W-:Y:S02]  /*f360*/  @P2 IMAD.MOV R15, RZ, RZ, R24 ;  /* 0x000000ffff0f2224 */ /* 0x000fe400078e0218 */
[----:B------:R-:W2:Y:S02]  /*f370*/  LDG.E R24, desc[UR12][R22.64+0x2c] ;  /* 0x00002c0c16187981 */ /* 0x000ea4000c1e1900 */
[C---:B------:R-:W-:Y:S01]  /*f380*/  VIADD R26, R15.reuse, 0x1 ;  /* 0x000000010f1a7836 */ /* 0x040fe20000000000 */
[----:B------:R-:W-:Y:S02]  /*f390*/  @P1 IADD3 R26, PT, PT, R15, RZ, RZ ;  /* 0x000000ff0f1a1210 */ /* 0x000fe40007ffe0ff */
[----:B------:R-:W-:Y:S02]  /*f3a0*/  ISETP.NE.AND P1, PT, R25, -0x1, PT ;  /* 0xffffffff1900780c */ /* 0x000fe40003f25270 */
[----:B------:R-:W5:Y:S01]  /*f3b0*/  LDG.E R25, desc[UR12][R22.64+0x34] ;  /* 0x0000340c16197981 */ /* 0x000f62000c1e1900 */
[----:B------:R-:W-:-:S10]  /*f3c0*/  VIADD R28, R26, 0x1 ;  /* 0x000000011a1c7836 */ /* 0x000fd40000000000 */
[----:B------:R-:W-:Y:S02]  /*f3d0*/  @P1 IMAD.MOV R28, RZ, RZ, R26 ;  /* 0x000000ffff1c1224 */ /* 0x000fe400078e021a */
[----:B------:R-:W-:Y:S01]  /*f3e0*/  IMAD.WIDE R26, R27, 0x4, R16 ;  /* 0x000000041b1a7825 */ /* 0x000fe200078e0210 */
[----:B----4-:R-:W-:-:S03]  /*f3f0*/  ISETP.NE.AND P2, PT, R36, -0x1, PT ;  /* 0xffffffff2400780c */ /* 0x010fc60003f45270 */
[--C-:B---3--:R-:W-:Y:S02]  /*f400*/  IMAD.WIDE R36, R35, 0x4, R16.reuse ;  /* 0x0000000423247825 */ /* 0x108fe400078e0210 */
[----:B------:R0:W3:Y:S02]  /*f410*/  LDG.E R35, desc[UR12][R26.64] ;  /* 0x0000000c1a237981 */ /* 0x0000e4000c1e1900 */
[----:B0-----:R-:W-:Y:S02]  /*f420*/  IMAD.WIDE R26, R29, 0x4, R16 ;  /* 0x000000041d1a7825 */ /* 0x001fe400078e0210 */
[----:B------:R-:W4:Y:S01]  /*f430*/  LDG.E R29, desc[UR12][R22.64+0x38] ;  /* 0x0000380c161d7981 */ /* 0x000f22000c1e1900 */
[----:B------:R-:W-:-:S03]  /*f440*/  IADD3 R15, PT, PT, R28, 0x1, RZ ;  /* 0x000000011c0f7810 */ /* 0x000fc60007ffe0ff */
[----:B------:R-:W-:Y:S02]  /*f450*/  @P2 IMAD.MOV R15, RZ, RZ, R28 ;  /* 0x000000ffff0f2224 */ /* 0x000fe400078e021c */
[----:B------:R2:W3:Y:S04]  /*f460*/  LDG.E R28, desc[UR12][R36.64] ;  /* 0x0000000c241c7981 */ /* 0x0004e8000c1e1900 */
[----:B------:R-:W3:Y:S04]  /*f470*/  LDG.E R26, desc[UR12][R26.64] ;  /* 0x0000000c1a1a7981 */ /* 0x000ee8000c1e1900 */
[----:B------:R-:W3:Y:S01]  /*f480*/  LDG.E R23, desc[UR12][R22.64+0x3c] ;  /* 0x00003c0c16177981 */ /* 0x000ee2000c1e1900 */
[----:B--2---:R-:W-:-:S06]  /*f490*/  IMAD.WIDE R36, R24, 0x4, R16 ;  /* 0x0000000418247825 */ /* 0x004fcc00078e0210 */
[----:B------:R-:W2:Y:S01]  /*f4a0*/  LDG.E R36, desc[UR12][R36.64] ;  /* 0x0000000c24247981 */ /* 0x000ea2000c1e1900 */
[----:B-----5:R-:W-:-:S05]  /*f4b0*/  IMAD.WIDE R24, R25, 0x4, R16 ;  /* 0x0000000419187825 */ /* 0x020fca00078e0210 */
[----:B------:R4:W5:Y:S02]  /*f4c0*/  LDG.E R27, desc[UR12][R24.64] ;  /* 0x0000000c181b7981 */ /* 0x000964000c1e1900 */
[----:B----4-:R-:W-:-:S06]  /*f4d0*/  IMAD.WIDE R24, R29, 0x4, R16 ;  /* 0x000000041d187825 */ /* 0x010fcc00078e0210 */
[----:B------:R-:W4:Y:S01]  /*f4e0*/  LDG.E R24, desc[UR12][R24.64] ;  /* 0x0000000c18187981 */ /* 0x000f22000c1e1900 */
[----:B---3--:R-:W-:Y:S01]  /*f4f0*/  ISETP.NE.AND P1, PT, R28, -0x1, PT ;  /* 0xffffffff1c00780c */ /* 0x008fe20003f25270 */
[----:B------:R-:W-:-:S06]  /*f500*/  IMAD.WIDE R28, R23, 0x4, R16 ;  /* 0x00000004171c7825 */ /* 0x000fcc00078e0210 */
[----:B------:R-:W3:Y:S01]  /*f510*/  LDG.E R28, desc[UR12][R28.64] ;  /* 0x0000000c1c1c7981 */ /* 0x000ee2000c1e1900 */
[----:B------:R-:W-:Y:S01]  /*f520*/  ISETP.NE.AND P2, PT, R35, -0x1, PT ;  /* 0xffffffff2300780c */ /* 0x000fe20003f45270 */
[----:B------:R-:W-:-:S04]  /*f530*/  VIADD R35, R15, 0x1 ;  /* 0x000000010f237836 */ /* 0x000fc80000000000 */
[----:B------:R-:W-:-:S05]  /*f540*/  @P1 IADD3 R35, PT, PT, R15, RZ, RZ ;  /* 0x000000ff0f231210 */ /* 0x000fca0007ffe0ff */
[----:B------:R-:W-:-:S03]  /*f550*/  VIADD R15, R35, 0x1 ;  /* 0x00000001230f7836 */ /* 0x000fc60000000000 */
[----:B------:R-:W-:Y:S01]  /*f560*/  @P2 IMAD.MOV R15, RZ, RZ, R35 ;  /* 0x000000ffff0f2224 */ /* 0x000fe200078e0223 */
[----:B------:R-:W-:-:S04]  /*f570*/  ISETP.NE.AND P2, PT, R26, -0x1, PT ;  /* 0xffffffff1a00780c */ /* 0x000fc80003f45270 */
[----:B------:R-:W-:Y:S01]  /*f580*/  IADD3 R22, PT, PT, R15, 0x1, RZ ;  /* 0x000000010f167810 */ /* 0x000fe20007ffe0ff */
[----:B------:R-:W-:Y:S02]  /*f590*/  VIADD R31, R31, 0x10 ;  /* 0x000000101f1f7836 */ /* 0x000fe40000000000 */
[----:B------:R-:W-:Y:S01]  /*f5a0*/  VIADD R32, R32, 0x10 ;  /* 0x0000001020207836 */ /* 0x000fe20000000000 */
[----:B--2---:R-:W-:-:S13]  /*f5b0*/  ISETP.NE.AND P1, PT, R36, -0x1, PT ;  /* 0xffffffff2400780c */ /* 0x004fda0003f25270 */
[----:B------:R-:W-:Y:S01]  /*f5c0*/  @P1 IMAD.MOV R22, RZ, RZ, R15 ;  /* 0x000000ffff161224 */ /* 0x000fe200078e020f */
[----:B-----5:R-:W-:-:S03]  /*f5d0*/  ISETP.NE.AND P1, PT, R27, -0x1, PT ;  /* 0xffffffff1b00780c */ /* 0x020fc60003f25270 */
[C---:B------:R-:W-:Y:S01]  /*f5e0*/  VIADD R15, R22.reuse, 0x1 ;  /* 0x00000001160f7836 */ /* 0x040fe20000000000 */
[----:B------:R-:W-:-:S05]  /*f5f0*/  @P2 IADD3 R15, PT, PT, R22, RZ, RZ ;  /* 0x000000ff160f2210 */ /* 0x000fca0007ffe0ff */
[----:B------:R-:W-:-:S04]  /*f600*/  VIADD R22, R15, 0x1 ;  /* 0x000000010f167836 */ /* 0x000fc80000000000 */
[----:B------:R-:W-:Y:S01]  /*f610*/  @P1 IMAD.MOV R22, RZ, RZ, R15 ;  /* 0x000000ffff161224 */ /* 0x000fe200078e020f */
[----:B----4-:R-:W-:-:S04]  /*f620*/  ISETP.NE.AND P2, PT, R24, -0x1, PT ;  /* 0xffffffff1800780c */ /* 0x010fc80003f45270 */
[----:B------:R-:W-:-:S09]  /*f630*/  IADD3 R23, PT, PT, R22, 0x1, RZ ;  /* 0x0000000116177810 */ /* 0x000fd20007ffe0ff */
[----:B------:R-:W-:Y:S01]  /*f640*/  @P2 IMAD.MOV R23, RZ, RZ, R22 ;  /* 0x000000ffff172224 */ /* 0x000fe200078e0216 */
[----:B------:R-:W-:Y:S02]  /*f650*/  ISETP.NE.AND P2, PT, R31, R34, PT ;  /* 0x000000221f00720c */ /* 0x000fe40003f45270 */
[----:B---3--:R-:W-:Y:S02]  /*f660*/  ISETP.NE.AND P1, PT, R28, -0x1, PT ;  /* 0xffffffff1c00780c */ /* 0x008fe40003f25270 */
[----:B------:R-:W-:-:S11]  /*f670*/  IADD3 R15, PT, PT, R23, 0x1, RZ ;  /* 0x00000001170f7810 */ /* 0x000fd60007ffe0ff */
[----:B------:R-:W-:Y:S01]  /*f680*/  @P1 IMAD.MOV R15, RZ, RZ, R23 ;  /* 0x000000ffff0f1224 */ /* 0x000fe200078e0217 */
[----:B------:R-:W-:Y:S06]  /*f690*/  @P2 BRA `(.L_x_852) ;  /* 0xfffffff800682947 */ /* 0x000fec000383ffff */
.L_x_851:
[----:B------:R-:W-:Y:S05]  /*f6a0*/  BSYNC.RECONVERGENT B2 ;  /* 0x0000000000027941 */ /* 0x000fea0003800200 */
.L_x_850:
        /* <DEDUP_REMOVED lines=15> */
[----:B------:R2:W5:Y:S02]  /*f7a0*/  LDG.E R23, desc[UR12][R28.64+0x1c] ;  /* 0x00001c0c1c177981 */ /* 0x000564000c1e1900 */
[----:B--2---:R-:W-:-:S04]  /*f7b0*/  IMAD.WIDE R28, R35, 0x4, R16 ;  /* 0x00000004231c7825 */ /* 0x004fc800078e0210 */
[--C-:B---3--:R-:W-:Y:S01]  /*f7c0*/  IMAD.WIDE R36, R37, 0x4, R16.reuse ;  /* 0x0000000425247825 */ /* 0x108fe200078e0210 */
[----:B------:R4:W2:Y:S05]  /*f7d0*/  LDG.E R35, desc[UR12][R28.64] ;  /* 0x0000000c1c237981 */ /* 0x0008aa000c1e1900 */
[----:B------:R-:W3:Y:S01]  /*f7e0*/  LDG.E R36, desc[UR12][R36.64] ;  /* 0x0000000c24247981 */ /* 0x000ee2000c1e1900 */
[----:B----4-:R-:W-:-:S04]  /*f7f0*/  IMAD.WIDE R28, R24, 0x4, R16 ;  /* 0x00000004181c7825 */ /* 0x010fc800078e0210 */
[--C-:B-----5:R-:W-:Y:S01]  /*f800*/  IMAD.WIDE R30, R31, 0x4, R16.reuse ;  /* 0x000000041f1e7825 */ /* 0x120fe200078e0210 */
[----:B------:R0:W4:Y:S05]  /*f810*/  LDG.E R37, desc[UR12][R28.64] ;  /* 0x0000000c1c257981 */ /* 0x00012a000c1e1900 */
[----:B------:R1:W5:Y:S01]  /*f820*/  LDG.E R30, desc[UR12][R30.64] ;  /* 0x0000000c1e1e7981 */ /* 0x000362000c1e1900 */
[----:B0-----:R-:W-:-:S04]  /*f830*/  IMAD.WIDE R28, R22, 0x4, R16 ;  /* 0x00000004161c7825 */ /* 0x001fc800078e0210 */
[--C-:B------:R-:W-:Y:S02]  /*f840*/  IMAD.WIDE R26, R27, 0x4, R16.reuse ;  /* 0x000000041b1a7825 */ /* 0x100fe400078e0210 */
[----:B------:R-:W5:Y:S04]  /*f850*/  LDG.E R28, desc[UR12][R28.64] ;  /* 0x0000000c1c1c7981 */ /* 0x000f68000c1e1900 */
[----:B------:R-:W5:Y:S01]  /*f860*/  LDG.E R26, desc[UR12][R26.64] ;  /* 0x0000000c1a1a7981 */ /* 0x000f62000c1e1900 */
[----:B------:R-:W-:-:S04]  /*f870*/  IMAD.WIDE R24, R25, 0x4, R16 ;  /* 0x0000000419187825 */ /* 0x000fc800078e0210 */
[----:B------:R-:W-:Y:S02]  /*f880*/  IMAD.WIDE R22, R23, 0x4, R16 ;  /* 0x0000000417167825 */ /* 0x000fe400078e0210 */
[----:B------:R0:W5:Y:S04]  /*f890*/  LDG.E R24, desc[UR12][R24.64] ;  /* 0x0000000c18187981 */ /* 0x000168000c1e1900 */
[----:B------:R0:W5:Y:S01]  /*f8a0*/  LDG.E R22, desc[UR12][R22.64] ;  /* 0x0000000c16167981 */ /* 0x000162000c1e1900 */
        /* <DEDUP_REMOVED lines=25> */
.L_x_854:
[----:B------:R-:W-:Y:S05]  /*fa40*/  BSYNC.RECONVERGENT B2 ;  /* 0x0000000000027941 */ /* 0x000fea0003800200 */
.L_x_853:
        /* <DEDUP_REMOVED lines=33> */
.L_x_856:
[----:B------:R-:W-:Y:S05]  /*fc60*/  BSYNC.RECONVERGENT B2 ;  /* 0x0000000000027941 */ /* 0x000fea0003800200 */
.L_x_855:
        /* <DEDUP_REMOVED lines=27> */
.L_x_849:
[----:B------:R-:W-:Y:S05]  /*fe20*/  BSYNC.RECONVERGENT B1 ;  /* 0x0000000000017941 */ /* 0x000fea0003800200 */
.L_x_848:
[----:B------:R-:W2:Y:S01]  /*fe30*/  LDG.E R22, desc[UR12][R20.64+0x3800] ;  /* 0x0038000c14167981 */ /* 0x000ea2000c1e1900 */
[----:B------:R-:W-:Y:S01]  /*fe40*/  BSSY.RECONVERGENT B1, `(.L_x_857) ;  /* 0x00000f2000017945 */ /* 0x000fe20003800200 */
[----:B------:R-:W-:Y:S01]  /*fe50*/  IMAD.MOV.U32 R24, RZ, RZ, RZ ;  /* 0x000000ffff187224 */ /* 0x000fe200078e00ff */
[----:B--2---:R-:W-:-:S13]  /*fe60*/  ISETP.NE.AND P0, PT, R22, -0x1, PT ;  /* 0xffffffff1600780c */ /* 0x004fda0003f05270 */
        /* <DEDUP_REMOVED lines=14> */
[----:B------:R-:W-:Y:S02]  /*ff50*/  HFMA2 R24, -RZ, RZ, 0, 0 ;  /* 0x00000000ff187431 */ /* 0x000fe400000001ff */
[----:B------:R-:W-:-:S07]  /*ff60*/  IMAD.MOV.U32 R33, RZ, RZ, RZ ;  /* 0x000000ffff217224 */ /* 0x000fce00078e00ff */
.L_x_861:
        /* <DEDUP_REMOVED lines=92> */
[----:B------:R-:W-:Y:S01]  /*10530*/  VIADD R24, R23, 0x1 ;  /* 0x0000000117187836 */ /* 0x000fe20000000000 */
[----:B------:R-:W-:-:S03]  /*10540*/  LOP3.LUT R22, R32, 0xfffffff0, RZ, 0xc0, !PT ;  /* 0xfffffff020167812 */ /* 0x000fc600078ec0ff */
        /* <DEDUP_REMOVED lines=9> */
.L_x_860:
[----:B------:R-:W-:Y:S05]  /*105e0*/  BSYNC.RECONVERGENT B2 ;  /* 0x0000000000027941 */ /* 0x000fea0003800200 */
.L_x_859:
        /* <DEDUP_REMOVED lines=15> */
[--C-:B---3--:R-:W-:Y:S01]  /*106e0*/  IMAD.WIDE R34, R35, 0x4, R16.reuse ;  /* 0x0000000423227825 */ /* 0x108fe200078e0210 */
[----:B------:R4:W2:Y:S05]  /*106f0*/  LDG.E R30, desc[UR12][R36.64] ;  /* 0x0000000c241e7981 */ /* 0x0008aa000c1e1900 */
[----:B------:R-:W3:Y:S01]  /*10700*/  LDG.E R34, desc[UR12][R34.64] ;  /* 0x0000000c22227981 */ /* 0x000ee2000c1e1900 */
[----:B----4-:R-:W-:-:S04]  /*10710*/  IMAD.WIDE R36, R22, 0x4, R16 ;  /* 0x0000000416247825 */ /* 0x010fc800078e0210 */
[--C-:B-----5:R-:W-:Y:S02]  /*10720*/  IMAD.WIDE R22, R23, 0x4, R16.reuse ;  /* 0x0000000417167825 */ /* 0x120fe400078e0210 */
[----:B------:R-:W4:Y:S04]  /*10730*/  LDG.E R36, desc[UR12][R36.64] ;  /* 0x0000000c24247981 */ /* 0x000f28000c1e1900 */
[----:B------:R0:W5:Y:S02]  /*10740*/  LDG.E R35, desc[UR12][R22.64] ;  /* 0x0000000c16237981 */ /* 0x000164000c1e1900 */
[--C-:B0-----:R-:W-:Y:S02]  /*10750*/  IMAD.WIDE R22, R31, 0x4, R16.reuse ;  /* 0x000000041f167825 */ /* 0x101fe400078e0210 */
[----:B------:R-:W3:Y:S04]  /*10760*/  LDG.E R31, desc[UR12][R26.64+0x18] ;  /* 0x0000180c1a1f7981 */ /* 0x000ee8000c1e1900 */
[----:B------:R-:W4:Y:S01]  /*10770*/  LDG.E R27, desc[UR12][R26.64+0x1c] ;  /* 0x00001c0c1a1b7981 */ /* 0x000f22000c1e1900 */
[----:B------:R-:W-:-:S06]  /*10780*/  IMAD.WIDE R28, R29, 0x4, R16 ;  /* 0x000000041d1c7825 */ /* 0x000fcc00078e0210 */
[----:B------:R-:W5:Y:S04]  /*10790*/  LDG.E R28, desc[UR12][R28.64] ;  /* 0x0000000c1c1c7981 */ /* 0x000f68000c1e1900 */
[----:B------:R3:W5:Y:S01]  /*107a0*/  LDG.E R29, desc[UR12][R22.64] ;  /* 0x0000000c161d7981 */ /* 0x000762000c1e1900 */
[----:B--2---:R-:W-:Y:S01]  /*107b0*/  ISETP.NE.AND P1, PT, R30, -0x1, PT ;  /* 0xffffffff1e00780c */ /* 0x004fe20003f25270 */
[----:B---3--:R-:W-:-:S05]  /*107c0*/  IMAD.WIDE R22, R31, 0x4, R16 ;  /* 0x000000041f167825 */ /* 0x008fca00078e0210 */
[----:B------:R0:W2:Y:S01]  /*107d0*/  LDG.E R37, desc[UR12][R22.64] ;  /* 0x0000000c16257981 */ /* 0x0000a2000c1e1900 */
[----:B----4-:R-:W-:-:S06]  /*107e0*/  IMAD.WIDE R30, R27, 0x4, R16 ;  /* 0x000000041b1e7825 */ /* 0x010fcc00078e0210 */
[----:B------:R-:W3:Y:S01]  /*107f0*/  LDG.E R30, desc[UR12][R30.64] ;  /* 0x0000000c1e1e7981 */ /* 0x000ee2000c1e1900 */
[----:B------:R-:W-:Y:S02]  /*10800*/  ISETP.NE.AND P2, PT, R34, -0x1, PT ;  /* 0xffffffff2200780c */ /* 0x000fe40003f45270 */
[----:B------:R-:W-:Y:S01]  /*10810*/  IADD3 R34, PT, PT, R24, 0x1, RZ ;  /* 0x0000000118227810 */ /* 0x000fe20007ffe0ff */
[----:B------:R-:W-:Y:S01]  /*10820*/  @P1 IMAD.MOV R34, RZ, RZ, R24 ;  /* 0x000000ffff221224 */ /* 0x000fe200078e0218 */
[----:B------:R-:W-:-:S03]  /*10830*/  ISETP.NE.AND P1, PT, R36, -0x1, PT ;  /* 0xffffffff2400780c */ /* 0x000fc60003f25270 */
[----:B------:R-:W-:-:S06]  /*10840*/  VIADD R24, R34, 0x1 ;  /* 0x0000000122187836 */ /* 0x000fcc0000000000 */
        /* <DEDUP_REMOVED lines=9> */
[----:B------:R-:W-:-:S05]  /*108e0*/  @P1 IADD3 R23, PT, PT, R22, RZ, RZ ;  /* 0x000000ff16171210 */ /* 0x000fca0007ffe0ff */
[----:B------:R-:W-:-:S03]  /*108f0*/  VIADD R22, R23, 0x1 ;  /* 0x0000000117167836 */ /* 0x000fc60000000000 */
[----:B------:R-:W-:-:S05]  /*10900*/  @P2 IMAD.MOV R22, RZ, RZ, R23 ;  /* 0x000000ffff162224 */ /* 0x000fca00078e0217 */
[----:B------:R-:W-:Y:S02]  /*10910*/  IADD3 R23, PT, PT, R22, 0x1, RZ ;  /* 0x0000000116177810 */ /* 0x000fe40007ffe0ff */
[----:B------:R-:W-:Y:S02]  /*10920*/  IADD3 R25, PT, PT, R25, 0x8, RZ ;  /* 0x0000000819197810 */ /* 0x000fe40007ffe0ff */
[----:B--2---:R-:W-:Y:S02]  /*10930*/  ISETP.NE.AND P1, PT, R37, -0x1, PT ;  /* 0xffffffff2500780c */ /* 0x004fe40003f25270 */
[----:B---3--:R-:W-:-:S11]  /*10940*/  ISETP.NE.AND P2, PT, R30, -0x1, PT ;  /* 0xffffffff1e00780c */ /* 0x008fd60003f45270 */
[----:B------:R-:W-:-:S04]  /*10950*/  @P1 IMAD.MOV R23, RZ, RZ, R22 ;  /* 0x000000ffff171224 */ /* 0x000fc800078e0216 */
[----:B------:R-:W-:Y:S02]  /*10960*/  VIADD R24, R23, 0x1 ;  /* 0x0000000117187836 */ /* 0x000fe40000000000 */
[----:B------:R-:W-:-:S07]  /*10970*/  @P2 IMAD.MOV R24, RZ, RZ, R23 ;  /* 0x000000ffff182224 */ /* 0x000fce00078e0217 */
.L_x_863:
[----:B------:R-:W-:Y:S05]  /*10980*/  BSYNC.RECONVERGENT B2 ;  /* 0x0000000000027941 */ /* 0x000fea0003800200 */
.L_x_862:
        /* <DEDUP_REMOVED lines=33> */
.L_x_865:
[----:B------:R-:W-:Y:S05]  /*10ba0*/  BSYNC.RECONVERGENT B2 ;  /* 0x0000000000027941 */ /* 0x000fea0003800200 */
.L_x_864:
        /* <DEDUP_REMOVED lines=27> */
.L_x_858:
[----:B------:R-:W-:Y:S05]  /*10d60*/  BSYNC.RECONVERGENT B1 ;  /* 0x0000000000017941 */ /* 0x000fea0003800200 */
.L_x_857:
[----:B------:R-:W2:Y:S01]  /*10d70*/  LDG.E R20, desc[UR12][R20.64+0x3c00] ;  /* 0x003c000c14147981 */ /* 0x000ea2000c1e1900 */
[----:B------:R-:W0:Y:S01]  /*10d80*/  LDCU UR4, c[0x0][0x3c0] ;  /* 0x00007800ff0477ac */ /* 0x000e220008000800 */
[----:B------:R-:W-:Y:S01]  /*10d90*/  BSSY.RECONVERGENT B1, `(.L_x_866) ;  /* 0x00000f4000017945 */ /* 0x000fe20003800200 */
[----:B------:R-:W-:Y:S01]  /*10da0*/  IMAD.MOV.U32 R32, RZ, RZ, RZ ;  /* 0x000000ffff207224 */ /* 0x000fe200078e00ff */
[----:B0-----:R-:W-:-:S04]  /*10db0*/  USHF.L.U32 UR4, UR4, 0xc, URZ ;  /* 0x0000000c04047899 */ /* 0x001fc800080006ff */
[----:B------:R-:W-:Y:S01]  /*10dc0*/  USHF.R.S32.HI UR8, URZ, 0x1f, UR4 ;  /* 0x0000001fff087899 */ /* 0x000fe20008011404 */
        /* <DEDUP_REMOVED lines=18> */
.L_x_870:
        /* <DEDUP_REMOVED lines=29> */
[----:B------:R1:W2:Y:S02]  /*110c0*/  LDG.E R33, desc[UR12][R20.64] ;  /* 0x0000000c14217981 */ /* 0x0002a4000c1e1900 */
        /* <DEDUP_REMOVED lines=8> */
[----:B-1----:R-:W-:-:S04]  /*11150*/  VIADD R21, R23, 0x1 ;  /* 0x0000000117157836 */ /* 0x002fc80000000000 */
[----:B------:R-:W-:Y:S02]  /*11160*/  @P2 IADD3 R21, PT, PT, R23, RZ, RZ ;  /* 0x000000ff17152210 */ /* 0x000fe40007ffe0ff */
[----:B------:R-:W5:Y:S01]  /*11170*/  LDG.E R23, desc[UR12][R18.64+0x2c] ;  /* 0x00002c0c12177981 */ /* 0x000f62000c1e1900 */
[----:B------:R-:W-:Y:S02]  /*11180*/  ISETP.NE.AND P1, PT, R26, -0x1, PT ;  /* 0xffffffff1a00780c */ /* 0x000fe40003f25270 */
[----:B------:R-:W-:-:S11]  /*11190*/  VIADD R26, R21, 0x1 ;  /* 0x00000001151a7836 */ /* 0x000fd60000000000 */
[----:B------:R-:W-:Y:S01]  /*111a0*/  @P1 IMAD.MOV R26, RZ, RZ, R21 ;  /* 0x000000ffff1a1224 */ /* 0x000fe200078e0215 */
[----:B------:R-:W-:Y:S01]  /*111b0*/  ISETP.NE.AND P1, PT, R36, -0x1, PT ;  /* 0xffffffff2400780c */ /* 0x000fe20003f25270 */
[----:B------:R-:W5:Y:S01]  /*111c0*/  LDG.E R21, desc[UR12][R18.64+0x30] ;  /* 0x0000300c12157981 */ /* 0x000f62000c1e1900 */
        /* <DEDUP_REMOVED lines=56> */
.L_x_869:
[----:B------:R-:W-:Y:S05]  /*11550*/  BSYNC.RECONVERGENT B2 ;  /* 0x0000000000027941 */ /* 0x000fea0003800200 */
.L_x_868:
        /* <DEDUP_REMOVED lines=26> */
[----:B------:R1:W3:Y:S04]  /*11700*/  LDG.E R26, desc[UR12][R26.64] ;  /* 0x0000000c1a1a7981 */ /* 0x0002e8000c1e1900 */
[----:B------:R-:W3:Y:S01]  /*11710*/  LDG.E R22, desc[UR12][R22.64] ;  /* 0x0000000c16167981 */ /* 0x000ee2000c1e1900 */
[----:B------:R-:W-:-:S04]  /*11720*/  IMAD.WIDE R20, R21, 0x4, R16 ;  /* 0x0000000415147825 */ /* 0x000fc800078e0210 */
[----:B0-----:R-:W-:Y:S02]  /*11730*/  IMAD.WIDE R18, R37, 0x4, R16 ;  /* 0x0000000425127825 */ /* 0x001fe400078e0210 */
[----:B------:R0:W3:Y:S04]  /*11740*/  LDG.E R20, desc[UR12][R20.64] ;  /* 0x0000000c14147981 */ /* 0x0000e8000c1e1900 */
[----:B------:R0:W3:Y:S01]  /*11750*/  LDG.E R18, desc[UR12][R18.64] ;  /* 0x0000000c12127981 */ /* 0x0000e2000c1e1900 */
[----:B------:R-:W-:Y:S02]  /*11760*/  IADD3 R31, PT, PT, R32, 0x1, RZ ;  /* 0x00000001201f7810 */ /* 0x000fe40007ffe0ff */
[----:B------:R-:W-:Y:S02]  /*11770*/  IADD3 R25, PT, PT, R25, 0x8, RZ ;  /* 0x0000000819197810 */ /* 0x000fe40007ffe0ff */
[----:B--2---:R-:W-:-:S02]  /*11780*/  ISETP.NE.AND P1, PT, R33, -0x1, PT ;  /* 0xffffffff2100780c */ /* 0x004fc40003f25270 */
[----:B-----5:R-:W-:-:S11]  /*11790*/  ISETP.NE.AND P2, PT, R36, -0x1, PT ;  /* 0xffffffff2400780c */ /* 0x020fd60003f45270 */
[----:B------:R-:W-:Y:S01]  /*117a0*/  @P1 IMAD.MOV R31, RZ, RZ, R32 ;  /* 0x000000ffff1f1224 */ /* 0x000fe200078e0220 */
[----:B----4-:R-:W-:-:S03]  /*117b0*/  ISETP.NE.AND P1, PT, R34, -0x1, PT ;  /* 0xffffffff2200780c */ /* 0x010fc60003f25270 */
[C---:B-1----:R-:W-:Y:S01]  /*117c0*/  VIADD R27, R31.reuse, 0x1 ;  /* 0x000000011f1b7836 */ /* 0x042fe20000000000 */
        /* <DEDUP_REMOVED lines=18> */
.L_x_872:
[----:B------:R-:W-:Y:S05]  /*118f0*/  BSYNC.RECONVERGENT B2 ;  /* 0x0000000000027941 */ /* 0x000fea0003800200 */
.L_x_871:
        /* <DEDUP_REMOVED lines=33> */
.L_x_874:
[----:B------:R-:W-:Y:S05]  /*11b10*/  BSYNC.RECONVERGENT B2 ;  /* 0x0000000000027941 */ /* 0x000fea0003800200 */
.L_x_873:
        /* <DEDUP_REMOVED lines=27> */
.L_x_867:
[----:B------:R-:W-:Y:S05]  /*11cd0*/  BSYNC.RECONVERGENT B1 ;  /* 0x0000000000017941 */ /* 0x000fea0003800200 */
.L_x_866:
[----:B------:R-:W-:Y:S01]  /*11ce0*/  IADD3 R2, PT, PT, R4, R3, R2 ;  /* 0x0000000304027210 */ /* 0x000fe20007ffe002 */
[----:B------:R-:W-:-:S03]  /*11cf0*/  UISETP.GE.U32.AND UP0, UPT, UR9, UR4, UPT ;  /* 0x000000040900728c */ /* 0x000fc6000bf06070 */
[----:B------:R-:W-:Y:S01]  /*11d00*/  IADD3 R2, PT, PT, R6, R5, R2 ;  /* 0x0000000506027210 */ /* 0x000fe20007ffe002 */
[----:B------:R-:W-:-:S03]  /*11d10*/  UISETP.GE.U32.AND.EX UP0, UPT, UR10, UR8, UPT, UP0 ;  /* 0x000000080a00728c */ /* 0x000fc6000bf06100 */
[----:B------:R-:W-:-:S04]  /*11d20*/  IADD3 R2, PT, PT, R8, R7, R2 ;  /* 0x0000000708027210 */ /* 0x000fc80007ffe002 */
[----:B------:R-:W-:-:S04]  /*11d30*/  IADD3 R2, PT, PT, R10, R9, R2 ;  /* 0x000000090a027210 */ /* 0x000fc80007ffe002 */
[----:B------:R-:W-:-:S04]  /*11d40*/  IADD3 R2, PT, PT, R12, R11, R2 ;  /* 0x0000000b0c027210 */ /* 0x000fc80007ffe002 */
[----:B------:R-:W-:-:S04]  /*11d50*/  IADD3 R2, PT, PT, R14, R13, R2 ;  /* 0x0000000d0e027210 */ /* 0x000fc80007ffe002 */
[----:B------:R-:W-:-:S05]  /*11d60*/  IADD3 R15, PT, PT, R24, R15, R2 ;  /* 0x0000000f180f7210 */ /* 0x000fca0007ffe002 */
[----:B------:R-:W-:Y:S01]  /*11d70*/  IMAD.IADD R2, R15, 0x1, R32 ;  /* 0x000000010f027824 */ /* 0x000fe200078e0220 */
[----:B------:R-:W-:Y:S06]  /*11d80*/  BRA.U !UP0, `(.L_x_875) ;  /* 0x0000010508a87547 */ /* 0x000fec000b800000 */
[----:B------:R-:W-:Y:S02]  /*11d90*/  USHF.L.U32 UR5, UR14, 0xc, URZ ;  /* 0x0000000c0e057899 */ /* 0x000fe400080006ff */
[----:B------:R-:W-:Y:S02]  /*11da0*/  UIADD3 UR15, UP0, UPT, UR6, -0x1000, URZ ;  /* 0xfffff000060f7890 */ /* 0x000fe4000ff1e0ff */
[----:B------:R-:W-:Y:S02]  /*11db0*/  UIADD3 UR5, UP1, UPT, UR5, UR4, URZ ;  /* 0x0000000405057290 */ /* 0x000fe4000ff3e0ff */
[----:B------:R-:W-:Y:S02]  /*11dc0*/  UIADD3.X UR16, UPT, UPT, UR7, -0x1, URZ, UP0, !UPT ;  /* 0xffffffff07107890 */ /* 0x000fe400087fe4ff */
[----:B------:R-:W-:Y:S02]  /*11dd0*/  UIADD3.X UR9, UPT, UPT, URZ, UR8, URZ, UP1, !UPT ;  /* 0x00000008ff097290 */ /* 0x000fe40008ffe4ff */
[----:B------:R-:W-:-:S04]  /*11de0*/  UISETP.GT.U32.AND UP0, UPT, UR5, UR15, UPT ;  /* 0x0000000f0500728c */ /* 0x000fc8000bf04070 */
[----:B------:R-:W-:-:S09]  /*11df0*/  UISETP.GT.U32.AND.EX UP0, UPT, UR9, UR16, UPT, UP0 ;  /* 0x000000100900728c */ /* 0x000fd2000bf04100 */
[----:B------:R-:W-:Y:S05]  /*11e00*/  BRA.U UP0, `(.L_x_876) ;  /* 0x000000f500647547 */ /* 0x000fea000b800000 */
[----:B------:R-:W-:-:S07]  /*11e10*/  IADD3 R3, PT, PT, R0, UR11, RZ ;  /* 0x0000000b00037c10 */ /* 0x000fce000fffe0ff */
.L_x_1021:
[----:B------:R-:W0:Y:S01]  /*11e20*/  LDC.64 R18, c[0x0][0x3f8] ;  /* 0x0000fe00ff127b82 */ /* 0x000e220000000a00 */
[----:B------:R-:W-:-:S07]  /*11e30*/  VIADD R7, R3, UR5 ;  /* 0x0000000503077c36 */ /* 0x000fce0008000000 */
[----:B------:R-:W1:Y:S01]  /*11e40*/  LDC.64 R20, c[0x0][0x3e8] ;  /* 0x0000fa00ff147b82 */ /* 0x000e620000000a00 */
[----:B0-----:R-:W-:-:S05]  /*11e50*/  IMAD.WIDE R22, R7, 0x4, R18 ;  /* 0x0000000407167825 */ /* 0x001fca00078e0212 */
[----:B------:R-:W2:Y:S01]  /*11e60*/  LDG.E R4, desc[UR12][R22.64] ;  /* 0x0000000c16047981 */ /* 0x000ea2000c1e1900 */
[----:B------:R-:W-:Y:S01]  /*11e70*/  BSSY.RECONVERGENT B1, `(.L_x_877) ;  /* 0x00000f3000017945 */ /* 0x000fe20003800200 */
[----:B------:R-:W-:Y:S02]  /*11e80*/  IMAD.MOV.U32 R5, RZ, RZ, RZ ;  /* 0x000000ffff057224 */ /* 0x000fe400078e00ff */
[----:B-1----:R-:W-:Y:S01]  /*11e90*/  IMAD.WIDE R20, R7, 0x4, R20 ;  /* 0x0000000407147825 */ /* 0x002fe200078e0214 */
[----:B--2---:R-:W-:-:S13]  /*11ea0*/  ISETP.NE.AND P0, PT, R4, -0x1, PT ;  /* 0xffffffff0400780c */ /* 0x004fda0003f05270 */
[----:B------:R-:W-:Y:S05]  /*11eb0*/  @P0 BRA `(.L_x_878) ;  /* 0x0000000c00b80947 */ /* 0x000fea0003800000 */
[----:B------:R-:W2:Y:S04]  /*11ec0*/  LDG.E R4, desc[UR12][R20.64] ;  /* 0x0000000c14047981 */ /* 0x000ea8000c1e1900 */
[----:B------:R-:W2:Y:S02]  /*11ed0*/  LDG.E R7, desc[UR12][R20.64+0x4] ;  /* 0x0000040c14077981 */ /* 0x000ea4000c1e1900 */
[----:B--2---:R-:W-:-:S13]  /*11ee0*/  ISETP.GE.AND P0, PT, R4, R7, PT ;  /* 0x000000070400720c */ /* 0x004fda0003f06270 */
[----:B------:R-:W-:Y:S05]  /*11ef0*/  @P0 BRA `(.L_x_878) ;  /* 0x0000000c00a80947 */ /* 0x000fea0003800000 */
[C---:B------:R-:W-:Y:S01]  /*11f00*/  VIADDMNMX R5, R4.reuse, 0x1, R7, !PT ;  /* 0x0000000104057846 */ /* 0x040fe20007800107 */
[----:B------:R-:W-:Y:S03]  /*11f10*/  BSSY.RECONVERGENT B2, `(.L_x_879) ;  /* 0x0000071000027945 */ /* 0x000fe60003800200 */
[C---:B------:R-:W-:Y:S01]  /*11f20*/  IADD3 R7, PT, PT, -R4.reuse, R5, RZ ;  /* 0x0000000504077210 */ /* 0x040fe20007ffe1ff */
[----:B------:R-:W-:-:S03]  /*11f30*/  IMAD.IADD R5, R4, 0x1, -R5 ;  /* 0x0000000104057824 */ /* 0x000fc600078e0a05 */
[----:B------:R-:W-:Y:S02]  /*11f40*/  LOP3.LUT R8, R7, 0xf, RZ, 0xc0, !PT ;  /* 0x0000000f07087812 */ /* 0x000fe400078ec0ff */
[----:B------:R-:W-:Y:S01]  /*11f50*/  ISETP.GT.U32.AND P1, PT, R5, -0x10, PT ;  /* 0xfffffff00500780c */ /* 0x000fe20003f24070 */
[----:B------:R-:W-:Y:S01]  /*11f60*/  IMAD.MOV.U32 R5, RZ, RZ, RZ ;  /* 0x000000ffff057224 */ /* 0x000fe200078e00ff */
[----:B------:R-:W-:-:S11]  /*11f70*/  ISETP.NE.AND P0, PT, R8, RZ, PT ;  /* 0x000000ff0800720c */ /* 0x000fd60003f05270 */
[----:B------:R-:W-:Y:S05]  /*11f80*/  @P1 BRA `(.L_x_880) ;  /* 0x0000000400a41947 */ /* 0x000fea0003800000 */
[----:B------:R-:W-:Y:S01]  /*11f90*/  HFMA2 R5, -RZ, RZ, 0, 0 ;  /* 0x00000000ff057431 */ /* 0x000fe200000001ff */
[----:B------:R-:W-:Y:S01]  /*11fa0*/  LOP3.LUT R9, R7, 0xfffffff0, RZ, 0xc0, !PT ;  /* 0xfffffff007097812 */ /* 0x000fe200078ec0ff */
[----:B------:R-:W-:-:S07]  /*11fb0*/  IMAD.MOV.U32 R6, RZ, RZ, RZ ;  /* 0x000000ffff067224 */ /* 0x000fce00078e00ff */
.L_x_881:
        /* <DEDUP_REMOVED lines=102> */
.L_x_880:
[----:B------:R-:W-:Y:S05]  /*12620*/  BSYNC.RECONVERGENT B2 ;  /* 0x0000000000027941 */ /* 0x000fea0003800200 */
.L_x_879:
        /* <DEDUP_REMOVED lines=57> */
.L_x_883:
[----:B------:R-:W-:Y:S05]  /*129c0*/  BSYNC.RECONVERGENT B2 ;  /* 0x0000000000027941 */ /* 0x000fea0003800200 */
.L_x_882:
        /* <DEDUP_REMOVED lines=33> */
.L_x_885:
[----:B------:R-:W-:Y:S05]  /*12be0*/  BSYNC.RECONVERGENT B2 ;  /* 0x0000000000027941 */ /* 0x000fea0003800200 */
.L_x_884:
        /* <DEDUP_REMOVED lines=27> */
.L_x_878:
[----:B------:R-:W-:Y:S05]  /*12da0*/  BSYNC.RECONVERGENT B1 ;  /* 0x0000000000017941 */ /* 0x000fea0003800200 */
.L_x_877:
        /* <DEDUP_REMOVED lines=21> */
.L_x_890:
        /* <DEDUP_REMOVED lines=50> */
[----:B------:R-:W-:Y:S01]  /*13220*/  VIADD R7, R7, 0x10 ;  /* 0x0000001007077836 */ /* 0x000fe20000000000 */
[----:B------:R-:W-:Y:S02]  /*13230*/  IADD3 R6, PT, PT, R6, 0x10, RZ ;  /* 0x0000001006067810 */ /* 0x000fe40007ffe0ff */
        /* <DEDUP_REMOVED lines=19> */
[----:B------:R-:W-:Y:S01]  /*13370*/  VIADD R11, R4, 0x1 ;  /* 0x00000001040b7836 */ /* 0x000fe20000000000 */
        /* <DEDUP_REMOVED lines=24> */
[C---:B------:R-:W-:Y:S02]  /*13500*/  IADD3 R11, PT, PT, R4.reuse, 0x1, RZ ;  /* 0x00000001040b7810 */ /* 0x040fe40007ffe0ff */
[----:B------:R-:W-:Y:S02]  /*13510*/  @P1 IADD3 R11, PT, PT, R4, RZ, RZ ;  /* 0x000000ff040b1210 */ /* 0x000fe40007ffe0ff */
[----:B------:R-:W-:-:S03]  /*13520*/  ISETP.NE.AND P1, PT, R7, R10, PT ;  /* 0x0000000a0700720c */ /* 0x000fc60003f25270 */
[----:B------:R-:W-:Y:S02]  /*13530*/  VIADD R4, R11, 0x1 ;  /* 0x000000010b047836 */ /* 0x000fe40000000000 */
[----:B------:R-:W-:-:S08]  /*13540*/  @P2 IMAD.MOV R4, RZ, RZ, R11 ;  /* 0x000000ffff042224 */ /* 0x000fd000078e020b */
[----:B------:R-:W-:Y:S05]  /*13550*/  @P1 BRA `(.L_x_890) ;  /* 0xfffffff800681947 */ /* 0x000fea000383ffff */
.L_x_889:
[----:B------:R-:W-:Y:S05]  /*13560*/  BSYNC.RECONVERGENT B2 ;  /* 0x0000000000027941 */ /* 0x000fea0003800200 */
.L_x_888:
        /* <DEDUP_REMOVED lines=26> */
[----:B------:R-:W5:Y:S02]  /*13710*/  LDG.E R12, desc[UR12][R12.64] ;  /* 0x0000000c0c0c7981 */ /* 0x000f64000c1e1900 */
[--C-:B-1----:R-:W-:Y:S02]  /*13720*/  IMAD.WIDE R16, R7, 0x4, R18.reuse ;  /* 0x0000000407107825 */ /* 0x102fe400078e0212 */
[----:B------:R-:W5:Y:S02]  /*13730*/  LDG.E R14, desc[UR12][R14.64] ;  /* 0x0000000c0e0e7981 */ /* 0x000f64000c1e1900 */
[----:B------:R-:W-:-:S02]  /*13740*/  IMAD.WIDE R32, R9, 0x4, R18 ;  /* 0x0000000409207825 */ /* 0x000fc400078e0212 */
[----:B------:R-:W5:Y:S04]  /*13750*/  LDG.E R16, desc[UR12][R16.64] ;  /* 0x0000000c10107981 */ /* 0x000f68000c1e1900 */
[----:B------:R-:W5:Y:S01]  /*13760*/  LDG.E R32, desc[UR12][R32.64] ;  /* 0x0000000c20207981 */ /* 0x000f62000c1e1900 */
[----:B------:R-:W-:Y:S01]  /*13770*/  IADD3 R7, PT, PT, R4, 0x1, RZ ;  /* 0x0000000104077810 */ /* 0x000fe20007ffe0ff */
[----:B------:R-:W-:Y:S01]  /*13780*/  VIADD R6, R6, 0x8 ;  /* 0x0000000806067836 */ /* 0x000fe20000000000 */
[----:B--2---:R-:W-:Y:S02]  /*13790*/  ISETP.NE.AND P1, PT, R10, -0x1, PT ;  /* 0xffffffff0a00780c */ /* 0x004fe40003f25270 */
[----:B---3--:R-:W-:-:S11]  /*137a0*/  ISETP.NE.AND P2, PT, R24, -0x1, PT ;  /* 0xffffffff1800780c */ /* 0x008fd60003f45270 */
[----:B------:R-:W-:Y:S01]  /*137b0*/  @P1 IMAD.MOV R7, RZ, RZ, R4 ;  /* 0x000000ffff071224 */ /* 0x000fe200078e0204 */
[----:B----4-:R-:W-:-:S04]  /*137c0*/  ISETP.NE.AND P1, PT, R26, -0x1, PT ;  /* 0xffffffff1a00780c */ /* 0x010fc80003f25270 */
[----:B------:R-:W-:Y:S01]  /*137d0*/  IADD3 R4, PT, PT, R7, 0x1, RZ ;  /* 0x0000000107047810 */ /* 0x000fe20007ffe0ff */
[----:B------:R-:W-:Y:S01]  /*137e0*/  @P2 IMAD.MOV R4, RZ, RZ, R7 ;  /* 0x000000ffff042224 */ /* 0x000fe200078e0207 */
[----:B-----5:R-:W-:-:S04]  /*137f0*/  ISETP.NE.AND P2, PT, R28, -0x1, PT ;  /* 0xffffffff1c00780c */ /* 0x020fc80003f45270 */
[----:B------:R-:W-:-:S03]  /*13800*/  IADD3 R7, PT, PT, R4, 0x1, RZ ;  /* 0x0000000104077810 */ /* 0x000fc60007ffe0ff */
[----:B------:R-:W-:Y:S01]  /*13810*/  @P1 IMAD.MOV R7, RZ, RZ, R4 ;  /* 0x000000ffff071224 */ /* 0x000fe200078e0204 */
[----:B------:R-:W-:-:S04]  /*13820*/  ISETP.NE.AND P1, PT, R12, -0x1, PT ;  /* 0xffffffff0c00780c */ /* 0x000fc80003f25270 */
[----:B------:R-:W-:Y:S01]  /*13830*/  IADD3 R4, PT, PT, R7, 0x1, RZ ;  /* 0x0000000107047810 */ /* 0x000fe20007ffe0ff */
[----:B------:R-:W-:Y:S01]  /*13840*/  @P2 IMAD.MOV R4, RZ, RZ, R7 ;  /* 0x000000ffff042224 */ /* 0x000fe200078e0207 */
[----:B------:R-:W-:-:S04]  /*13850*/  ISETP.NE.AND P2, PT, R14, -0x1, PT ;  /* 0xffffffff0e00780c */ /* 0x000fc80003f45270 */
[----:B------:R-:W-:-:S03]  /*13860*/  IADD3 R7, PT, PT, R4, 0x1, RZ ;  /* 0x0000000104077810 */ /* 0x000fc60007ffe0ff */
[----:B------:R-:W-:Y:S01]  /*13870*/  @P1 IMAD.MOV R7, RZ, RZ, R4 ;  /* 0x000000ffff071224 */ /* 0x000fe200078e0204 */
[----:B------:R-:W-:-:S04]  /*13880*/  ISETP.NE.AND P1, PT, R16, -0x1, PT ;  /* 0xffffffff1000780c */ /* 0x000fc80003f25270 */
[----:B------:R-:W-:Y:S01]  /*13890*/  IADD3 R4, PT, PT, R7, 0x1, RZ ;  /* 0x0000000107047810 */ /* 0x000fe20007ffe0ff */
[----:B------:R-:W-:Y:S01]  /*138a0*/  @P2 IMAD.MOV R4, RZ, RZ, R7 ;  /* 0x000000ffff042224 */ /* 0x000fe200078e0207 */
[----:B------:R-:W-:-:S04]  /*138b0*/  ISETP.NE.AND P2, PT, R32, -0x1, PT ;  /* 0xffffffff2000780c */ /* 0x000fc80003f45270 */
[----:B------:R-:W-:-:S03]  /*138c0*/  IADD3 R7, PT, PT, R4, 0x1, RZ ;  /* 0x0000000104077810 */ /* 0x000fc60007ffe0ff */
[----:B------:R-:W-:-:S05]  /*138d0*/  @P1 IMAD.MOV R7, RZ, RZ, R4 ;  /* 0x000000ffff071224 */ /* 0x000fca00078e0204 */
[C---:B------:R-:W-:Y:S02]  /*138e0*/  IADD3 R4, PT, PT, R7.reuse, 0x1, RZ ;  /* 0x0000000107047810 */ /* 0x040fe40007ffe0ff */
[----:B------:R-:W-:-:S07]  /*138f0*/  @P2 IADD3 R4, PT, PT, R7, RZ, RZ ;  /* 0x000000ff07042210 */ /* 0x000fce0007ffe0ff */
.L_x_892:
[----:B------:R-:W-:Y:S05]  /*13900*/  BSYNC.RECONVERGENT B2 ;  /* 0x0000000000027941 */ /* 0x000fea0003800200 */
.L_x_891:
        /* <DEDUP_REMOVED lines=20> */
[----:B------:R-:W-:Y:S01]  /*13a50*/  VIADD R7, R4, 0x1 ;  /* 0x0000000104077836 */ /* 0x000fe20000000000 */
[----:B------:R-:W-:-:S02]  /*13a60*/  IADD3 R6, PT, PT, R6, 0x4, RZ ;  /* 0x0000000406067810 */ /* 0x000fc40007ffe0ff */
[----:B--2---:R-:W-:Y:S02]  /*13a70*/  ISETP.NE.AND P1, PT, R12, -0x1, PT ;  /* 0xffffffff0c00780c */ /* 0x004fe40003f25270 */
[----:B---3--:R-:W-:-:S11]  /*13a80*/  ISETP.NE.AND P2, PT, R14, -0x1, PT ;  /* 0xffffffff0e00780c */ /* 0x008fd60003f45270 */
[----:B------:R-:W-:Y:S02]  /*13a90*/  @P1 IADD3 R7, PT, PT, R4, RZ, RZ ;  /* 0x000000ff04071210 */ /* 0x000fe40007ffe0ff */
[----:B----4-:R-:W-:-:S03]  /*13aa0*/  ISETP.NE.AND P1, PT, R16, -0x1, PT ;  /* 0xffffffff1000780c */ /* 0x010fc60003f25270 */
[C---:B------:R-:W-:Y:S01]  /*13ab0*/  VIADD R4, R7.reuse, 0x1 ;  /* 0x0000000107047836 */ /* 0x040fe20000000000 */
[----:B------:R-:W-:Y:S02]  /*13ac0*/  @P2 IADD3 R4, PT, PT, R7, RZ, RZ ;  /* 0x000000ff07042210 */ /* 0x000fe40007ffe0ff */
[----:B-----5:R-:W-:-:S03]  /*13ad0*/  ISETP.NE.AND P2, PT, R24, -0x1, PT ;  /* 0xffffffff1800780c */ /* 0x020fc60003f45270 */
[----:B------:R-:W-:-:S04]  /*13ae0*/  VIADD R7, R4, 0x1 ;  /* 0x0000000104077836 */ /* 0x000fc80000000000 */
[----:B------:R-:W-:-:S05]  /*13af0*/  @P1 IADD3 R7, PT, PT, R4, RZ, RZ ;  /* 0x000000ff04071210 */ /* 0x000fca0007ffe0ff */
[----:B------:R-:W-:Y:S02]  /*13b00*/  VIADD R4, R7, 0x1 ;  /* 0x0000000107047836 */ /* 0x000fe40000000000 */
[----:B------:R-:W-:-:S07]  /*13b10*/  @P2 IMAD.MOV R4, RZ, RZ, R7 ;  /* 0x000000ffff042224 */ /* 0x000fce00078e0207 */
.L_x_894:
[----:B------:R-:W-:Y:S05]  /*13b20*/  BSYNC.RECONVERGENT B2 ;  /* 0x0000000000027941 */ /* 0x000fea0003800200 */
.L_x_893:
[----:B------:R-:W-:Y:S05]  /*13b30*/  @!P0 BRA `(.L_x_887) ;  /* 0x0000000000688947 */ /* 0x000fea0003800000 */
[----:B------:R-:W0:Y:S02]  /*13b40*/  LDC.64 R10, c[0x0][0x3f0] ;  /* 0x0000fc00ff0a7b82 */ /* 0x000e240000000a00 */
[----:B0-----:R-:W-:-:S05]  /*13b50*/  IMAD.WIDE R10, R6, 0x4, R10 ;  /* 0x00000004060a7825 */ /* 0x001fca00078e020a */
[----:B------:R-:W2:Y:S02]  /*13b60*/  LDG.E R7, desc[UR12][R10.64] ;  /* 0x0000000c0a077981 */ /* 0x000ea4000c1e1900 */
[----:B--2---:R-:W-:-:S06]  /*13b70*/  IMAD.WIDE R6, R7, 0x4, R18 ;  /* 0x0000000407067825 */ /* 0x004fcc00078e0212 */
[----:B------:R-:W2:Y:S01]  /*13b80*/  LDG.E R6, desc[UR12][R6.64] ;  /* 0x0000000c06067981 */ /* 0x000ea2000c1e1900 */
[----:B------:R-:W-:Y:S02]  /*13b90*/  ISETP.NE.AND P1, PT, R8, 0x1, PT ;  /* 0x000000010800780c */ /* 0x000fe40003f25270 */
[----:B------:R-:W-:Y:S02]  /*13ba0*/  IADD3 R9, PT, PT, R4, 0x1, RZ ;  /* 0x0000000104097810 */ /* 0x000fe40007ffe0ff */
[----:B--2---:R-:W-:-:S13]  /*13bb0*/  ISETP.NE.AND P0, PT, R6, -0x1, PT ;  /* 0xffffffff0600780c */ /* 0x004fda0003f05270 */
[----:B------:R-:W-:-:S05]  /*13bc0*/  @P0 IMAD.MOV R9, RZ, RZ, R4 ;  /* 0x000000ffff090224 */ /* 0x000fca00078e0204 */
[----:B------:R-:W-:Y:S01]  /*13bd0*/  MOV R4, R9 ;  /* 0x0000000900047202 */ /* 0x000fe20000000f00 */
        /* <DEDUP_REMOVED lines=12> */
[----:B------:R-:W-:-:S05]  /*13ca0*/  IMAD.MOV.U32 R4, RZ, RZ, R12 ;  /* 0x000000ffff047224 */ /* 0x000fca00078e000c */
[----:B------:R-:W-:Y:S01]  /*13cb0*/  @P1 IADD3 R12, PT, PT, R4, 0x1, RZ ;  /* 0x00000001040c1810 */ /* 0x000fe20007ffe0ff */
[----:B------:R-:W-:-:S05]  /*13cc0*/  @P2 IMAD.MOV R12, RZ, RZ, R4 ;  /* 0x000000ffff0c2224 */ /* 0x000fca00078e0204 */
[----:B------:R-:W-:-:S07]  /*13cd0*/  @P1 MOV R4, R12 ;  /* 0x0000000c00041202 */ /* 0x000fce0000000f00 */
.L_x_887:
[----:B------:R-:W-:Y:S05]  /*13ce0*/  BSYNC.RECONVERGENT B1 ;  /* 0x0000000000017941 */ /* 0x000fea0003800200 */
.L_x_886:
        /* <DEDUP_REMOVED lines=15> */
[----:B------:R-:W-:Y:S01]  /*13de0*/  HFMA2 R6, -RZ, RZ, 0, 0 ;  /* 0x00000000ff067431 */ /* 0x000fe200000001ff */
[----:B------:R-:W-:-:S11]  /*13df0*/  ISETP.NE.AND P0, PT, R10, RZ, PT ;  /* 0x000000ff0a00720c */ /* 0x000fd60003f05270 */
[----:B------:R-:W-:Y:S05]  /*13e00*/  @P1 BRA `(.L_x_898) ;  /* 0x0000000400a41947 */ /* 0x000fea0003800000 */
[----:B------:R-:W-:Y:S01]  /*13e10*/  LOP3.LUT R11, R9, 0xfffffff0, RZ, 0xc0, !PT ;  /* 0xfffffff0090b7812 */ /* 0x000fe200078ec0ff */
[----:B------:R-:W-:Y:S01]  /*13e20*/  IMAD.MOV.U32 R6, RZ, RZ, RZ ;  /* 0x000000ffff067224 */ /* 0x000fe200078e00ff */
[----:B------:R-:W-:-:S07]  /*13e30*/  MOV R8, RZ ;  /* 0x000000ff00087202 */ /* 0x000fce0000000f00 */
.L_x_899:
        /* <DEDUP_REMOVED lines=56> */
[----:B------:R-:W-:Y:S02]  /*141c0*/  @P2 IADD3 R6, PT, PT, R12, RZ, RZ ;  /* 0x000000ff0c062210 */ /* 0x000fe40007ffe0ff */
[----:B-----5:R-:W-:-:S03]  /*141d0*/  ISETP.NE.AND P2, PT, R35, -0x1, PT ;  /* 0xffffffff2300780c */ /* 0x020fc60003f45270 */
[C---:B------:R-:W-:Y:S01]  /*141e0*/  VIADD R12, R6.reuse, 0x1 ;  /* 0x00000001060c7836 */ /* 0x040fe20000000000 */
[----:B------:R-:W-:Y:S02]  /*141f0*/  @P1 IADD3 R12, PT, PT, R6, RZ, RZ ;  /* 0x000000ff060c1210 */ /* 0x000fe40007ffe0ff */
[----:B------:R-:W-:-:S03]  /*14200*/  ISETP.NE.AND P1, PT, R34, -0x1, PT ;  /* 0xffffffff2200780c */ /* 0x000fc60003f25270 */
[----:B------:R-:W-:-:S04]  /*14210*/  VIADD R6, R12, 0x1 ;  /* 0x000000010c067836 */ /* 0x000fc80000000000 */
[----:B------:R-:W-:Y:S02]  /*14220*/  @P2 IADD3 R6, PT, PT, R12, RZ, RZ ;  /* 0x000000ff0c062210 */ /* 0x000fe40007ffe0ff */
[----:B------:R-:W-:-:S03]  /*14230*/  ISETP.NE.AND P2, PT, R33, -0x1, PT ;  /* 0xffffffff2100780c */ /* 0x000fc60003f45270 */
        /* <DEDUP_REMOVED lines=25> */
[----:B------:R-:W-:-:S05]  /*143d0*/  @P1 IADD3 R12, PT, PT, R6, RZ, RZ ;  /* 0x000000ff060c1210 */ /* 0x000fca0007ffe0ff */
[----:B------:R-:W-:Y:S01]  /*143e0*/  VIADD R6, R12, 0x1 ;  /* 0x000000010c067836 */ /* 0x000fe20000000000 */
[----:B------:R-:W-:-:S03]  /*143f0*/  IADD3 R8, PT, PT, R8, 0x10, RZ ;  /* 0x0000001008087810 */ /* 0x000fc60007ffe0ff */
[----:B------:R-:W-:-:S05]  /*14400*/  @P2 IADD3 R6, PT, PT, R12, RZ, RZ ;  /* 0x000000ff0c062210 */ /* 0x000fca0007ffe0ff */
[----:B------:R-:W-:Y:S02]  /*14410*/  VIADD R12, R6, 0x1 ;  /* 0x00000001060c7836 */ /* 0x000fe40000000000 */
[----:B------:R-:W-:Y:S01]  /*14420*/  VIADD R7, R7, 0x10 ;  /* 0x0000001007077836 */ /* 0x000fe20000000000 */
[----:B--2---:R-:W-:-:S13]  /*14430*/  ISETP.NE.AND P1, PT, R16, -0x1, PT ;  /* 0xffffffff1000780c */ /* 0x004fda0003f25270 */
[----:B------:R-:W-:Y:S01]  /*14440*/  @P1 IMAD.MOV R12, RZ, RZ, R6 ;  /* 0x000000ffff0c1224 */ /* 0x000fe200078e0206 */
[----:B------:R-:W-:Y:S02]  /*14450*/  ISETP.NE.AND P1, PT, R8, R11, PT ;  /* 0x0000000b0800720c */ /* 0x000fe40003f25270 */
[----:B---3--:R-:W-:Y:S02]  /*14460*/  ISETP.NE.AND P2, PT, R28, -0x1, PT ;  /* 0xffffffff1c00780c */ /* 0x008fe40003f45270 */
[----:B------:R-:W-:-:S11]  /*14470*/  IADD3 R6, PT, PT, R12, 0x1, RZ ;  /* 0x000000010c067810 */ /* 0x000fd60007ffe0ff */
[----:B------:R-:W-:Y:S01]  /*14480*/  @P2 IADD3 R6, PT, PT, R12, RZ, RZ ;  /* 0x000000ff0c062210 */ /* 0x000fe20007ffe0ff */
[----:B------:R-:W-:Y:S06]  /*14490*/  @P1 BRA `(.L_x_899) ;  /* 0xfffffff800681947 */ /* 0x000fec000383ffff */
.L_x_898:
[----:B------:R-:W-:Y:S05]  /*144a0*/  BSYNC.RECONVERGENT B2 ;  /* 0x0000000000027941 */ /* 0x000fea0003800200 */
.L_x_897:
        /* <DEDUP_REMOVED lines=26> */
[----:B------:R-:W5:Y:S02]  /*14650*/  LDG.E R12, desc[UR12][R12.64] ;  /* 0x0000000c0c0c7981 */ /* 0x000f64000c1e1900 */
[--C-:B------:R-:W-:Y:S02]  /*14660*/  IMAD.WIDE R14, R15, 0x4, R18.reuse ;  /* 0x000000040f0e7825 */ /* 0x100fe400078e0212 */
[----:B------:R-:W5:Y:S02]  /*14670*/  LDG.E R24, desc[UR12][R24.64] ;  /* 0x0000000c18187981 */ /* 0x000f64000c1e1900 */
[----:B------:R-:W-:-:S02]  /*14680*/  IMAD.WIDE R16, R17, 0x4, R18 ;  /* 0x0000000411107825 */ /* 0x000fc400078e0212 */
[----:B------:R-:W5:Y:S04]  /*14690*/  LDG.E R14, desc[UR12][R14.64] ;  /* 0x0000000c0e0e7981 */ /* 0x000f68000c1e1900 */
[----:B------:R-:W5:Y:S01]  /*146a0*/  LDG.E R16, desc[UR12][R16.64] ;  /* 0x0000000c10107981 */ /* 0x000f62000c1e1900 */
[----:B-1----:R-:W-:Y:S01]  /*146b0*/  VIADD R10, R6, 0x1 ;  /* 0x00000001060a7836 */ /* 0x002fe20000000000 */
[----:B------:R-:W-:Y:S02]  /*146c0*/  IADD3 R7, PT, PT, R7, 0x8, RZ ;  /* 0x0000000807077810 */ /* 0x000fe40007ffe0ff */
        /* <DEDUP_REMOVED lines=20> */
[----:B------:R-:W-:-:S05]  /*14810*/  @P1 IADD3 R10, PT, PT, R6, RZ, RZ ;  /* 0x000000ff060a1210 */ /* 0x000fca0007ffe0ff */
[----:B------:R-:W-:Y:S02]  /*14820*/  VIADD R6, R10, 0x1 ;  /* 0x000000010a067836 */ /* 0x000fe40000000000 */
[----:B------:R-:W-:-:S07]  /*14830*/  @P2 IMAD.MOV R6, RZ, RZ, R10 ;  /* 0x000000ffff062224 */ /* 0x000fce00078e020a */
.L_x_901:
[----:B------:R-:W-:Y:S05]  /*14840*/  BSYNC.RECONVERGENT B2 ;  /* 0x0000000000027941 */ /* 0x000fea0003800200 */
.L_x_900:
        /* <DEDUP_REMOVED lines=20> */
[----:B------:R-:W-:Y:S01]  /*14990*/  IADD3 R8, PT, PT, R6, 0x1, RZ ;  /* 0x0000000106087810 */ /* 0x000fe20007ffe0ff */
[----:B------:R-:W-:Y:S01]  /*149a0*/  VIADD R7, R7, 0x4 ;  /* 0x0000000407077836 */ /* 0x000fe20000000000 */
[----:B--2---:R-:W-:-:S02]  /*149b0*/  ISETP.NE.AND P1, PT, R12, -0x1, PT ;  /* 0xffffffff0c00780c */ /* 0x004fc40003f25270 */
[----:B---3--:R-:W-:-:S11]  /*149c0*/  ISETP.NE.AND P2, PT, R14, -0x1, PT ;  /* 0xffffffff0e00780c */ /* 0x008fd60003f45270 */
[----:B------:R-:W-:Y:S01]  /*149d0*/  @P1 IMAD.MOV R8, RZ, RZ, R6 ;  /* 0x000000ffff081224 */ /* 0x000fe200078e0206 */
[----:B----4-:R-:W-:-:S04]  /*149e0*/  ISETP.NE.AND P1, PT, R16, -0x1, PT ;  /* 0xffffffff1000780c */ /* 0x010fc80003f25270 */
[----:B------:R-:W-:Y:S01]  /*149f0*/  IADD3 R6, PT, PT, R8, 0x1, RZ ;  /* 0x0000000108067810 */ /* 0x000fe20007ffe0ff */
[----:B------:R-:W-:Y:S01]  /*14a00*/  @P2 IMAD.MOV R6, RZ, RZ, R8 ;  /* 0x000000ffff062224 */ /* 0x000fe200078e0208 */
[----:B-----5:R-:W-:-:S04]  /*14a10*/  ISETP.NE.AND P2, PT, R24, -0x1, PT ;  /* 0xffffffff1800780c */ /* 0x020fc80003f45270 */
[----:B------:R-:W-:-:S03]  /*14a20*/  IADD3 R8, PT, PT, R6, 0x1, RZ ;  /* 0x0000000106087810 */ /* 0x000fc60007ffe0ff */
[----:B------:R-:W-:-:S05]  /*14a30*/  @P1 IMAD.MOV R8, RZ, RZ, R6 ;  /* 0x000000ffff081224 */ /* 0x000fca00078e0206 */
[C---:B------:R-:W-:Y:S02]  /*14a40*/  IADD3 R6, PT, PT, R8.reuse, 0x1, RZ ;  /* 0x0000000108067810 */ /* 0x040fe40007ffe0ff */
[----:B------:R-:W-:-:S07]  /*14a50*/  @P2 IADD3 R6, PT, PT, R8, RZ, RZ ;  /* 0x000000ff08062210 */ /* 0x000fce0007ffe0ff */
.L_x_903:
[----:B------:R-:W-:Y:S05]  /*14a60*/  BSYNC.RECONVERGENT B2 ;  /* 0x0000000000027941 */ /* 0x000fea0003800200 */
.L_x_902:
        /* <DEDUP_REMOVED lines=19> */
[----:B------:R-:W-:Y:S02]  /*14ba0*/  IADD3 R7, PT, PT, R6, 0x1, RZ ;  /* 0x0000000106077810 */ /* 0x000fe40007ffe0ff */
[----:B--2---:R-:W-:Y:S02]  /*14bb0*/  ISETP.NE.AND P0, PT, R8, -0x1, PT ;  /* 0xffffffff0800780c */ /* 0x004fe40003f05270 */
[----:B---3--:R-:W-:-:S11]  /*14bc0*/  ISETP.NE.AND P2, PT, R10, -0x1, P1 ;  /* 0xffffffff0a00780c */ /* 0x008fd60000f45270 */
[----:B------:R-:W-:-:S05]  /*14bd0*/  @P0 IMAD.MOV R7, RZ, RZ, R6 ;  /* 0x000000ffff070224 */ /* 0x000fca00078e0206 */
[----:B------:R-:W-:-:S05]  /*14be0*/  MOV R6, R7 ;  /* 0x0000000700067202 */ /* 0x000fca0000000f00 */
[C---:B------:R-:W-:Y:S01]  /*14bf0*/  @P1 VIADD R7, R6.reuse, 0x1 ;  /* 0x0000000106071836 */ /* 0x040fe20000000000 */
[----:B------:R-:W-:-:S05]  /*14c00*/  @P2 IADD3 R7, PT, PT, R6, RZ, RZ ;  /* 0x000000ff06072210 */ /* 0x000fca0007ffe0ff */
[----:B------:R-:W-:-:S07]  /*14c10*/  @P1 IMAD.MOV.U32 R6, RZ, RZ, R7 ;  /* 0x000000ffff061224 */ /* 0x000fce00078e0007 */
.L_x_896:
[----:B------:R-:W-:Y:S05]  /*14c20*/  BSYNC.RECONVERGENT B1 ;  /* 0x0000000000017941 */ /* 0x000fea0003800200 */
.L_x_895:
[----:B------:R-:W2:Y:S01]  /*14c30*/  LDG.E R7, desc[UR12][R22.64+0xc00] ;  /* 0x000c000c16077981 */ /* 0x000ea2000c1e1900 */
[----:B------:R-:W-:Y:S01]  /*14c40*/  BSSY.RECONVERGENT B1, `(.L_x_904) ;  /* 0x00000f2000017945 */ /* 0x000fe20003800200 */
[----:B--2---:R-:W-:Y:S01]  /*14c50*/  ISETP.NE.AND P0, PT, R7, -0x1, PT ;  /* 0xffffffff0700780c */ /* 0x004fe20003f05270 */
[----:B------:R-:W-:-:S12]  /*14c60*/  HFMA2 R7, -RZ, RZ, 0, 0 ;  /* 0x00000000ff077431 */ /* 0x000fd800000001ff */
[----:B------:R-:W-:Y:S05]  /*14c70*/  @P0 BRA `(.L_x_905) ;  /* 0x0000000c00b80947 */ /* 0x000fea0003800000 */
[----:B------:R-:W2:Y:S04]  /*14c80*/  LDG.E R8, desc[UR12][R20.64+0xc00] ;  /* 0x000c000c14087981 */ /* 0x000ea8000c1e1900 */
[----:B------:R-:W2:Y:S02]  /*14c90*/  LDG.E R9, desc[UR12][R20.64+0xc04] ;  /* 0x000c040c14097981 */ /* 0x000ea4000c1e1900 */
[----:B--2---:R-:W-:-:S13]  /*14ca0*/  ISETP.GE.AND P0, PT, R8, R9, PT ;  /* 0x000000090800720c */ /* 0x004fda0003f06270 */
[----:B------:R-:W-:Y:S05]  /*14cb0*/  @P0 BRA `(.L_x_905) ;  /* 0x0000000c00a80947 */ /* 0x000fea0003800000 */
[C---:B------:R-:W-:Y:S01]  /*14cc0*/  VIADDMNMX R7, R8.reuse, 0x1, R9, !PT ;  /* 0x0000000108077846 */ /* 0x040fe20007800109 */
[----:B------:R-:W-:Y:S04]  /*14cd0*/  BSSY.RECONVERGENT B2, `(.L_x_906) ;  /* 0x0000071000027945 */ /* 0x000fe80003800200 */
[----:B------:R-:W-:Y:S01]  /*14ce0*/  IMAD.IADD R10, R7, 0x1, -R8 ;  /* 0x00000001070a7824 */ /* 0x000fe200078e0a08 */
[----:B------:R-:W-:-:S04]  /*14cf0*/  IADD3 R7, PT, PT, R8, -R7, RZ ;  /* 0x8000000708077210 */ /* 0x000fc80007ffe0ff */
[----:B------:R-:W-:Y:S01]  /*14d00*/  ISETP.GT.U32.AND P1, PT, R7, -0x10, PT ;  /* 0xfffffff00700780c */ /* 0x000fe20003f24070 */
[----:B------:R-:W-:Y:S01]  /*14d10*/  IMAD.MOV.U32 R7, RZ, RZ, RZ ;  /* 0x000000ffff077224 */ /* 0x000fe200078e00ff */
[----:B------:R-:W-:-:S04]  /*14d20*/  LOP3.LUT R11, R10, 0xf, RZ, 0xc0, !PT ;  /* 0x0000000f0a0b7812 */ /* 0x000fc800078ec0ff */
[----:B------:R-:W-:-:S07]  /*14d30*/  ISETP.NE.AND P0, PT, R11, RZ, PT ;  /* 0x000000ff0b00720c */ /* 0x000fce0003f05270 */
[----:B------:R-:W-:Y:S06]  /*14d40*/  @P1 BRA `(.L_x_907) ;  /* 0x0000000400a41947 */ /* 0x000fec0003800000 */
[----:B------:R-:W-:Y:S01]  /*14d50*/  LOP3.LUT R12, R10, 0xfffffff0, RZ, 0xc0, !PT ;  /* 0xfffffff00a0c7812 */ /* 0x000fe200078ec0ff */
[----:B------:R-:W-:Y:S01]  /*14d60*/  IMAD.MOV.U32 R9, RZ, RZ, RZ ;  /* 0x000000ffff097224 */ /* 0x000fe200078e00ff */
[----:B------:R-:W-:-:S07]  /*14d70*/  MOV R7, RZ ;  /* 0x000000ff00077202 */ /* 0x000fce0000000f00 */
.L_x_908:
        /* <DEDUP_REMOVED lines=13> */
[----:B------:R-:W-:-:S03]  /*14e50*/  IADD3 R13, PT, PT, R7, 0x1, RZ ;  /* 0x00000001070d7810 */ /* 0x000fc60007ffe0ff */
        /* <DEDUP_REMOVED lines=8> */
[----:B------:R-:W-:Y:S02]  /*14ee0*/  @P1 IMAD.MOV R13, RZ, RZ, R7 ;  /* 0x000000ffff0d1224 */ /* 0x000fe400078e0207 */
        /* <DEDUP_REMOVED lines=34> */
[----:B-----5:R-:W-:-:S04]  /*15110*/  ISETP.NE.AND P1, PT, R24, -0x1, PT ;  /* 0xffffffff1800780c */ /* 0x020fc80003f25270 */
[----:B------:R-:W-:-:S05]  /*15120*/  IADD3 R13, PT, PT, R36, 0x1, RZ ;  /* 0x00000001240d7810 */ /* 0x000fca0007ffe0ff */
        /* <DEDUP_REMOVED lines=8> */
[----:B0-----:R-:W-:Y:S01]  /*151b0*/  IADD3 R16, PT, PT, R13, 0x1, RZ ;  /* 0x000000010d107810 */ /* 0x001fe20007ffe0ff */
        /* <DEDUP_REMOVED lines=21> */
[----:B------:R-:W-:Y:S02]  /*15310*/  @P2 IMAD.MOV R13, RZ, RZ, R14 ;  /* 0x000000ffff0d2224 */ /* 0x000fe400078e020e */
[----:B------:R-:W-:Y:S01]  /*15320*/  VIADD R9, R9, 0x10 ;  /* 0x0000001009097836 */ /* 0x000fe20000000000 */
[----:B------:R-:W-:Y:S02]  /*15330*/  IADD3 R8, PT, PT, R8, 0x10, RZ ;  /* 0x0000001008087810 */ /* 0x000fe40007ffe0ff */
[----:B--2---:R-:W-:Y:S02]  /*15340*/  ISETP.NE.AND P2, PT, R7, -0x1, PT ;  /* 0xffffffff0700780c */ /* 0x004fe40003f45270 */
[----:B------:R-:W-:Y:S01]  /*15350*/  IADD3 R7, PT, PT, R13, 0x1, RZ ;  /* 0x000000010d077810 */ /* 0x000fe20007ffe0ff */
[----:B------:R-:W-:-:S05]  /*15360*/  @P1 IMAD.MOV R7, RZ, RZ, R13 ;  /* 0x000000ffff071224 */ /* 0x000fca00078e020d */
[----:B------:R-:W-:Y:S02]  /*15370*/  IADD3 R13, PT, PT, R7, 0x1, RZ ;  /* 0x00000001070d7810 */ /* 0x000fe40007ffe0ff */
[----:B---3--:R-:W-:-:S03]  /*15380*/  ISETP.NE.AND P1, PT, R28, -0x1, PT ;  /* 0xffffffff1c00780c */ /* 0x008fc60003f25270 */
[----:B------:R-:W-:Y:S02]  /*15390*/  @P2 IADD3 R13, PT, PT, R7, RZ, RZ ;  /* 0x000000ff070d2210 */ /* 0x000fe40007ffe0ff */
[----:B------:R-:W-:-:S03]  /*153a0*/  ISETP.NE.AND P2, PT, R9, R12, PT ;  /* 0x0000000c0900720c */ /* 0x000fc60003f45270 */
[----:B------:R-:W-:-:S05]  /*153b0*/  VIADD R7, R13, 0x1 ;  /* 0x000000010d077836 */ /* 0x000fca0000000000 */
[----:B------:R-:W-:-:S05]  /*153c0*/  @P1 IMAD.MOV R7, RZ, RZ, R13 ;  /* 0x000000ffff071224 */ /* 0x000fca00078e020d */
[----:B------:R-:W-:Y:S05]  /*153d0*/  @P2 BRA `(.L_x_908) ;  /* 0xfffffff800682947 */ /* 0x000fea000383ffff */
.L_x_907:
[----:B------:R-:W-:Y:S05]  /*153e0*/  BSYNC.RECONVERGENT B2 ;  /* 0x0000000000027941 */ /* 0x000fea0003800200 */
.L_x_906:
        /* <DEDUP_REMOVED lines=27> */
[--C-:B------:R-:W-:Y:S02]  /*155a0*/  IMAD.WIDE R28, R29, 0x4, R18.reuse ;  /* 0x000000041d1c7825 */ /* 0x100fe400078e0212 */
[----:B------:R-:W5:Y:S02]  /*155b0*/  LDG.E R26, desc[UR12][R26.64] ;  /* 0x0000000c1a1a7981 */ /* 0x000f64000c1e1900 */
[----:B-1----:R-:W-:-:S02]  /*155c0*/  IMAD.WIDE R32, R11, 0x4, R18 ;  /* 0x000000040b207825 */ /* 0x002fc400078e0212 */
[----:B------:R-:W5:Y:S04]  /*155d0*/  LDG.E R28, desc[UR12][R28.64] ;  /* 0x0000000c1c1c7981 */ /* 0x000f68000c1e1900 */
[----:B------:R-:W5:Y:S01]  /*155e0*/  LDG.E R32, desc[UR12][R32.64] ;  /* 0x0000000c20207981 */ /* 0x000f62000c1e1900 */
[----:B------:R-:W-:Y:S01]  /*155f0*/  VIADD R8, R8, 0x8 ;  /* 0x0000000808087836 */ /* 0x000fe20000000000 */
[----:B--2---:R-:W-:Y:S02]  /*15600*/  ISETP.NE.AND P1, PT, R9, -0x1, PT ;  /* 0xffffffff0900780c */ /* 0x004fe40003f25270 */
[----:B------:R-:W-:Y:S02]  /*15610*/  IADD3 R9, PT, PT, R7, 0x1, RZ ;  /* 0x0000000107097810 */ /* 0x000fe40007ffe0ff */
[----:B---3--:R-:W-:-:S09]  /*15620*/  ISETP.NE.AND P2, PT, R12, -0x1, PT ;  /* 0xffffffff0c00780c */ /* 0x008fd20003f45270 */
        /* <DEDUP_REMOVED lines=21> */
.L_x_910:
[----:B------:R-:W-:Y:S05]  /*15780*/  BSYNC.RECONVERGENT B2 ;  /* 0x0000000000027941 */ /* 0x000fea0003800200 */
.L_x_909:
        /* <DEDUP_REMOVED lines=33> */
.L_x_912:
[----:B------:R-:W-:Y:S05]  /*159a0*/  BSYNC.RECONVERGENT B2 ;  /* 0x0000000000027941 */ /* 0x000fea0003800200 */
.L_x_911:
        /* <DEDUP_REMOVED lines=27> */
.L_x_905:
[----:B------:R-:W-:Y:S05]  /*15b60*/  BSYNC.RECONVERGENT B1 ;  /* 0x0000000000017941 */ /* 0x000fea0003800200 */
.L_x_904:
        /* <DEDUP_REMOVED lines=21> */
.L_x_917:
        /* <DEDUP_REMOVED lines=25> */
[C---:B------:R-:W-:Y:S01]  /*15e50*/  VIADD R8, R24.reuse, 0x1 ;  /* 0x0000000118087836 */ /* 0x040fe20000000000 */
[----:B------:R-:W-:Y:S01]  /*15e60*/  @P2 IADD3 R8, PT, PT, R24, RZ, RZ ;  /* 0x000000ff18082210 */ /* 0x000fe20007ffe0ff */
        /* <DEDUP_REMOVED lines=30> */
[----:B------:R-:W-:Y:S01]  /*16050*/  ISETP.NE.AND P2, PT, R26, -0x1, PT ;  /* 0xffffffff1a00780c */ /* 0x000fe20003f45270 */
[C---:B------:R-:W-:Y:S01]  /*16060*/  VIADD R26, R8.reuse, 0x1 ;  /* 0x00000001081a7836 */ /* 0x040fe20000000000 */
[----:B------:R-:W-:Y:S02]  /*16070*/  @P1 IADD3 R26, PT, PT, R8, RZ, RZ ;  /* 0x000000ff081a1210 */ /* 0x000fe40007ffe0ff */
[----:B------:R-:W-:-:S03]  /*16080*/  ISETP.NE.AND P1, PT, R25, -0x1, PT ;  /* 0xffffffff1900780c */ /* 0x000fc60003f25270 */
[----:B------:R-:W-:-:S06]  /*16090*/  VIADD R8, R26, 0x1 ;  /* 0x000000011a087836 */ /* 0x000fcc0000000000 */
        /* <DEDUP_REMOVED lines=8> */
[C---:B0-----:R-:W-:Y:S01]  /*16120*/  VIADD R16, R8.reuse, 0x1 ;  /* 0x0000000108107836 */ /* 0x041fe20000000000 */
[----:B------:R-:W-:Y:S02]  /*16130*/  @P1 IADD3 R16, PT, PT, R8, RZ, RZ ;  /* 0x000000ff08101210 */ /* 0x000fe40007ffe0ff */
[----:B------:R-:W-:-:S03]  /*16140*/  ISETP.NE.AND P1, PT, R32, -0x1, PT ;  /* 0xffffffff2000780c */ /* 0x000fc60003f25270 */
[----:B------:R-:W-:-:S04]  /*16150*/  VIADD R8, R16, 0x1 ;  /* 0x0000000110087836 */ /* 0x000fc80000000000 */
        /* <DEDUP_REMOVED lines=13> */
[C---:B------:R-:W-:Y:S01]  /*16230*/  VIADD R14, R8.reuse, 0x1 ;  /* 0x00000001080e7836 */ /* 0x040fe20000000000 */
[----:B------:R-:W-:-:S05]  /*16240*/  @P1 IADD3 R14, PT, PT, R8, RZ, RZ ;  /* 0x000000ff080e1210 */ /* 0x000fca0007ffe0ff */
[----:B------:R-:W-:Y:S01]  /*16250*/  VIADD R8, R14, 0x1 ;  /* 0x000000010e087836 */ /* 0x000fe20000000000 */
[----:B------:R-:W-:Y:S01]  /*16260*/  IADD3 R10, PT, PT, R10, 0x10, RZ ;  /* 0x000000100a0a7810 */ /* 0x000fe20007ffe0ff */
[----:B------:R-:W-:Y:S01]  /*16270*/  VIADD R9, R9, 0x10 ;  /* 0x0000001009097836 */ /* 0x000fe20000000000 */
[----:B--2---:R-:W-:-:S13]  /*16280*/  ISETP.NE.AND P2, PT, R15, -0x1, PT ;  /* 0xffffffff0f00780c */ /* 0x004fda0003f45270 */
[----:B------:R-:W-:-:S05]  /*16290*/  @P2 IADD3 R8, PT, PT, R14, RZ, RZ ;  /* 0x000000ff0e082210 */ /* 0x000fca0007ffe0ff */
[----:B------:R-:W-:Y:S01]  /*162a0*/  VIADD R14, R8, 0x1 ;  /* 0x00000001080e7836 */ /* 0x000fe20000000000 */
[----:B---3--:R-:W-:Y:S02]  /*162b0*/  ISETP.NE.AND P1, PT, R24, -0x1, PT ;  /* 0xffffffff1800780c */ /* 0x008fe40003f25270 */
[----:B----4-:R-:W-:-:S11]  /*162c0*/  ISETP.NE.AND P2, PT, R28, -0x1, PT ;  /* 0xffffffff1c00780c */ /* 0x010fd60003f45270 */
[----:B------:R-:W-:Y:S01]  /*162d0*/  @P1 IMAD.MOV R14, RZ, RZ, R8 ;  /* 0x000000ffff0e1224 */ /* 0x000fe200078e0208 */
[----:B------:R-:W-:-:S04]  /*162e0*/  ISETP.NE.AND P1, PT, R10, R13, PT ;  /* 0x0000000d0a00720c */ /* 0x000fc80003f25270 */
[C---:B------:R-:W-:Y:S02]  /*162f0*/  IADD3 R8, PT, PT, R14.reuse, 0x1, RZ ;  /* 0x000000010e087810 */ /* 0x040fe40007ffe0ff */
[----:B------:R-:W-:-:S07]  /*16300*/  @P2 IADD3 R8, PT, PT, R14, RZ, RZ ;  /* 0x000000ff0e082210 */ /* 0x000fce0007ffe0ff */
[----:B------:R-:W-:Y:S05]  /*16310*/  @P1 BRA `(.L_x_917) ;  /* 0xfffffff800681947 */ /* 0x000fea000383ffff */
.L_x_916:
[----:B------:R-:W-:Y:S05]  /*16320*/  BSYNC.RECONVERGENT B2 ;  /* 0x0000000000027941 */ /* 0x000fea0003800200 */
.L_x_915:
        /* <DEDUP_REMOVED lines=31> */
[----:B------:R0:W5:Y:S01]  /*16520*/  LDG.E R12, desc[UR12][R12.64] ;  /* 0x0000000c0c0c7981 */ /* 0x000162000c1e1900 */
[----:B----4-:R-:W-:Y:S01]  /*16530*/  VIADD R15, R8, 0x1 ;  /* 0x00000001080f7836 */ /* 0x010fe20000000000 */
[----:B------:R-:W-:Y:S02]  /*16540*/  IADD3 R9, PT, PT, R9, 0x8, RZ ;  /* 0x0000000809097810 */ /* 0x000fe40007ffe0ff */
[----:B--2---:R-:W-:Y:S02]  /*16550*/  ISETP.NE.AND P1, PT, R26, -0x1, PT ;  /* 0xffffffff1a00780c */ /* 0x004fe40003f25270 */
[----:B---3--:R-:W-:-:S11]  /*16560*/  ISETP.NE.AND P2, PT, R30, -0x1, PT ;  /* 0xffffffff1e00780c */ /* 0x008fd60003f45270 */
        /* <DEDUP_REMOVED lines=11> */
[----:B0-----:R-:W-:-:S04]  /*16620*/  VIADD R13, R8, 0x1 ;  /* 0x00000001080d7836 */ /* 0x001fc80000000000 */
        /* <DEDUP_REMOVED lines=9> */
.L_x_919:
[----:B------:R-:W-:Y:S05]  /*166c0*/  BSYNC.RECONVERGENT B2 ;  /* 0x0000000000027941 */ /* 0x000fea0003800200 */
.L_x_918:
        /* <DEDUP_REMOVED lines=33> */
.L_x_921:
[----:B------:R-:W-:Y:S05]  /*168e0*/  BSYNC.RECONVERGENT B2 ;  /* 0x0000000000027941 */ /* 0x000fea0003800200 */
.L_x_920:
        /* <DEDUP_REMOVED lines=27> */
.L_x_914:
[----:B------:R-:W-:Y:S05]  /*16aa0*/  BSYNC.RECONVERGENT B1 ;  /* 0x0000000000017941 */ /* 0x000fea0003800200 */
.L_x_913:
        /* <DEDUP_REMOVED lines=21> */
.L_x_926:
        /* <DEDUP_REMOVED lines=20> */
[----:B0-----:R-:W-:-:S02]  /*16d40*/  IADD3 R24, PT, PT, R9, 0x1, RZ ;  /* 0x0000000109187810 */ /* 0x001fc40007ffe0ff */
[----:B--2---:R-:W-:Y:S02]  /*16d50*/  ISETP.NE.AND P1, PT, R34, -0x1, PT ;  /* 0xffffffff2200780c */ /* 0x004fe40003f25270 */
[----:B------:R-:W2:Y:S11]  /*16d60*/  LDG.E R34, desc[UR12][R16.64+0x34] ;  /* 0x0000340c10227981 */ /* 0x000eb6000c1e1900 */
[----:B------:R-:W-:-:S02]  /*16d70*/  @P1 IMAD.MOV R24, RZ, RZ, R9 ;  /* 0x000000ffff181224 */ /* 0x000fc400078e0209 */
[----:B------:R-:W2:Y:S01]  /*16d80*/  LDG.E R9, desc[UR12][R16.64+0x30] ;  /* 0x0000300c10097981 */ /* 0x000ea2000c1e1900 */
[----:B---3--:R-:W-:Y:S02]  /*16d90*/  ISETP.NE.AND P1, PT, R26, -0x1, PT ;  /* 0xffffffff1a00780c */ /* 0x008fe40003f25270 */
[----:B----4-:R-:W-:Y:S02]  /*16da0*/  ISETP.NE.AND P2, PT, R25, -0x1, PT ;  /* 0xffffffff1900780c */ /* 0x010fe40003f45270 */
[----:B------:R-:W-:Y:S01]  /*16db0*/  IADD3 R25, PT, PT, R24, 0x1, RZ ;  /* 0x0000000118197810 */ /* 0x000fe20007ffe0ff */
        /* <DEDUP_REMOVED lines=32> */
[----:B------:R-:W-:Y:S02]  /*16fc0*/  ISETP.NE.AND P2, PT, R26, -0x1, PT ;  /* 0xffffffff1a00780c */ /* 0x000fe40003f45270 */
[----:B------:R-:W-:Y:S01]  /*16fd0*/  IADD3 R26, PT, PT, R36, 0x1, RZ ;  /* 0x00000001241a7810 */ /* 0x000fe20007ffe0ff */
[----:B------:R-:W-:Y:S01]  /*16fe0*/  @P1 IMAD.MOV R26, RZ, RZ, R36 ;  /* 0x000000ffff1a1224 */ /* 0x000fe200078e0224 */
[----:B--2---:R-:W-:-:S04]  /*16ff0*/  ISETP.NE.AND P1, PT, R25, -0x1, PT ;  /* 0xffffffff1900780c */ /* 0x004fc80003f25270 */
[----:B------:R-:W-:-:S05]  /*17000*/  IADD3 R25, PT, PT, R26, 0x1, RZ ;  /* 0x000000011a197810 */ /* 0x000fca0007ffe0ff */
[----:B------:R-:W-:Y:S01]  /*17010*/  @P2 IMAD.MOV R25, RZ, RZ, R26 ;  /* 0x000000ffff192224 */ /* 0x000fe200078e021a */
[----:B------:R-:W-:-:S04]  /*17020*/  ISETP.NE.AND P2, PT, R27, -0x1, PT ;  /* 0xffffffff1b00780c */ /* 0x000fc80003f45270 */
[----:B------:R-:W-:Y:S01]  /*17030*/  IADD3 R26, PT, PT, R25, 0x1, RZ ;  /* 0x00000001191a7810 */ /* 0x000fe20007ffe0ff */
[----:B------:R-:W-:Y:S01]  /*17040*/  @P1 IMAD.MOV R26, RZ, RZ, R25 ;  /* 0x000000ffff1a1224 */ /* 0x000fe200078e0219 */
[----:B------:R-:W-:-:S04]  /*17050*/  ISETP.NE.AND P1, PT, R32, -0x1, PT ;  /* 0xffffffff2000780c */ /* 0x000fc80003f25270 */
[----:B0-----:R-:W-:-:S03]  /*17060*/  IADD3 R16, PT, PT, R26, 0x1, RZ ;  /* 0x000000011a107810 */ /* 0x001fc60007ffe0ff */
        /* <DEDUP_REMOVED lines=19> */
[----:B------:R-:W-:-:S03]  /*171a0*/  VIADD R11, R11, 0x10 ;  /* 0x000000100b0b7836 */ /* 0x000fc60000000000 */
[----:B------:R-:W-:Y:S01]  /*171b0*/  IADD3 R9, PT, PT, R15, 0x1, RZ ;  /* 0x000000010f097810 */ /* 0x000fe20007ffe0ff */
[----:B------:R-:W-:-:S05]  /*171c0*/  @P1 IMAD.MOV R9, RZ, RZ, R15 ;  /* 0x000000ffff091224 */ /* 0x000fca00078e020f */
[----:B------:R-:W-:Y:S02]  /*171d0*/  IADD3 R15, PT, PT, R9, 0x1, RZ ;  /* 0x00000001090f7810 */ /* 0x000fe40007ffe0ff */
[----:B------:R-:W-:Y:S02]  /*171e0*/  IADD3 R10, PT, PT, R10, 0x10, RZ ;  /* 0x000000100a0a7810 */ /* 0x000fe40007ffe0ff */
[----:B---3--:R-:W-:Y:S02]  /*171f0*/  ISETP.NE.AND P2, PT, R24, -0x1, PT ;  /* 0xffffffff1800780c */ /* 0x008fe40003f45270 */
[----:B----4-:R-:W-:-:S11]  /*17200*/  ISETP.NE.AND P1, PT, R30, -0x1, PT ;  /* 0xffffffff1e00780c */ /* 0x010fd60003f25270 */
[----:B------:R-:W-:Y:S02]  /*17210*/  @P2 IADD3 R15, PT, PT, R9, RZ, RZ ;  /* 0x000000ff090f2210 */ /* 0x000fe40007ffe0ff */
[----:B------:R-:W-:-:S03]  /*17220*/  ISETP.NE.AND P2, PT, R11, R14, PT ;  /* 0x0000000e0b00720c */ /* 0x000fc60003f45270 */
[----:B------:R-:W-:Y:S02]  /*17230*/  VIADD R9, R15, 0x1 ;  /* 0x000000010f097836 */ /* 0x000fe40000000000 */
[----:B------:R-:W-:-:S08]  /*17240*/  @P1 IMAD.MOV R9, RZ, RZ, R15 ;  /* 0x000000ffff091224 */ /* 0x000fd000078e020f */
[----:B------:R-:W-:Y:S05]  /*17250*/  @P2 BRA `(.L_x_926) ;  /* 0xfffffff800682947 */ /* 0x000fea000383ffff */
.L_x_925:
[----:B------:R-:W-:Y:S05]  /*17260*/  BSYNC.RECONVERGENT B2 ;  /* 0x0000000000027941 */ /* 0x000fea0003800200 */
.L_x_924:
        /* <DEDUP_REMOVED lines=26> */
[----:B------:R-:W5:Y:S02]  /*17410*/  LDG.E R26, desc[UR12][R26.64] ;  /* 0x0000000c1a1a7981 */ /* 0x000f64000c1e1900 */
[----:B-1----:R-:W-:-:S02]  /*17420*/  IMAD.WIDE R30, R33, 0x4, R18 ;  /* 0x00000004211e7825 */ /* 0x002fc400078e0212 */
[----:B------:R-:W5:Y:S02]  /*17430*/  LDG.E R28, desc[UR12][R28.64] ;  /* 0x0000000c1c1c7981 */ /* 0x000f64000c1e1900 */
[----:B---3--:R-:W-:Y:S02]  /*17440*/  IMAD.WIDE R14, R13, 0x4, R18 ;  /* 0x000000040d0e7825 */ /* 0x008fe400078e0212 */
[----:B------:R-:W3:Y:S04]  /*17450*/  LDG.E R30, desc[UR12][R30.64] ;  /* 0x0000000c1e1e7981 */ /* 0x000ee8000c1e1900 */
[----:B------:R-:W3:Y:S01]  /*17460*/  LDG.E R14, desc[UR12][R14.64] ;  /* 0x0000000c0e0e7981 */ /* 0x000ee2000c1e1900 */
[----:B------:R-:W-:Y:S01]  /*17470*/  VIADD R10, R10, 0x8 ;  /* 0x000000080a0a7836 */ /* 0x000fe20000000000 */
[----:B--2---:R-:W-:-:S02]  /*17480*/  ISETP.NE.AND P1, PT, R11, -0x1, PT ;  /* 0xffffffff0b00780c */ /* 0x004fc40003f25270 */
[----:B------:R-:W-:Y:S02]  /*17490*/  IADD3 R11, PT, PT, R9, 0x1, RZ ;  /* 0x00000001090b7810 */ /* 0x000fe40007ffe0ff */
[----:B------:R-:W-:-:S09]  /*174a0*/  ISETP.NE.AND P2, PT, R34, -0x1, PT ;  /* 0xffffffff2200780c */ /* 0x000fd20003f45270 */
        /* <DEDUP_REMOVED lines=13> */
[----:B---3--:R-:W-:-:S04]  /*17580*/  ISETP.NE.AND P1, PT, R30, -0x1, PT ;  /* 0xffffffff1e00780c */ /* 0x008fc80003f25270 */
[----:B------:R-:W-:Y:S01]  /*17590*/  IADD3 R9, PT, PT, R11, 0x1, RZ ;  /* 0x000000010b097810 */ /* 0x000fe20007ffe0ff */
[----:B------:R-:W-:Y:S01]  /*175a0*/  @P2 IMAD.MOV R9, RZ, RZ, R11 ;  /* 0x000000ffff092224 */ /* 0x000fe200078e020b */
[----:B------:R-:W-:-:S04]  /*175b0*/  ISETP.NE.AND P2, PT, R14, -0x1, PT ;  /* 0xffffffff0e00780c */ /* 0x000fc80003f45270 */
[----:B------:R-:W-:-:S03]  /*175c0*/  IADD3 R11, PT, PT, R9, 0x1, RZ ;  /* 0x00000001090b7810 */ /* 0x000fc60007ffe0ff */
[----:B------:R-:W-:-:S05]  /*175d0*/  @P1 IMAD.MOV R11, RZ, RZ, R9 ;  /* 0x000000ffff0b1224 */ /* 0x000fca00078e0209 */
[C---:B------:R-:W-:Y:S02]  /*175e0*/  IADD3 R9, PT, PT, R11.reuse, 0x1, RZ ;  /* 0x000000010b097810 */ /* 0x040fe40007ffe0ff */
[----:B------:R-:W-:-:S07]  /*175f0*/  @P2 IADD3 R9, PT, PT, R11, RZ, RZ ;  /* 0x000000ff0b092210 */ /* 0x000fce0007ffe0ff */
.L_x_928:
[----:B------:R-:W-:Y:S05]  /*17600*/  BSYNC.RECONVERGENT B2 ;  /* 0x0000000000027941 */ /* 0x000fea0003800200 */
.L_x_927:
        /* <DEDUP_REMOVED lines=33> */
.L_x_930:
[----:B------:R-:W-:Y:S05]  /*17820*/  BSYNC.RECONVERGENT B2 ;  /* 0x0000000000027941 */ /* 0x000fea0003800200 */
.L_x_929:
        /* <DEDUP_REMOVED lines=27> */
.L_x_923:
[----:B------:R-:W-:Y:S05]  /*179e0*/  BSYNC.RECONVERGENT B1 ;  /* 0x0000000000017941 */ /* 0x000fea0003800200 */
.L_x_922:
        /* <DEDUP_REMOVED lines=21> */
.L_x_935:
        /* <DEDUP_REMOVED lines=29> */
[C---:B-1----:R-:W-:Y:S01]  /*17d10*/  VIADD R25, R27.reuse, 0x1 ;  /* 0x000000011b197836 */ /* 0x042fe20000000000 */
[----:B------:R-:W-:Y:S02]  /*17d20*/  @P2 IADD3 R25, PT, PT, R27, RZ, RZ ;  /* 0x000000ff1b192210 */ /* 0x000fe40007ffe0ff */
[----:B----4-:R-:W-:-:S03]  /*17d30*/  ISETP.NE.AND P2, PT, R24, -0x1, PT ;  /* 0xffffffff1800780c */ /* 0x010fc60003f45270 */
[----:B------:R-:W-:-:S04]  /*17d40*/  VIADD R24, R25, 0x1 ;  /* 0x0000000119187836 */ /* 0x000fc80000000000 */
[----:B------:R-:W-:Y:S01]  /*17d50*/  @P1 IADD3 R24, PT, PT, R25, RZ, RZ ;  /* 0x000000ff19181210 */ /* 0x000fe20007ffe0ff */
[----:B------:R-:W-:-:S04]  /*17d60*/  IMAD.WIDE R26, R28, 0x4, R18 ;  /* 0x000000041c1a7825 */ /* 0x000fc800078e0212 */
[C---:B------:R-:W-:Y:S01]  /*17d70*/  VIADD R36, R24.reuse, 0x1 ;  /* 0x0000000118247836 */ /* 0x040fe20000000000 */
[----:B------:R-:W-:Y:S01]  /*17d80*/  @P2 IADD3 R36, PT, PT, R24, RZ, RZ ;  /* 0x000000ff18242210 */ /* 0x000fe20007ffe0ff */
[--C-:B------:R-:W-:Y:S01]  /*17d90*/  IMAD.WIDE R24, R30, 0x4, R18.reuse ;  /* 0x000000041e187825 */ /* 0x100fe200078e0212 */
[----:B------:R-:W4:Y:S03]  /*17da0*/  LDG.E R26, desc[UR12][R26.64] ;  /* 0x0000000c1a1a7981 */ /* 0x000f26000c1e1900 */
        /* <DEDUP_REMOVED lines=48> */
[----:B---3--:R-:W-:-:S03]  /*180b0*/  ISETP.NE.AND P2, PT, R34, -0x1, PT ;  /* 0xffffffff2200780c */ /* 0x008fc60003f45270 */
[C---:B------:R-:W-:Y:S01]  /*180c0*/  VIADD R10, R16.reuse, 0x1 ;  /* 0x00000001100a7836 */ /* 0x040fe20000000000 */
[----:B------:R-:W-:-:S05]  /*180d0*/  @P1 IADD3 R10, PT, PT, R16, RZ, RZ ;  /* 0x000000ff100a1210 */ /* 0x000fca0007ffe0ff */
[----:B------:R-:W-:Y:S01]  /*180e0*/  VIADD R16, R10, 0x1 ;  /* 0x000000010a107836 */ /* 0x000fe20000000000 */
[----:B------:R-:W-:-:S03]  /*180f0*/  IADD3 R12, PT, PT, R12, 0x10, RZ ;  /* 0x000000100c0c7810 */ /* 0x000fc60007ffe0ff */
[----:B------:R-:W-:-:S05]  /*18100*/  @P2 IADD3 R16, PT, PT, R10, RZ, RZ ;  /* 0x000000ff0a102210 */ /* 0x000fca0007ffe0ff */
[----:B------:R-:W-:Y:S02]  /*18110*/  VIADD R17, R16, 0x1 ;  /* 0x0000000110117836 */ /* 0x000fe40000000000 */
[----:B------:R-:W-:Y:S01]  /*18120*/  VIADD R11, R11, 0x10 ;  /* 0x000000100b0b7836 */ /* 0x000fe20000000000 */
[----:B--2---:R-:W-:Y:S02]  /*18130*/  ISETP.NE.AND P1, PT, R24, -0x1, PT ;  /* 0xffffffff1800780c */ /* 0x004fe40003f25270 */
[----:B----4-:R-:W-:-:S11]  /*18140*/  ISETP.NE.AND P2, PT, R28, -0x1, PT ;  /* 0xffffffff1c00780c */ /* 0x010fd60003f45270 */
[----:B------:R-:W-:Y:S01]  /*18150*/  @P1 IMAD.MOV R17, RZ, RZ, R16 ;  /* 0x000000ffff111224 */ /* 0x000fe200078e0210 */
[----:B------:R-:W-:-:S04]  /*18160*/  ISETP.NE.AND P1, PT, R12, R15, PT ;  /* 0x0000000f0c00720c */ /* 0x000fc80003f25270 */
[C---:B------:R-:W-:Y:S02]  /*18170*/  IADD3 R10, PT, PT, R17.reuse, 0x1, RZ ;  /* 0x00000001110a7810 */ /* 0x040fe40007ffe0ff */
[----:B------:R-:W-:-:S07]  /*18180*/  @P2 IADD3 R10, PT, PT, R17, RZ, RZ ;  /* 0x000000ff110a2210 */ /* 0x000fce0007ffe0ff */
[----:B------:R-:W-:Y:S05]  /*18190*/  @P1 BRA `(.L_x_935) ;  /* 0xfffffff800681947 */ /* 0x000fea000383ffff */
.L_x_934:
[----:B------:R-:W-:Y:S05]  /*181a0*/  BSYNC.RECONVERGENT B2 ;  /* 0x0000000000027941 */ /* 0x000fea0003800200 */
.L_x_933:
        /* <DEDUP_REMOVED lines=32> */
[----:B------:R-:W-:Y:S02]  /*183b0*/  IADD3 R11, PT, PT, R11, 0x8, RZ ;  /* 0x000000080b0b7810 */ /* 0x000fe40007ffe0ff */
[----:B--2---:R-:W-:Y:S01]  /*183c0*/  ISETP.NE.AND P1, PT, R12, -0x1, PT ;  /* 0xffffffff0c00780c */ /* 0x004fe20003f25270 */
[----:B------:R-:W-:Y:S01]  /*183d0*/  VIADD R12, R10, 0x1 ;  /* 0x000000010a0c7836 */ /* 0x000fe20000000000 */
[----:B------:R-:W-:-:S11]  /*183e0*/  ISETP.NE.AND P2, PT, R34, -0x1, PT ;  /* 0xffffffff2200780c */ /* 0x000fd60003f45270 */
        /* <DEDUP_REMOVED lines=13> */
[----:B---3--:R-:W-:-:S03]  /*184c0*/  ISETP.NE.AND P1, PT, R30, -0x1, PT ;  /* 0xffffffff1e00780c */ /* 0x008fc60003f25270 */
[C---:B------:R-:W-:Y:S01]  /*184d0*/  VIADD R10, R12.reuse, 0x1 ;  /* 0x000000010c0a7836 */ /* 0x040fe20000000000 */
[----:B------:R-:W-:Y:S02]  /*184e0*/  @P2 IADD3 R10, PT, PT, R12, RZ, RZ ;  /* 0x000000ff0c0a2210 */ /* 0x000fe40007ffe0ff */
[----:B------:R-:W-:-:S03]  /*184f0*/  ISETP.NE.AND P2, PT, R14, -0x1, PT ;  /* 0xffffffff0e00780c */ /* 0x000fc60003f45270 */
[----:B------:R-:W-:-:S04]  /*18500*/  VIADD R12, R10, 0x1 ;  /* 0x000000010a0c7836 */ /* 0x000fc80000000000 */
[----:B------:R-:W-:-:S05]  /*18510*/  @P1 IADD3 R12, PT, PT, R10, RZ, RZ ;  /* 0x000000ff0a0c1210 */ /* 0x000fca0007ffe0ff */
[----:B------:R-:W-:Y:S02]  /*18520*/  VIADD R10, R12, 0x1 ;  /* 0x000000010c0a7836 */ /* 0x000fe40000000000 */
[----:B------:R-:W-:-:S07]  /*18530*/  @P2 IMAD.MOV R10, RZ, RZ, R12 ;  /* 0x000000ffff0a2224 */ /* 0x000fce00078e020c */
.L_x_937:
[----:B------:R-:W-:Y:S05]  /*18540*/  BSYNC.RECONVERGENT B2 ;  /* 0x0000000000027941 */ /* 0x000fea0003800200 */
.L_x_936:
        /* <DEDUP_REMOVED lines=33> */
.L_x_939:
[----:B------:R-:W-:Y:S05]  /*18760*/  BSYNC.RECONVERGENT B2 ;  /* 0x0000000000027941 */ /* 0x000fea0003800200 */
.L_x_938:
        /* <DEDUP_REMOVED lines=27> */
.L_x_932:
[----:B------:R-:W-:Y:S05]  /*18920*/  BSYNC.RECONVERGENT B1 ;  /* 0x0000000000017941 */ /* 0x000fea0003800200 */
.L_x_931:
        /* <DEDUP_REMOVED lines=21> */
.L_x_944:
        /* <DEDUP_REMOVED lines=24> */
[----:B--2---:R-:W-:-:S02]  /*18c00*/  ISETP.NE.AND P1, PT, R28, -0x1, PT ;  /* 0xffffffff1c00780c */ /* 0x004fc40003f25270 */
[----:B------:R-:W-:-:S11]  /*18c10*/  IADD3 R28, PT, PT, R11, 0x1, RZ ;  /* 0x000000010b1c7810 */ /* 0x000fd60007ffe0ff */
[----:B------:R-:W-:Y:S02]  /*18c20*/  @P1 IMAD.MOV R28, RZ, RZ, R11 ;  /* 0x000000ffff1c1224 */ /* 0x000fe400078e020b */
[----:B------:R-:W2:Y:S01]  /*18c30*/  LDG.E R11, desc[UR12][R16.64+0x24] ;  /* 0x0000240c100b7981 */ /* 0x000ea2000c1e1900 */
[----:B---3--:R-:W-:-:S03]  /*18c40*/  ISETP.NE.AND P2, PT, R34, -0x1, PT ;  /* 0xffffffff2200780c */ /* 0x008fc60003f45270 */
[----:B------:R-:W3:Y:S01]  /*18c50*/  LDG.E R34, desc[UR12][R16.64+0x34] ;  /* 0x0000340c10227981 */ /* 0x000ee2000c1e1900 */
[----:B----4-:R-:W-:Y:S02]  /*18c60*/  ISETP.NE.AND P1, PT, R30, -0x1, PT ;  /* 0xffffffff1e00780c */ /* 0x010fe40003f25270 */
[----:B------:R-:W-:-:S07]  /*18c70*/  IADD3 R30, PT, PT, R28, 0x1, RZ ;  /* 0x000000011c1e7810 */ /* 0x000fce0007ffe0ff */
[----:B------:R-:W-:-:S05]  /*18c80*/  @P2 IMAD.MOV R30, RZ, RZ, R28 ;  /* 0x000000ffff1e2224 */ /* 0x000fca00078e021c */
[----:B------:R-:W-:Y:S01]  /*18c90*/  IADD3 R28, PT, PT, R30, 0x1, RZ ;  /* 0x000000011e1c7810 */ /* 0x000fe20007ffe0ff */
[----:B------:R-:W-:Y:S01]  /*18ca0*/  @P1 IMAD.MOV R28, RZ, RZ, R30 ;  /* 0x000000ffff1c1224 */ /* 0x000fe200078e021e */
[----:B-----5:R-:W-:Y:S02]  /*18cb0*/  ISETP.NE.AND P1, PT, R26, -0x1, PT ;  /* 0xffffffff1a00780c */ /* 0x020fe40003f25270 */
[----:B------:R-:W-:Y:S02]  /*18cc0*/  ISETP.NE.AND P2, PT, R24, -0x1, PT ;  /* 0xffffffff1800780c */ /* 0x000fe40003f45270 */
[----:B------:R-:W-:-:S09]  /*18cd0*/  IADD3 R24, PT, PT, R28, 0x1, RZ ;  /* 0x000000011c187810 */ /* 0x000fd20007ffe0ff */
[----:B------:R-:W-:-:S05]  /*18ce0*/  @P1 IMAD.MOV R24, RZ, RZ, R28 ;  /* 0x000000ffff181224 */ /* 0x000fca00078e021c */
[----:B------:R-:W-:Y:S01]  /*18cf0*/  IADD3 R36, PT, PT, R24, 0x1, RZ ;  /* 0x0000000118247810 */ /* 0x000fe20007ffe0ff */
[----:B------:R-:W-:Y:S02]  /*18d00*/  @P2 IMAD.MOV R36, RZ, RZ, R24 ;  /* 0x000000ffff242224 */ /* 0x000fe400078e0218 */
[----:B------:R-:W-:-:S04]  /*18d10*/  IMAD.WIDE R24, R25, 0x4, R18 ;  /* 0x0000000419187825 */ /* 0x000fc800078e0212 */
[--C-:B------:R-:W-:Y:S02]  /*18d20*/  IMAD.WIDE R28, R29, 0x4, R18.reuse ;  /* 0x000000041d1c7825 */ /* 0x100fe400078e0212 */
        /* <DEDUP_REMOVED lines=26> */
[----:B------:R-:W-:-:S04]  /*18ed0*/  ISETP.NE.AND P1, PT, R25, -0x1, PT ;  /* 0xffffffff1900780c */ /* 0x000fc80003f25270 */
        /* <DEDUP_REMOVED lines=25> */
[----:B----4-:R-:W-:-:S13]  /*19070*/  ISETP.NE.AND P2, PT, R24, -0x1, PT ;  /* 0xffffffff1800780c */ /* 0x010fda0003f45270 */
[----:B------:R-:W-:Y:S02]  /*19080*/  @P2 IADD3 R17, PT, PT, R16, RZ, RZ ;  /* 0x000000ff10112210 */ /* 0x000fe40007ffe0ff */
[----:B------:R-:W-:Y:S02]  /*19090*/  ISETP.NE.AND P2, PT, R13, R32, PT ;  /* 0x000000200d00720c */ /* 0x000fe40003f45270 */
[----:B--2---:R-:W-:Y:S01]  /*190a0*/  ISETP.NE.AND P1, PT, R30, -0x1, PT ;  /* 0xffffffff1e00780c */ /* 0x004fe20003f25270 */
[----:B------:R-:W-:-:S12]  /*190b0*/  VIADD R11, R17, 0x1 ;  /* 0x00000001110b7836 */ /* 0x000fd80000000000 */
[----:B------:R-:W-:Y:S01]  /*190c0*/  @P1 IMAD.MOV R11, RZ, RZ, R17 ;  /* 0x000000ffff0b1224 */ /* 0x000fe200078e0211 */
[----:B------:R-:W-:Y:S06]  /*190d0*/  @P2 BRA `(.L_x_944) ;  /* 0xfffffff800682947 */ /* 0x000fec000383ffff */
.L_x_943:
[----:B------:R-:W-:Y:S05]  /*190e0*/  BSYNC.RECONVERGENT B2 ;  /* 0x0000000000027941 */ /* 0x000fea0003800200 */
.L_x_942:
        /* <DEDUP_REMOVED lines=32> */
[----:B------:R-:W-:Y:S01]  /*192f0*/  IADD3 R15, PT, PT, R11, 0x1, RZ ;  /* 0x000000010b0f7810 */ /* 0x000fe20007ffe0ff */
[----:B------:R-:W-:Y:S01]  /*19300*/  VIADD R12, R12, 0x8 ;  /* 0x000000080c0c7836 */ /* 0x000fe20000000000 */
[----:B--2---:R-:W-:-:S02]  /*19310*/  ISETP.NE.AND P1, PT, R34, -0x1, PT ;  /* 0xffffffff2200780c */ /* 0x004fc40003f25270 */
[----:B------:R-:W-:-:S11]  /*19320*/  ISETP.NE.AND P2, PT, R36, -0x1, PT ;  /* 0xffffffff2400780c */ /* 0x000fd60003f45270 */
        /* <DEDUP_REMOVED lines=21> */
.L_x_946:
[----:B------:R-:W-:Y:S05]  /*19480*/  BSYNC.RECONVERGENT B2 ;  /* 0x0000000000027941 */ /* 0x000fea0003800200 */
.L_x_945:
        /* <DEDUP_REMOVED lines=33> */
.L_x_948:
[----:B------:R-:W-:Y:S05]  /*196a0*/  BSYNC.RECONVERGENT B2 ;  /* 0x0000000000027941 */ /* 0x000fea0003800200 */
.L_x_947:
        /* <DEDUP_REMOVED lines=27> */
.L_x_941:
[----:B------:R-:W-:Y:S05]  /*19860*/  BSYNC.RECONVERGENT B1 ;  /* 0x0000000000017941 */ /* 0x000fea0003800200 */
.L_x_940:
        /* <DEDUP_REMOVED lines=21> */
.L_x_953:
        /* <DEDUP_REMOVED lines=32> */
[C---:B------:R-:W-:Y:S01]  /*19bc0*/  VIADD R12, R35.reuse, 0x1 ;  /* 0x00000001230c7836 */ /* 0x040fe20000000000 */
[----:B------:R-:W-:Y:S02]  /*19bd0*/  @P2 IADD3 R12, PT, PT, R35, RZ, RZ ;  /* 0x000000ff230c2210 */ /* 0x000fe40007ffe0ff */
[----:B-----5:R-:W-:Y:S01]  /*19be0*/  ISETP.NE.AND P2, PT, R28, -0x1, PT ;  /* 0xffffffff1c00780c */ /* 0x020fe20003f45270 */
[----:B------:R-:W4:Y:S02]  /*19bf0*/  LDG.E R35, desc[UR12][R16.64+0x24] ;  /* 0x0000240c10237981 */ /* 0x000f24000c1e1900 */
        /* <DEDUP_REMOVED lines=9> */
[----:B------:R-:W-:Y:S01]  /*19c90*/  @P2 IADD3 R12, PT, PT, R24, RZ, RZ ;  /* 0x000000ff180c2210 */ /* 0x000fe20007ffe0ff */
        /* <DEDUP_REMOVED lines=28> */
[----:B------:R-:W-:Y:S02]  /*19e60*/  @P2 IADD3 R12, PT, PT, R32, RZ, RZ ;  /* 0x000000ff200c2210 */ /* 0x000fe40007ffe0ff */
[----:B---3--:R-:W-:-:S03]  /*19e70*/  ISETP.NE.AND P2, PT, R35, -0x1, PT ;  /* 0xffffffff2300780c */ /* 0x008fc60003f45270 */
        /* <DEDUP_REMOVED lines=22> */
[----:B----4-:R-:W-:Y:S02]  /*19fe0*/  ISETP.NE.AND P2, PT, R28, -0x1, PT ;  /* 0xffffffff1c00780c */ /* 0x010fe40003f45270 */
[----:B------:R-:W-:-:S11]  /*19ff0*/  IADD3 R12, PT, PT, R16, 0x1, RZ ;  /* 0x00000001100c7810 */ /* 0x000fd60007ffe0ff */
[----:B------:R-:W-:Y:S01]  /*1a000*/  @P2 IADD3 R12, PT, PT, R16, RZ, RZ ;  /* 0x000000ff100c2210 */ /* 0x000fe20007ffe0ff */
[----:B------:R-:W-:Y:S06]  /*1a010*/  @P1 BRA `(.L_x_953) ;  /* 0xfffffff800681947 */ /* 0x000fec000383ffff */
.L_x_952:
[----:B------:R-:W-:Y:S05]  /*1a020*/  BSYNC.RECONVERGENT B2 ;  /* 0x0000000000027941 */ /* 0x000fea0003800200 */
.L_x_951:
        /* <DEDUP_REMOVED lines=32> */
[----:B------:R-:W-:Y:S01]  /*1a230*/  VIADD R26, R12, 0x1 ;  /* 0x000000010c1a7836 */ /* 0x000fe20000000000 */
        /* <DEDUP_REMOVED lines=24> */
.L_x_955:
[----:B------:R-:W-:Y:S05]  /*1a3c0*/  BSYNC.RECONVERGENT B2 ;  /* 0x0000000000027941 */ /* 0x000fea0003800200 */
.L_x_954:
        /* <DEDUP_REMOVED lines=33> */
.L_x_957:
[----:B------:R-:W-:Y:S05]  /*1a5e0*/  BSYNC.RECONVERGENT B2 ;  /* 0x0000000000027941 */ /* 0x000fea0003800200 */
.L_x_956:
        /* <DEDUP_REMOVED lines=27> */
.L_x_950:
[----:B------:R-:W-:Y:S05]  /*1a7a0*/  BSYNC.RECONVERGENT B1 ;  /* 0x0000000000017941 */ /* 0x000fea0003800200 */
.L_x_949:
        /* <DEDUP_REMOVED lines=21> */
.L_x_962:
        /* <DEDUP_REMOVED lines=10> */
[----:B------:R-:W2:Y:S02]  /*1a9a0*/  LDG.E R24, desc[UR12][R24.64] ;  /* 0x0000000c18187981 */ /* 0x000ea4000c1e1900 */
[--C-:B----4-:R-:W-:Y:S02]  /*1a9b0*/  IMAD.WIDE R34, R35, 0x4, R18.reuse ;  /* 0x0000000423227825 */ /* 0x110fe400078e0212 */
[----:B------:R5:W3:Y:S04]  /*1a9c0*/  LDG.E R33, desc[UR12][R26.64] ;  /* 0x0000000c1a217981 */ /* 0x000ae8000c1e1900 */
[----:B------:R-:W4:Y:S04]  /*1a9d0*/  LDG.E R34, desc[UR12][R34.64] ;  /* 0x0000000c22227981 */ /* 0x000f28000c1e1900 */
[----:B------:R-:W4:Y:S01]  /*1a9e0*/  LDG.E R25, desc[UR12][R16.64+0x18] ;  /* 0x0000180c10197981 */ /* 0x000f22000c1e1900 */
[----:B-----5:R-:W-:-:S05]  /*1a9f0*/  IMAD.WIDE R26, R28, 0x4, R18 ;  /* 0x000000041c1a7825 */ /* 0x020fca00078e0212 */
[----:B------:R0:W5:Y:S01]  /*1aa00*/  LDG.E R35, desc[UR12][R26.64] ;  /* 0x0000000c1a237981 */ /* 0x000162000c1e1900 */
[----:B------:R-:W-:-:S06]  /*1aa10*/  IMAD.WIDE R28, R29, 0x4, R18 ;  /* 0x000000041d1c7825 */ /* 0x000fcc00078e0212 */
[----:B------:R-:W5:Y:S01]  /*1aa20*/  LDG.E R28, desc[UR12][R28.64] ;  /* 0x0000000c1c1c7981 */ /* 0x000f62000c1e1900 */
[----:B0-----:R-:W-:Y:S01]  /*1aa30*/  IMAD.WIDE R26, R37, 0x4, R18 ;  /* 0x00000004251a7825 */ /* 0x001fe200078e0212 */
[----:B------:R-:W-:-:S04]  /*1aa40*/  IADD3 R37, PT, PT, R13, 0x1, RZ ;  /* 0x000000010d257810 */ /* 0x000fc80007ffe0ff */
[----:B------:R0:W5:Y:S04]  /*1aa50*/  LDG.E R36, desc[UR12][R26.64] ;  /* 0x0000000c1a247981 */ /* 0x000168000c1e1900 */
[----:B------:R-:W5:Y:S04]  /*1aa60*/  LDG.E R29, desc[UR12][R16.64+0x34] ;  /* 0x0000340c101d7981 */ /* 0x000f68000c1e1900 */
[----:B------:R-:W5:Y:S01]  /*1aa70*/  LDG.E R26, desc[UR12][R16.64+0x24] ;  /* 0x0000240c101a7981 */ /* 0x000f62000c1e1900 */
[----:B--2---:R-:W-:Y:S02]  /*1aa80*/  ISETP.NE.AND P1, PT, R24, -0x1, PT ;  /* 0xffffffff1800780c */ /* 0x004fe40003f25270 */
[----:B---3--:R-:W-:Y:S01]  /*1aa90*/  ISETP.NE.AND P2, PT, R33, -0x1, PT ;  /* 0xffffffff2100780c */ /* 0x008fe20003f45270 */
[----:B----4-:R-:W-:-:S10]  /*1aaa0*/  IMAD.WIDE R24, R25, 0x4, R18 ;  /* 0x0000000419187825 */ /* 0x010fd400078e0212 */
[----:B------:R-:W-:Y:S01]  /*1aab0*/  @P1 IMAD.MOV R37, RZ, RZ, R13 ;  /* 0x000000ffff251224 */ /* 0x000fe200078e020d */
[----:B------:R-:W-:Y:S01]  /*1aac0*/  ISETP.NE.AND P1, PT, R34, -0x1, PT ;  /* 0xffffffff2200780c */ /* 0x000fe20003f25270 */
[----:B------:R-:W2:Y:S03]  /*1aad0*/  LDG.E R33, desc[UR12][R24.64] ;  /* 0x0000000c18217981 */ /* 0x000ea6000c1e1900 */
[----:B------:R-:W-:Y:S01]  /*1aae0*/  IADD3 R13, PT, PT, R37, 0x1, RZ ;  /* 0x00000001250d7810 */ /* 0x000fe20007ffe0ff */
[----:B------:R-:W-:Y:S01]  /*1aaf0*/  @P2 IMAD.MOV R13, RZ, RZ, R37 ;  /* 0x000000ffff0d2224 */ /* 0x000fe200078e0225 */
[----:B-----5:R-:W-:Y:S01]  /*1ab00*/  ISETP.NE.AND P2, PT, R35, -0x1, PT ;  /* 0xffffffff2300780c */ /* 0x020fe20003f45270 */
[----:B------:R-:W3:Y:S03]  /*1ab10*/  LDG.E R37, desc[UR12][R16.64+0x1c] ;  /* 0x00001c0c10257981 */ /* 0x000ee6000c1e1900 */
[----:B0-----:R-:W-:Y:S01]  /*1ab20*/  IADD3 R27, PT, PT, R13, 0x1, RZ ;  /* 0x000000010d1b7810 */ /* 0x001fe20007ffe0ff */
[----:B------:R-:W4:Y:S02]  /*1ab30*/  LDG.E R35, desc[UR12][R16.64+0x20] ;  /* 0x0000200c10237981 */ /* 0x000f24000c1e1900 */
[----:B------:R-:W-:-:S02]  /*1ab40*/  @P1 IMAD.MOV R27, RZ, RZ, R13 ;  /* 0x000000ffff1b1224 */ /* 0x000fc400078e020d */
[----:B------:R-:W5:Y:S03]  /*1ab50*/  LDG.E R24, desc[UR12][R16.64+0x28] ;  /* 0x0000280c10187981 */ /* 0x000f66000c1e1900 */
[----:B------:R-:W-:Y:S01]  /*1ab60*/  IADD3 R13, PT, PT, R27, 0x1, RZ ;  /* 0x000000011b0d7810 */ /* 0x000fe20007ffe0ff */
[----:B------:R-:W-:Y:S01]  /*1ab70*/  @P2 IMAD.MOV R13, RZ, RZ, R27 ;  /* 0x000000ffff0d2224 */ /* 0x000fe200078e021b */
[----:B------:R-:W5:Y:S04]  /*1ab80*/  LDG.E R25, desc[UR12][R16.64+0x30] ;  /* 0x0000300c10197981 */ /* 0x000f68000c1e1900 */
[----:B------:R-:W5:Y:S01]  /*1ab90*/  LDG.E R27, desc[UR12][R16.64+0x2c] ;  /* 0x00002c0c101b7981 */ /* 0x000f62000c1e1900 */
[----:B------:R-:W-:-:S02]  /*1aba0*/  ISETP.NE.AND P1, PT, R28, -0x1, PT ;  /* 0xffffffff1c00780c */ /* 0x000fc40003f25270 */
[----:B------:R-:W-:-:S11]  /*1abb0*/  IADD3 R28, PT, PT, R13, 0x1, RZ ;  /* 0x000000010d1c7810 */ /* 0x000fd60007ffe0ff */
[----:B------:R-:W-:Y:S01]  /*1abc0*/  @P1 IMAD.MOV R28, RZ, RZ, R13 ;  /* 0x000000ffff1c1224 */ /* 0x000fe200078e020d */
[----:B------:R-:W-:Y:S02]  /*1abd0*/  ISETP.NE.AND P1, PT, R36, -0x1, PT ;  /* 0xffffffff2400780c */ /* 0x000fe40003f25270 */
[----:B--2---:R-:W-:Y:S02]  /*1abe0*/  ISETP.NE.AND P2, PT, R33, -0x1, PT ;  /* 0xffffffff2100780c */ /* 0x004fe40003f45270 */
[----:B------:R-:W-:-:S09]  /*1abf0*/  IADD3 R33, PT, PT, R28, 0x1, RZ ;  /* 0x000000011c217810 */ /* 0x000fd20007ffe0ff */
[----:B------:R-:W-:Y:S02]  /*1ac00*/  @P1 IMAD.MOV R33, RZ, RZ, R28 ;  /* 0x000000ffff211224 */ /* 0x000fe400078e021c */
[----:B---3--:R-:W-:-:S04]  /*1ac10*/  IMAD.WIDE R36, R37, 0x4, R18 ;  /* 0x0000000425247825 */ /* 0x008fc800078e0212 */
[----:B----4-:R-:W-:Y:S01]  /*1ac20*/  IMAD.WIDE R34, R35, 0x4, R18 ;  /* 0x0000000423227825 */ /* 0x010fe200078e0212 */
[----:B------:R-:W-:Y:S01]  /*1ac30*/  IADD3 R13, PT, PT, R33, 0x1, RZ ;  /* 0x00000001210d7810 */ /* 0x000fe20007ffe0ff */
[----:B------:R0:W2:Y:S02]  /*1ac40*/  LDG.E R28, desc[UR12][R36.64] ;  /* 0x0000000c241c7981 */ /* 0x0000a4000c1e1900 */
[----:B------:R-:W-:Y:S02]  /*1ac50*/  @P2 IMAD.MOV R13, RZ, RZ, R33 ;  /* 0x000000ffff0d2224 */ /* 0x000fe400078e0221 */
[----:B------:R5:W3:Y:S01]  /*1ac60*/  LDG.E R33, desc[UR12][R34.64] ;  /* 0x0000000c22217981 */ /* 0x000ae2000c1e1900 */
[----:B0-----:R-:W-:-:S04]  /*1ac70*/  IMAD.WIDE R36, R26, 0x4, R18 ;  /* 0x000000041a247825 */ /* 0x001fc800078e0212 */
[--C-:B-----5:R-:W-:Y:S02]  /*1ac80*/  IMAD.WIDE R34, R24, 0x4, R18.reuse ;  /* 0x0000000418227825 */ /* 0x120fe400078e0212 */
[----:B------:R-:W4:Y:S02]  /*1ac90*/  LDG.E R36, desc[UR12][R36.64] ;  /* 0x0000000c24247981 */ /* 0x000f24000c1e1900 */
[--C-:B------:R-:W-:Y:S02]  /*1aca0*/  IMAD.WIDE R26, R27, 0x4, R18.reuse ;  /* 0x000000041b1a7825 */ /* 0x100fe400078e0212 */
[----:B------:R-:W5:Y:S04]  /*1acb0*/  LDG.E R35, desc[UR12][R34.64] ;  /* 0x0000000c22237981 */ /* 0x000f68000c1e1900 */
[----:B------:R0:W5:Y:S02]  /*1acc0*/  LDG.E R34, desc[UR12][R26.64] ;  /* 0x0000000c1a227981 */ /* 0x000164000c1e1900 */
[----:B0-----:R-:W-:-:S02]  /*1acd0*/  IMAD.WIDE R26, R29, 0x4, R18 ;  /* 0x000000041d1a7825 */ /* 0x001fc400078e0212 */
[----:B------:R-:W3:Y:S02]  /*1ace0*/  LDG.E R29, desc[UR12][R16.64+0x38] ;  /* 0x0000380c101d7981 */ /* 0x000ee4000c1e1900 */
[--C-:B------:R-:W-:Y:S02]  /*1acf0*/  IMAD.WIDE R24, R25, 0x4, R18.reuse ;  /* 0x0000000419187825 */ /* 0x100fe400078e0212 */
        /* <DEDUP_REMOVED lines=8> */
[----:B------:R-:W-:Y:S02]  /*1ad80*/  ISETP.NE.AND P2, PT, R33, -0x1, PT ;  /* 0xffffffff2100780c */ /* 0x000fe40003f45270 */
[----:B------:R-:W-:Y:S01]  /*1ad90*/  IADD3 R33, PT, PT, R13, 0x1, RZ ;  /* 0x000000010d217810 */ /* 0x000fe20007ffe0ff */
[----:B------:R-:W-:Y:S01]  /*1ada0*/  @P1 IMAD.MOV R33, RZ, RZ, R13 ;  /* 0x000000ffff211224 */ /* 0x000fe200078e020d */
[----:B------:R-:W-:-:S04]  /*1adb0*/  ISETP.NE.AND P1, PT, R36, -0x1, PT ;  /* 0xffffffff2400780c */ /* 0x000fc80003f25270 */
[----:B------:R-:W-:-:S05]  /*1adc0*/  IADD3 R13, PT, PT, R33, 0x1, RZ ;  /* 0x00000001210d7810 */ /* 0x000fca0007ffe0ff */
[----:B------:R-:W-:Y:S01]  /*1add0*/  @P2 IMAD.MOV R13, RZ, RZ, R33 ;  /* 0x000000ffff0d2224 */ /* 0x000fe200078e0221 */
[----:B-----5:R-:W-:-:S04]  /*1ade0*/  ISETP.NE.AND P2, PT, R35, -0x1, PT ;  /* 0xffffffff2300780c */ /* 0x020fc80003f45270 */
        /* <DEDUP_REMOVED lines=16> */
[----:B--2---:R-:W-:-:S13]  /*1aef0*/  ISETP.NE.AND P2, PT, R24, -0x1, PT ;  /* 0xffffffff1800780c */ /* 0x004fda0003f45270 */
[----:B------:R-:W-:Y:S02]  /*1af00*/  @P2 IADD3 R17, PT, PT, R16, RZ, RZ ;  /* 0x000000ff10112210 */ /* 0x000fe40007ffe0ff */
[----:B------:R-:W-:Y:S02]  /*1af10*/  ISETP.NE.AND P2, PT, R15, R32, PT ;  /* 0x000000200f00720c */ /* 0x000fe40003f45270 */
[----:B---3--:R-:W-:Y:S01]  /*1af20*/  ISETP.NE.AND P1, PT, R28, -0x1, PT ;  /* 0xffffffff1c00780c */ /* 0x008fe20003f25270 */
[----:B------:R-:W-:-:S12]  /*1af30*/  VIADD R13, R17, 0x1 ;  /* 0x00000001110d7836 */ /* 0x000fd80000000000 */
[----:B------:R-:W-:Y:S01]  /*1af40*/  @P1 IMAD.MOV R13, RZ, RZ, R17 ;  /* 0x000000ffff0d1224 */ /* 0x000fe200078e0211 */
[----:B------:R-:W-:Y:S06]  /*1af50*/  @P2 BRA `(.L_x_962) ;  /* 0xfffffff800682947 */ /* 0x000fec000383ffff */
.L_x_961:
[----:B------:R-:W-:Y:S05]  /*1af60*/  BSYNC.RECONVERGENT B2 ;  /* 0x0000000000027941 */ /* 0x000fea0003800200 */
.L_x_960:
        /* <DEDUP_REMOVED lines=26> */
[----:B------:R-:W3:Y:S02]  /*1b110*/  LDG.E R28, desc[UR12][R28.64] ;  /* 0x0000000c1c1c7981 */ /* 0x000ee4000c1e1900 */
[--C-:B------:R-:W-:Y:S02]  /*1b120*/  IMAD.WIDE R24, R25, 0x4, R18.reuse ;  /* 0x0000000419187825 */ /* 0x100fe400078e0212 */
[----:B------:R-:W3:Y:S02]  /*1b130*/  LDG.E R26, desc[UR12][R26.64] ;  /* 0x0000000c1a1a7981 */ /* 0x000ee4000c1e1900 */
[----:B0-----:R-:W-:Y:S02]  /*1b140*/  IMAD.WIDE R16, R37, 0x4, R18 ;  /* 0x0000000425107825 */ /* 0x001fe400078e0212 */
[----:B------:R0:W3:Y:S04]  /*1b150*/  LDG.E R24, desc[UR12][R24.64] ;  /* 0x0000000c18187981 */ /* 0x0000e8000c1e1900 */
[----:B------:R1:W3:Y:S01]  /*1b160*/  LDG.E R16, desc[UR12][R16.64] ;  /* 0x0000000c10107981 */ /* 0x0002e2000c1e1900 */
[----:B------:R-:W-:Y:S01]  /*1b170*/  VIADD R14, R14, 0x8 ;  /* 0x000000080e0e7836 */ /* 0x000fe20000000000 */
[----:B--2---:R-:W-:-:S02]  /*1b180*/  ISETP.NE.AND P1, PT, R31, -0x1, PT ;  /* 0xffffffff1f00780c */ /* 0x004fc40003f25270 */
[----:B------:R-:W-:Y:S02]  /*1b190*/  IADD3 R31, PT, PT, R13, 0x1, RZ ;  /* 0x000000010d1f7810 */ /* 0x000fe40007ffe0ff */
[----:B-----5:R-:W-:-:S09]  /*1b1a0*/  ISETP.NE.AND P2, PT, R36, -0x1, PT ;  /* 0xffffffff2400780c */ /* 0x020fd20003f45270 */
[----:B------:R-:W-:Y:S01]  /*1b1b0*/  @P1 IMAD.MOV R31, RZ, RZ, R13 ;  /* 0x000000ffff1f1224 */ /* 0x000fe200078e020d */
[----:B----4-:R-:W-:-:S04]  /*1b1c0*/  ISETP.NE.AND P1, PT, R34, -0x1, PT ;  /* 0xffffffff2200780c */ /* 0x010fc80003f25270 */
[----:B------:R-:W-:Y:S01]  /*1b1d0*/  IADD3 R13, PT, PT, R31, 0x1, RZ ;  /* 0x000000011f0d7810 */ /* 0x000fe20007ffe0ff */
[----:B------:R-:W-:Y:S01]  /*1b1e0*/  @P2 IMAD.MOV R13, RZ, RZ, R31 ;  /* 0x000000ffff0d2224 */ /* 0x000fe200078e021f */
[----:B---3--:R-:W-:-:S04]  /*1b1f0*/  ISETP.NE.AND P2, PT, R32, -0x1, PT ;  /* 0xffffffff2000780c */ /* 0x008fc80003f45270 */
[----:B0-----:R-:W-:-:S03]  /*1b200*/  IADD3 R25, PT, PT, R13, 0x1, RZ ;  /* 0x000000010d197810 */ /* 0x001fc60007ffe0ff */
[----:B------:R-:W-:Y:S01]  /*1b210*/  @P1 IMAD.MOV R25, RZ, RZ, R13 ;  /* 0x000000ffff191224 */ /* 0x000fe200078e020d */
[----:B------:R-:W-:-:S04]  /*1b220*/  ISETP.NE.AND P1, PT, R28, -0x1, PT ;  /* 0xffffffff1c00780c */ /* 0x000fc80003f25270 */
[----:B------:R-:W-:Y:S01]  /*1b230*/  IADD3 R13, PT, PT, R25, 0x1, RZ ;  /* 0x00000001190d7810 */ /* 0x000fe20007ffe0ff */
[----:B------:R-:W-:Y:S01]  /*1b240*/  @P2 IMAD.MOV R13, RZ, RZ, R25 ;  /* 0x000000ffff0d2224 */ /* 0x000fe200078e0219 */
[----:B------:R-:W-:-:S04]  /*1b250*/  ISETP.NE.AND P2, PT, R26, -0x1, PT ;  /* 0xffffffff1a00780c */ /* 0x000fc80003f45270 */
[----:B-1----:R-:W-:-:S03]  /*1b260*/  IADD3 R17, PT, PT, R13, 0x1, RZ ;  /* 0x000000010d117810 */ /* 0x002fc60007ffe0ff */
        /* <DEDUP_REMOVED lines=9> */
.L_x_964:
[----:B------:R-:W-:Y:S05]  /*1b300*/  BSYNC.RECONVERGENT B2 ;  /* 0x0000000000027941 */ /* 0x000fea0003800200 */
.L_x_963:
        /* <DEDUP_REMOVED lines=33> */
.L_x_966:
[----:B------:R-:W-:Y:S05]  /*1b520*/  BSYNC.RECONVERGENT B2 ;  /* 0x0000000000027941 */ /* 0x000fea0003800200 */
.L_x_965:
        /* <DEDUP_REMOVED lines=27> */
.L_x_959:
[----:B------:R-:W-:Y:S05]  /*1b6e0*/  BSYNC.RECONVERGENT B1 ;  /* 0x0000000000017941 */ /* 0x000fea0003800200 */
.L_x_958:
        /* <DEDUP_REMOVED lines=11> */
[----:B------:R-:W-:Y:S02]  /*1b7a0*/  HFMA2 R14, -RZ, RZ, 0, 0 ;  /* 0x00000000ff0e7431 */ /* 0x000fe400000001ff */
        /* <DEDUP_REMOVED lines=9> */
.L_x_971:
        /* <DEDUP_REMOVED lines=32> */
[----:B------:R-:W-:Y:S02]  /*1ba40*/  @P2 IADD3 R36, PT, PT, R37, RZ, RZ ;  /* 0x000000ff25242210 */ /* 0x000fe40007ffe0ff */
[----:B-----5:R-:W-:Y:S01]  /*1ba50*/  ISETP.NE.AND P2, PT, R33, -0x1, PT ;  /* 0xffffffff2100780c */ /* 0x020fe20003f45270 */
[----:B------:R-:W3:Y:S02]  /*1ba60*/  LDG.E R14, desc[UR12][R16.64+0x24] ;  /* 0x0000240c100e7981 */ /* 0x000ee4000c1e1900 */
[C---:B------:R-:W-:Y:S01]  /*1ba70*/  VIADD R25, R36.reuse, 0x1 ;  /* 0x0000000124197836 */ /* 0x040fe20000000000 */
[----:B------:R-:W-:Y:S01]  /*1ba80*/  @P1 IADD3 R25, PT, PT, R36, RZ, RZ ;  /* 0x000000ff24191210 */ /* 0x000fe20007ffe0ff */
[----:B------:R-:W4:Y:S01]  /*1ba90*/  LDG.E R37, desc[UR12][R16.64+0x28] ;  /* 0x0000280c10257981 */ /* 0x000f22000c1e1900 */
[----:B------:R-:W-:-:S03]  /*1baa0*/  ISETP.NE.AND P1, PT, R34, -0x1, PT ;  /* 0xffffffff2200780c */ /* 0x000fc60003f25270 */
[----:B------:R-:W5:Y:S01]  /*1bab0*/  LDG.E R34, desc[UR12][R16.64+0x20] ;  /* 0x0000200c10227981 */ /* 0x000f62000c1e1900 */
[----:B0-----:R-:W-:-:S03]  /*1bac0*/  VIADD R29, R25, 0x1 ;  /* 0x00000001191d7836 */ /* 0x001fc60000000000 */
[----:B------:R-:W-:Y:S02]  /*1bad0*/  @P2 IADD3 R29, PT, PT, R25, RZ, RZ ;  /* 0x000000ff191d2210 */ /* 0x000fe40007ffe0ff */
[----:B------:R-:W3:Y:S03]  /*1bae0*/  LDG.E R25, desc[UR12][R16.64+0x2c] ;  /* 0x00002c0c10197981 */ /* 0x000ee6000c1e1900 */
[C---:B-1----:R-:W-:Y:S01]  /*1baf0*/  VIADD R15, R29.reuse, 0x1 ;  /* 0x000000011d0f7836 */ /* 0x042fe20000000000 */
[----:B------:R-:W-:Y:S02]  /*1bb00*/  @P1 IADD3 R15, PT, PT, R29, RZ, RZ ;  /* 0x000000ff1d0f1210 */ /* 0x000fe40007ffe0ff */
[----:B------:R-:W4:Y:S01]  /*1bb10*/  LDG.E R29, desc[UR12][R16.64+0x34] ;  /* 0x0000340c101d7981 */ /* 0x000f22000c1e1900 */
[----:B------:R-:W-:Y:S02]  /*1bb20*/  ISETP.NE.AND P2, PT, R28, -0x1, PT ;  /* 0xffffffff1c00780c */ /* 0x000fe40003f45270 */
[----:B------:R-:W-:Y:S01]  /*1bb30*/  ISETP.NE.AND P1, PT, R24, -0x1, PT ;  /* 0xffffffff1800780c */ /* 0x000fe20003f25270 */
[----:B------:R-:W-:-:S10]  /*1bb40*/  VIADD R28, R15, 0x1 ;  /* 0x000000010f1c7836 */ /* 0x000fd40000000000 */
[----:B------:R-:W-:Y:S02]  /*1bb50*/  @P2 IADD3 R28, PT, PT, R15, RZ, RZ ;  /* 0x000000ff0f1c2210 */ /* 0x000fe40007ffe0ff */
[----:B------:R-:W4:Y:S03]  /*1bb60*/  LDG.E R15, desc[UR12][R16.64+0x30] ;  /* 0x0000300c100f7981 */ /* 0x000f26000c1e1900 */
[C---:B------:R-:W-:Y:S01]  /*1bb70*/  VIADD R24, R28.reuse, 0x1 ;  /* 0x000000011c187836 */ /* 0x040fe20000000000 */
[----:B------:R-:W-:-:S05]  /*1bb80*/  @P1 IADD3 R24, PT, PT, R28, RZ, RZ ;  /* 0x000000ff1c181210 */ /* 0x000fca0007ffe0ff */
[----:B------:R-:W-:Y:S01]  /*1bb90*/  VIADD R33, R24, 0x1 ;  /* 0x0000000118217836 */ /* 0x000fe20000000000 */
[----:B--2---:R-:W-:Y:S01]  /*1bba0*/  ISETP.NE.AND P2, PT, R35, -0x1, PT ;  /* 0xffffffff2300780c */ /* 0x004fe20003f45270 */
[----:B-----5:R-:W-:-:S12]  /*1bbb0*/  IMAD.WIDE R34, R34, 0x4, R18 ;  /* 0x0000000422227825 */ /* 0x020fd800078e0212 */
[----:B------:R-:W-:Y:S01]  /*1bbc0*/  @P2 IADD3 R33, PT, PT, R24, RZ, RZ ;  /* 0x000000ff18212210 */ /* 0x000fe20007ffe0ff */
[----:B------:R0:W2:Y:S01]  /*1bbd0*/  LDG.E R28, desc[UR12][R34.64] ;  /* 0x0000000c221c7981 */ /* 0x0000a2000c1e1900 */
        /* <DEDUP_REMOVED lines=17> */
[----:B------:R-:W-:Y:S01]  /*1bcf0*/  ISETP.NE.AND P2, PT, R34, -0x1, PT ;  /* 0xffffffff2200780c */ /* 0x000fe20003f45270 */
[C---:B------:R-:W-:Y:S01]  /*1bd00*/  VIADD R34, R33.reuse, 0x1 ;  /* 0x0000000121227836 */ /* 0x040fe20000000000 */
[----:B------:R-:W-:Y:S02]  /*1bd10*/  @P1 IADD3 R34, PT, PT, R33, RZ, RZ ;  /* 0x000000ff21221210 */ /* 0x000fe40007ffe0ff */
[----:B-----5:R-:W-:-:S03]  /*1bd20*/  ISETP.NE.AND P1, PT, R36, -0x1, PT ;  /* 0xffffffff2400780c */ /* 0x020fc60003f25270 */
        /* <DEDUP_REMOVED lines=11> */
[----:B------:R-:W-:Y:S01]  /*1bde0*/  IADD3 R27, PT, PT, R27, 0x10, RZ ;  /* 0x000000101b1b7810 */ /* 0x000fe20007ffe0ff */
[----:B------:R-:W-:Y:S01]  /*1bdf0*/  VIADD R26, R26, 0x10 ;  /* 0x000000101a1a7836 */ /* 0x000fe20000000000 */
[----:B--2---:R-:W-:Y:S01]  /*1be00*/  ISETP.NE.AND P1, PT, R14, -0x1, PT ;  /* 0xffffffff0e00780c */ /* 0x004fe20003f25270 */
[----:B------:R-:W-:-:S04]  /*1be10*/  VIADD R14, R16, 0x1 ;  /* 0x00000001100e7836 */ /* 0x000fc80000000000 */
[----:B------:R-:W-:-:S05]  /*1be20*/  @P2 IADD3 R14, PT, PT, R16, RZ, RZ ;  /* 0x000000ff100e2210 */ /* 0x000fca0007ffe0ff */
[----:B------:R-:W-:-:S03]  /*1be30*/  VIADD R15, R14, 0x1 ;  /* 0x000000010e0f7836 */ /* 0x000fc60000000000 */
[----:B------:R-:W-:Y:S01]  /*1be40*/  @P1 IMAD.MOV R15, RZ, RZ, R14 ;  /* 0x000000ffff0f1224 */ /* 0x000fe200078e020e */
[----:B------:R-:W-:Y:S02]  /*1be50*/  ISETP.NE.AND P1, PT, R27, R32, PT ;  /* 0x000000201b00720c */ /* 0x000fe40003f25270 */
[----:B---3--:R-:W-:Y:S02]  /*1be60*/  ISETP.NE.AND P2, PT, R28, -0x1, PT ;  /* 0xffffffff1c00780c */ /* 0x008fe40003f45270 */
[----:B------:R-:W-:-:S11]  /*1be70*/  IADD3 R14, PT, PT, R15, 0x1, RZ ;  /* 0x000000010f0e7810 */ /* 0x000fd60007ffe0ff */
[----:B------:R-:W-:Y:S01]  /*1be80*/  @P2 IADD3 R14, PT, PT, R15, RZ, RZ ;  /* 0x000000ff0f0e2210 */ /* 0x000fe20007ffe0ff */
[----:B------:R-:W-:Y:S06]  /*1be90*/  @P1 BRA `(.L_x_971) ;  /* 0xfffffff800681947 */ /* 0x000fec000383ffff */
.L_x_970:
[----:B------:R-:W-:Y:S05]  /*1bea0*/  BSYNC.RECONVERGENT B2 ;  /* 0x0000000000027941 */ /* 0x000fea0003800200 */
.L_x_969:
        /* <DEDUP_REMOVED lines=27> */
[--C-:B0-----:R-:W-:Y:S02]  /*1c060*/  IMAD.WIDE R32, R16, 0x4, R18.reuse ;  /* 0x0000000410207825 */ /* 0x101fe400078e0212 */
[----:B------:R0:W3:Y:S04]  /*1c070*/  LDG.E R24, desc[UR12][R24.64] ;  /* 0x0000000c18187981 */ /* 0x0000e8000c1e1900 */
[----:B------:R-:W3:Y:S01]  /*1c080*/  LDG.E R35, desc[UR12][R32.64] ;  /* 0x0000000c20237981 */ /* 0x000ee2000c1e1900 */
[----:B------:R-:W-:-:S06]  /*1c090*/  IMAD.WIDE R16, R17, 0x4, R18 ;  /* 0x0000000411107825 */ /* 0x000fcc00078e0212 */
[----:B------:R1:W3:Y:S01]  /*1c0a0*/  LDG.E R16, desc[UR12][R16.64] ;  /* 0x0000000c10107981 */ /* 0x0002e2000c1e1900 */
[----:B------:R-:W-:Y:S02]  /*1c0b0*/  IADD3 R26, PT, PT, R26, 0x8, RZ ;  /* 0x000000081a1a7810 */ /* 0x000fe40007ffe0ff */
[----:B--2---:R-:W-:Y:S01]  /*1c0c0*/  ISETP.NE.AND P1, PT, R27, -0x1, PT ;  /* 0xffffffff1b00780c */ /* 0x004fe20003f25270 */
[----:B------:R-:W-:Y:S01]  /*1c0d0*/  VIADD R27, R14, 0x1 ;  /* 0x000000010e1b7836 */ /* 0x000fe20000000000 */
[----:B-----5:R-:W-:-:S11]  /*1c0e0*/  ISETP.NE.AND P2, PT, R31, -0x1, PT ;  /* 0xffffffff1f00780c */ /* 0x020fd60003f45270 */
[----:B------:R-:W-:Y:S02]  /*1c0f0*/  @P1 IADD3 R27, PT, PT, R14, RZ, RZ ;  /* 0x000000ff0e1b1210 */ /* 0x000fe40007ffe0ff */
[----:B----4-:R-:W-:-:S03]  /*1c100*/  ISETP.NE.AND P1, PT, R36, -0x1, PT ;  /* 0xffffffff2400780c */ /* 0x010fc60003f25270 */
[C---:B------:R-:W-:Y:S01]  /*1c110*/  VIADD R14, R27.reuse, 0x1 ;  /* 0x000000011b0e7836 */ /* 0x040fe20000000000 */
[----:B------:R-:W-:Y:S02]  /*1c120*/  @P2 IADD3 R14, PT, PT, R27, RZ, RZ ;  /* 0x000000ff1b0e2210 */ /* 0x000fe40007ffe0ff */
[----:B---3--:R-:W-:-:S03]  /*1c130*/  ISETP.NE.AND P2, PT, R34, -0x1, PT ;  /* 0xffffffff2200780c */ /* 0x008fc60003f45270 */
[----:B0-----:R-:W-:-:S04]  /*1c140*/  VIADD R25, R14, 0x1 ;  /* 0x000000010e197836 */ /* 0x001fc80000000000 */
[----:B------:R-:W-:Y:S02]  /*1c150*/  @P1 IADD3 R25, PT, PT, R14, RZ, RZ ;  /* 0x000000ff0e191210 */ /* 0x000fe40007ffe0ff */
[----:B------:R-:W-:-:S03]  /*1c160*/  ISETP.NE.AND P1, PT, R35, -0x1, PT ;  /* 0xffffffff2300780c */ /* 0x000fc60003f25270 */
[C---:B------:R-:W-:Y:S01]  /*1c170*/  VIADD R14, R25.reuse, 0x1 ;  /* 0x00000001190e7836 */ /* 0x040fe20000000000 */
[----:B------:R-:W-:Y:S02]  /*1c180*/  @P2 IADD3 R14, PT, PT, R25, RZ, RZ ;  /* 0x000000ff190e2210 */ /* 0x000fe40007ffe0ff */
[----:B------:R-:W-:-:S03]  /*1c190*/  ISETP.NE.AND P2, PT, R28, -0x1, PT ;  /* 0xffffffff1c00780c */ /* 0x000fc60003f45270 */
[----:B-1----:R-:W-:-:S04]  /*1c1a0*/  VIADD R17, R14, 0x1 ;  /* 0x000000010e117836 */ /* 0x002fc80000000000 */
        /* <DEDUP_REMOVED lines=9> */
.L_x_973:
[----:B------:R-:W-:Y:S05]  /*1c240*/  BSYNC.RECONVERGENT B2 ;  /* 0x0000000000027941 */ /* 0x000fea0003800200 */
.L_x_972:
        /* <DEDUP_REMOVED lines=33> */
.L_x_975:
[----:B------:R-:W-:Y:S05]  /*1c460*/  BSYNC.RECONVERGENT B2 ;  /* 0x0000000000027941 */ /* 0x000fea0003800200 */
.L_x_974:
        /* <DEDUP_REMOVED lines=27> */
.L_x_968:
[----:B------:R-:W-:Y:S05]  /*1c620*/  BSYNC.RECONVERGENT B1 ;  /* 0x0000000000017941 */ /* 0x000fea0003800200 */
.L_x_967:
        /* <DEDUP_REMOVED lines=21> */
.L_x_980:
        /* <DEDUP_REMOVED lines=14> */
[----:B------:R-:W-:-:S03]  /*1c860*/  IADD3 R35, PT, PT, R15, 0x1, RZ ;  /* 0x000000010f237810 */ /* 0x000fc60007ffe0ff */
[----:B------:R-:W5:Y:S01]  /*1c870*/  LDG.E R25, desc[UR12][R16.64+0x1c] ;  /* 0x00001c0c10197981 */ /* 0x000f62000c1e1900 */
[----:B--2---:R-:W-:-:S03]  /*1c880*/  ISETP.NE.AND P1, PT, R26, -0x1, PT ;  /* 0xffffffff1a00780c */ /* 0x004fc60003f25270 */
[----:B------:R-:W2:Y:S01]  /*1c890*/  LDG.E R26, desc[UR12][R16.64+0x14] ;  /* 0x0000140c101a7981 */ /* 0x000ea2000c1e1900 */
[----:B---3--:R-:W-:-:S09]  /*1c8a0*/  ISETP.NE.AND P2, PT, R24, -0x1, PT ;  /* 0xffffffff1800780c */ /* 0x008fd20003f45270 */
[----:B------:R-:W-:Y:S01]  /*1c8b0*/  @P1 IMAD.MOV R35, RZ, RZ, R15 ;  /* 0x000000ffff231224 */ /* 0x000fe200078e020f */
[----:B----4-:R-:W-:Y:S01]  /*1c8c0*/  ISETP.NE.AND P1, PT, R28, -0x1, PT ;  /* 0xffffffff1c00780c */ /* 0x010fe20003f25270 */
[----:B-----5:R-:W-:-:S03]  /*1c8d0*/  IMAD.WIDE R28, R36, 0x4, R18 ;  /* 0x00000004241c7825 */ /* 0x020fc600078e0212 */
[----:B------:R-:W-:Y:S01]  /*1c8e0*/  IADD3 R15, PT, PT, R35, 0x1, RZ ;  /* 0x00000001230f7810 */ /* 0x000fe20007ffe0ff */
[----:B------:R-:W-:-:S04]  /*1c8f0*/  IMAD.WIDE R36, R37, 0x4, R18 ;  /* 0x0000000425247825 */ /* 0x000fc800078e0212 */
[----:B------:R-:W-:Y:S02]  /*1c900*/  @P2 IMAD.MOV R15, RZ, RZ, R35 ;  /* 0x000000ffff0f2224 */ /* 0x000fe400078e0223 */
[----:B------:R2:W3:Y:S04]  /*1c910*/  LDG.E R35, desc[UR12][R28.64] ;  /* 0x0000000c1c237981 */ /* 0x0004e8000c1e1900 */
        /* <DEDUP_REMOVED lines=13> */
[----:B----4-:R-:W-:-:S04]  /*1c9f0*/  ISETP.NE.AND P1, PT, R36, -0x1, PT ;  /* 0xffffffff2400780c */ /* 0x010fc80003f25270 */
[----:B------:R-:W-:Y:S01]  /*1ca00*/  IADD3 R15, PT, PT, R35, 0x1, RZ ;  /* 0x00000001230f7810 */ /* 0x000fe20007ffe0ff */
[----:B-----5:R-:W-:-:S04]  /*1ca10*/  IMAD.WIDE R36, R37, 0x4, R18 ;  /* 0x0000000425247825 */ /* 0x020fc800078e0212 */
[----:B------:R-:W-:Y:S02]  /*1ca20*/  @P2 IMAD.MOV R15, RZ, RZ, R35 ;  /* 0x000000ffff0f2224 */ /* 0x000fe400078e0223 */
[----:B------:R-:W3:Y:S04]  /*1ca30*/  LDG.E R36, desc[UR12][R36.64] ;  /* 0x0000000c24247981 */ /* 0x000ee8000c1e1900 */
[----:B------:R-:W4:Y:S01]  /*1ca40*/  LDG.E R35, desc[UR12][R16.64+0x24] ;  /* 0x0000240c10237981 */ /* 0x000f22000c1e1900 */
[----:B0-----:R-:W-:Y:S01]  /*1ca50*/  IADD3 R24, PT, PT, R15, 0x1, RZ ;  /* 0x000000010f187810 */ /* 0x001fe20007ffe0ff */
[----:B------:R-:W-:-:S05]  /*1ca60*/  @P1 IMAD.MOV R24, RZ, RZ, R15 ;  /* 0x000000ffff181224 */ /* 0x000fca00078e020f */
[----:B------:R-:W-:Y:S02]  /*1ca70*/  IADD3 R15, PT, PT, R24, 0x1, RZ ;  /* 0x00000001180f7810 */ /* 0x000fe40007ffe0ff */
[----:B--2---:R-:W-:Y:S02]  /*1ca80*/  ISETP.NE.AND P2, PT, R28, -0x1, PT ;  /* 0xffffffff1c00780c */ /* 0x004fe40003f45270 */
[----:B------:R-:W-:-:S11]  /*1ca90*/  ISETP.NE.AND P1, PT, R26, -0x1, PT ;  /* 0xffffffff1a00780c */ /* 0x000fd60003f25270 */
[----:B------:R-:W-:Y:S02]  /*1caa0*/  @P2 IMAD.MOV R15, RZ, RZ, R24 ;  /* 0x000000ffff0f2224 */ /* 0x000fe400078e0218 */
[----:B------:R-:W2:Y:S03]  /*1cab0*/  LDG.E R24, desc[UR12][R16.64+0x2c] ;  /* 0x00002c0c10187981 */ /* 0x000ea6000c1e1900 */
[----:B------:R-:W-:Y:S01]  /*1cac0*/  IADD3 R26, PT, PT, R15, 0x1, RZ ;  /* 0x000000010f1a7810 */ /* 0x000fe20007ffe0ff */
[----:B------:R-:W-:Y:S01]  /*1cad0*/  @P1 IMAD.MOV R26, RZ, RZ, R15 ;  /* 0x000000ffff1a1224 */ /* 0x000fe200078e020f */
[----:B------:R-:W-:Y:S02]  /*1cae0*/  ISETP.NE.AND P1, PT, R25, -0x1, PT ;  /* 0xffffffff1900780c */ /* 0x000fe40003f25270 */
[----:B------:R-:W5:Y:S02]  /*1caf0*/  LDG.E R25, desc[UR12][R16.64+0x34] ;  /* 0x0000340c10197981 */ /* 0x000f64000c1e1900 */
[----:B------:R-:W-:-:S09]  /*1cb00*/  IADD3 R28, PT, PT, R26, 0x1, RZ ;  /* 0x000000011a1c7810 */ /* 0x000fd20007ffe0ff */
[----:B------:R-:W-:Y:S02]  /*1cb10*/  @P1 IMAD.MOV R28, RZ, RZ, R26 ;  /* 0x000000ffff1c1224 */ /* 0x000fe400078e021a */
[----:B------:R-:W-:Y:S01]  /*1cb20*/  IMAD.WIDE R26, R27, 0x4, R18 ;  /* 0x000000041b1a7825 */ /* 0x000fe200078e0212 */
[----:B---3--:R-:W-:-:S03]  /*1cb30*/  ISETP.NE.AND P2, PT, R36, -0x1, PT ;  /* 0xffffffff2400780c */ /* 0x008fc60003f45270 */
[--C-:B----4-:R-:W-:Y:S02]  /*1cb40*/  IMAD.WIDE R36, R35, 0x4, R18.reuse ;  /* 0x0000000423247825 */ /* 0x110fe400078e0212 */
        /* <DEDUP_REMOVED lines=17> */
[----:B------:R-:W-:Y:S02]  /*1cc60*/  ISETP.NE.AND P2, PT, R35, -0x1, PT ;  /* 0xffffffff2300780c */ /* 0x000fe40003f45270 */
[----:B------:R-:W-:-:S03]  /*1cc70*/  IADD3 R35, PT, PT, R15, 0x1, RZ ;  /* 0x000000010f237810 */ /* 0x000fc60007ffe0ff */
[----:B------:R-:W-:-:S05]  /*1cc80*/  @P1 IMAD.MOV R35, RZ, RZ, R15 ;  /* 0x000000ffff231224 */ /* 0x000fca00078e020f */
[----:B------:R-:W-:-:S03]  /*1cc90*/  IADD3 R15, PT, PT, R35, 0x1, RZ ;  /* 0x00000001230f7810 */ /* 0x000fc60007ffe0ff */
[----:B------:R-:W-:Y:S01]  /*1cca0*/  @P2 IMAD.MOV R15, RZ, RZ, R35 ;  /* 0x000000ffff0f2224 */ /* 0x000fe200078e0223 */
[----:B------:R-:W-:-:S04]  /*1ccb0*/  ISETP.NE.AND P2, PT, R26, -0x1, PT ;  /* 0xffffffff1a00780c */ /* 0x000fc80003f45270 */
[----:B------:R-:W-:Y:S01]  /*1ccc0*/  IADD3 R16, PT, PT, R15, 0x1, RZ ;  /* 0x000000010f107810 */ /* 0x000fe20007ffe0ff */
[----:B------:R-:W-:Y:S01]  /*1ccd0*/  VIADD R31, R31, 0x10 ;  /* 0x000000101f1f7836 */ /* 0x000fe20000000000 */
[----:B------:R-:W-:Y:S02]  /*1cce0*/  IADD3 R32, PT, PT, R32, 0x10, RZ ;  /* 0x0000001020207810 */ /* 0x000fe40007ffe0ff */
[----:B--2---:R-:W-:-:S13]  /*1ccf0*/  ISETP.NE.AND P1, PT, R36, -0x1, PT ;  /* 0xffffffff2400780c */ /* 0x004fda0003f25270 */
[----:B------:R-:W-:Y:S01]  /*1cd00*/  @P1 IMAD.MOV R16, RZ, RZ, R15 ;  /* 0x000000ffff101224 */ /* 0x000fe200078e020f */
[----:B-----5:R-:W-:-:S04]  /*1cd10*/  ISETP.NE.AND P1, PT, R27, -0x1, PT ;  /* 0xffffffff1b00780c */ /* 0x020fc80003f25270 */
[----:B------:R-:W-:Y:S01]  /*1cd20*/  IADD3 R15, PT, PT, R16, 0x1, RZ ;  /* 0x00000001100f7810 */ /* 0x000fe20007ffe0ff */
[----:B------:R-:W-:-:S05]  /*1cd30*/  @P2 IMAD.MOV R15, RZ, RZ, R16 ;  /* 0x000000ffff0f2224 */ /* 0x000fca00078e0210 */
[----:B------:R-:W-:-:S03]  /*1cd40*/  IADD3 R16, PT, PT, R15, 0x1, RZ ;  /* 0x000000010f107810 */ /* 0x000fc60007ffe0ff */
[----:B------:R-:W-:Y:S01]  /*1cd50*/  @P1 IMAD.MOV R16, RZ, RZ, R15 ;  /* 0x000000ffff101224 */ /* 0x000fe200078e020f */
[----:B----4-:R-:W-:-:S04]  /*1cd60*/  ISETP.NE.AND P2, PT, R24, -0x1, PT ;  /* 0xffffffff1800780c */ /* 0x010fc80003f45270 */
[----:B------:R-:W-:-:S09]  /*1cd70*/  IADD3 R17, PT, PT, R16, 0x1, RZ ;  /* 0x0000000110117810 */ /* 0x000fd20007ffe0ff */
[----:B------:R-:W-:Y:S02]  /*1cd80*/  @P2 IADD3 R17, PT, PT, R16, RZ, RZ ;  /* 0x000000ff10112210 */ /* 0x000fe40007ffe0ff */
[----:B------:R-:W-:Y:S02]  /*1cd90*/  ISETP.NE.AND P2, PT, R31, R34, PT ;  /* 0x000000221f00720c */ /* 0x000fe40003f45270 */
[----:B---3--:R-:W-:Y:S01]  /*1cda0*/  ISETP.NE.AND P1, PT, R28, -0x1, PT ;  /* 0xffffffff1c00780c */ /* 0x008fe20003f25270 */
[----:B------:R-:W-:-:S12]  /*1cdb0*/  VIADD R15, R17, 0x1 ;  /* 0x00000001110f7836 */ /* 0x000fd80000000000 */
[----:B------:R-:W-:Y:S01]  /*1cdc0*/  @P1 IMAD.MOV R15, RZ, RZ, R17 ;  /* 0x000000ffff0f1224 */ /* 0x000fe200078e0211 */
[----:B------:R-:W-:Y:S06]  /*1cdd0*/  @P2 BRA `(.L_x_980) ;  /* 0xfffffff800682947 */ /* 0x000fec000383ffff */
.L_x_979:
[----:B------:R-:W-:Y:S05]  /*1cde0*/  BSYNC.RECONVERGENT B2 ;  /* 0x0000000000027941 */ /* 0x000fea0003800200 */
.L_x_978:
        /* <DEDUP_REMOVED lines=26> */
[----:B------:R-:W5:Y:S02]  /*1cf90*/  LDG.E R28, desc[UR12][R28.64] ;  /* 0x0000000c1c1c7981 */ /* 0x000f64000c1e1900 */
[--C-:B------:R-:W-:Y:S02]  /*1cfa0*/  IMAD.WIDE R24, R25, 0x4, R18.reuse ;  /* 0x0000000419187825 */ /* 0x100fe400078e0212 */
[----:B------:R-:W5:Y:S02]  /*1cfb0*/  LDG.E R26, desc[UR12][R26.64] ;  /* 0x0000000c1a1a7981 */ /* 0x000f64000c1e1900 */
[----:B------:R-:W-:Y:S02]  /*1cfc0*/  IMAD.WIDE R16, R17, 0x4, R18 ;  /* 0x0000000411107825 */ /* 0x000fe400078e0212 */
[----:B------:R0:W5:Y:S04]  /*1cfd0*/  LDG.E R24, desc[UR12][R24.64] ;  /* 0x0000000c18187981 */ /* 0x000168000c1e1900 */
[----:B------:R0:W5:Y:S01]  /*1cfe0*/  LDG.E R16, desc[UR12][R16.64] ;  /* 0x0000000c10107981 */ /* 0x000162000c1e1900 */
[----:B-1----:R-:W-:Y:S01]  /*1cff0*/  IADD3 R31, PT, PT, R15, 0x1, RZ ;  /* 0x000000010f1f7810 */ /* 0x002fe20007ffe0ff */
        /* <DEDUP_REMOVED lines=24> */
.L_x_982:
[----:B------:R-:W-:Y:S05]  /*1d180*/  BSYNC.RECONVERGENT B2 ;  /* 0x0000000000027941 */ /* 0x000fea0003800200 */
.L_x_981:
        /* <DEDUP_REMOVED lines=33> */
.L_x_984:
[----:B------:R-:W-:Y:S05]  /*1d3a0*/  BSYNC.RECONVERGENT B2 ;  /* 0x0000000000027941 */ /* 0x000fea0003800200 */
.L_x_983:
        /* <DEDUP_REMOVED lines=27> */
.L_x_977:
[----:B------:R-:W-:Y:S05]  /*1d560*/  BSYNC.RECONVERGENT B1 ;  /* 0x0000000000017941 */ /* 0x000fea0003800200 */
.L_x_976:
        /* <DEDUP_REMOVED lines=21> */
.L_x_989:
[----:B------:R-:W0:Y:S02]  /*1d6c0*/  LDC.64 R24, c[0x0][0x3f0] ;  /* 0x0000fc00ff187b82 */ /* 0x000e240000000a00 */
[----:B0-----:R-:W-:-:S05]  /*1d6d0*/  IMAD.WIDE R24, R17, 0x4, R24 ;  /* 0x0000000411187825 */ /* 0x001fca00078e0218 */
[----:B------:R-:W2:Y:S04]  /*1d6e0*/  LDG.E R27, desc[UR12][R24.64] ;  /* 0x0000000c181b7981 */ /* 0x000ea8000c1e1900 */
[----:B------:R-:W3:Y:S04]  /*1d6f0*/  LDG.E R31, desc[UR12][R24.64+0x4] ;  /* 0x0000040c181f7981 */ /* 0x000ee8000c1e1900 */
[----:B------:R-:W4:Y:S04]  /*1d700*/  LDG.E R29, desc[UR12][R24.64+0x8] ;  /* 0x0000080c181d7981 */ /* 0x000f28000c1e1900 */
[----:B------:R-:W5:Y:S01]  /*1d710*/  LDG.E R37, desc[UR12][R24.64+0xc] ;  /* 0x00000c0c18257981 */ /* 0x000f62000c1e1900 */
[----:B--2---:R-:W-:-:S05]  /*1d720*/  IMAD.WIDE R26, R27, 0x4, R18 ;  /* 0x000000041b1a7825 */ /* 0x004fca00078e0212 */
[----:B------:R5:W2:Y:S01]  /*1d730*/  LDG.E R35, desc[UR12][R26.64] ;  /* 0x0000000c1a237981 */ /* 0x000aa2000c1e1900 */
[----:B---3--:R-:W-:-:S04]  /*1d740*/  IMAD.WIDE R30, R31, 0x4, R18 ;  /* 0x000000041f1e7825 */ /* 0x008fc800078e0212 */
[--C-:B----4-:R-:W-:Y:S02]  /*1d750*/  IMAD.WIDE R28, R29, 0x4, R18.reuse ;  /* 0x000000041d1c7825 */ /* 0x110fe400078e0212 */
[----:B------:R-:W3:Y:S04]  /*1d760*/  LDG.E R30, desc[UR12][R30.64] ;  /* 0x0000000c1e1e7981 */ /* 0x000ee8000c1e1900 */
[----:B------:R-:W4:Y:S01]  /*1d770*/  LDG.E R28, desc[UR12][R28.64] ;  /* 0x0000000c1c1c7981 */ /* 0x000f22000c1e1900 */
[----:B-----5:R-:W-:-:S05]  /*1d780*/  IMAD.WIDE R26, R37, 0x4, R18 ;  /* 0x00000004251a7825 */ /* 0x020fca00078e0212 */
[----:B------:R-:W5:Y:S04]  /*1d790*/  LDG.E R37, desc[UR12][R26.64] ;  /* 0x0000000c1a257981 */ /* 0x000f68000c1e1900 */
[----:B------:R-:W5:Y:S04]  /*1d7a0*/  LDG.E R29, desc[UR12][R24.64+0x10] ;  /* 0x0000100c181d7981 */ /* 0x000f68000c1e1900 */
[----:B------:R-:W5:Y:S04]  /*1d7b0*/  LDG.E R31, desc[UR12][R24.64+0x1c] ;  /* 0x00001c0c181f7981 */ /* 0x000f68000c1e1900 */
[----:B------:R-:W5:Y:S01]  /*1d7c0*/  LDG.E R27, desc[UR12][R24.64+0x14] ;  /* 0x0000140c181b7981 */ /* 0x000f62000c1e1900 */
[----:B--2---:R-:W-:Y:S01]  /*1d7d0*/  ISETP.NE.AND P1, PT, R35, -0x1, PT ;  /* 0xffffffff2300780c */ /* 0x004fe20003f25270 */
[----:B------:R-:W-:Y:S01]  /*1d7e0*/  VIADD R35, R16, 0x1 ;  /* 0x0000000110237836 */ /* 0x000fe20000000000 */
[----:B---3--:R-:W-:-:S02]  /*1d7f0*/  ISETP.NE.AND P2, PT, R30, -0x1, PT ;  /* 0xffffffff1e00780c */ /* 0x008fc40003f45270 */
[----:B------:R-:W2:Y:S09]  /*1d800*/  LDG.E R30, desc[UR12][R24.64+0x18] ;  /* 0x0000180c181e7981 */ /* 0x000eb2000c1e1900 */
[----:B------:R-:W-:Y:S02]  /*1d810*/  @P1 IADD3 R35, PT, PT, R16, RZ, RZ ;  /* 0x000000ff10231210 */ /* 0x000fe40007ffe0ff */
[----:B----4-:R-:W-:-:S03]  /*1d820*/  ISETP.NE.AND P1, PT, R28, -0x1, PT ;  /* 0xffffffff1c00780c */ /* 0x010fc60003f25270 */
[C---:B------:R-:W-:Y:S01]  /*1d830*/  VIADD R16, R35.reuse, 0x1 ;  /* 0x0000000123107836 */ /* 0x040fe20000000000 */
[----:B------:R-:W-:Y:S01]  /*1d840*/  @P2 IADD3 R16, PT, PT, R35, RZ, RZ ;  /* 0x000000ff23102210 */ /* 0x000fe20007ffe0ff */
[----:B-----5:R-:W-:Y:S01]  /*1d850*/  IMAD.WIDE R28, R29, 0x4, R18 ;  /* 0x000000041d1c7825 */ /* 0x020fe200078e0212 */
[----:B------:R-:W3:Y:S01]  /*1d860*/  LDG.E R35, desc[UR12][R24.64+0x20] ;  /* 0x0000200c18237981 */ /* 0x000ee2000c1e1900 */
[----:B------:R-:W-:-:S04]  /*1d870*/  ISETP.NE.AND P2, PT, R37, -0x1, PT ;  /* 0xffffffff2500780c */ /* 0x000fc80003f45270 */
[----:B------:R-:W4:Y:S01]  /*1d880*/  LDG.E R28, desc[UR12][R28.64] ;  /* 0x0000000c1c1c7981 */ /* 0x000f22000c1e1900 */
[C---:B------:R-:W-:Y:S01]  /*1d890*/  VIADD R26, R16.reuse, 0x1 ;  /* 0x00000001101a7836 */ /* 0x040fe20000000000 */
[----:B------:R-:W-:-:S05]  /*1d8a0*/  @P1 IADD3 R26, PT, PT, R16, RZ, RZ ;  /* 0x000000ff101a1210 */ /* 0x000fca0007ffe0ff */
[C---:B------:R-:W-:Y:S02]  /*1d8b0*/  VIADD R16, R26.reuse, 0x1 ;  /* 0x000000011a107836 */ /* 0x040fe40000000000 */
[----:B------:R-:W-:Y:S01]  /*1d8c0*/  @P2 IADD3 R16, PT, PT, R26, RZ, RZ ;  /* 0x000000ff1a102210 */ /* 0x000fe20007ffe0ff */
[----:B------:R-:W-:-:S05]  /*1d8d0*/  IMAD.WIDE R26, R27, 0x4, R18 ;  /* 0x000000041b1a7825 */ /* 0x000fca00078e0212 */
[----:B------:R2:W5:Y:S02]  /*1d8e0*/  LDG.E R37, desc[UR12][R26.64] ;  /* 0x0000000c1a257981 */ /* 0x000564000c1e1900 */
[----:B--2---:R-:W-:-:S06]  /*1d8f0*/  IMAD.WIDE R26, R30, 0x4, R18 ;  /* 0x000000041e1a7825 */ /* 0x004fcc00078e0212 */
[----:B------:R-:W2:Y:S01]  /*1d900*/  LDG.E R26, desc[UR12][R26.64] ;  /* 0x0000000c1a1a7981 */ /* 0x000ea2000c1e1900 */
[----:B----4-:R-:W-:Y:S01]  /*1d910*/  ISETP.NE.AND P1, PT, R28, -0x1, PT ;  /* 0xffffffff1c00780c */ /* 0x010fe20003f25270 */
[----:B---3--:R-:W-:-:S06]  /*1d920*/  IMAD.WIDE R28, R35, 0x4, R18 ;  /* 0x00000004231c7825 */ /* 0x008fcc00078e0212 */
[----:B------:R-:W3:Y:S04]  /*1d930*/  LDG.E R28, desc[UR12][R28.64] ;  /* 0x0000000c1c1c7981 */ /* 0x000ee8000c1e1900 */
[----:B------:R-:W4:Y:S01]  /*1d940*/  LDG.E R29, desc[UR12][R24.64+0x24] ;  /* 0x0000240c181d7981 */ /* 0x000f22000c1e1900 */
[----:B------:R-:W-:-:S06]  /*1d950*/  IMAD.WIDE R30, R31, 0x4, R18 ;  /* 0x000000041f1e7825 */ /* 0x000fcc00078e0212 */
[----:B------:R-:W3:Y:S01]  /*1d960*/  LDG.E R30, desc[UR12][R30.64] ;  /* 0x0000000c1e1e7981 */ /* 0x000ee2000c1e1900 */
[C---:B------:R-:W-:Y:S01]  /*1d970*/  VIADD R35, R16.reuse, 0x1 ;  /* 0x0000000110237836 */ /* 0x040fe20000000000 */
[----:B------:R-:W-:Y:S02]  /*1d980*/  @P1 IADD3 R35, PT, PT, R16, RZ, RZ ;  /* 0x000000ff10231210 */ /* 0x000fe40007ffe0ff */
[----:B-----5:R-:W-:Y:S02]  /*1d990*/  ISETP.NE.AND P2, PT, R37, -0x1, PT ;  /* 0xffffffff2500780c */ /* 0x020fe40003f45270 */
[----:B------:R-:W5:Y:S01]  /*1d9a0*/  LDG.E R37, desc[UR12][R24.64+0x30] ;  /* 0x0000300c18257981 */ /* 0x000f62000c1e1900 */
[----:B------:R-:W-:-:S03]  /*1d9b0*/  VIADD R16, R35, 0x1 ;  /* 0x0000000123107836 */ /* 0x000fc60000000000 */
[----:B------:R-:W5:Y:S07]  /*1d9c0*/  LDG.E R31, desc[UR12][R24.64+0x34] ;  /* 0x0000340c181f7981 */ /* 0x000f6e000c1e1900 */
[----:B------:R-:W-:Y:S02]  /*1d9d0*/  @P2 IADD3 R16, PT, PT, R35, RZ, RZ ;  /* 0x000000ff23102210 */ /* 0x000fe40007ffe0ff */
[----:B------:R-:W5:Y:S01]  /*1d9e0*/  LDG.E R35, desc[UR12][R24.64+0x2c] ;  /* 0x00002c0c18237981 */ /* 0x000f62000c1e1900 */
[----:B--2---:R-:W-:Y:S01]  /*1d9f0*/  ISETP.NE.AND P1, PT, R26, -0x1, PT ;  /* 0xffffffff1a00780c */ /* 0x004fe20003f25270 */
[----:B----4-:R-:W-:-:S02]  /*1da00*/  IMAD.WIDE R26, R29, 0x4, R18 ;  /* 0x000000041d1a7825 */ /* 0x010fc400078e0212 */
[----:B------:R-:W2:Y:S04]  /*1da10*/  LDG.E R29, desc[UR12][R24.64+0x28] ;  /* 0x0000280c181d7981 */ /* 0x000ea8000c1e1900 */
[----:B------:R-:W4:Y:S01]  /*1da20*/  LDG.E R26, desc[UR12][R26.64] ;  /* 0x0000000c1a1a7981 */ /* 0x000f22000c1e1900 */
[----:B---3--:R-:W-:Y:S01]  /*1da30*/  ISETP.NE.AND P2, PT, R30, -0x1, PT ;  /* 0xffffffff1e00780c */ /* 0x008fe20003f45270 */
[----:B------:R-:W-:-:S04]  /*1da40*/  VIADD R30, R16, 0x1 ;  /* 0x00000001101e7836 */ /* 0x000fc80000000000 */
[----:B------:R-:W-:Y:S02]  /*1da50*/  @P1 IADD3 R30, PT, PT, R16, RZ, RZ ;  /* 0x000000ff101e1210 */ /* 0x000fe40007ffe0ff */
[----:B------:R-:W-:-:S03]  /*1da60*/  ISETP.NE.AND P1, PT, R28, -0x1, PT ;  /* 0xffffffff1c00780c */ /* 0x000fc60003f25270 */
[----:B------:R-:W-:-:S03]  /*1da70*/  VIADD R16, R30, 0x1 ;  /* 0x000000011e107836 */ /* 0x000fc60000000000 */
[----:B------:R-:W-:Y:S02]  /*1da80*/  @P2 IADD3 R16, PT, PT, R30, RZ, RZ ;  /* 0x000000ff1e102210 */ /* 0x000fe40007ffe0ff */
[----:B----4-:R-:W-:-:S03]  /*1da90*/  ISETP.NE.AND P2, PT, R26, -0x1, PT ;  /* 0xffffffff1a00780c */ /* 0x010fc60003f45270 */
[C---:B------:R-:W-:Y:S02]  /*1daa0*/  VIADD R26, R16.reuse, 0x1 ;  /* 0x00000001101a7836 */ /* 0x040fe40000000000 */
[----:B------:R-:W-:-:S05]  /*1dab0*/  @P1 IADD3 R26, PT, PT, R16, RZ, RZ ;  /* 0x000000ff101a1210 */ /* 0x000fca0007ffe0ff */
[----:B------:R-:W-:-:S03]  /*1dac0*/  VIADD R16, R26, 0x1 ;  /* 0x000000011a107836 */ /* 0x000fc60000000000 */
[----:B------:R-:W-:Y:S01]  /*1dad0*/  @P2 IADD3 R16, PT, PT, R26, RZ, RZ ;  /* 0x000000ff1a102210 */ /* 0x000fe20007ffe0ff */
[----:B-----5:R-:W-:-:S05]  /*1dae0*/  IMAD.WIDE R26, R35, 0x4, R18 ;  /* 0x00000004231a7825 */ /* 0x020fca00078e0212 */
[----:B------:R0:W3:Y:S02]  /*1daf0*/  LDG.E R35, desc[UR12][R26.64] ;  /* 0x0000000c1a237981 */ /* 0x0000e4000c1e1900 */
[--C-:B0-----:R-:W-:Y:S02]  /*1db00*/  IMAD.WIDE R26, R31, 0x4, R18.reuse ;  /* 0x000000041f1a7825 */ /* 0x101fe400078e0212 */
[----:B------:R-:W4:Y:S02]  /*1db10*/  LDG.E R31, desc[UR12][R24.64+0x38] ;  /* 0x0000380c181f7981 */ /* 0x000f24000c1e1900 */
[----:B--2---:R-:W-:-:S05]  /*1db20*/  IMAD.WIDE R28, R29, 0x4, R18 ;  /* 0x000000041d1c7825 */ /* 0x004fca00078e0212 */
[----:B------:R0:W2:Y:S04]  /*1db30*/  LDG.E R30, desc[UR12][R28.64] ;  /* 0x0000000c1c1e7981 */ /* 0x0000a8000c1e1900 */
[----:B------:R-:W5:Y:S01]  /*1db40*/  LDG.E R25, desc[UR12][R24.64+0x3c] ;  /* 0x00003c0c18197981 */ /* 0x000f62000c1e1900 */
[----:B0-----:R-:W-:-:S03]  /*1db50*/  IMAD.WIDE R28, R37, 0x4, R18 ;  /* 0x00000004251c7825 */ /* 0x001fc600078e0212 */
[----:B------:R4:W3:Y:S04]  /*1db60*/  LDG.E R37, desc[UR12][R26.64] ;  /* 0x0000000c1a257981 */ /* 0x0008e8000c1e1900 */
[----:B------:R-:W3:Y:S01]  /*1db70*/  LDG.E R28, desc[UR12][R28.64] ;  /* 0x0000000c1c1c7981 */ /* 0x000ee2000c1e1900 */
[----:B----4-:R-:W-:-:S05]  /*1db80*/  IMAD.WIDE R26, R31, 0x4, R18 ;  /* 0x000000041f1a7825 */ /* 0x010fca00078e0212 */
[----:B------:R-:W4:Y:S01]  /*1db90*/  LDG.E R29, desc[UR12][R26.64] ;  /* 0x0000000c1a1d7981 */ /* 0x000f22000c1e1900 */
[----:B--2---:R-:W-:Y:S01]  /*1dba0*/  ISETP.NE.AND P1, PT, R30, -0x1, PT ;  /* 0xffffffff1e00780c */ /* 0x004fe20003f25270 */
[----:B-----5:R-:W-:-:S06]  /*1dbb0*/  IMAD.WIDE R30, R25, 0x4, R18 ;  /* 0x00000004191e7825 */ /* 0x020fcc00078e0212 */
[----:B------:R-:W2:Y:S01]  /*1dbc0*/  LDG.E R30, desc[UR12][R30.64] ;  /* 0x0000000c1e1e7981 */ /* 0x000ea2000c1e1900 */
[----:B---3--:R-:W-:Y:S01]  /*1dbd0*/  ISETP.NE.AND P2, PT, R35, -0x1, PT ;  /* 0xffffffff2300780c */ /* 0x008fe20003f45270 */
[----:B------:R-:W-:-:S04]  /*1dbe0*/  VIADD R35, R16, 0x1 ;  /* 0x0000000110237836 */ /* 0x000fc80000000000 */
[----:B------:R-:W-:Y:S02]  /*1dbf0*/  @P1 IADD3 R35, PT, PT, R16, RZ, RZ ;  /* 0x000000ff10231210 */ /* 0x000fe40007ffe0ff */
[----:B------:R-:W-:-:S03]  /*1dc00*/  ISETP.NE.AND P1, PT, R28, -0x1, PT ;  /* 0xffffffff1c00780c */ /* 0x000fc60003f25270 */
[----:B------:R-:W-:-:S03]  /*1dc10*/  VIADD R16, R35, 0x1 ;  /* 0x0000000123107836 */ /* 0x000fc60000000000 */
[----:B------:R-:W-:Y:S02]  /*1dc20*/  @P2 IADD3 R16, PT, PT, R35, RZ, RZ ;  /* 0x000000ff23102210 */ /* 0x000fe40007ffe0ff */
[----:B------:R-:W-:-:S03]  /*1dc30*/  ISETP.NE.AND P2, PT, R37, -0x1, PT ;  /* 0xffffffff2500780c */ /* 0x000fc60003f45270 */
[C---:B------:R-:W-:Y:S02]  /*1dc40*/  VIADD R24, R16.reuse, 0x1 ;  /* 0x0000000110187836 */ /* 0x040fe40000000000 */
[----:B------:R-:W-:-:S05]  /*1dc50*/  @P1 IADD3 R24, PT, PT, R16, RZ, RZ ;  /* 0x000000ff10181210 */ /* 0x000fca0007ffe0ff */
[C---:B------:R-:W-:Y:S01]  /*1dc60*/  VIADD R16, R24.reuse, 0x1 ;  /* 0x0000000118107836 */ /* 0x040fe20000000000 */
[----:B------:R-:W-:Y:S02]  /*1dc70*/  IADD3 R33, PT, PT, R33, 0x10, RZ ;  /* 0x0000001021217810 */ /* 0x000fe40007ffe0ff */
[----:B------:R-:W-:-:S05]  /*1dc80*/  @P2 IADD3 R16, PT, PT, R24, RZ, RZ ;  /* 0x000000ff18102210 */ /* 0x000fca0007ffe0ff */
[----:B------:R-:W-:Y:S02]  /*1dc90*/  VIADD R24, R16, 0x1 ;  /* 0x0000000110187836 */ /* 0x000fe40000000000 */
[----:B------:R-:W-:Y:S01]  /*1dca0*/  VIADD R17, R17, 0x10 ;  /* 0x0000001011117836 */ /* 0x000fe20000000000 */
[----:B----4-:R-:W-:-:S13]  /*1dcb0*/  ISETP.NE.AND P1, PT, R29, -0x1, PT ;  /* 0xffffffff1d00780c */ /* 0x010fda0003f25270 */
[----:B------:R-:W-:Y:S01]  /*1dcc0*/  @P1 IMAD.MOV R24, RZ, RZ, R16 ;  /* 0x000000ffff181224 */ /* 0x000fe200078e0210 */
[----:B------:R-:W-:Y:S02]  /*1dcd0*/  ISETP.NE.AND P1, PT, R33, R36, PT ;  /* 0x000000242100720c */ /* 0x000fe40003f25270 */
[----:B--2---:R-:W-:Y:S02]  /*1dce0*/  ISETP.NE.AND P2, PT, R30, -0x1, PT ;  /* 0xffffffff1e00780c */ /* 0x004fe40003f45270 */
[----:B------:R-:W-:-:S11]  /*1dcf0*/  IADD3 R16, PT, PT, R24, 0x1, RZ ;  /* 0x0000000118107810 */ /* 0x000fd60007ffe0ff */
[----:B------:R-:W-:Y:S01]  /*1dd00*/  @P2 IADD3 R16, PT, PT, R24, RZ, RZ ;  /* 0x000000ff18102210 */ /* 0x000fe20007ffe0ff */
[----:B------:R-:W-:Y:S06]  /*1dd10*/  @P1 BRA `(.L_x_989) ;  /* 0xfffffff800681947 */ /* 0x000fec000383ffff */
.L_x_988:
[----:B------:R-:W-:Y:S05]  /*1dd20*/  BSYNC.RECONVERGENT B2 ;  /* 0x0000000000027941 */ /* 0x000fea0003800200 */
.L_x_987:
        /* <DEDUP_REMOVED lines=46> */
[C---:B0-----:R-:W-:Y:S01]  /*1e010*/  VIADD R24, R16.reuse, 0x1 ;  /* 0x0000000110187836 */ /* 0x041fe20000000000 */
[----:B------:R-:W-:-:S05]  /*1e020*/  @P1 IADD3 R24, PT, PT, R16, RZ, RZ ;  /* 0x000000ff10181210 */ /* 0x000fca0007ffe0ff */
[----:B------:R-:W-:-:S04]  /*1e030*/  VIADD R16, R24, 0x1 ;  /* 0x0000000118107836 */ /* 0x000fc80000000000 */
[----:B------:R-:W-:-:S05]  /*1e040*/  @P2 IADD3 R16, PT, PT, R24, RZ, RZ ;  /* 0x000000ff18102210 */ /* 0x000fca0007ffe0ff */
[----:B------:R-:W-:Y:S01]  /*1e050*/  VIADD R24, R16, 0x1 ;  /* 0x0000000110187836 */ /* 0x000fe20000000000 */
[----:B------:R-:W-:Y:S02]  /*1e060*/  IADD3 R17, PT, PT, R17, 0x8, RZ ;  /* 0x0000000811117810 */ /* 0x000fe40007ffe0ff */
[----:B--2---:R-:W-:Y:S02]  /*1e070*/  ISETP.NE.AND P1, PT, R37, -0x1, PT ;  /* 0xffffffff2500780c */ /* 0x004fe40003f25270 */
[----:B---3--:R-:W-:-:S11]  /*1e080*/  ISETP.NE.AND P2, PT, R30, -0x1, PT ;  /* 0xffffffff1e00780c */ /* 0x008fd60003f45270 */
[----:B------:R-:W-:-:S05]  /*1e090*/  @P1 IADD3 R24, PT, PT, R16, RZ, RZ ;  /* 0x000000ff10181210 */ /* 0x000fca0007ffe0ff */
[----:B------:R-:W-:Y:S02]  /*1e0a0*/  VIADD R16, R24, 0x1 ;  /* 0x0000000118107836 */ /* 0x000fe40000000000 */
[----:B------:R-:W-:-:S07]  /*1e0b0*/  @P2 IMAD.MOV R16, RZ, RZ, R24 ;  /* 0x000000ffff102224 */ /* 0x000fce00078e0218 */
.L_x_991:
[----:B------:R-:W-:Y:S05]  /*1e0c0*/  BSYNC.RECONVERGENT B2 ;  /* 0x0000000000027941 */ /* 0x000fea0003800200 */
.L_x_990:
        /* <DEDUP_REMOVED lines=33> */
.L_x_993:
[----:B------:R-:W-:Y:S05]  /*1e2e0*/  BSYNC.RECONVERGENT B2 ;  /* 0x0000000000027941 */ /* 0x000fea0003800200 */
.L_x_992:
        /* <DEDUP_REMOVED lines=27> */
.L_x_986:
[----:B------:R-:W-:Y:S05]  /*1e4a0*/  BSYNC.RECONVERGENT B1 ;  /* 0x0000000000017941 */ /* 0x000fea0003800200 */
.L_x_985:
        /* <DEDUP_REMOVED lines=21> */
.L_x_998:
[----:B------:R-:W0:Y:S02]  /*1e600*/  LDC.64 R24, c[0x0][0x3f0] ;  /* 0x0000fc00ff187b82 */ /* 0x000e240000000a00 */
[----:B0-----:R-:W-:-:S05]  /*1e610*/  IMAD.WIDE R24, R32, 0x4, R24 ;  /* 0x0000000420187825 */ /* 0x001fca00078e0218 */
[----:B------:R-:W2:Y:S04]  /*1e620*/  LDG.E R31, desc[UR12][R24.64] ;  /* 0x0000000c181f7981 */ /* 0x000ea8000c1e1900 */
[----:B------:R-:W3:Y:S04]  /*1e630*/  LDG.E R29, desc[UR12][R24.64+0x4] ;  /* 0x0000040c181d7981 */ /* 0x000ee8000c1e1900 */
[----:B------:R-:W4:Y:S04]  /*1e640*/  LDG.E R27, desc[UR12][R24.64+0x8] ;  /* 0x0000080c181b7981 */ /* 0x000f28000c1e1900 */
[----:B------:R-:W5:Y:S01]  /*1e650*/  LDG.E R37, desc[UR12][R24.64+0x14] ;  /* 0x0000140c18257981 */ /* 0x000f62000c1e1900 */
[----:B--2---:R-:W-:-:S06]  /*1e660*/  IMAD.WIDE R30, R31, 0x4, R18 ;  /* 0x000000041f1e7825 */ /* 0x004fcc00078e0212 */
[----:B------:R-:W2:Y:S01]  /*1e670*/  LDG.E R30, desc[UR12][R30.64] ;  /* 0x0000000c1e1e7981 */ /* 0x000ea2000c1e1900 */
[----:B---3--:R-:W-:-:S04]  /*1e680*/  IMAD.WIDE R28, R29, 0x4, R18 ;  /* 0x000000041d1c7825 */ /* 0x008fc800078e0212 */
[----:B----4-:R-:W-:Y:S02]  /*1e690*/  IMAD.WIDE R26, R27, 0x4, R18 ;  /* 0x000000041b1a7825 */ /* 0x010fe400078e0212 */
[----:B------:R-:W3:Y:S04]  /*1e6a0*/  LDG.E R28, desc[UR12][R28.64] ;  /* 0x0000000c1c1c7981 */ /* 0x000ee8000c1e1900 */
[----:B------:R-:W4:Y:S04]  /*1e6b0*/  LDG.E R31, desc[UR12][R24.64+0x10] ;  /* 0x0000100c181f7981 */ /* 0x000f28000c1e1900 */
[----:B------:R0:W5:Y:S04]  /*1e6c0*/  LDG.E R29, desc[UR12][R26.64] ;  /* 0x0000000c1a1d7981 */ /* 0x000168000c1e1900 */
[----:B------:R-:W4:Y:S01]  /*1e6d0*/  LDG.E R27, desc[UR12][R24.64+0xc] ;  /* 0x00000c0c181b7981 */ /* 0x000f22000c1e1900 */
[----:B0-----:R-:W-:-:S02]  /*1e6e0*/  IADD3 R26, PT, PT, R17, 0x1, RZ ;  /* 0x00000001111a7810 */ /* 0x001fc40007ffe0ff */
[----:B--2---:R-:W-:-:S13]  /*1e6f0*/  ISETP.NE.AND P1, PT, R30, -0x1, PT ;  /* 0xffffffff1e00780c */ /* 0x004fda0003f25270 */
[----:B------:R-:W-:Y:S01]  /*1e700*/  @P1 IMAD.MOV R26, RZ, RZ, R17 ;  /* 0x000000ffff1a1224 */ /* 0x000fe200078e0211 */
[----:B---3--:R-:W-:Y:S02]  /*1e710*/  ISETP.NE.AND P1, PT, R28, -0x1, PT ;  /* 0xffffffff1c00780c */ /* 0x008fe40003f25270 */
[----:B-----5:R-:W-:Y:S02]  /*1e720*/  ISETP.NE.AND P2, PT, R29, -0x1, PT ;  /* 0xffffffff1d00780c */ /* 0x020fe40003f45270 */
[----:B------:R-:W-:-:S09]  /*1e730*/  IADD3 R28, PT, PT, R26, 0x1, RZ ;  /* 0x000000011a1c7810 */ /* 0x000fd20007ffe0ff */
[----:B------:R-:W-:Y:S02]  /*1e740*/  @P1 IMAD.MOV R28, RZ, RZ, R26 ;  /* 0x000000ffff1c1224 */ /* 0x000fe400078e021a */
[----:B----4-:R-:W-:-:S03]  /*1e750*/  IMAD.WIDE R26, R27, 0x4, R18 ;  /* 0x000000041b1a7825 */ /* 0x010fc600078e0212 */
[----:B------:R-:W-:Y:S01]  /*1e760*/  IADD3 R17, PT, PT, R28, 0x1, RZ ;  /* 0x000000011c117810 */ /* 0x000fe20007ffe0ff */
[----:B------:R-:W-:Y:S02]  /*1e770*/  @P2 IMAD.MOV R17, RZ, RZ, R28 ;  /* 0x000000ffff112224 */ /* 0x000fe400078e021c */
[----:B------:R-:W2:Y:S01]  /*1e780*/  LDG.E R26, desc[UR12][R26.64] ;  /* 0x0000000c1a1a7981 */ /* 0x000ea2000c1e1900 */
[----:B------:R-:W-:-:S03]  /*1e790*/  IMAD.WIDE R28, R37, 0x4, R18 ;  /* 0x00000004251c7825 */ /* 0x000fc600078e0212 */
[----:B------:R-:W3:Y:S01]  /*1e7a0*/  LDG.E R37, desc[UR12][R24.64+0x18] ;  /* 0x0000180c18257981 */ /* 0x000ee2000c1e1900 */
[----:B------:R-:W-:-:S03]  /*1e7b0*/  IMAD.WIDE R30, R31, 0x4, R18 ;  /* 0x000000041f1e7825 */ /* 0x000fc600078e0212 */
[----:B------:R0:W4:Y:S04]  /*1e7c0*/  LDG.E R28, desc[UR12][R28.64] ;  /* 0x0000000c1c1c7981 */ /* 0x000128000c1e1900 */
[----:B------:R-:W5:Y:S04]  /*1e7d0*/  LDG.E R30, desc[UR12][R30.64] ;  /* 0x0000000c1e1e7981 */ /* 0x000f68000c1e1900 */
[----:B------:R-:W4:Y:S01]  /*1e7e0*/  LDG.E R31, desc[UR12][R24.64+0x20] ;  /* 0x0000200c181f7981 */ /* 0x000f22000c1e1900 */
[----:B--2---:R-:W-:Y:S01]  /*1e7f0*/  ISETP.NE.AND P1, PT, R26, -0x1, PT ;  /* 0xffffffff1a00780c */ /* 0x004fe20003f25270 */
[----:B---3--:R-:W-:-:S05]  /*1e800*/  IMAD.WIDE R26, R37, 0x4, R18 ;  /* 0x00000004251a7825 */ /* 0x008fca00078e0212 */
[----:B------:R1:W2:Y:S04]  /*1e810*/  LDG.E R37, desc[UR12][R26.64] ;  /* 0x0000000c1a257981 */ /* 0x0002a8000c1e1900 */
[----:B------:R-:W3:Y:S01]  /*1e820*/  LDG.E R27, desc[UR12][R24.64+0x1c] ;  /* 0x00001c0c181b7981 */ /* 0x000ee2000c1e1900 */
[----:B-----5:R-:W-:Y:S02]  /*1e830*/  ISETP.NE.AND P2, PT, R30, -0x1, PT ;  /* 0xffffffff1e00780c */ /* 0x020fe40003f45270 */
[----:B0-----:R-:W-:Y:S01]  /*1e840*/  IADD3 R29, PT, PT, R17, 0x1, RZ ;  /* 0x00000001111d7810 */ /* 0x001fe20007ffe0ff */
[----:B------:R-:W-:Y:S01]  /*1e850*/  @P1 IMAD.MOV R29, RZ, RZ, R17 ;  /* 0x000000ffff1d1224 */ /* 0x000fe200078e0211 */
[----:B----4-:R-:W-:-:S04]  /*1e860*/  ISETP.NE.AND P1, PT, R28, -0x1, PT ;  /* 0xffffffff1c00780c */ /* 0x010fc80003f25270 */
[----:B------:R-:W-:-:S05]  /*1e870*/  IADD3 R17, PT, PT, R29, 0x1, RZ ;  /* 0x000000011d117810 */ /* 0x000fca0007ffe0ff */
[----:B------:R-:W-:Y:S02]  /*1e880*/  @P2 IMAD.MOV R17, RZ, RZ, R29 ;  /* 0x000000ffff112224 */ /* 0x000fe400078e021d */
[----:B------:R-:W-:Y:S01]  /*1e890*/  IMAD.WIDE R30, R31, 0x4, R18 ;  /* 0x000000041f1e7825 */ /* 0x000fe200078e0212 */
[----:B------:R-:W4:Y:S02]  /*1e8a0*/  LDG.E R29, desc[UR12][R24.64+0x24] ;  /* 0x0000240c181d7981 */ /* 0x000f24000c1e1900 */
[----:B-1----:R-:W-:Y:S01]  /*1e8b0*/  IADD3 R26, PT, PT, R17, 0x1, RZ ;  /* 0x00000001111a7810 */ /* 0x002fe20007ffe0ff */
[----:B------:R-:W-:Y:S02]  /*1e8c0*/  @P1 IMAD.MOV R26, RZ, RZ, R17 ;  /* 0x000000ffff1a1224 */ /* 0x000fe400078e0211 */
[----:B------:R-:W5:Y:S03]  /*1e8d0*/  LDG.E R30, desc[UR12][R30.64] ;  /* 0x0000000c1e1e7981 */ /* 0x000f66000c1e1900 */
[----:B------:R-:W-:Y:S01]  /*1e8e0*/  IADD3 R17, PT, PT, R26, 0x1, RZ ;  /* 0x000000011a117810 */ /* 0x000fe20007ffe0ff */
[----:B------:R-:W5:Y:S01]  /*1e8f0*/  LDG.E R31, desc[UR12][R24.64+0x2c] ;  /* 0x00002c0c181f7981 */ /* 0x000f62000c1e1900 */
[----:B--2---:R-:W-:-:S03]  /*1e900*/  ISETP.NE.AND P2, PT, R37, -0x1, PT ;  /* 0xffffffff2500780c */ /* 0x004fc60003f45270 */
[----:B------:R-:W2:Y:S10]  /*1e910*/  LDG.E R37, desc[UR12][R24.64+0x28] ;  /* 0x0000280c18257981 */ /* 0x000eb4000c1e1900 */
[----:B------:R-:W-:-:S02]  /*1e920*/  @P2 IMAD.MOV R17, RZ, RZ, R26 ;  /* 0x000000ffff112224 */ /* 0x000fc400078e021a */
[----:B---3--:R-:W-:-:S06]  /*1e930*/  IMAD.WIDE R26, R27, 0x4, R18 ;  /* 0x000000041b1a7825 */ /* 0x008fcc00078e0212 */
[----:B------:R-:W3:Y:S01]  /*1e940*/  LDG.E R26, desc[UR12][R26.64] ;  /* 0x0000000c1a1a7981 */ /* 0x000ee2000c1e1900 */
[----:B----4-:R-:W-:Y:S01]  /*1e950*/  IMAD.WIDE R28, R29, 0x4, R18 ;  /* 0x000000041d1c7825 */ /* 0x010fe200078e0212 */
[----:B-----5:R-:W-:-:S05]  /*1e960*/  ISETP.NE.AND P2, PT, R30, -0x1, PT ;  /* 0xffffffff1e00780c */ /* 0x020fca0003f45270 */
[----:B------:R0:W4:Y:S02]  /*1e970*/  LDG.E R28, desc[UR12][R28.64] ;  /* 0x0000000c1c1c7981 */ /* 0x000124000c1e1900 */
[----:B0-----:R-:W-:Y:S02]  /*1e980*/  IADD3 R29, PT, PT, R17, 0x1, RZ ;  /* 0x00000001111d7810 */ /* 0x001fe40007ffe0ff */
[----:B---3--:R-:W-:Y:S01]  /*1e990*/  ISETP.NE.AND P1, PT, R26, -0x1, PT ;  /* 0xffffffff1a00780c */ /* 0x008fe20003f25270 */
[----:B--2---:R-:W-:-:S05]  /*1e9a0*/  IMAD.WIDE R26, R37, 0x4, R18 ;  /* 0x00000004251a7825 */ /* 0x004fca00078e0212 */
[----:B------:R0:W2:Y:S07]  /*1e9b0*/  LDG.E R37, desc[UR12][R26.64] ;  /* 0x0000000c1a257981 */ /* 0x0000ae000c1e1900 */
[----:B------:R-:W-:Y:S01]  /*1e9c0*/  @P1 IMAD.MOV R29, RZ, RZ, R17 ;  /* 0x000000ffff1d1224 */ /* 0x000fe200078e0211 */
[----:B------:R-:W3:Y:S04]  /*1e9d0*/  LDG.E R27, desc[UR12][R24.64+0x34] ;  /* 0x0000340c181b7981 */ /* 0x000ee8000c1e1900 */
[----:B------:R-:W-:Y:S01]  /*1e9e0*/  IADD3 R17, PT, PT, R29, 0x1, RZ ;  /* 0x000000011d117810 */ /* 0x000fe20007ffe0ff */
[----:B------:R-:W-:-:S02]  /*1e9f0*/  @P2 IMAD.MOV R17, RZ, RZ, R29 ;  /* 0x000000ffff112224 */ /* 0x000fc400078e021d */
[----:B------:R-:W5:Y:S01]  /*1ea00*/  LDG.E R29, desc[UR12][R24.64+0x30] ;  /* 0x0000300c181d7981 */ /* 0x000f62000c1e1900 */
[----:B----4-:R-:W-:Y:S02]  /*1ea10*/  ISETP.NE.AND P1, PT, R28, -0x1, PT ;  /* 0xffffffff1c00780c */ /* 0x010fe40003f25270 */
[----:B0-----:R-:W-:Y:S01]  /*1ea20*/  IADD3 R26, PT, PT, R17, 0x1, RZ ;  /* 0x00000001111a7810 */ /* 0x001fe20007ffe0ff */
[----:B------:R-:W-:-:S06]  /*1ea30*/  IMAD.WIDE R30, R31, 0x4, R18 ;  /* 0x000000041f1e7825 */ /* 0x000fcc00078e0212 */
[----:B------:R-:W4:Y:S04]  /*1ea40*/  LDG.E R30, desc[UR12][R30.64] ;  /* 0x0000000c1e1e7981 */ /* 0x000f28000c1e1900 */
[----:B------:R-:W-:-:S05]  /*1ea50*/  @P1 IMAD.MOV R26, RZ, RZ, R17 ;  /* 0x000000ffff1a1224 */ /* 0x000fca00078e0211 */
[----:B------:R-:W-:Y:S02]  /*1ea60*/  IADD3 R17, PT, PT, R26, 0x1, RZ ;  /* 0x000000011a117810 */ /* 0x000fe40007ffe0ff */
[----:B--2---:R-:W-:Y:S01]  /*1ea70*/  ISETP.NE.AND P2, PT, R37, -0x1, PT ;  /* 0xffffffff2500780c */ /* 0x004fe20003f45270 */
[----:B-----5:R-:W-:-:S05]  /*1ea80*/  IMAD.WIDE R28, R29, 0x4, R18 ;  /* 0x000000041d1c7825 */ /* 0x020fca00078e0212 */
[----:B------:R0:W2:Y:S07]  /*1ea90*/  LDG.E R37, desc[UR12][R28.64] ;  /* 0x0000000c1c257981 */ /* 0x0000ae000c1e1900 */
[----:B------:R-:W-:Y:S01]  /*1eaa0*/  @P2 IMAD.MOV R17, RZ, RZ, R26 ;  /* 0x000000ffff112224 */ /* 0x000fe200078e021a */
[----:B------:R-:W0:Y:S01]  /*1eab0*/  LDG.E R29, desc[UR12][R24.64+0x38] ;  /* 0x0000380c181d7981 */ /* 0x000e22000c1e1900 */
[----:B---3--:R-:W-:-:S05]  /*1eac0*/  IMAD.WIDE R26, R27, 0x4, R18 ;  /* 0x000000041b1a7825 */ /* 0x008fca00078e0212 */
[----:B------:R1:W3:Y:S04]  /*1ead0*/  LDG.E R31, desc[UR12][R26.64] ;  /* 0x0000000c1a1f7981 */ /* 0x0002e8000c1e1900 */
[----:B------:R-:W1:Y:S01]  /*1eae0*/  LDG.E R27, desc[UR12][R24.64+0x3c] ;  /* 0x00003c0c181b7981 */ /* 0x000e62000c1e1900 */
[----:B0-----:R-:W-:-:S06]  /*1eaf0*/  IMAD.WIDE R28, R29, 0x4, R18 ;  /* 0x000000041d1c7825 */ /* 0x001fcc00078e0212 */
[----:B------:R-:W5:Y:S01]  /*1eb00*/  LDG.E R28, desc[UR12][R28.64] ;  /* 0x0000000c1c1c7981 */ /* 0x000f62000c1e1900 */
[----:B-1----:R-:W-:-:S06]  /*1eb10*/  IMAD.WIDE R26, R27, 0x4, R18 ;  /* 0x000000041b1a7825 */ /* 0x002fcc00078e0212 */
[----:B------:R-:W5:Y:S01]  /*1eb20*/  LDG.E R26, desc[UR12][R26.64] ;  /* 0x0000000c1a1a7981 */ /* 0x000f62000c1e1900 */
[----:B----4-:R-:W-:Y:S02]  /*1eb30*/  ISETP.NE.AND P1, PT, R30, -0x1, PT ;  /* 0xffffffff1e00780c */ /* 0x010fe40003f25270 */
[----:B--2---:R-:W-:Y:S02]  /*1eb40*/  ISETP.NE.AND P2, PT, R37, -0x1, PT ;  /* 0xffffffff2500780c */ /* 0x004fe40003f45270 */
[----:B------:R-:W-:-:S09]  /*1eb50*/  IADD3 R30, PT, PT, R17, 0x1, RZ ;  /* 0x00000001111e7810 */ /* 0x000fd20007ffe0ff */
[----:B------:R-:W-:Y:S01]  /*1eb60*/  @P1 IMAD.MOV R30, RZ, RZ, R17 ;  /* 0x000000ffff1e1224 */ /* 0x000fe200078e0211 */
[----:B---3--:R-:W-:-:S04]  /*1eb70*/  ISETP.NE.AND P1, PT, R31, -0x1, PT ;  /* 0xffffffff1f00780c */ /* 0x008fc80003f25270 */
[----:B------:R-:W-:Y:S01]  /*1eb80*/  IADD3 R17, PT, PT, R30, 0x1, RZ ;  /* 0x000000011e117810 */ /* 0x000fe20007ffe0ff */
[----:B------:R-:W-:Y:S02]  /*1eb90*/  @P2 IMAD.MOV R17, RZ, RZ, R30 ;  /* 0x000000ffff112224 */ /* 0x000fe400078e021e */
[----:B------:R-:W-:-:S03]  /*1eba0*/  VIADD R35, R35, 0x10 ;  /* 0x0000001023237836 */ /* 0x000fc60000000000 */
[----:B------:R-:W-:-:S03]  /*1ebb0*/  IADD3 R24, PT, PT, R17, 0x1, RZ ;  /* 0x0000000111187810 */ /* 0x000fc60007ffe0ff */
[----:B------:R-:W-:-:S05]  /*1ebc0*/  @P1 IMAD.MOV R24, RZ, RZ, R17 ;  /* 0x000000ffff181224 */ /* 0x000fca00078e0211 */
[----:B------:R-:W-:Y:S02]  /*1ebd0*/  IADD3 R25, PT, PT, R24, 0x1, RZ ;  /* 0x0000000118197810 */ /* 0x000fe40007ffe0ff */
[----:B------:R-:W-:Y:S02]  /*1ebe0*/  IADD3 R32, PT, PT, R32, 0x10, RZ ;  /* 0x0000001020207810 */ /* 0x000fe40007ffe0ff */
[----:B-----5:R-:W-:-:S13]  /*1ebf0*/  ISETP.NE.AND P2, PT, R28, -0x1, PT ;  /* 0xffffffff1c00780c */ /* 0x020fda0003f45270 */
[----:B------:R-:W-:Y:S02]  /*1ec00*/  @P2 IADD3 R25, PT, PT, R24, RZ, RZ ;  /* 0x000000ff18192210 */ /* 0x000fe40007ffe0ff */
[----:B------:R-:W-:Y:S02]  /*1ec10*/  ISETP.NE.AND P2, PT, R35, R36, PT ;  /* 0x000000242300720c */ /* 0x000fe40003f45270 */
[----:B------:R-:W-:Y:S01]  /*1ec20*/  ISETP.NE.AND P1, PT, R26, -0x1, PT ;  /* 0xffffffff1a00780c */ /* 0x000fe20003f25270 */
[----:B------:R-:W-:-:S12]  /*1ec30*/  VIADD R17, R25, 0x1 ;  /* 0x0000000119117836 */ /* 0x000fd80000000000 */
[----:B------:R-:W-:Y:S01]  /*1ec40*/  @P1 IMAD.MOV R17, RZ, RZ, R25 ;  /* 0x000000ffff111224 */ /* 0x000fe200078e0219 */
[----:B------:R-:W-:Y:S06]  /*1ec50*/  @P2 BRA `(.L_x_998) ;  /* 0xfffffff800682947 */ /* 0x000fec000383ffff */
.L_x_997:
[----:B------:R-:W-:Y:S05]  /*1ec60*/  BSYNC.RECONVERGENT B2 ;  /* 0x0000000000027941 */ /* 0x000fea0003800200 */
.L_x_996:
        /* <DEDUP_REMOVED lines=16> */
[--C-:B---3--:R-:W-:Y:S01]  /*1ed70*/  IMAD.WIDE R26, R27, 0x4, R18.reuse ;  /* 0x000000041b1a7825 */ /* 0x108fe200078e0212 */
[----:B------:R-:W-:Y:S02]  /*1ed80*/  IADD3 R33, PT, PT, R17, 0x1, RZ ;  /* 0x0000000111217810 */ /* 0x000fe40007ffe0ff */
[----:B--2---:R-:W-:Y:S01]  /*1ed90*/  ISETP.NE.AND P1, PT, R30, -0x1, PT ;  /* 0xffffffff1e00780c */ /* 0x004fe20003f25270 */
[----:B----4-:R-:W-:-:S06]  /*1eda0*/  IMAD.WIDE R30, R28, 0x4, R18 ;  /* 0x000000041c1e7825 */ /* 0x010fcc00078e0212 */
[----:B------:R-:W2:Y:S06]  /*1edb0*/  LDG.E R30, desc[UR12][R30.64] ;  /* 0x0000000c1e1e7981 */ /* 0x000eac000c1e1900 */
[----:B------:R-:W-:Y:S02]  /*1edc0*/  @P1 IMAD.MOV R33, RZ, RZ, R17 ;  /* 0x000000ffff211224 */ /* 0x000fe400078e0211 */
[----:B------:R5:W3:Y:S02]  /*1edd0*/  LDG.E R17, desc[UR12][R26.64] ;  /* 0x0000000c1a117981 */ /* 0x000ae4000c1e1900 */
[----:B-----5:R-:W-:-:S04]  /*1ede0*/  IMAD.WIDE R26, R36, 0x4, R18 ;  /* 0x00000004241a7825 */ /* 0x020fc800078e0212 */
[----:B------:R-:W-:-:S05]  /*1edf0*/  IMAD.WIDE R36, R37, 0x4, R18 ;  /* 0x0000000425247825 */ /* 0x000fca00078e0212 */
[----:B------:R0:W4:Y:S04]  /*1ee00*/  LDG.E R31, desc[UR12][R36.64] ;  /* 0x0000000c241f7981 */ /* 0x000128000c1e1900 */
[----:B------:R-:W0:Y:S04]  /*1ee10*/  LDG.E R37, desc[UR12][R24.64+0x18] ;  /* 0x0000180c18257981 */ /* 0x000e28000c1e1900 */
[----:B------:R-:W5:Y:S01]  /*1ee20*/  LDG.E R25, desc[UR12][R24.64+0x1c] ;  /* 0x00001c0c18197981 */ /* 0x000f62000c1e1900 */
[----:B------:R-:W-:-:S06]  /*1ee30*/  IMAD.WIDE R28, R29, 0x4, R18 ;  /* 0x000000041d1c7825 */ /* 0x000fcc00078e0212 */
[----:B------:R-:W4:Y:S04]  /*1ee40*/  LDG.E R28, desc[UR12][R28.64] ;  /* 0x0000000c1c1c7981 */ /* 0x000f28000c1e1900 */
[----:B------:R5:W4:Y:S01]  /*1ee50*/  LDG.E R29, desc[UR12][R26.64] ;  /* 0x0000000c1a1d7981 */ /* 0x000b22000c1e1900 */
[----:B---3--:R-:W-:Y:S01]  /*1ee60*/  ISETP.NE.AND P1, PT, R17, -0x1, PT ;  /* 0xffffffff1100780c */ /* 0x008fe20003f25270 */
[----:B0-----:R-:W-:-:S05]  /*1ee70*/  IMAD.WIDE R36, R37, 0x4, R18 ;  /* 0x0000000425247825 */ /* 0x001fca00078e0212 */
[----:B------:R-:W3:Y:S01]  /*1ee80*/  LDG.E R17, desc[UR12][R36.64] ;  /* 0x0000000c24117981 */ /* 0x000ee2000c1e1900 */
[----:B-----5:R-:W-:-:S06]  /*1ee90*/  IMAD.WIDE R26, R25, 0x4, R18 ;  /* 0x00000004191a7825 */ /* 0x020fcc00078e0212 */
[----:B------:R-:W5:Y:S01]  /*1eea0*/  LDG.E R26, desc[UR12][R26.64] ;  /* 0x0000000c1a1a7981 */ /* 0x000f62000c1e1900 */
[----:B--2---:R-:W-:Y:S02]  /*1eeb0*/  ISETP.NE.AND P2, PT, R30, -0x1, PT ;  /* 0xffffffff1e00780c */ /* 0x004fe40003f45270 */
[----:B------:R-:W-:Y:S01]  /*1eec0*/  IADD3 R30, PT, PT, R33, 0x1, RZ ;  /* 0x00000001211e7810 */ /* 0x000fe20007ffe0ff */
[----:B------:R-:W-:Y:S01]  /*1eed0*/  @P1 IMAD.MOV R30, RZ, RZ, R33 ;  /* 0x000000ffff1e1224 */ /* 0x000fe200078e0221 */
[----:B----4-:R-:W-:-:S04]  /*1eee0*/  ISETP.NE.AND P1, PT, R28, -0x1, PT ;  /* 0xffffffff1c00780c */ /* 0x010fc80003f25270 */
[----:B------:R-:W-:-:S05]  /*1eef0*/  IADD3 R28, PT, PT, R30, 0x1, RZ ;  /* 0x000000011e1c7810 */ /* 0x000fca0007ffe0ff */
        /* <DEDUP_REMOVED lines=8> */
[----:B---3--:R-:W-:Y:S02]  /*1ef80*/  ISETP.NE.AND P2, PT, R17, -0x1, PT ;  /* 0xffffffff1100780c */ /* 0x008fe40003f45270 */
[----:B------:R-:W-:Y:S01]  /*1ef90*/  IADD3 R17, PT, PT, R25, 0x1, RZ ;  /* 0x0000000119117810 */ /* 0x000fe20007ffe0ff */
[----:B------:R-:W-:Y:S01]  /*1efa0*/  @P1 IMAD.MOV R17, RZ, RZ, R25 ;  /* 0x000000ffff111224 */ /* 0x000fe200078e0219 */
[----:B-----5:R-:W-:-:S04]  /*1efb0*/  ISETP.NE.AND P1, PT, R26, -0x1, PT ;  /* 0xffffffff1a00780c */ /* 0x020fc80003f25270 */
[----:B------:R-:W-:-:S05]  /*1efc0*/  IADD3 R24, PT, PT, R17, 0x1, RZ ;  /* 0x0000000111187810 */ /* 0x000fca0007ffe0ff */
[----:B------:R-:W-:-:S05]  /*1efd0*/  @P2 IMAD.MOV R24, RZ, RZ, R17 ;  /* 0x000000ffff182224 */ /* 0x000fca00078e0211 */
[C---:B------:R-:W-:Y:S02]  /*1efe0*/  IADD3 R17, PT, PT, R24.reuse, 0x1, RZ ;  /* 0x0000000118117810 */ /* 0x040fe40007ffe0ff */
[----:B------:R-:W-:-:S07]  /*1eff0*/  @P1 IADD3 R17, PT, PT, R24, RZ, RZ ;  /* 0x000000ff18111210 */ /* 0x000fce0007ffe0ff */
.L_x_1000:
[----:B------:R-:W-:Y:S05]  /*1f000*/  BSYNC.RECONVERGENT B2 ;  /* 0x0000000000027941 */ /* 0x000fea0003800200 */
.L_x_999:
        /* <DEDUP_REMOVED lines=33> */
.L_x_1002:
[----:B------:R-:W-:Y:S05]  /*1f220*/  BSYNC.RECONVERGENT B2 ;  /* 0x0000000000027941 */ /* 0x000fea0003800200 */
.L_x_1001:
        /* <DEDUP_REMOVED lines=27> */
.L_x_995:
[----:B------:R-:W-:Y:S05]  /*1f3e0*/  BSYNC.RECONVERGENT B1 ;  /* 0x0000000000017941 */ /* 0x000fea0003800200 */
.L_x_994:
        /* <DEDUP_REMOVED lines=21> */
.L_x_1007:
[----:B------:R-:W0:Y:S02]  /*1f540*/  LDC.64 R26, c[0x0][0x3f0] ;  /* 0x0000fc00ff1a7b82 */ /* 0x000e240000000a00 */
[----:B0-----:R-:W-:-:S05]  /*1f550*/  IMAD.WIDE R26, R34, 0x4, R26 ;  /* 0x00000004221a7825 */ /* 0x001fca00078e021a */
[----:B------:R-:W2:Y:S04]  /*1f560*/  LDG.E R29, desc[UR12][R26.64] ;  /* 0x0000000c1a1d7981 */ /* 0x000ea8000c1e1900 */
[----:B------:R-:W3:Y:S04]  /*1f570*/  LDG.E R25, desc[UR12][R26.64+0x4] ;  /* 0x0000040c1a197981 */ /* 0x000ee8000c1e1900 */
[----:B------:R-:W4:Y:S01]  /*1f580*/  LDG.E R37, desc[UR12][R26.64+0x8] ;  /* 0x0000080c1a257981 */ /* 0x000f22000c1e1900 */
[----:B--2---:R-:W-:-:S04]  /*1f590*/  IMAD.WIDE R28, R29, 0x4, R18 ;  /* 0x000000041d1c7825 */ /* 0x004fc800078e0212 */
[----:B---3--:R-:W-:Y:S02]  /*1f5a0*/  IMAD.WIDE R24, R25, 0x4, R18 ;  /* 0x0000000419187825 */ /* 0x008fe400078e0212 */
[----:B------:R-:W2:Y:S04]  /*1f5b0*/  LDG.E R28, desc[UR12][R28.64] ;  /* 0x0000000c1c1c7981 */ /* 0x000ea8000c1e1900 */
[----:B------:R-:W3:Y:S04]  /*1f5c0*/  LDG.E R24, desc[UR12][R24.64] ;  /* 0x0000000c18187981 */ /* 0x000ee8000c1e1900 */
[----:B------:R-:W5:Y:S04]  /*1f5d0*/  LDG.E R29, desc[UR12][R26.64+0xc] ;  /* 0x00000c0c1a1d7981 */ /* 0x000f68000c1e1900 */
[----:B------:R-:W5:Y:S01]  /*1f5e0*/  LDG.E R25, desc[UR12][R26.64+0x10] ;  /* 0x0000100c1a197981 */ /* 0x000f62000c1e1900 */
[----:B------:R-:W-:Y:S01]  /*1f5f0*/  VIADD R36, R30, 0x1 ;  /* 0x000000011e247836 */ /* 0x000fe20000000000 */
[----:B--2---:R-:W-:-:S02]  /*1f600*/  ISETP.NE.AND P1, PT, R28, -0x1, PT ;  /* 0xffffffff1c00780c */ /* 0x004fc40003f25270 */
[----:B---3--:R-:W-:-:S11]  /*1f610*/  ISETP.NE.AND P2, PT, R24, -0x1, PT ;  /* 0xffffffff1800780c */ /* 0x008fd60003f45270 */
[----:B------:R-:W-:-:S05]  /*1f620*/  @P1 IADD3 R36, PT, PT, R30, RZ, RZ ;  /* 0x000000ff1e241210 */ /* 0x000fca0007ffe0ff */
[C---:B------:R-:W-:Y:S01]  /*1f630*/  VIADD R30, R36.reuse, 0x1 ;  /* 0x00000001241e7836 */ /* 0x040fe20000000000 */
[----:B------:R-:W-:Y:S01]  /*1f640*/  @P2 IADD3 R30, PT, PT, R36, RZ, RZ ;  /* 0x000000ff241e2210 */ /* 0x000fe20007ffe0ff */
[----:B----4-:R-:W-:-:S06]  /*1f650*/  IMAD.WIDE R36, R37, 0x4, R18 ;  /* 0x0000000425247825 */ /* 0x010fcc00078e0212 */
[----:B------:R-:W2:Y:S01]  /*1f660*/  LDG.E R36, desc[UR12][R36.64] ;  /* 0x0000000c24247981 */ /* 0x000ea2000c1e1900 */
[----:B-----5:R-:W-:-:S06]  /*1f670*/  IMAD.WIDE R24, R25, 0x4, R18 ;  /* 0x0000000419187825 */ /* 0x020fcc00078e0212 */
[----:B------:R0:W3:Y:S01]  /*1f680*/  LDG.E R25, desc[UR12][R24.64] ;  /* 0x0000000c18197981 */ /* 0x0000e2000c1e1900 */
[----:B------:R-:W-:-:S03]  /*1f690*/  IMAD.WIDE R28, R29, 0x4, R18 ;  /* 0x000000041d1c7825 */ /* 0x000fc600078e0212 */
[----:B------:R-:W4:Y:S04]  /*1f6a0*/  LDG.E R37, desc[UR12][R26.64+0x14] ;  /* 0x0000140c1a257981 */ /* 0x000f28000c1e1900 */
[----:B------:R-:W5:Y:S01]  /*1f6b0*/  LDG.E R28, desc[UR12][R28.64] ;  /* 0x0000000c1c1c7981 */ /* 0x000f62000c1e1900 */
[----:B0-----:R-:W-:-:S03]  /*1f6c0*/  VIADD R24, R30, 0x1 ;  /* 0x000000011e187836 */ /* 0x001fc60000000000 */
[----:B------:R-:W4:Y:S01]  /*1f6d0*/  LDG.E R29, desc[UR12][R26.64+0x18] ;  /* 0x0000180c1a1d7981 */ /* 0x000f22000c1e1900 */
[----:B--2---:R-:W-:-:S13]  /*1f6e0*/  ISETP.NE.AND P1, PT, R36, -0x1, PT ;  /* 0xffffffff2400780c */ /* 0x004fda0003f25270 */
[----:B------:R-:W-:Y:S02]  /*1f6f0*/  @P1 IADD3 R24, PT, PT, R30, RZ, RZ ;  /* 0x000000ff1e181210 */ /* 0x000fe40007ffe0ff */
[----:B---3--:R-:W-:Y:S02]  /*1f700*/  ISETP.NE.AND P1, PT, R25, -0x1, PT ;  /* 0xffffffff1900780c */ /* 0x008fe40003f25270 */
[----:B------:R-:W2:Y:S01]  /*1f710*/  LDG.E R25, desc[UR12][R26.64+0x1c] ;  /* 0x00001c0c1a197981 */ /* 0x000ea2000c1e1900 */
[----:B-----5:R-:W-:Y:S01]  /*1f720*/  ISETP.NE.AND P2, PT, R28, -0x1, PT ;  /* 0xffffffff1c00780c */ /* 0x020fe20003f45270 */
[----:B------:R-:W-:-:S12]  /*1f730*/  VIADD R36, R24, 0x1 ;  /* 0x0000000118247836 */ /* 0x000fd80000000000 */
[----:B------:R-:W-:-:S05]  /*1f740*/  @P2 IADD3 R36, PT, PT, R24, RZ, RZ ;  /* 0x000000ff18242210 */ /* 0x000fca0007ffe0ff */
[C---:B------:R-:W-:Y:S01]  /*1f750*/  VIADD R30, R36.reuse, 0x1 ;  /* 0x00000001241e7836 */ /* 0x040fe20000000000 */
[----:B------:R-:W-:Y:S01]  /*1f760*/  @P1 IADD3 R30, PT, PT, R36, RZ, RZ ;  /* 0x000000ff241e1210 */ /* 0x000fe20007ffe0ff */
[----:B----4-:R-:W-:-:S04]  /*1f770*/  IMAD.WIDE R36, R37, 0x4, R18 ;  /* 0x0000000425247825 */ /* 0x010fc800078e0212 */
[--C-:B------:R-:W-:Y:S02]  /*1f780*/  IMAD.WIDE R28, R29, 0x4, R18.reuse ;  /* 0x000000041d1c7825 */ /* 0x100fe400078e0212 */
[----:B------:R-:W3:Y:S04]  /*1f790*/  LDG.E R36, desc[UR12][R36.64] ;  /* 0x0000000c24247981 */ /* 0x000ee8000c1e1900 */
[----:B------:R-:W4:Y:S04]  /*1f7a0*/  LDG.E R28, desc[UR12][R28.64] ;  /* 0x0000000c1c1c7981 */ /* 0x000f28000c1e1900 */
[----:B------:R-:W5:Y:S01]  /*1f7b0*/  LDG.E R37, desc[UR12][R26.64+0x24] ;  /* 0x0000240c1a257981 */ /* 0x000f62000c1e1900 */
[----:B--2---:R-:W-:-:S05]  /*1f7c0*/  IMAD.WIDE R24, R25, 0x4, R18 ;  /* 0x0000000419187825 */ /* 0x004fca00078e0212 */
[----:B------:R0:W2:Y:S04]  /*1f7d0*/  LDG.E R29, desc[UR12][R24.64] ;  /* 0x0000000c181d7981 */ /* 0x0000a8000c1e1900 */
[----:B------:R-:W5:Y:S01]  /*1f7e0*/  LDG.E R25, desc[UR12][R26.64+0x20] ;  /* 0x0000200c1a197981 */ /* 0x000f62000c1e1900 */
[----:B---3--:R-:W-:Y:S02]  /*1f7f0*/  ISETP.NE.AND P1, PT, R36, -0x1, PT ;  /* 0xffffffff2400780c */ /* 0x008fe40003f25270 */
[----:B----4-:R-:W-:Y:S01]  /*1f800*/  ISETP.NE.AND P2, PT, R28, -0x1, PT ;  /* 0xffffffff1c00780c */ /* 0x010fe20003f45270 */
[----:B0-----:R-:W-:-:S10]  /*1f810*/  VIADD R24, R30, 0x1 ;  /* 0x000000011e187836 */ /* 0x001fd40000000000 */
[----:B------:R-:W-:-:S05]  /*1f820*/  @P1 IADD3 R24, PT, PT, R30, RZ, RZ ;  /* 0x000000ff1e181210 */ /* 0x000fca0007ffe0ff */
[C---:B------:R-:W-:Y:S01]  /*1f830*/  VIADD R36, R24.reuse, 0x1 ;  /* 0x0000000118247836 */ /* 0x040fe20000000000 */
[----:B------:R-:W-:-:S05]  /*1f840*/  @P2 IADD3 R36, PT, PT, R24, RZ, RZ ;  /* 0x000000ff18242210 */ /* 0x000fca0007ffe0ff */
[----:B------:R-:W-:Y:S01]  /*1f850*/  VIADD R30, R36, 0x1 ;  /* 0x00000001241e7836 */ /* 0x000fe20000000000 */
[----:B--2---:R-:W-:Y:S02]  /*1f860*/  ISETP.NE.AND P1, PT, R29, -0x1, PT ;  /* 0xffffffff1d00780c */ /* 0x004fe40003f25270 */
[----:B------:R-:W2:Y:S01]  /*1f870*/  LDG.E R29, desc[UR12][R26.64+0x28] ;  /* 0x0000280c1a1d7981 */ /* 0x000ea2000c1e1900 */
[----:B-----5:R-:W-:-:S10]  /*1f880*/  IMAD.WIDE R24, R25, 0x4, R18 ;  /* 0x0000000419187825 */ /* 0x020fd400078e0212 */
[----:B------:R-:W-:Y:S01]  /*1f890*/  @P1 IADD3 R30, PT, PT, R36, RZ, RZ ;  /* 0x000000ff241e1210 */ /* 0x000fe20007ffe0ff */
[----:B------:R-:W-:Y:S01]  /*1f8a0*/  IMAD.WIDE R36, R37, 0x4, R18 ;  /* 0x0000000425247825 */ /* 0x000fe200078e0212 */
[----:B------:R-:W3:Y:S05]  /*1f8b0*/  LDG.E R24, desc[UR12][R24.64] ;  /* 0x0000000c18187981 */ /* 0x000eea000c1e1900 */
[----:B------:R-:W4:Y:S04]  /*1f8c0*/  LDG.E R36, desc[UR12][R36.64] ;  /* 0x0000000c24247981 */ /* 0x000f28000c1e1900 */
[----:B------:R-:W5:Y:S04]  /*1f8d0*/  LDG.E R25, desc[UR12][R26.64+0x2c] ;  /* 0x00002c0c1a197981 */ /* 0x000f68000c1e1900 */
[----:B------:R-:W5:Y:S01]  /*1f8e0*/  LDG.E R37, desc[UR12][R26.64+0x34] ;  /* 0x0000340c1a257981 */ /* 0x000f62000c1e1900 */
[----:B---3--:R-:W-:-:S02]  /*1f8f0*/  ISETP.NE.AND P1, PT, R24, -0x1, PT ;  /* 0xffffffff1800780c */ /* 0x008fc40003f25270 */
[----:B----4-:R-:W-:Y:S01]  /*1f900*/  ISETP.NE.AND P2, PT, R36, -0x1, PT ;  /* 0xffffffff2400780c */ /* 0x010fe20003f45270 */
[----:B------:R-:W-:Y:S01]  /*1f910*/  VIADD R24, R30, 0x1 ;  /* 0x000000011e187836 */ /* 0x000fe20000000000 */
[----:B------:R-:W3:Y:S01]  /*1f920*/  LDG.E R36, desc[UR12][R26.64+0x30] ;  /* 0x0000300c1a247981 */ /* 0x000ee2000c1e1900 */
[----:B--2---:R-:W-:-:S08]  /*1f930*/  IMAD.WIDE R28, R29, 0x4, R18 ;  /* 0x000000041d1c7825 */ /* 0x004fd000078e0212 */
[----:B------:R-:W-:Y:S01]  /*1f940*/  @P1 IADD3 R24, PT, PT, R30, RZ, RZ ;  /* 0x000000ff1e181210 */ /* 0x000fe20007ffe0ff */
[----:B------:R-:W2:Y:S04]  /*1f950*/  LDG.E R28, desc[UR12][R28.64] ;  /* 0x0000000c1c1c7981 */ /* 0x000ea8000c1e1900 */
[C---:B------:R-:W-:Y:S01]  /*1f960*/  VIADD R30, R24.reuse, 0x1 ;  /* 0x00000001181e7836 */ /* 0x040fe20000000000 */
[----:B------:R-:W-:Y:S01]  /*1f970*/  @P2 IADD3 R30, PT, PT, R24, RZ, RZ ;  /* 0x000000ff181e2210 */ /* 0x000fe20007ffe0ff */
[----:B-----5:R-:W-:-:S06]  /*1f980*/  IMAD.WIDE R24, R25, 0x4, R18 ;  /* 0x0000000419187825 */ /* 0x020fcc00078e0212 */
[----:B------:R-:W4:Y:S01]  /*1f990*/  LDG.E R24, desc[UR12][R24.64] ;  /* 0x0000000c18187981 */ /* 0x000f22000c1e1900 */
[----:B--2---:R-:W-:Y:S01]  /*1f9a0*/  ISETP.NE.AND P1, PT, R28, -0x1, PT ;  /* 0xffffffff1c00780c */ /* 0x004fe20003f25270 */
[----:B------:R-:W-:Y:S01]  /*1f9b0*/  VIADD R28, R30, 0x1 ;  /* 0x000000011e1c7836 */ /* 0x000fe20000000000 */
[----:B----4-:R-:W-:Y:S01]  /*1f9c0*/  ISETP.NE.AND P2, PT, R24, -0x1, PT ;  /* 0xffffffff1800780c */ /* 0x010fe20003f45270 */
[----:B------:R-:W-:Y:S02]  /*1f9d0*/  IMAD.WIDE R24, R37, 0x4, R18 ;  /* 0x0000000425187825 */ /* 0x000fe400078e0212 */
[----:B------:R-:W2:Y:S08]  /*1f9e0*/  LDG.E R37, desc[UR12][R26.64+0x38] ;  /* 0x0000380c1a257981 */ /* 0x000eb0000c1e1900 */
[----:B------:R-:W-:-:S05]  /*1f9f0*/  @P1 IADD3 R28, PT, PT, R30, RZ, RZ ;  /* 0x000000ff1e1c1210 */ /* 0x000fca0007ffe0ff */
[C---:B------:R-:W-:Y:S01]  /*1fa00*/  VIADD R30, R28.reuse, 0x1 ;  /* 0x000000011c1e7836 */ /* 0x040fe20000000000 */
[----:B------:R-:W-:Y:S01]  /*1fa10*/  @P2 IADD3 R30, PT, PT, R28, RZ, RZ ;  /* 0x000000ff1c1e2210 */ /* 0x000fe20007ffe0ff */
[--C-:B---3--:R-:W-:Y:S02]  /*1fa20*/  IMAD.WIDE R28, R36, 0x4, R18.reuse ;  /* 0x00000004241c7825 */ /* 0x108fe400078e0212 */
[----:B------:R-:W3:Y:S04]  /*1fa30*/  LDG.E R36, desc[UR12][R26.64+0x3c] ;  /* 0x00003c0c1a247981 */ /* 0x000ee8000c1e1900 */
[----:B------:R-:W4:Y:S04]  /*1fa40*/  LDG.E R29, desc[UR12][R28.64] ;  /* 0x0000000c1c1d7981 */ /* 0x000f28000c1e1900 */
[----:B------:R2:W5:Y:S02]  /*1fa50*/  LDG.E R28, desc[UR12][R24.64] ;  /* 0x0000000c181c7981 */ /* 0x000564000c1e1900 */
[----:B--2---:R-:W-:-:S06]  /*1fa60*/  IMAD.WIDE R24, R37, 0x4, R18 ;  /* 0x0000000425187825 */ /* 0x004fcc00078e0212 */
[----:B------:R-:W2:Y:S01]  /*1fa70*/  LDG.E R24, desc[UR12][R24.64] ;  /* 0x0000000c18187981 */ /* 0x000ea2000c1e1900 */
[----:B---3--:R-:W-:-:S06]  /*1fa80*/  IMAD.WIDE R36, R36, 0x4, R18 ;  /* 0x0000000424247825 */ /* 0x008fcc00078e0212 */
[----:B------:R-:W3:Y:S01]  /*1fa90*/  LDG.E R36, desc[UR12][R36.64] ;  /* 0x0000000c24247981 */ /* 0x000ee2000c1e1900 */
[----:B----4-:R-:W-:Y:S02]  /*1faa0*/  ISETP.NE.AND P1, PT, R29, -0x1, PT ;  /* 0xffffffff1d00780c */ /* 0x010fe40003f25270 */
[----:B-----5:R-:W-:Y:S01]  /*1fab0*/  ISETP.NE.AND P2, PT, R28, -0x1, PT ;  /* 0xffffffff1c00780c */ /* 0x020fe20003f45270 */
[----:B------:R-:W-:-:S10]  /*1fac0*/  VIADD R28, R30, 0x1 ;  /* 0x000000011e1c7836 */ /* 0x000fd40000000000 */
[----:B------:R-:W-:-:S05]  /*1fad0*/  @P1 IADD3 R28, PT, PT, R30, RZ, RZ ;  /* 0x000000ff1e1c1210 */ /* 0x000fca0007ffe0ff */
[C---:B------:R-:W-:Y:S01]  /*1fae0*/  VIADD R29, R28.reuse, 0x1 ;  /* 0x000000011c1d7836 */ /* 0x040fe20000000000 */
[----:B------:R-:W-:Y:S02]  /*1faf0*/  @P2 IADD3 R29, PT, PT, R28, RZ, RZ ;  /* 0x000000ff1c1d2210 */ /* 0x000fe40007ffe0ff */
[----:B------:R-:W-:-:S03]  /*1fb00*/  IADD3 R32, PT, PT, R32, 0x10, RZ ;  /* 0x0000001020207810 */ /* 0x000fc60007ffe0ff */
        /* <DEDUP_REMOVED lines=9> */
.L_x_1006:
[----:B------:R-:W-:Y:S05]  /*1fba0*/  BSYNC.RECONVERGENT B2 ;  /* 0x0000000000027941 */ /* 0x000fea0003800200 */
.L_x_1005:
        /* <DEDUP_REMOVED lines=13> */
[----:B---3--:R-:W-:Y:S02]  /*1fc80*/  IMAD.WIDE R32, R33, 0x4, R18 ;  /* 0x0000000421207825 */ /* 0x008fe400078e0212 */
[----:B------:R-:W2:Y:S04]  /*1fc90*/  LDG.E R26, desc[UR12][R26.64] ;  /* 0x0000000c1a1a7981 */ /* 0x000ea8000c1e1900 */
[----:B------:R-:W3:Y:S04]  /*1fca0*/  LDG.E R32, desc[UR12][R32.64] ;  /* 0x0000000c20207981 */ /* 0x000ee8000c1e1900 */
[----:B------:R-:W4:Y:S04]  /*1fcb0*/  LDG.E R27, desc[UR12][R24.64+0x14] ;  /* 0x0000140c181b7981 */ /* 0x000f28000c1e1900 */
[----:B------:R-:W5:Y:S01]  /*1fcc0*/  LDG.E R33, desc[UR12][R24.64+0x8] ;  /* 0x0000080c18217981 */ /* 0x000f62000c1e1900 */
[----:B------:R-:W-:Y:S01]  /*1fcd0*/  VIADD R28, R30, 0x1 ;  /* 0x000000011e1c7836 */ /* 0x000fe20000000000 */
[----:B--2---:R-:W-:-:S02]  /*1fce0*/  ISETP.NE.AND P1, PT, R26, -0x1, PT ;  /* 0xffffffff1a00780c */ /* 0x004fc40003f25270 */
[----:B---3--:R-:W-:-:S11]  /*1fcf0*/  ISETP.NE.AND P2, PT, R32, -0x1, PT ;  /* 0xffffffff2000780c */ /* 0x008fd60003f45270 */
[----:B------:R-:W-:Y:S01]  /*1fd00*/  @P1 IADD3 R28, PT, PT, R30, RZ, RZ ;  /* 0x000000ff1e1c1210 */ /* 0x000fe20007ffe0ff */
[----:B----4-:R-:W-:-:S04]  /*1fd10*/  IMAD.WIDE R26, R27, 0x4, R18 ;  /* 0x000000041b1a7825 */ /* 0x010fc800078e0212 */
[C---:B------:R-:W-:Y:S01]  /*1fd20*/  VIADD R37, R28.reuse, 0x1 ;  /* 0x000000011c257836 */ /* 0x040fe20000000000 */
[----:B------:R-:W-:Y:S01]  /*1fd30*/  @P2 IADD3 R37, PT, PT, R28, RZ, RZ ;  /* 0x000000ff1c252210 */ /* 0x000fe20007ffe0ff */
[----:B------:R-:W-:-:S04]  /*1fd40*/  IMAD.WIDE R28, R29, 0x4, R18 ;  /* 0x000000041d1c7825 */ /* 0x000fc800078e0212 */
[--C-:B-----5:R-:W-:Y:S02]  /*1fd50*/  IMAD.WIDE R32, R33, 0x4, R18.reuse ;  /* 0x0000000421207825 */ /* 0x120fe400078e0212 */
[----:B------:R-:W2:Y:S04]  /*1fd60*/  LDG.E R28, desc[UR12][R28.64] ;  /* 0x0000000c1c1c7981 */ /* 0x000ea8000c1e1900 */
[----:B------:R-:W3:Y:S04]  /*1fd70*/  LDG.E R32, desc[UR12][R32.64] ;  /* 0x0000000c20207981 */ /* 0x000ee8000c1e1900 */
[----:B------:R0:W4:Y:S04]  /*1fd80*/  LDG.E R29, desc[UR12][R26.64] ;  /* 0x0000000c1a1d7981 */ /* 0x000128000c1e1900 */
[----:B------:R-:W5:Y:S04]  /*1fd90*/  LDG.E R33, desc[UR12][R24.64+0x1c] ;  /* 0x00001c0c18217981 */ /* 0x000f68000c1e1900 */
[----:B------:R-:W0:Y:S01]  /*1fda0*/  LDG.E R27, desc[UR12][R24.64+0x18] ;  /* 0x0000180c181b7981 */ /* 0x000e22000c1e1900 */
[----:B------:R-:W-:-:S06]  /*1fdb0*/  IMAD.WIDE R30, R31, 0x4, R18 ;  /* 0x000000041f1e7825 */ /* 0x000fcc00078e0212 */
[----:B------:R-:W2:Y:S01]  /*1fdc0*/  LDG.E R30, desc[UR12][R30.64] ;  /* 0x0000000c1e1e7981 */ /* 0x000ea2000c1e1900 */
[----:B---3--:R-:W-:Y:S01]  /*1fdd0*/  ISETP.NE.AND P1, PT, R32, -0x1, PT ;  /* 0xffffffff2000780c */ /* 0x008fe20003f25270 */
[----:B-----5:R-:W-:-:S04]  /*1fde0*/  IMAD.WIDE R32, R33, 0x4, R18 ;  /* 0x0000000421207825 */ /* 0x020fc800078e0212 */
[----:B0-----:R-:W-:Y:S02]  /*1fdf0*/  IMAD.WIDE R26, R27, 0x4, R18 ;  /* 0x000000041b1a7825 */ /* 0x001fe400078e0212 */
[----:B------:R-:W3:Y:S04]  /*1fe00*/  LDG.E R32, desc[UR12][R32.64] ;  /* 0x0000000c20207981 */ /* 0x000ee8000c1e1900 */
[----:B------:R-:W5:Y:S01]  /*1fe10*/  LDG.E R26, desc[UR12][R26.64] ;  /* 0x0000000c1a1a7981 */ /* 0x000f62000c1e1900 */
[----:B--2---:R-:W-:Y:S01]  /*1fe20*/  ISETP.NE.AND P2, PT, R30, -0x1, PT ;  /* 0xffffffff1e00780c */ /* 0x004fe20003f45270 */
[C---:B------:R-:W-:Y:S01]  /*1fe30*/  VIADD R30, R37.reuse, 0x1 ;  /* 0x00000001251e7836 */ /* 0x040fe20000000000 */
[----:B------:R-:W-:Y:S02]  /*1fe40*/  @P1 IADD3 R30, PT, PT, R37, RZ, RZ ;  /* 0x000000ff251e1210 */ /* 0x000fe40007ffe0ff */
[----:B------:R-:W-:-:S03]  /*1fe50*/  ISETP.NE.AND P1, PT, R28, -0x1, PT ;  /* 0xffffffff1c00780c */ /* 0x000fc60003f25270 */
[----:B------:R-:W-:-:S06]  /*1fe60*/  VIADD R28, R30, 0x1 ;  /* 0x000000011e1c7836 */ /* 0x000fcc0000000000 */
[----:B------:R-:W-:Y:S02]  /*1fe70*/  @P2 IADD3 R28, PT, PT, R30, RZ, RZ ;  /* 0x000000ff1e1c2210 */ /* 0x000fe40007ffe0ff */
[----:B----4-:R-:W-:-:S03]  /*1fe80*/  ISETP.NE.AND P2, PT, R29, -0x1, PT ;  /* 0xffffffff1d00780c */ /* 0x010fc60003f45270 */
[C---:B------:R-:W-:Y:S01]  /*1fe90*/  VIADD R24, R28.reuse, 0x1 ;  /* 0x000000011c187836 */ /* 0x040fe20000000000 */
[----:B------:R-:W-:-:S05]  /*1fea0*/  @P1 IADD3 R24, PT, PT, R28, RZ, RZ ;  /* 0x000000ff1c181210 */ /* 0x000fca0007ffe0ff */
[----:B------:R-:W-:-:S04]  /*1feb0*/  VIADD R25, R24, 0x1 ;  /* 0x0000000118197836 */ /* 0x000fc80000000000 */
[----:B------:R-:W-:-:S05]  /*1fec0*/  @P2 IADD3 R25, PT, PT, R24, RZ, RZ ;  /* 0x000000ff18192210 */ /* 0x000fca0007ffe0ff */
[----:B------:R-:W-:Y:S01]  /*1fed0*/  VIADD R24, R25, 0x1 ;  /* 0x0000000119187836 */ /* 0x000fe20000000000 */
[----:B------:R-:W-:Y:S02]  /*1fee0*/  IADD3 R34, PT, PT, R34, 0x8, RZ ;  /* 0x0000000822227810 */ /* 0x000fe40007ffe0ff */
[----:B-----5:R-:W-:Y:S02]  /*1fef0*/  ISETP.NE.AND P1, PT, R26, -0x1, PT ;  /* 0xffffffff1a00780c */ /* 0x020fe40003f25270 */
[----:B---3--:R-:W-:-:S11]  /*1ff00*/  ISETP.NE.AND P2, PT, R32, -0x1, PT ;  /* 0xffffffff2000780c */ /* 0x008fd60003f45270 */
[----:B------:R-:W-:-:S05]  /*1ff10*/  @P1 IADD3 R24, PT, PT, R25, RZ, RZ ;  /* 0x000000ff19181210 */ /* 0x000fca0007ffe0ff */
[----:B------:R-:W-:Y:S02]  /*1ff20*/  VIADD R30, R24, 0x1 ;  /* 0x00000001181e7836 */ /* 0x000fe40000000000 */
[----:B------:R-:W-:-:S07]  /*1ff30*/  @P2 IMAD.MOV R30, RZ, RZ, R24 ;  /* 0x000000ffff1e2224 */ /* 0x000fce00078e0218 */
.L_x_1009:
[----:B------:R-:W-:Y:S05]  /*1ff40*/  BSYNC.RECONVERGENT B2 ;  /* 0x0000000000027941 */ /* 0x000fea0003800200 */
.L_x_1008:
        /* <DEDUP_REMOVED lines=33> */
.L_x_1011:
[----:B------:R-:W-:Y:S05]  /*20160*/  BSYNC.RECONVERGENT B2 ;  /* 0x0000000000027941 */ /* 0x000fea0003800200 */
.L_x_1010:
        /* <DEDUP_REMOVED lines=27> */
.L_x_1004:
[----:B------:R-:W-:Y:S05]  /*20320*/  BSYNC.RECONVERGENT B1 ;  /* 0x0000000000017941 */ /* 0x000fea0003800200 */
.L_x_1003:
[----:B------:R-:W2:Y:S01]  /*20330*/  LDG.E R22, desc[UR12][R22.64+0x3c00] ;  /* 0x003c000c16167981 */ /* 0x000ea2000c1e1900 */
[----:B------:R-:W-:Y:S01]  /*20340*/  BSSY.RECONVERGENT B1, `(.L_x_1012) ;  /* 0x00000f2000017945 */ /* 0x000fe20003800200 */
[----:B------:R-:W-:Y:S01]  /*20350*/  HFMA2 R33, -RZ, RZ, 0, 0 ;  /* 0x00000000ff217431 */ /* 0x000fe200000001ff */
[----:B--2---:R-:W-:-:S13]  /*20360*/  ISETP.NE.AND P0, PT, R22, -0x1, PT ;  /* 0xffffffff1600780c */ /* 0x004fda0003f05270 */
[----:B------:R-:W-:Y:S05]  /*20370*/  @P0 BRA `(.L_x_1013) ;  /* 0x0000000c00b80947 */ /* 0x000fea0003800000 */
        /* <DEDUP_REMOVED lines=14> */
[----:B------:R-:W-:Y:S01]  /*20460*/  IMAD.MOV.U32 R29, RZ, RZ, RZ ;  /* 0x000000ffff1d7224 */ /* 0x000fe200078e00ff */
[----:B------:R-:W-:-:S07]  /*20470*/  MOV R33, RZ ;  /* 0x000000ff00217202 */ /* 0x000fce0000000f00 */
.L_x_1016:
        /* <DEDUP_REMOVED lines=29> */
[----:B------:R-:W5:Y:S01]  /*20650*/  LDG.E R23, desc[UR12][R22.64] ;  /* 0x0000000c16177981 */ /* 0x000f62000c1e1900 */
[----:B--2---:R-:W-:-:S04]  /*20660*/  IMAD.WIDE R26, R24, 0x4, R18 ;  /* 0x00000004181a7825 */ /* 0x004fc800078e0212 */
[----:B------:R-:W-:Y:S02]  /*20670*/  IMAD.WIDE R24, R25, 0x4, R18 ;  /* 0x0000000419187825 */ /* 0x000fe400078e0212 */
[----:B------:R0:W2:Y:S04]  /*20680*/  LDG.E R26, desc[UR12][R26.64] ;  /* 0x0000000c1a1a7981 */ /* 0x0000a8000c1e1900 */
[----:B------:R-:W2:Y:S04]  /*20690*/  LDG.E R24, desc[UR12][R24.64] ;  /* 0x0000000c18187981 */ /* 0x000ea8000c1e1900 */
[----:B------:R-:W2:Y:S01]  /*206a0*/  LDG.E R25, desc[UR12][R20.64+0x28] ;  /* 0x0000280c14197981 */ /* 0x000ea2000c1e1900 */
[----:B---3--:R-:W-:-:S02]  /*206b0*/  ISETP.NE.AND P2, PT, R35, -0x1, PT ;  /* 0xffffffff2300780c */ /* 0x008fc40003f45270 */
[----:B------:R-:W-:Y:S01]  /*206c0*/  IADD3 R35, PT, PT, R33, 0x1, RZ ;  /* 0x0000000121237810 */ /* 0x000fe20007ffe0ff */
[----:B------:R-:W-:Y:S01]  /*206d0*/  @P1 IMAD.MOV R35, RZ, RZ, R33 ;  /* 0x000000ffff231224 */ /* 0x000fe200078e0221 */
[----:B----4-:R-:W-:Y:S01]  /*206e0*/  ISETP.NE.AND P1, PT, R36, -0x1, PT ;  /* 0xffffffff2400780c */ /* 0x010fe20003f25270 */
[----:B-----5:R-:W-:-:S06]  /*206f0*/  IMAD.WIDE R36, R37, 0x4, R18 ;  /* 0x0000000425247825 */ /* 0x020fcc00078e0212 */
[----:B------:R-:W3:Y:S01]  /*20700*/  LDG.E R36, desc[UR12][R36.64] ;  /* 0x0000000c24247981 */ /* 0x000ee2000c1e1900 */
[----:B0-----:R-:W-:Y:S01]  /*20710*/  IADD3 R27, PT, PT, R35, 0x1, RZ ;  /* 0x00000001231b7810 */ /* 0x001fe20007ffe0ff */
[----:B------:R-:W-:Y:S02]  /*20720*/  @P2 IMAD.MOV R27, RZ, RZ, R35 ;  /* 0x000000ffff1b2224 */ /* 0x000fe400078e0223 */
[----:B------:R-:W4:Y:S03]  /*20730*/  LDG.E R35, desc[UR12][R20.64+0x24] ;  /* 0x0000240c14237981 */ /* 0x000f26000c1e1900 */
[----:B------:R-:W-:Y:S01]  /*20740*/  IADD3 R22, PT, PT, R27, 0x1, RZ ;  /* 0x000000011b167810 */ /* 0x000fe20007ffe0ff */
[----:B------:R-:W-:Y:S02]  /*20750*/  @P1 IMAD.MOV R22, RZ, RZ, R27 ;  /* 0x000000ffff161224 */ /* 0x000fe400078e021b */
[----:B------:R-:W5:Y:S01]  /*20760*/  LDG.E R27, desc[UR12][R20.64+0x30] ;  /* 0x0000300c141b7981 */ /* 0x000f62000c1e1900 */
[----:B--2---:R-:W-:-:S02]  /*20770*/  ISETP.NE.AND P2, PT, R26, -0x1, PT ;  /* 0xffffffff1a00780c */ /* 0x004fc40003f45270 */
[----:B------:R-:W-:Y:S02]  /*20780*/  ISETP.NE.AND P1, PT, R24, -0x1, PT ;  /* 0xffffffff1800780c */ /* 0x000fe40003f25270 */
[----:B------:R-:W-:-:S09]  /*20790*/  IADD3 R24, PT, PT, R22, 0x1, RZ ;  /* 0x0000000116187810 */ /* 0x000fd20007ffe0ff */
[----:B------:R-:W-:Y:S02]  /*207a0*/  @P2 IMAD.MOV R24, RZ, RZ, R22 ;  /* 0x000000ffff182224 */ /* 0x000fe400078e0216 */
[----:B------:R-:W2:Y:S03]  /*207b0*/  LDG.E R22, desc[UR12][R20.64+0x2c] ;  /* 0x00002c0c14167981 */ /* 0x000ea6000c1e1900 */
[----:B------:R-:W-:Y:S01]  /*207c0*/  IADD3 R26, PT, PT, R24, 0x1, RZ ;  /* 0x00000001181a7810 */ /* 0x000fe20007ffe0ff */
[----:B------:R-:W-:Y:S01]  /*207d0*/  @P1 IMAD.MOV R26, RZ, RZ, R24 ;  /* 0x000000ffff1a1224 */ /* 0x000fe200078e0218 */
[----:B------:R-:W-:Y:S02]  /*207e0*/  ISETP.NE.AND P1, PT, R23, -0x1, PT ;  /* 0xffffffff1700780c */ /* 0x000fe40003f25270 */
[----:B------:R-:W2:Y:S02]  /*207f0*/  LDG.E R23, desc[UR12][R20.64+0x34] ;  /* 0x0000340c14177981 */ /* 0x000ea4000c1e1900 */
[----:B------:R-:W-:-:S02]  /*20800*/  IADD3 R24, PT, PT, R26, 0x1, RZ ;  /* 0x000000011a187810 */ /* 0x000fc40007ffe0ff */
[----:B---3--:R-:W-:-:S07]  /*20810*/  ISETP.NE.AND P2, PT, R36, -0x1, PT ;  /* 0xffffffff2400780c */ /* 0x008fce0003f45270 */
[----:B------:R-:W-:-:S05]  /*20820*/  @P1 IMAD.MOV R24, RZ, RZ, R26 ;  /* 0x000000ffff181224 */ /* 0x000fca00078e021a */
[----:B------:R-:W-:Y:S01]  /*20830*/  IADD3 R33, PT, PT, R24, 0x1, RZ ;  /* 0x0000000118217810 */ /* 0x000fe20007ffe0ff */
[----:B----4-:R-:W-:-:S05]  /*20840*/  IMAD.WIDE R36, R35, 0x4, R18 ;  /* 0x0000000423247825 */ /* 0x010fca00078e0212 */
[----:B------:R-:W3:Y:S01]  /*20850*/  LDG.E R26, desc[UR12][R36.64] ;  /* 0x0000000c241a7981 */ /* 0x000ee2000c1e1900 */
[----:B------:R-:W-:Y:S02]  /*20860*/  @P2 IMAD.MOV R33, RZ, RZ, R24 ;  /* 0x000000ffff212224 */ /* 0x000fe400078e0218 */
[----:B------:R-:W-:-:S05]  /*20870*/  IMAD.WIDE R24, R25, 0x4, R18 ;  /* 0x0000000419187825 */ /* 0x000fca00078e0212 */
[----:B------:R5:W4:Y:S02]  /*20880*/  LDG.E R35, desc[UR12][R24.64] ;  /* 0x0000000c18237981 */ /* 0x000b24000c1e1900 */
[--C-:B-----5:R-:W-:Y:S02]  /*20890*/  IMAD.WIDE R24, R27, 0x4, R18.reuse ;  /* 0x000000041b187825 */ /* 0x120fe400078e0212 */
[----:B------:R-:W5:Y:S04]  /*208a0*/  LDG.E R27, desc[UR12][R20.64+0x38] ;  /* 0x0000380c141b7981 */ /* 0x000f68000c1e1900 */
[----:B------:R-:W4:Y:S04]  /*208b0*/  LDG.E R24, desc[UR12][R24.64] ;  /* 0x0000000c18187981 */ /* 0x000f28000c1e1900 */
[----:B------:R-:W4:Y:S01]  /*208c0*/  LDG.E R21, desc[UR12][R20.64+0x3c] ;  /* 0x00003c0c14157981 */ /* 0x000f22000c1e1900 */
[----:B--2---:R-:W-:-:S06]  /*208d0*/  IMAD.WIDE R36, R22, 0x4, R18 ;  /* 0x0000000416247825 */ /* 0x004fcc00078e0212 */
[----:B------:R-:W2:Y:S01]  /*208e0*/  LDG.E R36, desc[UR12][R36.64] ;  /* 0x0000000c24247981 */ /* 0x000ea2000c1e1900 */
[----:B------:R-:W-:-:S05]  /*208f0*/  IMAD.WIDE R22, R23, 0x4, R18 ;  /* 0x0000000417167825 */ /* 0x000fca00078e0212 */
[----:B------:R5:W2:Y:S01]  /*20900*/  LDG.E R25, desc[UR12][R22.64] ;  /* 0x0000000c16197981 */ /* 0x000aa2000c1e1900 */
[----:B---3--:R-:W-:Y:S01]  /*20910*/  ISETP.NE.AND P1, PT, R26, -0x1, PT ;  /* 0xffffffff1a00780c */ /* 0x008fe20003f25270 */
[----:B-----5:R-:W-:-:S06]  /*20920*/  IMAD.WIDE R22, R27, 0x4, R18 ;  /* 0x000000041b167825 */ /* 0x020fcc00078e0212 */
[----:B------:R-:W3:Y:S01]  /*20930*/  LDG.E R22, desc[UR12][R22.64] ;  /* 0x0000000c16167981 */ /* 0x000ee2000c1e1900 */
[----:B----4-:R-:W-:-:S06]  /*20940*/  IMAD.WIDE R26, R21, 0x4, R18 ;  /* 0x00000004151a7825 */ /* 0x010fcc00078e0212 */
[----:B------:R-:W4:Y:S01]  /*20950*/  LDG.E R26, desc[UR12][R26.64] ;  /* 0x0000000c1a1a7981 */ /* 0x000f22000c1e1900 */
[----:B------:R-:W-:Y:S02]  /*20960*/  ISETP.NE.AND P2, PT, R35, -0x1, PT ;  /* 0xffffffff2300780c */ /* 0x000fe40003f45270 */
[----:B------:R-:W-:Y:S01]  /*20970*/  IADD3 R35, PT, PT, R33, 0x1, RZ ;  /* 0x0000000121237810 */ /* 0x000fe20007ffe0ff */
[----:B------:R-:W-:-:S05]  /*20980*/  @P1 IMAD.MOV R35, RZ, RZ, R33 ;  /* 0x000000ffff231224 */ /* 0x000fca00078e0221 */
[----:B------:R-:W-:-:S05]  /*20990*/  IADD3 R33, PT, PT, R35, 0x1, RZ ;  /* 0x0000000123217810 */ /* 0x000fca0007ffe0ff */
[----:B------:R-:W-:Y:S01]  /*209a0*/  @P2 IMAD.MOV R33, RZ, RZ, R35 ;  /* 0x000000ffff212224 */ /* 0x000fe200078e0223 */
[----:B------:R-:W-:-:S04]  /*209b0*/  ISETP.NE.AND P2, PT, R24, -0x1, PT ;  /* 0xffffffff1800780c */ /* 0x000fc80003f45270 */
[----:B------:R-:W-:Y:S01]  /*209c0*/  IADD3 R20, PT, PT, R33, 0x1, RZ ;  /* 0x0000000121147810 */ /* 0x000fe20007ffe0ff */
[----:B------:R-:W-:Y:S01]  /*209d0*/  VIADD R29, R29, 0x10 ;  /* 0x000000101d1d7836 */ /* 0x000fe20000000000 */
[----:B------:R-:W-:Y:S02]  /*209e0*/  IADD3 R31, PT, PT, R31, 0x10, RZ ;  /* 0x000000101f1f7810 */ /* 0x000fe40007ffe0ff */
[----:B--2---:R-:W-:-:S13]  /*209f0*/  ISETP.NE.AND P1, PT, R36, -0x1, PT ;  /* 0xffffffff2400780c */ /* 0x004fda0003f25270 */
[----:B------:R-:W-:Y:S01]  /*20a00*/  @P1 IMAD.MOV R20, RZ, RZ, R33 ;  /* 0x000000ffff141224 */ /* 0x000fe200078e0221 */
[----:B------:R-:W-:-:S04]  /*20a10*/  ISETP.NE.AND P1, PT, R25, -0x1, PT ;  /* 0xffffffff1900780c */ /* 0x000fc80003f25270 */
[----:B------:R-:W-:Y:S01]  /*20a20*/  IADD3 R21, PT, PT, R20, 0x1, RZ ;  /* 0x0000000114157810 */ /* 0x000fe20007ffe0ff */
[----:B------:R-:W-:-:S05]  /*20a30*/  @P2 IMAD.MOV R21, RZ, RZ, R20 ;  /* 0x000000ffff152224 */ /* 0x000fca00078e0214 */
[----:B------:R-:W-:-:S03]  /*20a40*/  IADD3 R20, PT, PT, R21, 0x1, RZ ;  /* 0x0000000115147810 */ /* 0x000fc60007ffe0ff */
[----:B------:R-:W-:-:S05]  /*20a50*/  @P1 IMAD.MOV R20, RZ, RZ, R21 ;  /* 0x000000ffff141224 */ /* 0x000fca00078e0215 */
        /* <DEDUP_REMOVED lines=8> */
.L_x_1015:
[----:B------:R-:W-:Y:S05]  /*20ae0*/  BSYNC.RECONVERGENT B2 ;  /* 0x0000000000027941 */ /* 0x000fea0003800200 */
.L_x_1014:
        /* <DEDUP_REMOVED lines=18> */
[----:B------:R4:W2:Y:S05]  /*20c10*/  LDG.E R35, desc[UR12][R20.64] ;  /* 0x0000000c14237981 */ /* 0x0008aa000c1e1900 */
[----:B------:R-:W3:Y:S01]  /*20c20*/  LDG.E R36, desc[UR12][R36.64] ;  /* 0x0000000c24247981 */ /* 0x000ee2000c1e1900 */
[----:B----4-:R-:W-:-:S05]  /*20c30*/  IMAD.WIDE R20, R24, 0x4, R18 ;  /* 0x0000000418147825 */ /* 0x010fca00078e0212 */
[----:B------:R5:W4:Y:S02]  /*20c40*/  LDG.E R37, desc[UR12][R20.64] ;  /* 0x0000000c14257981 */ /* 0x000b24000c1e1900 */
[----:B-----5:R-:W-:-:S04]  /*20c50*/  IMAD.WIDE R20, R22, 0x4, R18 ;  /* 0x0000000416147825 */ /* 0x020fc800078e0212 */
[--C-:B------:R-:W-:Y:S02]  /*20c60*/  IMAD.WIDE R22, R23, 0x4, R18.reuse ;  /* 0x0000000417167825 */ /* 0x100fe400078e0212 */
[----:B------:R0:W5:Y:S02]  /*20c70*/  LDG.E R20, desc[UR12][R20.64] ;  /* 0x0000000c14147981 */ /* 0x000164000c1e1900 */
[--C-:B------:R-:W-:Y:S02]  /*20c80*/  IMAD.WIDE R24, R25, 0x4, R18.reuse ;  /* 0x0000000419187825 */ /* 0x100fe400078e0212 */
[----:B------:R1:W5:Y:S02]  /*20c90*/  LDG.E R22, desc[UR12][R22.64] ;  /* 0x0000000c16167981 */ /* 0x000364000c1e1900 */
[--C-:B------:R-:W-:Y:S02]  /*20ca0*/  IMAD.WIDE R26, R27, 0x4, R18.reuse ;  /* 0x000000041b1a7825 */ /* 0x100fe400078e0212 */
[----:B------:R-:W5:Y:S02]  /*20cb0*/  LDG.E R24, desc[UR12][R24.64] ;  /* 0x0000000c18187981 */ /* 0x000f64000c1e1900 */
[----:B------:R-:W-:-:S02]  /*20cc0*/  IMAD.WIDE R28, R29, 0x4, R18 ;  /* 0x000000041d1c7825 */ /* 0x000fc400078e0212 */
[----:B------:R-:W5:Y:S04]  /*20cd0*/  LDG.E R26, desc[UR12][R26.64] ;  /* 0x0000000c1a1a7981 */ /* 0x000f68000c1e1900 */
[----:B------:R-:W5:Y:S01]  /*20ce0*/  LDG.E R28, desc[UR12][R28.64] ;  /* 0x0000000c1c1c7981 */ /* 0x000f62000c1e1900 */
[----:B0-----:R-:W-:Y:S01]  /*20cf0*/  IADD3 R21, PT, PT, R33, 0x1, RZ ;  /* 0x0000000121157810 */ /* 0x001fe20007ffe0ff */
[----:B------:R-:W-:Y:S01]  /*20d00*/  VIADD R31, R31, 0x8 ;  /* 0x000000081f1f7836 */ /* 0x000fe20000000000 */
[----:B--2---:R-:W-:Y:S02]  /*20d10*/  ISETP.NE.AND P1, PT, R35, -0x1, PT ;  /* 0xffffffff2300780c */ /* 0x004fe40003f25270 */
[----:B---3--:R-:W-:-:S11]  /*20d20*/  ISETP.NE.AND P2, PT, R36, -0x1, PT ;  /* 0xffffffff2400780c */ /* 0x008fd60003f45270 */
[----:B------:R-:W-:Y:S01]  /*20d30*/  @P1 IMAD.MOV R21, RZ, RZ, R33 ;  /* 0x000000ffff151224 */ /* 0x000fe200078e0221 */
[----:B----4-:R-:W-:-:S04]  /*20d40*/  ISETP.NE.AND P1, PT, R37, -0x1, PT ;  /* 0xffffffff2500780c */ /* 0x010fc80003f25270 */
[----:B-1----:R-:W-:Y:S01]  /*20d50*/  IADD3 R23, PT, PT, R21, 0x1, RZ ;  /* 0x0000000115177810 */ /* 0x002fe20007ffe0ff */
        /* <DEDUP_REMOVED lines=18> */
.L_x_1018:
[----:B------:R-:W-:Y:S05]  /*20e80*/  BSYNC.RECONVERGENT B2 ;  /* 0x0000000000027941 */ /* 0x000fea0003800200 */
.L_x_1017:
        /* <DEDUP_REMOVED lines=33> */
.L_x_1020:
[----:B------:R-:W-:Y:S05]  /*210a0*/  BSYNC.RECONVERGENT B2 ;  /* 0x0000000000027941 */ /* 0x000fea0003800200 */
.L_x_1019:
        /* <DEDUP_REMOVED lines=27> */
.L_x_1013:
[----:B------:R-:W-:Y:S05]  /*21260*/  BSYNC.RECONVERGENT B1 ;  /* 0x0000000000017941 */ /* 0x000fea0003800200 */
.L_x_1012:
[----:B------:R-:W0:Y:S01]  /*21270*/  LDCU.64 UR6, c[0x0][0x3b8] ;  /* 0x00007700ff0677ac */ /* 0x000e220008000a00 */
[----:B------:R-:W-:-:S04]  /*21280*/  IADD3 R2, PT, PT, R4, R5, R2 ;  /* 0x0000000504027210 */ /* 0x000fc80007ffe002 */
[----:B------:R-:W-:-:S04]  /*21290*/  IADD3 R2, PT, PT, R7, R6, R2 ;  /* 0x0000000607027210 */ /* 0x000fc80007ffe002 */
[----:B------:R-:W-:-:S04]  /*212a0*/  IADD3 R2, PT, PT, R9, R8, R2 ;  /* 0x0000000809027210 */ /* 0x000fc80007ffe002 */
[----:B------:R-:W-:-:S04]  /*212b0*/  IADD3 R2, PT, PT, R11, R10, R2 ;  /* 0x0000000a0b027210 */ /* 0x000fc80007ffe002 */
[----:B------:R-:W-:Y:S01]  /*212c0*/  IADD3 R2, PT, PT, R13, R12, R2 ;  /* 0x0000000c0d027210 */ /* 0x000fe20007ffe002 */
[----:B0-----:R-:W-:-:S03]  /*212d0*/  UIADD3 UR10, UP0, UPT, -UR5, UR6, URZ ;  /* 0x00000006050a7290 */ /* 0x001fc6000ff1e1ff */
[----:B------:R-:W-:Y:S01]  /*212e0*/  IADD3 R2, PT, PT, R15, R14, R2 ;  /* 0x0000000e0f027210 */ /* 0x000fe20007ffe002 */
[----:B------:R-:W-:Y:S02]  /*212f0*/  UIADD3.X UR11, UPT, UPT, ~UR9, UR7, URZ, UP0, !UPT ;  /* 0x00000007090b7290 */ /* 0x000fe400087fe5ff */
[----:B------:R-:W-:Y:S01]  /*21300*/  UISETP.GE.U32.AND UP0, UPT, UR10, UR4, UPT ;  /* 0x000000040a00728c */ /* 0x000fe2000bf06070 */
[----:B------:R-:W-:-:S03]  /*21310*/  IADD3 R2, PT, PT, R17, R16, R2 ;  /* 0x0000001011027210 */ /* 0x000fc60007ffe002 */
[----:B------:R-:W-:Y:S01]  /*21320*/  UISETP.GE.U32.AND.EX UP0, UPT, UR11, UR8, UPT, UP0 ;  /* 0x000000080b00728c */ /* 0x000fe2000bf06100 */
[----:B------:R-:W-:-:S08]  /*21330*/  IADD3 R2, PT, PT, R33, R30, R2 ;  /* 0x0000001e21027210 */ /* 0x000fd00007ffe002 */
[----:B------:R-:W-:Y:S05]  /*21340*/  BRA.U !UP0, `(.L_x_875) ;  /* 0x0000001108387547 */ /* 0x000fea000b800000 */
[----:B------:R-:W-:-:S04]  /*21350*/  UIADD3 UR5, UP0, UPT, UR4, UR5, URZ ;  /* 0x0000000504057290 */ /* 0x000fc8000ff1e0ff */
[----:B------:R-:W-:Y:S02]  /*21360*/  UIADD3.X UR9, UPT, UPT, UR8, UR9, URZ, UP0, !UPT ;  /* 0x0000000908097290 */ /* 0x000fe400087fe4ff */
[----:B------:R-:W-:-:S04]  /*21370*/  UISETP.GT.U32.AND UP0, UPT, UR5, UR15, UPT ;  /* 0x0000000f0500728c */ /* 0x000fc8000bf04070 */
[----:B------:R-:W-:-:S09]  /*21380*/  UISETP.GT.U32.AND.EX UP0, UPT, UR9, UR16, UPT, UP0 ;  /* 0x000000100900728c */ /* 0x000fd2000bf04100 */
[----:B------:R-:W-:Y:S05]  /*21390*/  BRA.U !UP0, `(.L_x_1021) ;  /* 0xffffff0908a07547 */ /* 0x000fea000b83ffff */
.L_x_876:
[----:B------:R-:W-:-:S04]  /*213a0*/  UISETP.GE.U32.AND UP0, UPT, UR5, UR6, UPT ;  /* 0x000000060500728c */ /* 0x000fc8000bf06070 */
[----:B------:R-:W-:-:S09]  /*213b0*/  UISETP.GE.U32.AND.EX UP0, UPT, UR9, UR7, UPT, UP0 ;  /* 0x000000070900728c */ /* 0x000fd2000bf06100 */
[----:B------:R-:W-:Y:S05]  /*213c0*/  BRA.U UP0, `(.L_x_875) ;  /* 0x0000001100187547 */ /* 0x000fea000b800000 */
[----:B------:R-:W-:Y:S01]  /*213d0*/  UIADD3 UR6, UPT, UPT, -UR5, UR6, URZ ;  /* 0x0000000605067290 */ /* 0x000fe2000fffe1ff */
[----:B------:R-:W-:Y:S05]  /*213e0*/  BSSY.RECONVERGENT B2, `(.L_x_875) ;  /* 0x0000104000027945 */ /* 0x000fea0003800200 */
[----:B------:R-:W-:-:S13]  /*213f0*/  ISETP.GE.AND P0, PT, R0, UR6, PT ;  /* 0x0000000600007c0c */ /* 0x000fda000bf06270 */
[----:B------:R-:W-:Y:S05]  /*21400*/  @P0 BRA `(.L_x_1022) ;  /* 0x0000001000040947 */ /* 0x000fea0003800000 */
[----:B------:R-:W0:Y:S01]  /*21410*/  LDCU UR4, c[0x0][0x380] ;  /* 0x00007000ff0477ac */ /* 0x000e220008000800 */
[----:B------:R-:W-:Y:S01]  /*21420*/  MOV R3, R0 ;  /* 0x0000000000037202 */ /* 0x000fe20000000f00 */
[----:B0-----:R-:W-:-:S04]  /*21430*/  IMAD.U32 R4, RZ, RZ, UR4 ;  /* 0x00000004ff047e24 */ /* 0x001fc8000f8e00ff */
[----:B------:R-:W-:-:S07]  /*21440*/  VIADD R4, R4, UR5 ;  /* 0x0000000504047c36 */ /* 0x000fce0008000000 */
.L_x_1032:
[----:B------:R-:W0:Y:S01]  /*21450*/  LDC.64 R18, c[0x0][0x3f8] ;  /* 0x0000fe00ff127b82 */ /* 0x000e220000000a00 */
[----:B------:R-:W-:-:S05]  /*21460*/  IADD3 R5, PT, PT, R4, R3, RZ ;  /* 0x0000000304057210 */ /* 0x000fca0007ffe0ff */
[----:B0-----:R-:W-:-:S06]  /*21470*/  IMAD.WIDE R6, R5, 0x4, R18 ;  /* 0x0000000405067825 */ /* 0x001fcc00078e0212 */
[----:B------:R-:W2:Y:S01]  /*21480*/  LDG.E R6, desc[UR12][R6.64] ;  /* 0x0000000c06067981 */ /* 0x000ea2000c1e1900 */
[----:B------:R-:W-:Y:S01]  /*21490*/  VIADD R3, R3, 0x100 ;  /* 0x0000010003037836 */ /* 0x000fe20000000000 */
[----:B------:R-:W-:Y:S01]  /*214a0*/  BSSY.RECONVERGENT B1, `(.L_x_1023) ;  /* 0x00000f5000017945 */ /* 0x000fe20003800200 */
[----:B------:R-:W-:-:S03]  /*214b0*/  HFMA2 R11, -RZ, RZ, 0, 0 ;  /* 0x00000000ff0b7431 */ /* 0x000fc600000001ff */
        /* <DEDUP_REMOVED lines=21> */
.L_x_1027:
        /* <DEDUP_REMOVED lines=19> */
[----:B------:R4:W2:Y:S01]  /*21740*/  LDG.E R10, desc[UR12][R22.64] ;  /* 0x0000000c160a7981 */ /* 0x0008a2000c1e1900 */
[----:B---3--:R-:W-:-:S06]  /*21750*/  IMAD.WIDE R12, R13, 0x4, R18 ;  /* 0x000000040d0c7825 */ /* 0x008fcc00078e0212 */
[----:B------:R-:W3:Y:S01]  /*21760*/  LDG.E R12, desc[UR12][R12.64] ;  /* 0x0000000c0c0c7981 */ /* 0x000ee2000c1e1900 */
[----:B----4-:R-:W-:-:S04]  /*21770*/  IMAD.WIDE R22, R28, 0x4, R18 ;  /* 0x000000041c167825 */ /* 0x010fc800078e0212 */
[--C-:B-----5:R-:W-:Y:S01]  /*21780*/  IMAD.WIDE R14, R20, 0x4, R18.reuse ;  /* 0x00000004140e7825 */ /* 0x120fe200078e0212 */
[----:B------:R0:W4:Y:S05]  /*21790*/  LDG.E R13, desc[UR12][R22.64] ;  /* 0x0000000c160d7981 */ /* 0x00012a000c1e1900 */
[----:B------:R-:W5:Y:S01]  /*217a0*/  LDG.E R14, desc[UR12][R14.64] ;  /* 0x0000000c0e0e7981 */ /* 0x000f62000c1e1900 */
[----:B0-----:R-:W-:-:S05]  /*217b0*/  IMAD.WIDE R22, R16, 0x4, R18 ;  /* 0x0000000410167825 */ /* 0x001fca00078e0212 */
[----:B------:R0:W5:Y:S01]  /*217c0*/  LDG.E R15, desc[UR12][R22.64] ;  /* 0x0000000c160f7981 */ /* 0x000162000c1e1900 */
[----:B------:R-:W-:-:S04]  /*217d0*/  IMAD.WIDE R16, R17, 0x4, R18 ;  /* 0x0000000411107825 */ /* 0x000fc800078e0212 */
[--C-:B------:R-:W-:Y:S02]  /*217e0*/  IMAD.WIDE R20, R21, 0x4, R18.reuse ;  /* 0x0000000415147825 */ /* 0x100fe400078e0212 */
[----:B------:R-:W5:Y:S04]  /*217f0*/  LDG.E R16, desc[UR12][R16.64] ;  /* 0x0000000c10107981 */ /* 0x000f68000c1e1900 */
[----:B------:R1:W5:Y:S01]  /*21800*/  LDG.E R17, desc[UR12][R20.64] ;  /* 0x0000000c14117981 */ /* 0x000362000c1e1900 */
[----:B0-----:R-:W-:-:S05]  /*21810*/  IMAD.WIDE R22, R24, 0x4, R18 ;  /* 0x0000000418167825 */ /* 0x001fca00078e0212 */
[----:B------:R-:W5:Y:S01]  /*21820*/  LDG.E R34, desc[UR12][R22.64] ;  /* 0x0000000c16227981 */ /* 0x000f62000c1e1900 */
[----:B-1----:R-:W-:-:S05]  /*21830*/  IMAD.WIDE R20, R26, 0x4, R18 ;  /* 0x000000041a147825 */ /* 0x002fca00078e0212 */
[----:B------:R0:W5:Y:S01]  /*21840*/  LDG.E R32, desc[UR12][R20.64] ;  /* 0x0000000c14207981 */ /* 0x000162000c1e1900 */
[----:B------:R-:W-:-:S04]  /*21850*/  IMAD.WIDE R24, R25, 0x4, R18 ;  /* 0x0000000419187825 */ /* 0x000fc800078e0212 */
[--C-:B------:R-:W-:Y:S01]  /*21860*/  IMAD.WIDE R26, R27, 0x4, R18.reuse ;  /* 0x000000041b1a7825 */ /* 0x100fe200078e0212 */
[----:B------:R1:W5:Y:S03]  /*21870*/  LDG.E R36, desc[UR12][R24.64] ;  /* 0x0000000c18247981 */ /* 0x000366000c1e1900 */
[--C-:B------:R-:W-:Y:S02]  /*21880*/  IMAD.WIDE R28, R29, 0x4, R18.reuse ;  /* 0x000000041d1c7825 */ /* 0x100fe400078e0212 */
[----:B------:R-:W5:Y:S02]  /*21890*/  LDG.E R26, desc[UR12][R26.64] ;  /* 0x0000000c1a1a7981 */ /* 0x000f64000c1e1900 */
[--C-:B------:R-:W-:Y:S02]  /*218a0*/  IMAD.WIDE R30, R31, 0x4, R18.reuse ;  /* 0x000000041f1e7825 */ /* 0x100fe400078e0212 */
[----:B------:R-:W5:Y:S02]  /*218b0*/  LDG.E R28, desc[UR12][R28.64] ;  /* 0x0000000c1c1c7981 */ /* 0x000f64000c1e1900 */
[----:B0-----:R-:W-:-:S02]  /*218c0*/  IMAD.WIDE R20, R37, 0x4, R18 ;  /* 0x0000000425147825 */ /* 0x001fc400078e0212 */
[----:B------:R-:W5:Y:S02]  /*218d0*/  LDG.E R30, desc[UR12][R30.64] ;  /* 0x0000000c1e1e7981 */ /* 0x000f64000c1e1900 */
[--C-:B------:R-:W-:Y:S02]  /*218e0*/  IMAD.WIDE R22, R35, 0x4, R18.reuse ;  /* 0x0000000423167825 */ /* 0x100fe400078e0212 */
[----:B------:R-:W5:Y:S04]  /*218f0*/  LDG.E R20, desc[UR12][R20.64] ;  /* 0x0000000c14147981 */ /* 0x000f68000c1e1900 */
[----:B------:R-:W5:Y:S01]  /*21900*/  LDG.E R22, desc[UR12][R22.64] ;  /* 0x0000000c16167981 */ /* 0x000f62000c1e1900 */
[----:B-1----:R-:W-:-:S06]  /*21910*/  IMAD.WIDE R24, R33, 0x4, R18 ;  /* 0x0000000421187825 */ /* 0x002fcc00078e0212 */
[----:B------:R-:W5:Y:S01]  /*21920*/  LDG.E R24, desc[UR12][R24.64] ;  /* 0x0000000c18187981 */ /* 0x000f62000c1e1900 */
[----:B------:R-:W-:Y:S01]  /*21930*/  VIADD R6, R6, 0x10 ;  /* 0x0000001006067836 */ /* 0x000fe20000000000 */
[----:B------:R-:W-:Y:S02]  /*21940*/  IADD3 R5, PT, PT, R5, 0x10, RZ ;  /* 0x0000001005057810 */ /* 0x000fe40007ffe0ff */
        /* <DEDUP_REMOVED lines=18> */
[----:B------:R-:W-:-:S05]  /*21a70*/  @P3 IMAD.MOV R11, RZ, RZ, R10 ;  /* 0x000000ffff0b3224 */ /* 0x000fca00078e020a */
[----:B------:R-:W-:Y:S02]  /*21a80*/  IADD3 R10, PT, PT, R11, 0x1, RZ ;  /* 0x000000010b0a7810 */ /* 0x000fe40007ffe0ff */
[----:B------:R-:W-:Y:S01]  /*21a90*/  ISETP.NE.AND P3, PT, R32, -0x1, PT ;  /* 0xffffffff2000780c */ /* 0x000fe20003f65270 */
[----:B------:R-:W-:Y:S01]  /*21aa0*/  @P2 IMAD.MOV R10, RZ, RZ, R11 ;  /* 0x000000ffff0a2224 */ /* 0x000fe200078e020b */
[----:B------:R-:W-:-:S04]  /*21ab0*/  ISETP.NE.AND P2, PT, R34, -0x1, PT ;  /* 0xffffffff2200780c */ /* 0x000fc80003f45270 */
[----:B------:R-:W-:-:S07]  /*21ac0*/  IADD3 R11, PT, PT, R10, 0x1, RZ ;  /* 0x000000010a0b7810 */ /* 0x000fce0007ffe0ff */
        /* <DEDUP_REMOVED lines=26> */
.L_x_1026:
[----:B------:R-:W-:Y:S05]  /*21c70*/  BSYNC.RECONVERGENT B3 ;  /* 0x0000000000037941 */ /* 0x000fea0003800200 */
.L_x_1025:
        /* <DEDUP_REMOVED lines=29> */
[----:B------:R-:W-:-:S02]  /*21e50*/  IMAD.WIDE R8, R9, 0x4, R18 ;  /* 0x0000000409087825 */ /* 0x000fc400078e0212 */
[----:B------:R-:W5:Y:S04]  /*21e60*/  LDG.E R12, desc[UR12][R12.64] ;  /* 0x0000000c0c0c7981 */ /* 0x000f68000c1e1900 */
[----:B------:R0:W5:Y:S01]  /*21e70*/  LDG.E R8, desc[UR12][R8.64] ;  /* 0x0000000c08087981 */ /* 0x000162000c1e1900 */
        /* <DEDUP_REMOVED lines=25> */
.L_x_1029:
[----:B------:R-:W-:Y:S05]  /*22010*/  BSYNC.RECONVERGENT B3 ;  /* 0x0000000000037941 */ /* 0x000fea0003800200 */
.L_x_1028:
        /* <DEDUP_REMOVED lines=33> */
.L_x_1031:
[----:B------:R-:W-:Y:S05]  /*22230*/  BSYNC.RECONVERGENT B3 ;  /* 0x0000000000037941 */ /* 0x000fea0003800200 */
.L_x_1030:
        /* <DEDUP_REMOVED lines=27> */
.L_x_1024:
[----:B------:R-:W-:Y:S05]  /*223f0*/  BSYNC.RECONVERGENT B1 ;  /* 0x0000000000017941 */ /* 0x000fea0003800200 */
.L_x_1023:
[----:B------:R-:W-:Y:S01]  /*22400*/  IMAD.IADD R2, R11, 0x1, R2 ;  /* 0x000000010b027824 */ /* 0x000fe200078e0202 */
[----:B------:R-:W-:Y:S06]  /*22410*/  @!P0 BRA `(.L_x_1032) ;  /* 0xfffffff0000c8947 */ /* 0x000fec000383ffff */
.L_x_1022:
[----:B------:R-:W-:Y:S05]  /*22420*/  BSYNC.RECONVERGENT B2 ;  /* 0x0000000000027941 */ /* 0x000fea0003800200 */
.L_x_875:
[----:B------:R-:W0:Y:S01]  /*22430*/  S2R R8, SR_LANEID ;  /* 0x0000000000087919 */ /* 0x000e220000000000 */
[----:B------:R-:W1:Y:S01]  /*22440*/  SHFL.DOWN PT, R3, R2, 0x1, 0x1f ;  /* 0x08201f0002037f89 */ /* 0x000e6200000e0000 */
[C---:B0-----:R-:W-:Y:S02]  /*22450*/  ISETP.GT.AND P0, PT, R8.reuse, 0x1e, PT ;  /* 0x0000001e0800780c */ /* 0x041fe40003f04270 */
[C---:B------:R-:W-:Y:S02]  /*22460*/  ISETP.NE.AND P1, PT, R8.reuse, RZ, PT ;  /* 0x000000ff0800720c */ /* 0x040fe40003f25270 */
[----:B-1----:R-:W-:Y:S02]  /*22470*/  SEL R3, R3, RZ, !P0 ;  /* 0x000000ff03037207 */ /* 0x002fe40004000000 */
[----:B------:R-:W-:Y:S02]  /*22480*/  ISETP.GT.AND P0, PT, R8, 0x1d, PT ;  /* 0x0000001d0800780c */ /* 0x000fe40003f04270 */
[----:B------:R-:W-:-:S05]  /*22490*/  IADD3 R3, PT, PT, R3, R2, RZ ;  /* 0x0000000203037210 */ /* 0x000fca0007ffe0ff */
[----:B------:R-:W0:Y:S02]  /*224a0*/  SHFL.DOWN PT, R4, R3, 0x2, 0x1f ;  /* 0x08401f0003047f89 */ /* 0x000e2400000e0000 */
        /* <DEDUP_REMOVED lines=8> */
[----:B------:R-:W-:Y:S02]  /*22530*/  ISETP.GT.AND P0, PT, R8, 0x17, PT ;  /* 0x000000170800780c */ /* 0x000fe40003f04270 */
[----:B------:R-:W-:Y:S02]  /*22540*/  IADD3 R5, PT, PT, R4, R5, RZ ;  /* 0x0000000504057210 */ /* 0x000fe40007ffe0ff */
[----:B------:R-:W-:-:S03]  /*22550*/  @!P1 SHF.R.U32.HI R4, RZ, 0x3, R0 ;  /* 0x00000003ff049819 */ /* 0x000fc60000011600 */
        /* <DEDUP_REMOVED lines=21> */
[----:B--2---:R-:W-:-:S04]  /*226b0*/  IADD3 R0, PT, PT, R2, R0, R11 ;  /* 0x0000000002007210 */ /* 0x004fc80007ffe00b */
[----:B0-----:R-:W-:-:S07]  /*226c0*/  IADD3 R5, PT, PT, R0, R3, RZ ;  /* 0x0000000300057210 */ /* 0x001fce0007ffe0ff */
.L_x_730:
[----:B------:R-:W-:Y:S05]  /*226d0*/  BSYNC.RECONVERGENT B0 ;  /* 0x0000000000007941 */ /* 0x000fea0003800200 */
.L_x_703:
[----:B------:R-:W-:Y:S05]  /*226e0*/  @P0 EXIT ;  /* 0x000000000000094d */ /* 0x000fea0003800000 */
[----:B------:R-:W3:Y:S02]  /*226f0*/  LDCU.64 UR4, c[0x0][0x388] ;  /* 0x00007100ff0477ac */ /* 0x000ee40008000a00 */
[----:B---3--:R-:W-:-:S06]  /*22700*/  UIMAD.WIDE.U32 UR4, UR14, 0x4, UR4 ;  /* 0x000000040e0478a5 */ /* 0x008fcc000f8e0004 */
[----:B------:R-:W-:Y:S01]  /*22710*/  IMAD.U32 R2, RZ, RZ, UR4 ;  /* 0x00000004ff027e24 */ /* 0x000fe2000f8e00ff */
[----:B------:R-:W-:-:S05]  /*22720*/  MOV R3, UR5 ;  /* 0x0000000500037c02 */ /* 0x000fca0008000f00 */
[----:B------:R-:W-:Y:S01]  /*22730*/  STG.E desc[UR12][R2.64], R5 ;  /* 0x0000000502007986 */ /* 0x000fe2000c10190c */
[----:B------:R-:W-:Y:S05]  /*22740*/  EXIT ;  /* 0x000000000000794d */ /* 0x000fea0003800000 */
.L_x_1033:
        /* <DEDUP_REMOVED lines=11> */
.L_x_2545:


//--------------------- .text._ZN3cub18CUB_300001_SM_10006detail6reduce28DeviceReduceSingleTileKernelINS2_10policy_hubIiyN4cuda3std3__44plusIiEEE10Policy1000EN6thrust24THRUST_300001_SM_1000_NS17counting_iteratorIiNSD_11use_defaultESF_SF_EEPiyS9_ii19active_edge_counterEEvT0_T1_T2_T3_T4_T6_ --------------------------
	.section	.text._ZN3cub18CUB_300001_SM_10006detail6reduce28DeviceReduceSingleTileKernelINS2_10policy_hubIiyN4cuda3std3__44plusIiEEE10Policy1000EN6thrust24THRUST_300001_SM_1000_NS17counting_iteratorIiNSD_11use_defaultESF_SF_EEPiyS9_ii19active_edge_counterEEvT0_T1_T2_T3_T4_T6_,"ax",@progbits
	.align	128
        .global         _ZN3cub18CUB_300001_SM_10006detail6reduce28DeviceReduceSingleTileKernelINS2_10policy_hubIiyN4cuda3std3__44plusIiEEE10Policy1000EN6thrust24THRUST_300001_SM_1000_NS17counting_iteratorIiNSD_11use_defaultESF_SF_EEPiyS9_ii19active_edge_counterEEvT0_T1_T2_T3_T4_T6_
        .type           _ZN3cub18CUB_300001_SM_10006detail6reduce28DeviceReduceSingleTileKernelINS2_10policy_hubIiyN4cuda3std3__44plusIiEEE10Policy1000EN6thrust24THRUST_300001_SM_1000_NS17counting_iteratorIiNSD_11use_defaultESF_SF_EEPiyS9_ii19active_edge_counterEEvT0_T1_T2_T3_T4_T6_,@function
        .size           _ZN3cub18CUB_300001_SM_10006detail6reduce28DeviceReduceSingleTileKernelINS2_10policy_hubIiyN4cuda3std3__44plusIiEEE10Policy1000EN6thrust24THRUST_300001_SM_1000_NS17counting_iteratorIiNSD_11use_defaultESF_SF_EEPiyS9_ii19active_edge_counterEEvT0_T1_T2_T3_T4_T6_,(.L_x_2546 - _ZN3cub18CUB_300001_SM_10006detail6reduce28DeviceReduceSingleTileKernelINS2_10policy_hubIiyN4cuda3std3__44plusIiEEE10Policy1000EN6thrust24THRUST_300001_SM_1000_NS17counting_iteratorIiNSD_11use_defaultESF_SF_EEPiyS9_ii19active_edge_counterEEvT0_T1_T2_T3_T4_T6_)
        .other          _ZN3cub18CUB_300001_SM_10006detail6reduce28DeviceReduceSingleTileKernelINS2_10policy_hubIiyN4cuda3std3__44plusIiEEE10Policy1000EN6thrust24THRUST_300001_SM_1000_NS17counting_iteratorIiNSD_11use_defaultESF_SF_EEPiyS9_ii19active_edge_counterEEvT0_T1_T2_T3_T4_T6_,@"STO_CUDA_ENTRY STV_DEFAULT"
_ZN3cub18CUB_300001_SM_10006detail6reduce28DeviceReduceSingleTileKernelINS2_10policy_hubIiyN4cuda3std3__44plusIiEEE10Policy1000EN6thrust24THRUST_300001_SM_1000_NS17counting_iteratorIiNSD_11use_defaultESF_SF_EEPiyS9_ii19active_edge_counterEEvT0_T1_T2_T3_T4_T6_:
.text._ZN3cub18CUB_300001_SM_10006detail6reduce28DeviceReduceSingleTileKernelINS2_10policy_hubIiyN4cuda3std3__44plusIiEEE10Policy1000EN6thrust24THRUST_300001_SM_1000_NS17counting_iteratorIiNSD_11use_defaultESF_SF_EEPiyS9_ii19active_edge_counterEEvT0_T1_T2_T3_T4_T6_:
        /* <DEDUP_REMOVED lines=15> */
.L_x_1034:
[----:B------:R-:W-:Y:S01]  /*00f0*/  ISETP.GT.U32.AND P0, PT, R24, 0xfff, PT ;  /* 0x00000fff1800780c */ /* 0x000fe20003f04070 */
[----:B------:R-:W-:Y:S03]  /*0100*/  BSSY.RECONVERGENT B0, `(.L_x_1035) ;  /* 0x00022a1000007945 */ /* 0x000fe60003800200 */
[----:B------:R-:W-:-:S13]  /*0110*/  ISETP.GT.U32.AND.EX P0, PT, R25, RZ, PT, P0 ;  /* 0x000000ff1900720c */ /* 0x000fda0003f04100 */
[----:B------:R-:W-:Y:S05]  /*0120*/  @P0 BRA `(.L_x_1036) ;  /* 0x0000002400ec0947 */ /* 0x000fea0003800000 */
[----:B------:R-:W0:Y:S01]  /*0130*/  S2R R7, SR_TID.X ;  /* 0x0000000000077919 */ /* 0x000e220000002100 */
[----:B------:R-:W-:Y:S01]  /*0140*/  BSSY.RECONVERGENT B2, `(.L_x_1037) ;  /* 0x00000f5000027945 */ /* 0x000fe20003800200 */
[----:B------:R-:W-:Y:S01]  /*0150*/  HFMA2 R0, -RZ, RZ, 0, 0 ;  /* 0x00000000ff007431 */ /* 0x000fe200000001ff */
[----:B0-----:R-:W-:Y:S01]  /*0160*/  ISETP.GE.U32.AND P0, PT, R7, R24, PT ;  /* 0x000000180700720c */ /* 0x001fe20003f06070 */
[----:B------:R-:W-:-:S12]  /*0170*/  IMAD.MOV.U32 R11, RZ, RZ, R7 ;  /* 0x000000ffff0b7224 */ /* 0x000fd800078e0007 */
[----:B------:R-:W-:Y:S05]  /*0180*/  @P0 BRA `(.L_x_1038) ;  /* 0x0000000c00c00947 */ /* 0x000fea0003800000 */
[----:B------:R-:W0:Y:S01]  /*0190*/  LDC.64 R2, c[0x0][0x3b0] ;  /* 0x0000ec00ff027b82 */ /* 0x000e220000000a00 */
[----:B------:R-:W1:Y:S02]  /*01a0*/  LDCU UR4, c[0x0][0x380] ;  /* 0x00007000ff0477ac */ /* 0x000e640008000800 */
[----:B-1----:R-:W-:-:S04]  /*01b0*/  VIADD R9, R7, UR4 ;  /* 0x0000000407097c36 */ /* 0x002fc80008000000 */
[----:B0-----:R-:W-:-:S06]  /*01c0*/  IMAD.WIDE R4, R9, 0x4, R2 ;  /* 0x0000000409047825 */ /* 0x001fcc00078e0202 */
[----:B------:R-:W2:Y:S01]  /*01d0*/  LDG.E R4, desc[UR6][R4.64] ;  /* 0x0000000604047981 */ /* 0x000ea2000c1e1900 */
[----:B------:R-:W-:Y:S01]  /*01e0*/  BSSY.RECONVERGENT B1, `(.L_x_1039) ;  /* 0x00000e9000017945 */ /* 0x000fe20003800200 */
[----:B------:R-:W-:Y:S02]  /*01f0*/  MOV R0, RZ ;  /* 0x000000ff00007202 */ /* 0x000fe40000000f00 */
        /* <DEDUP_REMOVED lines=8> */
[----:B------:R-:W-:Y:S01]  /*0280*/  IMAD.MOV.U32 R4, RZ, RZ, R6 ;  /* 0x000000ffff047224 */ /* 0x000fe200078e0006 */
[----:B------:R-:W-:Y:S01]  /*0290*/  BSSY.RECONVERGENT B3, `(.L_x_1041) ;  /* 0x0000072000037945 */ /* 0x000fe20003800200 */
[----:B------:R-:W-:-:S03]  /*02a0*/  IMAD.MOV.U32 R0, RZ, RZ, RZ ;  /* 0x000000ffff007224 */ /* 0x000fc600078e00ff */
[----:B------:R-:W-:-:S05]  /*02b0*/  VIADDMNMX R9, R4, 0x1, R9, !PT ;  /* 0x0000000104097846 */ /* 0x000fca0007800109 */
        /* <DEDUP_REMOVED lines=9> */
.L_x_1043:
        /* <DEDUP_REMOVED lines=20> */
[----:B---3--:R-:W-:-:S04]  /*0490*/  IMAD.WIDE R28, R29, 0x4, R2 ;  /* 0x000000041d1c7825 */ /* 0x008fc800078e0202 */
[--C-:B----4-:R-:W-:Y:S01]  /*04a0*/  IMAD.WIDE R30, R31, 0x4, R2.reuse ;  /* 0x000000041f1e7825 */ /* 0x110fe200078e0202 */
[----:B------:R1:W3:Y:S04]  /*04b0*/  LDG.E R12, desc[UR6][R28.64] ;  /* 0x000000061c0c7981 */ /* 0x0002e8000c1e1900 */
[----:B------:R4:W3:Y:S01]  /*04c0*/  LDG.E R14, desc[UR6][R30.64] ;  /* 0x000000061e0e7981 */ /* 0x0008e2000c1e1900 */
[----:B-----5:R-:W-:-:S04]  /*04d0*/  IMAD.WIDE R32, R33, 0x4, R2 ;  /* 0x0000000421207825 */ /* 0x020fc800078e0202 */
[--C-:B------:R-:W-:Y:S01]  /*04e0*/  IMAD.WIDE R34, R35, 0x4, R2.reuse ;  /* 0x0000000423227825 */ /* 0x100fe200078e0202 */
[----:B------:R5:W3:Y:S04]  /*04f0*/  LDG.E R16, desc[UR6][R32.64] ;  /* 0x0000000620107981 */ /* 0x000ae8000c1e1900 */
[----:B------:R5:W3:Y:S01]  /*0500*/  LDG.E R18, desc[UR6][R34.64] ;  /* 0x0000000622127981 */ /* 0x000ae2000c1e1900 */
[----:B------:R-:W-:-:S04]  /*0510*/  IMAD.WIDE R36, R37, 0x4, R2 ;  /* 0x0000000425247825 */ /* 0x000fc800078e0202 */
[--C-:B0-----:R-:W-:Y:S01]  /*0520*/  IMAD.WIDE R26, R25, 0x4, R2.reuse ;  /* 0x00000004191a7825 */ /* 0x101fe200078e0202 */
[----:B------:R0:W3:Y:S04]  /*0530*/  LDG.E R20, desc[UR6][R36.64] ;  /* 0x0000000624147981 */ /* 0x0000e8000c1e1900 */
[----:B------:R0:W3:Y:S01]  /*0540*/  LDG.E R22, desc[UR6][R26.64] ;  /* 0x000000061a167981 */ /* 0x0000e2000c1e1900 */
[----:B-1----:R-:W-:-:S04]  /*0550*/  IMAD.WIDE R28, R39, 0x4, R2 ;  /* 0x00000004271c7825 */ /* 0x002fc800078e0202 */
[--C-:B----4-:R-:W-:Y:S01]  /*0560*/  IMAD.WIDE R30, R41, 0x4, R2.reuse ;  /* 0x00000004291e7825 */ /* 0x110fe200078e0202 */
[----:B------:R1:W4:Y:S04]  /*0570*/  LDG.E R23, desc[UR6][R28.64] ;  /* 0x000000061c177981 */ /* 0x000328000c1e1900 */
[----:B------:R1:W4:Y:S01]  /*0580*/  LDG.E R25, desc[UR6][R30.64] ;  /* 0x000000061e197981 */ /* 0x000322000c1e1900 */
[----:B-----5:R-:W-:-:S04]  /*0590*/  IMAD.WIDE R32, R21, 0x4, R2 ;  /* 0x0000000415207825 */ /* 0x020fc800078e0202 */
[--C-:B------:R-:W-:Y:S01]  /*05a0*/  IMAD.WIDE R34, R19, 0x4, R2.reuse ;  /* 0x0000000413227825 */ /* 0x100fe200078e0202 */
[----:B------:R5:W4:Y:S03]  /*05b0*/  LDG.E R21, desc[UR6][R32.64] ;  /* 0x0000000620157981 */ /* 0x000b26000c1e1900 */
[--C-:B0-----:R-:W-:Y:S02]  /*05c0*/  IMAD.WIDE R36, R17, 0x4, R2.reuse ;  /* 0x0000000411247825 */ /* 0x101fe400078e0202 */
[----:B------:R-:W4:Y:S02]  /*05d0*/  LDG.E R34, desc[UR6][R34.64] ;  /* 0x0000000622227981 */ /* 0x000f24000c1e1900 */
[--C-:B------:R-:W-:Y:S02]  /*05e0*/  IMAD.WIDE R26, R15, 0x4, R2.reuse ;  /* 0x000000040f1a7825 */ /* 0x100fe400078e0202 */
[----:B------:R-:W4:Y:S04]  /*05f0*/  LDG.E R36, desc[UR6][R36.64] ;  /* 0x0000000624247981 */ /* 0x000f28000c1e1900 */
[----:B------:R-:W4:Y:S01]  /*0600*/  LDG.E R26, desc[UR6][R26.64] ;  /* 0x000000061a1a7981 */ /* 0x000f22000c1e1900 */
[----:B-1----:R-:W-:-:S04]  /*0610*/  IMAD.WIDE R28, R11, 0x4, R2 ;  /* 0x000000040b1c7825 */ /* 0x002fc800078e0202 */
[--C-:B------:R-:W-:Y:S02]  /*0620*/  IMAD.WIDE R30, R9, 0x4, R2.reuse ;  /* 0x00000004091e7825 */ /* 0x100fe400078e0202 */
[----:B------:R-:W4:Y:S04]  /*0630*/  LDG.E R28, desc[UR6][R28.64] ;  /* 0x000000061c1c7981 */ /* 0x000f28000c1e1900 */
[----:B------:R-:W4:Y:S01]  /*0640*/  LDG.E R30, desc[UR6][R30.64] ;  /* 0x000000061e1e7981 */ /* 0x000f22000c1e1900 */
[----:B-----5:R-:W-:-:S06]  /*0650*/  IMAD.WIDE R32, R13, 0x4, R2 ;  /* 0x000000040d207825 */ /* 0x020fcc00078e0202 */
[----:B------:R-:W5:Y:S01]  /*0660*/  LDG.E R32, desc[UR6][R32.64] ;  /* 0x0000000620207981 */ /* 0x000f62000c1e1900 */
[----:B------:R-:W-:Y:S01]  /*0670*/  VIADD R9, R0, 0x1 ;  /* 0x0000000100097836 */ /* 0x000fe20000000000 */
[----:B------:R-:W-:Y:S02]  /*0680*/  IADD3 R5, PT, PT, R5, 0x10, RZ ;  /* 0x0000001005057810 */ /* 0x000fe40007ffe0ff */
[----:B------:R-:W-:Y:S02]  /*0690*/  IADD3 R4, PT, PT, R4, 0x10, RZ ;  /* 0x0000001004047810 */ /* 0x000fe40007ffe0ff */
[----:B--2---:R-:W-:Y:S02]  /*06a0*/  ISETP.NE.AND P1, PT, R10, -0x1, PT ;  /* 0xffffffff0a00780c */ /* 0x004fe40003f25270 */
[----:B---3--:R-:W-:-:S11]  /*06b0*/  ISETP.NE.AND P2, PT, R12, -0x1, PT ;  /* 0xffffffff0c00780c */ /* 0x008fd60003f45270 */
        /* <DEDUP_REMOVED lines=16> */
[----:B----4-:R-:W-:-:S03]  /*07c0*/  ISETP.NE.AND P2, PT, R23, -0x1, PT ;  /* 0xffffffff1700780c */ /* 0x010fc60003f45270 */
        /* <DEDUP_REMOVED lines=30> */
.L_x_1042:
[----:B------:R-:W-:Y:S05]  /*09b0*/  BSYNC.RECONVERGENT B3 ;  /* 0x0000000000037941 */ /* 0x000fea0003800200 */
.L_x_1041:
        /* <DEDUP_REMOVED lines=33> */
[----:B--2---:R-:W-:Y:S01]  /*0bd0*/  ISETP.NE.AND P1, PT, R5, -0x1, PT ;  /* 0xffffffff0500780c */ /* 0x004fe20003f25270 */
[----:B------:R-:W-:Y:S01]  /*0be0*/  VIADD R5, R0, 0x1 ;  /* 0x0000000100057836 */ /* 0x000fe20000000000 */
[----:B------:R-:W-:-:S11]  /*0bf0*/  ISETP.NE.AND P2, PT, R20, -0x1, PT ;  /* 0xffffffff1400780c */ /* 0x000fd60003f45270 */
        /* <DEDUP_REMOVED lines=21> */
.L_x_1045:
[----:B------:R-:W-:Y:S05]  /*0d50*/  BSYNC.RECONVERGENT B3 ;  /* 0x0000000000037941 */ /* 0x000fea0003800200 */
.L_x_1044:
        /* <DEDUP_REMOVED lines=33> */
.L_x_1047:
[----:B------:R-:W-:Y:S05]  /*0f70*/  BSYNC.RECONVERGENT B3 ;  /* 0x0000000000037941 */ /* 0x000fea0003800200 */
.L_x_1046:
[----:B------:R-:W-:Y:S05]  /*0f80*/  @!P1 BRA `(.L_x_1040) ;  /* 0x0000000000389947 */ /* 0x000fea0003800000 */
[----:B------:R-:W0:Y:S01]  /*0f90*/  LDC.64 R10, c[0x0][0x3a8] ;  /* 0x0000ea00ff0a7b82 */ /* 0x000e220000000a00 */
[----:B------:R-:W-:-:S07]  /*0fa0*/  IMAD.MOV.U32 R5, RZ, RZ, RZ ;  /* 0x000000ffff057224 */ /* 0x000fce00078e00ff */
.L_x_1048:
        /* <DEDUP_REMOVED lines=12> */
.L_x_1040:
[----:B------:R-:W-:Y:S05]  /*1070*/  BSYNC.RECONVERGENT B1 ;  /* 0x0000000000017941 */ /* 0x000fea0003800200 */
.L_x_1039:
[----:B------:R-:W-:-:S07]  /*1080*/  VIADD R11, R7, 0x100 ;  /* 0x00000100070b7836 */ /* 0x000fce0000000000 */
.L_x_1038:
[----:B------:R-:W-:Y:S05]  /*1090*/  BSYNC.RECONVERGENT B2 ;  /* 0x0000000000027941 */ /* 0x000fea0003800200 */
.L_x_1037:
[----:B------:R-:W-:Y:S01]  /*10a0*/  ISETP.GE.U32.AND P0, PT, R11, R24, PT ;  /* 0x000000180b00720c */ /* 0x000fe20003f06070 */
[----:B------:R-:W-:-:S12]  /*10b0*/  BSSY.RECONVERGENT B2, `(.L_x_1049) ;  /* 0x0000104000027945 */ /* 0x000fd80003800200 */
[----:B------:R-:W-:Y:S05]  /*10c0*/  @P0 BRA `(.L_x_1050) ;  /* 0x0000001000080947 */ /* 0x000fea0003800000 */
[----:B------:R-:W0:Y:S02]  /*10d0*/  LDC.64 R2, c[0x0][0x3a8] ;  /* 0x0000ea00ff027b82 */ /* 0x000e240000000a00 */
[----:B0-----:R-:W-:-:S05]  /*10e0*/  IADD3 R2, P0, PT, R2, 0x20, RZ ;  /* 0x0000002002027810 */ /* 0x001fca0007f1e0ff */
[----:B------:R-:W-:-:S08]  /*10f0*/  IMAD.X R3, RZ, RZ, R3, P0 ;  /* 0x000000ffff037224 */ /* 0x000fd000000e0603 */
.L_x_1060:
[----:B------:R-:W0:Y:S01]  /*1100*/  LDC.64 R4, c[0x0][0x3b0] ;  /* 0x0000ec00ff047b82 */ /* 0x000e220000000a00 */
[----:B------:R-:W1:Y:S02]  /*1110*/  LDCU UR4, c[0x0][0x380] ;  /* 0x00007000ff0477ac */ /* 0x000e640008000800 */
[----:B-1----:R-:W-:Y:S01]  /*1120*/  IADD3 R13, PT, PT, R11, UR4, RZ ;  /* 0x000000040b0d7c10 */ /* 0x002fe2000fffe0ff */
[----:B------:R-:W1:Y:S04]  /*1130*/  LDCU UR4, c[0x0][0x390] ;  /* 0x00007200ff0477ac */ /* 0x000e680008000800 */
[----:B0-----:R-:W-:-:S06]  /*1140*/  IMAD.WIDE R8, R13, 0x4, R4 ;  /* 0x000000040d087825 */ /* 0x001fcc00078e0204 */
[----:B------:R-:W2:Y:S01]  /*1150*/  LDG.E R8, desc[UR6][R8.64] ;  /* 0x0000000608087981 */ /* 0x000ea2000c1e1900 */
[----:B------:R-:W-:Y:S01]  /*1160*/  VIADD R11, R11, 0x100 ;  /* 0x000001000b0b7836 */ /* 0x000fe20000000000 */
[----:B------:R-:W-:Y:S01]  /*1170*/  BSSY.RECONVERGENT B1, `(.L_x_1051) ;  /* 0x00000f5000017945 */ /* 0x000fe20003800200 */
[----:B------:R-:W-:Y:S02]  /*1180*/  HFMA2 R15, -RZ, RZ, 0, 0 ;  /* 0x00000000ff0f7431 */ /* 0x000fe400000001ff */
[----:B-1----:R-:W-:-:S05]  /*1190*/  IMAD.U32 R24, RZ, RZ, UR4 ;  /* 0x00000004ff187e24 */ /* 0x002fca000f8e00ff */
[----:B------:R-:W-:Y:S02]  /*11a0*/  ISETP.GE.AND P0, PT, R11, R24, PT ;  /* 0x000000180b00720c */ /* 0x000fe40003f06270 */
        /* <DEDUP_REMOVED lines=10> */
[----:B------:R-:W-:-:S03]  /*1250*/  MOV R15, RZ ;  /* 0x000000ff000f7202 */ /* 0x000fc60000000f00 */
[----:B------:R-:W-:Y:S02]  /*1260*/  IMAD.IADD R10, R6, 0x1, -R13 ;  /* 0x00000001060a7824 */ /* 0x000fe400078e0a0d */
[----:B------:R-:W-:-:S03]  /*1270*/  IMAD.IADD R6, R13, 0x1, -R6 ;  /* 0x000000010d067824 */ /* 0x000fc600078e0a06 */
[----:B------:R-:W-:Y:S02]  /*1280*/  LOP3.LUT R44, R10, 0xf, RZ, 0xc0, !PT ;  /* 0x0000000f0a2c7812 */ /* 0x000fe400078ec0ff */
[----:B------:R-:W-:Y:S02]  /*1290*/  ISETP.GT.U32.AND P2, PT, R6, -0x10, PT ;  /* 0xfffffff00600780c */ /* 0x000fe40003f44070 */
[----:B------:R-:W-:-:S11]  /*12a0*/  ISETP.NE.AND P1, PT, R44, RZ, PT ;  /* 0x000000ff2c00720c */ /* 0x000fd60003f25270 */
[----:B------:R-:W-:Y:S05]  /*12b0*/  @P2 BRA `(.L_x_1054) ;  /* 0x0000000400a02947 */ /* 0x000fea0003800000 */
[----:B------:R-:W-:Y:S01]  /*12c0*/  LOP3.LUT R6, R10, 0xfffffff0, RZ, 0xc0, !PT ;  /* 0xfffffff00a067812 */ /* 0x000fe200078ec0ff */
[----:B------:R-:W-:-:S04]  /*12d0*/  IMAD.MOV.U32 R15, RZ, RZ, RZ ;  /* 0x000000ffff0f7224 */ /* 0x000fc800078e00ff */
[----:B------:R-:W-:-:S07]  /*12e0*/  IMAD.MOV R6, RZ, RZ, -R6 ;  /* 0x000000ffff067224 */ /* 0x000fce00078e0a06 */
.L_x_1055:
        /* <DEDUP_REMOVED lines=25> */
[----:B------:R-:W5:Y:S04]  /*1480*/  LDG.E R18, desc[UR6][R38.64] ;  /* 0x0000000626127981 */ /* 0x000f68000c1e1900 */
[----:B------:R-:W5:Y:S01]  /*1490*/  LDG.E R20, desc[UR6][R40.64] ;  /* 0x0000000628147981 */ /* 0x000f62000c1e1900 */
[----:B------:R-:W-:-:S04]  /*14a0*/  IMAD.WIDE R42, R43, 0x4, R4 ;  /* 0x000000042b2a7825 */ /* 0x000fc800078e0204 */
[--C-:B0-----:R-:W-:Y:S01]  /*14b0*/  IMAD.WIDE R32, R45, 0x4, R4.reuse ;  /* 0x000000042d207825 */ /* 0x101fe200078e0204 */
[----:B------:R-:W5:Y:S05]  /*14c0*/  LDG.E R22, desc[UR6][R42.64] ;  /* 0x000000062a167981 */ /* 0x000f6a000c1e1900 */
[----:B------:R-:W5:Y:S01]  /*14d0*/  LDG.E R32, desc[UR6][R32.64] ;  /* 0x0000000620207981 */ /* 0x000f62000c1e1900 */
[----:B------:R-:W-:-:S04]  /*14e0*/  IMAD.WIDE R8, R47, 0x4, R4 ;  /* 0x000000042f087825 */ /* 0x000fc800078e0204 */
[--C-:B------:R-:W-:Y:S01]  /*14f0*/  IMAD.WIDE R26, R27, 0x4, R4.reuse ;  /* 0x000000041b1a7825 */ /* 0x100fe200078e0204 */
[----:B------:R0:W5:Y:S04]  /*1500*/  LDG.E R45, desc[UR6][R8.64] ;  /* 0x00000006082d7981 */ /* 0x000168000c1e1900 */
[----:B------:R0:W5:Y:S01]  /*1510*/  LDG.E R46, desc[UR6][R26.64] ;  /* 0x000000061a2e7981 */ /* 0x000162000c1e1900 */
[----:B------:R-:W-:-:S04]  /*1520*/  IMAD.WIDE R28, R29, 0x4, R4 ;  /* 0x000000041d1c7825 */ /* 0x000fc800078e0204 */
[--C-:B------:R-:W-:Y:S01]  /*1530*/  IMAD.WIDE R30, R31, 0x4, R4.reuse ;  /* 0x000000041f1e7825 */ /* 0x100fe200078e0204 */
[----:B------:R0:W5:Y:S03]  /*1540*/  LDG.E R38, desc[UR6][R28.64] ;  /* 0x000000061c267981 */ /* 0x000166000c1e1900 */
[--C-:B-1----:R-:W-:Y:S02]  /*1550*/  IMAD.WIDE R34, R25, 0x4, R4.reuse ;  /* 0x0000000419227825 */ /* 0x102fe400078e0204 */
[----:B------:R-:W5:Y:S02]  /*1560*/  LDG.E R30, desc[UR6][R30.64] ;  /* 0x000000061e1e7981 */ /* 0x000f64000c1e1900 */
[--C-:B----4-:R-:W-:Y:S02]  /*1570*/  IMAD.WIDE R36, R21, 0x4, R4.reuse ;  /* 0x0000000415247825 */ /* 0x110fe400078e0204 */
[----:B------:R-:W4:Y:S02]  /*1580*/  LDG.E R34, desc[UR6][R34.64] ;  /* 0x0000000622227981 */ /* 0x000f24000c1e1900 */
[----:B0-----:R-:W-:-:S02]  /*1590*/  IMAD.WIDE R8, R19, 0x4, R4 ;  /* 0x0000000413087825 */ /* 0x001fc400078e0204 */
[----:B------:R-:W4:Y:S02]  /*15a0*/  LDG.E R36, desc[UR6][R36.64] ;  /* 0x0000000624247981 */ /* 0x000f24000c1e1900 */
[--C-:B------:R-:W-:Y:S02]  /*15b0*/  IMAD.WIDE R26, R17, 0x4, R4.reuse ;  /* 0x00000004111a7825 */ /* 0x100fe400078e0204 */
[----:B------:R0:W4:Y:S04]  /*15c0*/  LDG.E R9, desc[UR6][R8.64] ;  /* 0x0000000608097981 */ /* 0x000128000c1e1900 */
[----:B------:R-:W4:Y:S01]  /*15d0*/  LDG.E R26, desc[UR6][R26.64] ;  /* 0x000000061a1a7981 */ /* 0x000f22000c1e1900 */
[----:B------:R-:W-:-:S06]  /*15e0*/  IMAD.WIDE R28, R23, 0x4, R4 ;  /* 0x00000004171c7825 */ /* 0x000fcc00078e0204 */
[----:B------:R-:W4:Y:S01]  /*15f0*/  LDG.E R28, desc[UR6][R28.64] ;  /* 0x000000061c1c7981 */ /* 0x000f22000c1e1900 */
[----:B------:R-:W-:Y:S02]  /*1600*/  VIADD R6, R6, 0x10 ;  /* 0x0000001006067836 */ /* 0x000fe40000000000 */
[----:B------:R-:W-:Y:S01]  /*1610*/  VIADD R13, R13, 0x10 ;  /* 0x000000100d0d7836 */ /* 0x000fe20000000000 */
[----:B--2---:R-:W-:Y:S02]  /*1620*/  ISETP.NE.AND P2, PT, R12, -0x1, PT ;  /* 0xffffffff0c00780c */ /* 0x004fe40003f45270 */
[----:B------:R-:W-:Y:S02]  /*1630*/  IADD3 R12, PT, PT, R15, 0x1, RZ ;  /* 0x000000010f0c7810 */ /* 0x000fe40007ffe0ff */
[----:B---3--:R-:W-:-:S09]  /*1640*/  ISETP.NE.AND P3, PT, R14, -0x1, PT ;  /* 0xffffffff0e00780c */ /* 0x008fd20003f65270 */
[----:B------:R-:W-:Y:S01]  /*1650*/  @P2 IMAD.MOV R12, RZ, RZ, R15 ;  /* 0x000000ffff0c2224 */ /* 0x000fe200078e020f */
[----:B------:R-:W-:-:S03]  /*1660*/  ISETP.NE.AND P2, PT, R16, -0x1, PT ;  /* 0xffffffff1000780c */ /* 0x000fc60003f45270 */
        /* <DEDUP_REMOVED lines=26> */
[----:B----4-:R-:W-:-:S03]  /*1810*/  ISETP.NE.AND P3, PT, R34, -0x1, PT ;  /* 0xffffffff2200780c */ /* 0x010fc60003f65270 */
        /* <DEDUP_REMOVED lines=13> */
[----:B------:R-:W-:Y:S02]  /*18f0*/  @P2 IADD3 R8, PT, PT, R9, RZ, RZ ;  /* 0x000000ff09082210 */ /* 0x000fe40007ffe0ff */
[----:B------:R-:W-:-:S03]  /*1900*/  ISETP.NE.AND P2, PT, R6, RZ, PT ;  /* 0x000000ff0600720c */ /* 0x000fc60003f45270 */
[C---:B------:R-:W-:Y:S02]  /*1910*/  VIADD R15, R8.reuse, 0x1 ;  /* 0x00000001080f7836 */ /* 0x040fe40000000000 */
[----:B------:R-:W-:-:S08]  /*1920*/  @P3 IADD3 R15, PT, PT, R8, RZ, RZ ;  /* 0x000000ff080f3210 */ /* 0x000fd00007ffe0ff */
[----:B------:R-:W-:Y:S05]  /*1930*/  @P2 BRA `(.L_x_1055) ;  /* 0xfffffff8006c2947 */ /* 0x000fea000383ffff */
.L_x_1054:
[----:B------:R-:W-:Y:S05]  /*1940*/  BSYNC.RECONVERGENT B3 ;  /* 0x0000000000037941 */ /* 0x000fea0003800200 */
.L_x_1053:
        /* <DEDUP_REMOVED lines=32> */
[----:B------:R-:W-:Y:S01]  /*1b50*/  VIADD R13, R13, 0x8 ;  /* 0x000000080d0d7836 */ /* 0x000fe20000000000 */
[----:B--2---:R-:W-:Y:S01]  /*1b60*/  ISETP.NE.AND P2, PT, R6, -0x1, PT ;  /* 0xffffffff0600780c */ /* 0x004fe20003f45270 */
[----:B------:R-:W-:Y:S01]  /*1b70*/  VIADD R6, R15, 0x1 ;  /* 0x000000010f067836 */ /* 0x000fe20000000000 */
[----:B------:R-:W-:-:S11]  /*1b80*/  ISETP.NE.AND P3, PT, R12, -0x1, PT ;  /* 0xffffffff0c00780c */ /* 0x000fd60003f65270 */
        /* <DEDUP_REMOVED lines=8> */
[----:B0-----:R-:W-:Y:S02]  /*1c10*/  VIADD R9, R6, 0x1 ;  /* 0x0000000106097836 */ /* 0x001fe40000000000 */
[----:B------:R-:W-:Y:S01]  /*1c20*/  @P3 IMAD.MOV R9, RZ, RZ, R6 ;  /* 0x000000ffff093224 */ /* 0x000fe200078e0206 */
[----:B------:R-:W-:-:S04]  /*1c30*/  ISETP.NE.AND P3, PT, R8, -0x1, PT ;  /* 0xffffffff0800780c */ /* 0x000fc80003f65270 */
[----:B------:R-:W-:-:S03]  /*1c40*/  IADD3 R6, PT, PT, R9, 0x1, RZ ;  /* 0x0000000109067810 */ /* 0x000fc60007ffe0ff */
[----:B------:R-:W-:Y:S01]  /*1c50*/  @P2 IMAD.MOV R6, RZ, RZ, R9 ;  /* 0x000000ffff062224 */ /* 0x000fe200078e0209 */
[----:B---3--:R-:W-:-:S03]  /*1c60*/  ISETP.NE.AND P2, PT, R16, -0x1, PT ;  /* 0xffffffff1000780c */ /* 0x008fc60003f45270 */
[C---:B------:R-:W-:Y:S02]  /*1c70*/  VIADD R8, R6.reuse, 0x1 ;  /* 0x0000000106087836 */ /* 0x040fe40000000000 */
[----:B------:R-:W-:Y:S02]  /*1c80*/  @P3 IADD3 R8, PT, PT, R6, RZ, RZ ;  /* 0x000000ff06083210 */ /* 0x000fe40007ffe0ff */
[----:B------:R-:W-:-:S03]  /*1c90*/  ISETP.NE.AND P3, PT, R18, -0x1, PT ;  /* 0xffffffff1200780c */ /* 0x000fc60003f65270 */
[----:B------:R-:W-:-:S03]  /*1ca0*/  VIADD R6, R8, 0x1 ;  /* 0x0000000108067836 */ /* 0x000fc60000000000 */
[----:B------:R-:W-:-:S05]  /*1cb0*/  @P2 IMAD.MOV R6, RZ, RZ, R8 ;  /* 0x000000ffff062224 */ /* 0x000fca00078e0208 */
[----:B------:R-:W-:Y:S02]  /*1cc0*/  IADD3 R15, PT, PT, R6, 0x1, RZ ;  /* 0x00000001060f7810 */ /* 0x000fe40007ffe0ff */
[----:B------:R-:W-:-:S07]  /*1cd0*/  @P3 IMAD.MOV R15, RZ, RZ, R6 ;  /* 0x000000ffff0f3224 */ /* 0x000fce00078e0206 */
.L_x_1057:
[----:B------:R-:W-:Y:S05]  /*1ce0*/  BSYNC.RECONVERGENT B3 ;  /* 0x0000000000037941 */ /* 0x000fea0003800200 */
.L_x_1056:
        /* <DEDUP_REMOVED lines=30> */
[----:B------:R-:W-:-:S05]  /*1ed0*/  @P1 IMAD.MOV R6, RZ, RZ, R8 ;  /* 0x000000ffff061224 */ /* 0x000fca00078e0208 */
[----:B------:R-:W-:Y:S01]  /*1ee0*/  IADD3 R15, PT, PT, R6, 0x1, RZ ;  /* 0x00000001060f7810 */ /* 0x000fe20007ffe0ff */
[----:B------:R-:W-:-:S07]  /*1ef0*/  @P3 IMAD.MOV R15, RZ, RZ, R6 ;  /* 0x000000ffff0f3224 */ /* 0x000fce00078e0206 */
.L_x_1059:
[----:B------:R-:W-:Y:S05]  /*1f00*/  BSYNC.RECONVERGENT B3 ;  /* 0x0000000000037941 */ /* 0x000fea0003800200 */
.L_x_1058:
        /* <DEDUP_REMOVED lines=9> */
[----:B------:R-:W-:-:S04]  /*1fa0*/  @P1 IMAD.MOV R6, RZ, RZ, R15 ;  /* 0x000000ffff061224 */ /* 0x000fc800078e020f */
        /* <DEDUP_REMOVED lines=12> */
[----:B------:R-:W-:-:S04]  /*2070*/  @P1 IMAD.MOV R6, RZ, RZ, R15 ;  /* 0x000000ffff061224 */ /* 0x000fc800078e020f */
[----:B------:R-:W-:-:S05]  /*2080*/  IMAD.MOV.U32 R15, RZ, RZ, R6 ;  /* 0x000000ffff0f7224 */ /* 0x000fca00078e0006 */
[----:B------:R-:W-:Y:S01]  /*2090*/  @P2 IADD3 R6, PT, PT, R15, 0x1, RZ ;  /* 0x000000010f062810 */ /* 0x000fe20007ffe0ff */
[----:B------:R-:W-:-:S04]  /*20a0*/  @P3 IMAD.MOV R6, RZ, RZ, R15 ;  /* 0x000000ffff063224 */ /* 0x000fc800078e020f */
[----:B------:R-:W-:-:S07]  /*20b0*/  @P2 IMAD.MOV.U32 R15, RZ, RZ, R6 ;  /* 0x000000ffff0f2224 */ /* 0x000fce00078e0006 */
.L_x_1052:
[----:B------:R-:W-:Y:S05]  /*20c0*/  BSYNC.RECONVERGENT B1 ;  /* 0x0000000000017941 */ /* 0x000fea0003800200 */
.L_x_1051:
[----:B------:R-:W-:Y:S01]  /*20d0*/  IADD3 R0, PT, PT, R15, R0, RZ ;  /* 0x000000000f007210 */ /* 0x000fe20007ffe0ff */
[----:B------:R-:W-:Y:S06]  /*20e0*/  @!P0 BRA `(.L_x_1060) ;  /* 0xfffffff000048947 */ /* 0x000fec000383ffff */
.L_x_1050:
[----:B------:R-:W-:Y:S05]  /*20f0*/  BSYNC.RECONVERGENT B2 ;  /* 0x0000000000027941 */ /* 0x000fea0003800200 */
.L_x_1049:
[----:B------:R-:W0:Y:S01]  /*2100*/  LDCU UR8, c[0x0][0x394] ;  /* 0x00007280ff0877ac */ /* 0x000e220008000800 */
[----:B------:R-:W-:Y:S01]  /*2110*/  ISETP.GE.U32.AND P0, PT, R24, 0x100, PT ;  /* 0x000001001800780c */ /* 0x000fe20003f06070 */
[----:B0-----:R-:W-:-:S05]  /*2120*/  IMAD.U32 R2, RZ, RZ, UR8 ;  /* 0x00000008ff027e24 */ /* 0x001fca000f8e00ff */
[----:B------:R-:W-:-:S13]  /*2130*/  ISETP.GE.AND.EX P0, PT, R2, RZ, PT, P0 ;  /* 0x000000ff0200720c */ /* 0x000fda0003f06300 */
[----:B------:R-:W-:Y:S05]  /*2140*/  @!P0 BRA `(.L_x_1061) ;  /* 0x0000000000ac8947 */ /* 0x000fea0003800000 */
[----:B------:R-:W0:Y:S01]  /*2150*/  S2R R6, SR_LANEID ;  /* 0x0000000000067919 */ /* 0x000e220000000000 */
[----:B------:R-:W-:Y:S01]  /*2160*/  ISETP.NE.AND P6, PT, R7, RZ, PT ;  /* 0x000000ff0700720c */ /* 0x000fe20003fc5270 */
[----:B------:R-:W1:Y:S01]  /*2170*/  SHFL.DOWN PT, R2, R0, 0x1, 0x1f ;  /* 0x08201f0000027f89 */ /* 0x000e6200000e0000 */
[C---:B0-----:R-:W-:Y:S02]  /*2180*/  ISETP.GT.AND P0, PT, R6.reuse, 0x1e, PT ;  /* 0x0000001e0600780c */ /* 0x041fe40003f04270 */
[----:B------:R-:W-:Y:S02]  /*2190*/  ISETP.NE.AND P1, PT, R6, RZ, PT ;  /* 0x000000ff0600720c */ /* 0x000fe40003f25270 */
[----:B-1----:R-:W-:Y:S02]  /*21a0*/  SEL R3, R2, RZ, !P0 ;  /* 0x000000ff02037207 */ /* 0x002fe40004000000 */
[----:B------:R-:W-:-:S03]  /*21b0*/  ISETP.GT.AND P0, PT, R6, 0x1d, PT ;  /* 0x0000001d0600780c */ /* 0x000fc60003f04270 */
[----:B------:R-:W-:-:S05]  /*21c0*/  IMAD.IADD R3, R3, 0x1, R0 ;  /* 0x0000000103037824 */ /* 0x000fca00078e0200 */
[----:B------:R-:W0:Y:S01]  /*21d0*/  SHFL.DOWN PT, R2, R3, 0x2, 0x1f ;  /* 0x08401f0003027f89 */ /* 0x000e2200000e0000 */
[----:B------:R-:W1:Y:S01]  /*21e0*/  @!P1 S2R R9, SR_CgaCtaId ;  /* 0x0000000000099919 */ /* 0x000e620000008800 */
[----:B0-----:R-:W-:Y:S02]  /*21f0*/  SEL R2, R2, RZ, !P0 ;  /* 0x000000ff02027207 */ /* 0x001fe40004000000 */
[----:B------:R-:W-:Y:S02]  /*2200*/  ISETP.GT.AND P0, PT, R6, 0x1b, PT ;  /* 0x0000001b0600780c */ /* 0x000fe40003f04270 */
[----:B------:R-:W-:-:S05]  /*2210*/  IADD3 R2, PT, PT, R3, R2, RZ ;  /* 0x0000000203027210 */ /* 0x000fca0007ffe0ff */
        /* <DEDUP_REMOVED lines=8> */
[----:B------:R-:W-:-:S04]  /*22a0*/  @!P1 LOP3.LUT R2, R2, 0x7c, RZ, 0xc0, !PT ;  /* 0x0000007c02029812 */ /* 0x000fc800078ec0ff */
[----:B------:R-:W-:Y:S02]  /*22b0*/  @!P1 IADD3 R2, PT, PT, R2, R9, RZ ;  /* 0x0000000902029210 */ /* 0x000fe40007ffe0ff */
[----:B0-----:R-:W-:Y:S02]  /*22c0*/  SEL R0, R0, RZ, !P0 ;  /* 0x000000ff00007207 */ /* 0x001fe40004000000 */
[----:B------:R-:W-:-:S03]  /*22d0*/  ISETP.GT.AND P0, PT, R6, 0xf, PT ;  /* 0x0000000f0600780c */ /* 0x000fc60003f04270 */
[----:B------:R-:W-:-:S05]  /*22e0*/  IMAD.IADD R0, R5, 0x1, R0 ;  /* 0x0000000105007824 */ /* 0x000fca00078e0200 */
[----:B------:R-:W0:Y:S02]  /*22f0*/  SHFL.DOWN PT, R3, R0, 0x10, 0x1f ;  /* 0x0a001f0000037f89 */ /* 0x000e2400000e0000 */
[----:B0-----:R-:W-:-:S05]  /*2300*/  SEL R3, R3, RZ, !P0 ;  /* 0x000000ff03037207 */ /* 0x001fca0004000000 */
        /* <DEDUP_REMOVED lines=10> */
[----:B0-----:R-:W-:-:S04]  /*23b0*/  IADD3 R0, PT, PT, R4, R0, R9 ;  /* 0x0000000004007210 */ /* 0x001fc80007ffe009 */
[----:B------:R-:W-:-:S04]  /*23c0*/  IADD3 R0, PT, PT, R6, R0, R5 ;  /* 0x0000000006007210 */ /* 0x000fc80007ffe005 */
[----:B-1----:R-:W-:-:S05]  /*23d0*/  IADD3 R0, PT, PT, R2, R0, R7 ;  /* 0x0000000002007210 */ /* 0x002fca0007ffe007 */
[----:B------:R-:W-:Y:S01]  /*23e0*/  IMAD.IADD R9, R0, 0x1, R3 ;  /* 0x0000000100097824 */ /* 0x000fe200078e0203 */
[----:B------:R-:W-:Y:S06]  /*23f0*/  BRA `(.L_x_1062) ;  /* 0x0000020400c47947 */ /* 0x000fec0003800000 */
.L_x_1061:
[C---:B------:R-:W-:Y:S01]  /*2400*/  LOP3.LUT R2, R7.reuse, 0x3e0, RZ, 0xc0, !PT ;  /* 0x000003e007027812 */ /* 0x040fe200078ec0ff */
[----:B------:R-:W0:Y:S01]  /*2410*/  S2R R8, SR_LANEID ;  /* 0x0000000000087919 */ /* 0x000e220000000000 */
[----:B------:R-:W-:Y:S02]  /*2420*/  ISETP.NE.AND P6, PT, R7, RZ, PT ;  /* 0x000000ff0700720c */ /* 0x000fe40003fc5270 */
[----:B------:R-:W-:Y:S02]  /*2430*/  LOP3.LUT R5, RZ, R2, RZ, 0x33, !PT ;  /* 0x00000002ff057212 */ /* 0x000fe400078e33ff */
[----:B------:R-:W-:-:S03]  /*2440*/  IADD3 R3, PT, PT, R2, 0x20, RZ ;  /* 0x0000002002037810 */ /* 0x000fc60007ffe0ff */
[----:B------:R-:W-:Y:S01]  /*2450*/  IMAD.IADD R5, R5, 0x1, R24 ;  /* 0x0000000105057824 */ /* 0x000fe200078e0218 */
[----:B------:R-:W-:-:S04]  /*2460*/  ISETP.GT.AND P0, PT, R3, R24, PT ;  /* 0x000000180300720c */ /* 0x000fc80003f04270 */
        /* <DEDUP_REMOVED lines=10> */
[----:B------:R-:W1:Y:S02]  /*2510*/  SHFL.DOWN PT, R3, R2, 0x2, R5 ;  /* 0x0840000002037989 */ /* 0x000e6400000e0005 */
[----:B-1----:R-:W-:Y:S02]  /*2520*/  SEL R3, R3, RZ, !P0 ;  /* 0x000000ff03037207 */ /* 0x002fe40004000000 */
[----:B------:R-:W-:Y:S02]  /*2530*/  ISETP.GT.AND P0, PT, R6, R5, PT ;  /* 0x000000050600720c */ /* 0x000fe40003f04270 */
[----:B------:R-:W-:Y:S01]  /*2540*/  @!P1 SHF.R.U32.HI R6, RZ, 0x3, R7 ;  /* 0x00000003ff069819 */ /* 0x000fe20000011607 */
[----:B------:R-:W-:Y:S02]  /*2550*/  IMAD.IADD R4, R2, 0x1, R3 ;  /* 0x0000000102047824 */ /* 0x000fe400078e0203 */
[----:B------:R-:W-:Y:S01]  /*2560*/  VIADD R2, R8, 0x8 ;  /* 0x0000000808027836 */ /* 0x000fe20000000000 */
[----:B------:R-:W-:-:S02]  /*2570*/  @!P1 LOP3.LUT R6, R6, 0x7c, RZ, 0xc0, !PT ;  /* 0x0000007c06069812 */ /* 0x000fc400078ec0ff */
[----:B------:R-:W1:Y:S02]  /*2580*/  SHFL.DOWN PT, R3, R4, 0x4, R5 ;  /* 0x0880000004037989 */ /* 0x000e6400000e0005 */
[----:B-1----:R-:W-:Y:S02]  /*2590*/  SEL R3, R3, RZ, !P0 ;  /* 0x000000ff03037207 */ /* 0x002fe40004000000 */
[----:B------:R-:W-:Y:S02]  /*25a0*/  ISETP.GT.AND P0, PT, R2, R5, PT ;  /* 0x000000050200720c */ /* 0x000fe40003f04270 */
[----:B------:R-:W-:Y:S02]  /*25b0*/  IADD3 R0, PT, PT, R4, R3, RZ ;  /* 0x0000000304007210 */ /* 0x000fe40007ffe0ff */
[----:B------:R-:W-:Y:S02]  /*25c0*/  IADD3 R4, PT, PT, R8, 0x10, RZ ;  /* 0x0000001008047810 */ /* 0x000fe40007ffe0ff */
[----:B------:R-:W-:Y:S01]  /*25d0*/  @!P1 MOV R8, 0x400 ;  /* 0x0000040000089802 */ /* 0x000fe20000000f00 */
[----:B------:R-:W1:Y:S03]  /*25e0*/  SHFL.DOWN PT, R3, R0, 0x8, R5 ;  /* 0x0900000000037989 */ /* 0x000e6600000e0005 */
[----:B0-----:R-:W-:-:S05]  /*25f0*/  @!P1 LEA R9, R9, R8, 0x18 ;  /* 0x0000000809099211 */ /* 0x001fca00078ec0ff */
[----:B------:R-:W-:Y:S01]  /*2600*/  @!P1 IMAD.IADD R6, R6, 0x1, R9 ;  /* 0x0000000106069824 */ /* 0x000fe200078e0209 */
[----:B-1----:R-:W-:Y:S02]  /*2610*/  SEL R3, R3, RZ, !P0 ;  /* 0x000000ff03037207 */ /* 0x002fe40004000000 */
[----:B------:R-:W-:-:S03]  /*2620*/  ISETP.GT.AND P0, PT, R4, R5, PT ;  /* 0x000000050400720c */ /* 0x000fc60003f04270 */
[----:B------:R-:W-:-:S05]  /*2630*/  IMAD.IADD R2, R0, 0x1, R3 ;  /* 0x0000000100027824 */ /* 0x000fca00078e0203 */
[----:B------:R-:W0:Y:S02]  /*2640*/  SHFL.DOWN PT, R3, R2, 0x10, R5 ;  /* 0x0a00000002037989 */ /* 0x000e2400000e0005 */
[----:B0-----:R-:W-:-:S05]  /*2650*/  SEL R3, R3, RZ, !P0 ;  /* 0x000000ff03037207 */ /* 0x001fca0004000000 */
[----:B------:R-:W-:-:S05]  /*2660*/  IMAD.IADD R9, R2, 0x1, R3 ;  /* 0x0000000102097824 */ /* 0x000fca00078e0203 */
[----:B------:R1:W-:Y:S01]  /*2670*/  @!P1 STS [R6+0x8], R9 ;  /* 0x0000080906009388 */ /* 0x0003e20000000800 */
[----:B------:R-:W-:Y:S06]  /*2680*/  BAR.SYNC.DEFER_BLOCKING 0x0 ;  /* 0x0000000000007b1d */ /* 0x000fec0000010000 */
[----:B------:R-:W-:Y:S05]  /*2690*/  @P6 BRA `(.L_x_1062) ;  /* 0x00000204001c6947 */ /* 0x000fea0003800000 */
[----:B------:R-:W0:Y:S01]  /*26a0*/  S2UR UR5, SR_CgaCtaId ;  /* 0x00000000000579c3 */ /* 0x000e220000008800 */
[----:B------:R-:W-:Y:S01]  /*26b0*/  UMOV UR4, 0x400 ;  /* 0x0000040000047882 */ /* 0x000fe20000000000 */
[C---:B------:R-:W-:Y:S01]  /*26c0*/  ISETP.GT.U32.AND P0, PT, R24.reuse, 0x20, PT ;  /* 0x000000201800780c */ /* 0x040fe20003f04070 */
[----:B------:R-:W-:Y:S01]  /*26d0*/  IMAD.U32 R10, RZ, RZ, UR8 ;  /* 0x00000008ff0a7e24 */ /* 0x000fe2000f8e00ff */
[----:B------:R-:W-:Y:S01]  /*26e0*/  MOV R8, UR8 ;  /* 0x0000000800087c02 */ /* 0x000fe20008000f00 */
[----:B------:R-:W-:Y:S01]  /*26f0*/  IMAD.U32 R11, RZ, RZ, UR8 ;  /* 0x00000008ff0b7e24 */ /* 0x000fe2000f8e00ff */
[----:B------:R-:W-:Y:S02]  /*2700*/  ISETP.GT.U32.AND P4, PT, R24, 0x40, PT ;  /* 0x000000401800780c */ /* 0x000fe40003f84070 */
[C---:B------:R-:W-:Y:S02]  /*2710*/  ISETP.GT.AND.EX P0, PT, R8.reuse, RZ, PT, P0 ;  /* 0x000000ff0800720c */ /* 0x040fe40003f04300 */
[----:B------:R-:W-:-:S02]  /*2720*/  ISETP.GT.AND.EX P4, PT, R8, RZ, PT, P4 ;  /* 0x000000ff0800720c */ /* 0x000fc40003f84340 */
[C---:B------:R-:W-:Y:S02]  /*2730*/  ISETP.GT.U32.AND P5, PT, R24.reuse, 0x60, PT ;  /* 0x000000601800780c */ /* 0x040fe40003fa4070 */
[C---:B------:R-:W-:Y:S02]  /*2740*/  ISETP.GT.U32.AND P3, PT, R24.reuse, 0x80, PT ;  /* 0x000000801800780c */ /* 0x040fe40003f64070 */
[C---:B------:R-:W-:Y:S02]  /*2750*/  ISETP.GT.U32.AND P2, PT, R24.reuse, 0xa0, PT ;  /* 0x000000a01800780c */ /* 0x040fe40003f44070 */
[----:B------:R-:W-:Y:S02]  /*2760*/  ISETP.GT.U32.AND P1, PT, R24, 0xc0, PT ;  /* 0x000000c01800780c */ /* 0x000fe40003f24070 */
[----:B------:R-:W-:Y:S02]  /*2770*/  ISETP.GT.AND.EX P5, PT, R8, RZ, PT, P5 ;  /* 0x000000ff0800720c */ /* 0x000fe40003fa4350 */
[----:B------:R-:W-:Y:S01]  /*2780*/  ISETP.GT.AND.EX P3, PT, R10, RZ, PT, P3 ;  /* 0x000000ff0a00720c */ /* 0x000fe20003f64330 */
[----:B0-----:R-:W-:Y:S01]  /*2790*/  ULEA UR4, UR5, UR4, 0x18 ;  /* 0x0000000405047291 */ /* 0x001fe2000f8ec0ff */
[----:B------:R-:W-:-:S08]  /*27a0*/  ISETP.GT.AND.EX P2, PT, R11, RZ, PT, P2 ;  /* 0x000000ff0b00720c */ /* 0x000fd00003f44320 */
[----:B------:R-:W0:Y:S04]  /*27b0*/  LDS R0, [UR4+0xc] ;  /* 0x00000c04ff007984 */ /* 0x000e280008000800 */
[----:B-1----:R-:W1:Y:S04]  /*27c0*/  LDS.128 R4, [UR4+0x10] ;  /* 0x00001004ff047984 */ /* 0x002e680008000c00 */
[----:B------:R-:W2:Y:S01]  /*27d0*/  LDS.64 R2, [UR4+0x20] ;  /* 0x00002004ff027984 */ /* 0x000ea20008000a00 */
[----:B0-----:R-:W-:Y:S02]  /*27e0*/  SEL R0, R0, RZ, P0 ;  /* 0x000000ff00007207 */ /* 0x001fe40000000000 */
[----:B------:R-:W-:-:S02]  /*27f0*/  ISETP.GT.U32.AND P0, PT, R24, 0xe0, PT ;  /* 0x000000e01800780c */ /* 0x000fc40003f04070 */
[----:B-1----:R-:W-:Y:S02]  /*2800*/  SEL R4, R4, RZ, P4 ;  /* 0x000000ff04047207 */ /* 0x002fe40002000000 */
[----:B------:R-:W-:Y:S02]  /*2810*/  SEL R5, R5, RZ, P5 ;  /* 0x000000ff05057207 */ /* 0x000fe40002800000 */
[----:B------:R-:W-:Y:S02]  /*2820*/  IADD3 R0, PT, PT, R4, R0, R9 ;  /* 0x0000000004007210 */ /* 0x000fe40007ffe009 */
[----:B------:R-:W-:Y:S02]  /*2830*/  MOV R4, UR8 ;  /* 0x0000000800047c02 */ /* 0x000fe40008000f00 */
[----:B------:R-:W-:Y:S02]  /*2840*/  SEL R6, R6, RZ, P3 ;  /* 0x000000ff06067207 */ /* 0x000fe40001800000 */
[----:B------:R-:W-:-:S02]  /*2850*/  ISETP.GT.AND.EX P1, PT, R4, RZ, PT, P1 ;  /* 0x000000ff0400720c */ /* 0x000fc40003f24310 */
[----:B------:R-:W-:Y:S02]  /*2860*/  ISETP.GT.AND.EX P0, PT, R8, RZ, PT, P0 ;  /* 0x000000ff0800720c */ /* 0x000fe40003f04300 */
[----:B------:R-:W-:Y:S02]  /*2870*/  SEL R7, R7, RZ, P2 ;  /* 0x000000ff07077207 */ /* 0x000fe40001000000 */
[----:B------:R-:W-:Y:S02]  /*2880*/  IADD3 R0, PT, PT, R6, R0, R5 ;  /* 0x0000000006007210 */ /* 0x000fe40007ffe005 */
[----:B--2---:R-:W-:Y:S02]  /*2890*/  SEL R2, R2, RZ, P1 ;  /* 0x000000ff02027207 */ /* 0x004fe40000800000 */
[----:B------:R-:W-:Y:S02]  /*28a0*/  SEL R3, R3, RZ, P0 ;  /* 0x000000ff03037207 */ /* 0x000fe40000000000 */
[----:B------:R-:W-:-:S05]  /*28b0*/  IADD3 R0, PT, PT, R2, R0, R7 ;  /* 0x0000000002007210 */ /* 0x000fca0007ffe007 */
[----:B------:R-:W-:Y:S01]  /*28c0*/  IMAD.IADD R9, R0, 0x1, R3 ;  /* 0x0000000100097824 */ /* 0x000fe200078e0203 */
[----:B------:R-:W-:Y:S06]  /*28d0*/  BRA `(.L_x_1062) ;  /* 0x00000200008c7947 */ /* 0x000fec0003800000 */
.L_x_1036:
[----:B------:R-:W0:Y:S01]  /*28e0*/  S2R R0, SR_TID.X ;  /* 0x0000000000007919 */ /* 0x000e220000002100 */
[----:B------:R-:W1:Y:S01]  /*28f0*/  LDC.64 R26, c[0x0][0x3b0] ;  /* 0x0000ec00ff1a7b82 */ /* 0x000e620000000a00 */
[----:B------:R-:W0:Y:S07]  /*2900*/  LDCU UR4, c[0x0][0x380] ;  /* 0x00007000ff0477ac */ /* 0x000e2e0008000800 */
[----:B------:R-:W2:Y:S01]  /*2910*/  LDC.64 R28, c[0x0][0x3a0] ;  /* 0x0000e800ff1c7b82 */ /* 0x000ea20000000a00 */
[----:B0-----:R-:W-:-:S04]  /*2920*/  VIADD R2, R0, UR4 ;  /* 0x0000000400027c36 */ /* 0x001fc80008000000 */
[----:B-1----:R-:W-:-:S05]  /*2930*/  IMAD.WIDE R22, R2, 0x4, R26 ;  /* 0x0000000402167825 */ /* 0x002fca00078e021a */
[----:B------:R-:W3:Y:S01]  /*2940*/  LDG.E R3, desc[UR6][R22.64] ;  /* 0x0000000616037981 */ /* 0x000ee2000c1e1900 */
[----:B------:R-:W-:Y:S01]  /*2950*/  BSSY.RECONVERGENT B1, `(.L_x_1063) ;  /* 0x00000f3000017945 */ /* 0x000fe20003800200 */
[----:B--2---:R-:W-:Y:S01]  /*2960*/  IMAD.WIDE R28, R2, 0x4, R28 ;  /* 0x00000004021c7825 */ /* 0x004fe200078e021c */
[----:B---3--:R-:W-:-:S03]  /*2970*/  ISETP.NE.AND P0, PT, R3, -0x1, PT ;  /* 0xffffffff0300780c */ /* 0x008fc60003f05270 */
[----:B------:R-:W-:-:S10]  /*2980*/  HFMA2 R3, -RZ, RZ, 0, 0 ;  /* 0x00000000ff037431 */ /* 0x000fd400000001ff */
[----:B------:R-:W-:Y:S05]  /*2990*/  @P0 BRA `(.L_x_1064) ;  /* 0x0000000c00b80947 */ /* 0x000fea0003800000 */
        /* <DEDUP_REMOVED lines=14> */
[----:B------:R-:W-:Y:S02]  /*2a80*/  IMAD.MOV.U32 R3, RZ, RZ, RZ ;  /* 0x000000ffff037224 */ /* 0x000fe400078e00ff */
[----:B------:R-:W-:-:S07]  /*2a90*/  IMAD.MOV.U32 R15, RZ, RZ, RZ ;  /* 0x000000ffff0f7224 */ /* 0x000fce00078e00ff */
.L_x_1067:
        /* <DEDUP_REMOVED lines=27> */
[----:B------:R-:W3:Y:S01]  /*2c50*/  LDG.E R36, desc[UR6][R46.64] ;  /* 0x000000062e247981 */ /* 0x000ee2000c1e1900 */
[----:B------:R-:W-:-:S04]  /*2c60*/  IMAD.WIDE R10, R11, 0x4, R26 ;  /* 0x000000040b0a7825 */ /* 0x000fc800078e021a */
[--C-:B0-----:R-:W-:Y:S02]  /*2c70*/  IMAD.WIDE R8, R45, 0x4, R26.reuse ;  /* 0x000000042d087825 */ /* 0x101fe400078e021a */
[----:B------:R-:W3:Y:S04]  /*2c80*/  LDG.E R10, desc[UR6][R10.64] ;  /* 0x000000060a0a7981 */ /* 0x000ee8000c1e1900 */
[----:B------:R-:W3:Y:S01]  /*2c90*/  LDG.E R8, desc[UR6][R8.64] ;  /* 0x0000000608087981 */ /* 0x000ee2000c1e1900 */
[----:B------:R-:W-:-:S04]  /*2ca0*/  IMAD.WIDE R6, R37, 0x4, R26 ;  /* 0x0000000425067825 */ /* 0x000fc800078e021a */
[--C-:B------:R-:W-:Y:S01]  /*2cb0*/  IMAD.WIDE R4, R5, 0x4, R26.reuse ;  /* 0x0000000405047825 */ /* 0x100fe200078e021a */
[----:B------:R0:W3:Y:S04]  /*2cc0*/  LDG.E R37, desc[UR6][R6.64] ;  /* 0x0000000606257981 */ /* 0x0000e8000c1e1900 */
[----:B------:R0:W3:Y:S01]  /*2cd0*/  LDG.E R45, desc[UR6][R4.64] ;  /* 0x00000006042d7981 */ /* 0x0000e2000c1e1900 */
[----:B------:R-:W-:-:S04]  /*2ce0*/  IMAD.WIDE R12, R13, 0x4, R26 ;  /* 0x000000040d0c7825 */ /* 0x000fc800078e021a */
[--C-:B-1----:R-:W-:Y:S01]  /*2cf0*/  IMAD.WIDE R38, R35, 0x4, R26.reuse ;  /* 0x0000000423267825 */ /* 0x102fe200078e021a */
[----:B------:R1:W3:Y:S03]  /*2d00*/  LDG.E R48, desc[UR6][R12.64] ;  /* 0x000000060c307981 */ /* 0x0002e6000c1e1900 */
[--C-:B----4-:R-:W-:Y:S02]  /*2d10*/  IMAD.WIDE R40, R33, 0x4, R26.reuse ;  /* 0x0000000421287825 */ /* 0x110fe400078e021a */
[----:B------:R-:W4:Y:S02]  /*2d20*/  LDG.E R38, desc[UR6][R38.64] ;  /* 0x0000000626267981 */ /* 0x000f24000c1e1900 */
[--C-:B-----5:R-:W-:Y:S02]  /*2d30*/  IMAD.WIDE R42, R31, 0x4, R26.reuse ;  /* 0x000000041f2a7825 */ /* 0x120fe400078e021a */
[----:B------:R-:W5:Y:S02]  /*2d40*/  LDG.E R40, desc[UR6][R40.64] ;  /* 0x0000000628287981 */ /* 0x000f64000c1e1900 */
[----:B0-----:R-:W-:-:S02]  /*2d50*/  IMAD.WIDE R6, R21, 0x4, R26 ;  /* 0x0000000415067825 */ /* 0x001fc400078e021a */
[----:B------:R-:W5:Y:S02]  /*2d60*/  LDG.E R42, desc[UR6][R42.64] ;  /* 0x000000062a2a7981 */ /* 0x000f64000c1e1900 */
[--C-:B------:R-:W-:Y:S02]  /*2d70*/  IMAD.WIDE R4, R17, 0x4, R26.reuse ;  /* 0x0000000411047825 */ /* 0x100fe400078e021a */
[----:B------:R-:W5:Y:S04]  /*2d80*/  LDG.E R6, desc[UR6][R6.64] ;  /* 0x0000000606067981 */ /* 0x000f68000c1e1900 */
[----:B------:R0:W5:Y:S01]  /*2d90*/  LDG.E R5, desc[UR6][R4.64] ;  /* 0x0000000604057981 */ /* 0x000162000c1e1900 */
[----:B-1----:R-:W-:-:S06]  /*2da0*/  IMAD.WIDE R12, R19, 0x4, R26 ;  /* 0x00000004130c7825 */ /* 0x002fcc00078e021a */
[----:B------:R-:W5:Y:S01]  /*2db0*/  LDG.E R12, desc[UR6][R12.64] ;  /* 0x000000060c0c7981 */ /* 0x000f62000c1e1900 */
[----:B------:R-:W-:Y:S01]  /*2dc0*/  IADD3 R9, PT, PT, R3, 0x1, RZ ;  /* 0x0000000103097810 */ /* 0x000fe20007ffe0ff */
[----:B------:R-:W-:Y:S02]  /*2dd0*/  VIADD R15, R15, 0x10 ;  /* 0x000000100f0f7836 */ /* 0x000fe40000000000 */
[----:B------:R-:W-:Y:S01]  /*2de0*/  VIADD R14, R14, 0x10 ;  /* 0x000000100e0e7836 */ /* 0x000fe20000000000 */
[----:B--2---:R-:W-:Y:S02]  /*2df0*/  ISETP.NE.AND P1, PT, R20, -0x1, PT ;  /* 0xffffffff1400780c */ /* 0x004fe40003f25270 */
[----:B---3--:R-:W-:-:S11]  /*2e00*/  ISETP.NE.AND P2, PT, R30, -0x1, PT ;  /* 0xffffffff1e00780c */ /* 0x008fd60003f45270 */
        /* <DEDUP_REMOVED lines=25> */
[----:B----4-:R-:W-:-:S04]  /*2fa0*/  ISETP.NE.AND P1, PT, R38, -0x1, PT ;  /* 0xffffffff2600780c */ /* 0x010fc80003f25270 */
[----:B------:R-:W-:Y:S02]  /*2fb0*/  IADD3 R3, PT, PT, R4, 0x1, RZ ;  /* 0x0000000104037810 */ /* 0x000fe40007ffe0ff */
[----:B------:R-:W-:Y:S01]  /*2fc0*/  @P2 IMAD.MOV R3, RZ, RZ, R4 ;  /* 0x000000ffff032224 */ /* 0x000fe200078e0204 */
[----:B-----5:R-:W-:-:S03]  /*2fd0*/  ISETP.NE.AND P2, PT, R40, -0x1, PT ;  /* 0xffffffff2800780c */ /* 0x020fc60003f45270 */
        /* <DEDUP_REMOVED lines=14> */
[----:B------:R-:W-:-:S03]  /*30c0*/  ISETP.NE.AND P1, PT, R15, R18, PT ;  /* 0x000000120f00720c */ /* 0x000fc60003f25270 */
[C---:B------:R-:W-:Y:S02]  /*30d0*/  VIADD R3, R4.reuse, 0x1 ;  /* 0x0000000104037836 */ /* 0x040fe40000000000 */
[----:B------:R-:W-:-:S08]  /*30e0*/  @P2 IADD3 R3, PT, PT, R4, RZ, RZ ;  /* 0x000000ff04032210 */ /* 0x000fd00007ffe0ff */
[----:B------:R-:W-:Y:S05]  /*30f0*/  @P1 BRA `(.L_x_1067) ;  /* 0xfffffff800681947 */ /* 0x000fea000383ffff */
.L_x_1066:
[----:B------:R-:W-:Y:S05]  /*3100*/  BSYNC.RECONVERGENT B2 ;  /* 0x0000000000027941 */ /* 0x000fea0003800200 */
.L_x_1065:
        /* <DEDUP_REMOVED lines=36> */
[----:B------:R-:W-:Y:S01]  /*3350*/  @P1 IMAD.MOV R10, RZ, RZ, R3 ;  /* 0x000000ffff0a1224 */ /* 0x000fe200078e0203 */
[----:B-----5:R-:W-:-:S04]  /*3360*/  ISETP.NE.AND P1, PT, R11, -0x1, PT ;  /* 0xffffffff0b00780c */ /* 0x020fc80003f25270 */
        /* <DEDUP_REMOVED lines=19> */
.L_x_1069:
[----:B------:R-:W-:Y:S05]  /*34a0*/  BSYNC.RECONVERGENT B2 ;  /* 0x0000000000027941 */ /* 0x000fea0003800200 */
.L_x_1068:
        /* <DEDUP_REMOVED lines=33> */
.L_x_1071:
[----:B------:R-:W-:Y:S05]  /*36c0*/  BSYNC.RECONVERGENT B2 ;  /* 0x0000000000027941 */ /* 0x000fea0003800200 */
.L_x_1070:
        /* <DEDUP_REMOVED lines=27> */
.L_x_1064:
[----:B------:R-:W-:Y:S05]  /*3880*/  BSYNC.RECONVERGENT B1 ;  /* 0x0000000000017941 */ /* 0x000fea0003800200 */
.L_x_1063:
        /* <DEDUP_REMOVED lines=21> */
.L_x_1076:
        /* <DEDUP_REMOVED lines=22> */
[----:B------:R-:W3:Y:S04]  /*3b40*/  LDG.E R21, desc[UR6][R46.64] ;  /* 0x000000062e157981 */ /* 0x000ee8000c1e1900 */
[----:B------:R-:W4:Y:S01]  /*3b50*/  LDG.E R20, desc[UR6][R48.64] ;  /* 0x0000000630147981 */ /* 0x000f22000c1e1900 */
[----:B-----5:R-:W-:-:S04]  /*3b60*/  IMAD.WIDE R50, R51, 0x4, R26 ;  /* 0x0000000433327825 */ /* 0x020fc800078e021a */
[--C-:B------:R-:W-:Y:S01]  /*3b70*/  IMAD.WIDE R30, R31, 0x4, R26.reuse ;  /* 0x000000041f1e7825 */ /* 0x100fe200078e021a */
[----:B------:R-:W5:Y:S04]  /*3b80*/  LDG.E R18, desc[UR6][R50.64] ;  /* 0x0000000632127981 */ /* 0x000f68000c1e1900 */
[----:B------:R1:W5:Y:S01]  /*3b90*/  LDG.E R34, desc[UR6][R30.64] ;  /* 0x000000061e227981 */ /* 0x000362000c1e1900 */
[----:B------:R-:W-:-:S04]  /*3ba0*/  IMAD.WIDE R32, R33, 0x4, R26 ;  /* 0x0000000421207825 */ /* 0x000fc800078e021a */
[--C-:B0-----:R-:W-:Y:S01]  /*3bb0*/  IMAD.WIDE R8, R53, 0x4, R26.reuse ;  /* 0x0000000435087825 */ /* 0x101fe200078e021a */
[----:B------:R0:W5:Y:S05]  /*3bc0*/  LDG.E R36, desc[UR6][R32.64] ;  /* 0x0000000620247981 */ /* 0x00016a000c1e1900 */
[----:B------:R-:W5:Y:S01]  /*3bd0*/  LDG.E R8, desc[UR6][R8.64] ;  /* 0x0000000608087981 */ /* 0x000f62000c1e1900 */
[----:B------:R-:W-:-:S04]  /*3be0*/  IMAD.WIDE R4, R45, 0x4, R26 ;  /* 0x000000042d047825 */ /* 0x000fc800078e021a */
[--C-:B------:R-:W-:Y:S01]  /*3bf0*/  IMAD.WIDE R6, R7, 0x4, R26.reuse ;  /* 0x0000000407067825 */ /* 0x100fe200078e021a */
[----:B------:R0:W5:Y:S04]  /*3c00*/  LDG.E R42, desc[UR6][R4.64] ;  /* 0x00000006042a7981 */ /* 0x000168000c1e1900 */
[----:B------:R0:W5:Y:S01]  /*3c10*/  LDG.E R44, desc[UR6][R6.64] ;  /* 0x00000006062c7981 */ /* 0x000162000c1e1900 */
[----:B------:R-:W-:-:S04]  /*3c20*/  IMAD.WIDE R12, R13, 0x4, R26 ;  /* 0x000000040d0c7825 */ /* 0x000fc800078e021a */
[--C-:B-1----:R-:W-:Y:S01]  /*3c30*/  IMAD.WIDE R30, R43, 0x4, R26.reuse ;  /* 0x000000042b1e7825 */ /* 0x102fe200078e021a */
[----:B------:R1:W5:Y:S03]  /*3c40*/  LDG.E R45, desc[UR6][R12.64] ;  /* 0x000000060c2d7981 */ /* 0x000366000c1e1900 */
[--C-:B0-----:R-:W-:Y:S02]  /*3c50*/  IMAD.WIDE R32, R41, 0x4, R26.reuse ;  /* 0x0000000429207825 */ /* 0x101fe400078e021a */
[----:B------:R-:W5:Y:S02]  /*3c60*/  LDG.E R30, desc[UR6][R30.64] ;  /* 0x000000061e1e7981 */ /* 0x000f64000c1e1900 */
[--C-:B------:R-:W-:Y:S02]  /*3c70*/  IMAD.WIDE R38, R39, 0x4, R26.reuse ;  /* 0x0000000427267825 */ /* 0x100fe400078e021a */
[----:B------:R-:W5:Y:S02]  /*3c80*/  LDG.E R32, desc[UR6][R32.64] ;  /* 0x0000000620207981 */ /* 0x000f64000c1e1900 */
[----:B------:R-:W-:-:S02]  /*3c90*/  IMAD.WIDE R4, R37, 0x4, R26 ;  /* 0x0000000425047825 */ /* 0x000fc400078e021a */
[----:B------:R-:W5:Y:S02]  /*3ca0*/  LDG.E R38, desc[UR6][R38.64] ;  /* 0x0000000626267981 */ /* 0x000f64000c1e1900 */
[--C-:B------:R-:W-:Y:S02]  /*3cb0*/  IMAD.WIDE R6, R35, 0x4, R26.reuse ;  /* 0x0000000423067825 */ /* 0x100fe400078e021a */
[----:B------:R0:W5:Y:S04]  /*3cc0*/  LDG.E R5, desc[UR6][R4.64] ;  /* 0x0000000604057981 */ /* 0x000168000c1e1900 */
        /* <DEDUP_REMOVED lines=55> */
.L_x_1075:
[----:B------:R-:W-:Y:S05]  /*4040*/  BSYNC.RECONVERGENT B2 ;  /* 0x0000000000027941 */ /* 0x000fea0003800200 */
.L_x_1074:
        /* <DEDUP_REMOVED lines=30> */
[----:B------:R1:W3:Y:S04]  /*4230*/  LDG.E R6, desc[UR6][R6.64] ;  /* 0x0000000606067981 */ /* 0x0002e8000c1e1900 */
        /* <DEDUP_REMOVED lines=13> */
[----:B-1----:R-:W-:Y:S02]  /*4310*/  VIADD R7, R4, 0x1 ;  /* 0x0000000104077836 */ /* 0x002fe40000000000 */
        /* <DEDUP_REMOVED lines=12> */
.L_x_1078:
[----:B------:R-:W-:Y:S05]  /*43e0*/  BSYNC.RECONVERGENT B2 ;  /* 0x0000000000027941 */ /* 0x000fea0003800200 */
.L_x_1077:
        /* <DEDUP_REMOVED lines=33> */
.L_x_1080:
[----:B------:R-:W-:Y:S05]  /*4600*/  BSYNC.RECONVERGENT B2 ;  /* 0x0000000000027941 */ /* 0x000fea0003800200 */
.L_x_1079:
        /* <DEDUP_REMOVED lines=27> */
.L_x_1073:
[----:B------:R-:W-:Y:S05]  /*47c0*/  BSYNC.RECONVERGENT B1 ;  /* 0x0000000000017941 */ /* 0x000fea0003800200 */
.L_x_1072:
        /* <DEDUP_REMOVED lines=21> */
.L_x_1085:
        /* <DEDUP_REMOVED lines=26> */
[----:B------:R1:W5:Y:S04]  /*4ac0*/  LDG.E R36, desc[UR6][R8.64] ;  /* 0x0000000608247981 */ /* 0x000368000c1e1900 */
[----:B------:R1:W5:Y:S01]  /*4ad0*/  LDG.E R38, desc[UR6][R16.64] ;  /* 0x0000000610267981 */ /* 0x000362000c1e1900 */
[----:B------:R-:W-:-:S04]  /*4ae0*/  IMAD.WIDE R14, R15, 0x4, R26 ;  /* 0x000000040f0e7825 */ /* 0x000fc800078e021a */
[--C-:B0-----:R-:W-:Y:S01]  /*4af0*/  IMAD.WIDE R12, R53, 0x4, R26.reuse ;  /* 0x00000004350c7825 */ /* 0x101fe200078e021a */
[----:B------:R0:W5:Y:S04]  /*4b00*/  LDG.E R39, desc[UR6][R14.64] ;  /* 0x000000060e277981 */ /* 0x000168000c1e1900 */
[----:B------:R0:W5:Y:S01]  /*4b10*/  LDG.E R40, desc[UR6][R12.64] ;  /* 0x000000060c287981 */ /* 0x000162000c1e1900 */
[----:B------:R-:W-:-:S04]  /*4b20*/  IMAD.WIDE R4, R49, 0x4, R26 ;  /* 0x0000000431047825 */ /* 0x000fc800078e021a */
[--C-:B------:R-:W-:Y:S01]  /*4b30*/  IMAD.WIDE R6, R7, 0x4, R26.reuse ;  /* 0x0000000407067825 */ /* 0x100fe200078e021a */
[----:B------:R0:W5:Y:S04]  /*4b40*/  LDG.E R44, desc[UR6][R4.64] ;  /* 0x00000006042c7981 */ /* 0x000168000c1e1900 */
[----:B------:R0:W5:Y:S01]  /*4b50*/  LDG.E R46, desc[UR6][R6.64] ;  /* 0x00000006062e7981 */ /* 0x000162000c1e1900 */
[----:B-1----:R-:W-:-:S04]  /*4b60*/  IMAD.WIDE R8, R45, 0x4, R26 ;  /* 0x000000042d087825 */ /* 0x002fc800078e021a */
[--C-:B------:R-:W-:Y:S01]  /*4b70*/  IMAD.WIDE R16, R43, 0x4, R26.reuse ;  /* 0x000000042b107825 */ /* 0x100fe200078e021a */
[----:B------:R1:W5:Y:S03]  /*4b80*/  LDG.E R45, desc[UR6][R8.64] ;  /* 0x00000006082d7981 */ /* 0x000366000c1e1900 */
[--C-:B0-----:R-:W-:Y:S02]  /*4b90*/  IMAD.WIDE R14, R41, 0x4, R26.reuse ;  /* 0x00000004290e7825 */ /* 0x101fe400078e021a */
[----:B------:R-:W5:Y:S02]  /*4ba0*/  LDG.E R16, desc[UR6][R16.64] ;  /* 0x0000000610107981 */ /* 0x000f64000c1e1900 */
[--C-:B------:R-:W-:Y:S02]  /*4bb0*/  IMAD.WIDE R12, R37, 0x4, R26.reuse ;  /* 0x00000004250c7825 */ /* 0x100fe400078e021a */
[----:B------:R0:W5:Y:S02]  /*4bc0*/  LDG.E R14, desc[UR6][R14.64] ;  /* 0x000000060e0e7981 */ /* 0x000164000c1e1900 */
[----:B------:R-:W-:-:S02]  /*4bd0*/  IMAD.WIDE R4, R35, 0x4, R26 ;  /* 0x0000000423047825 */ /* 0x000fc400078e021a */
[----:B------:R-:W5:Y:S02]  /*4be0*/  LDG.E R12, desc[UR6][R12.64] ;  /* 0x000000060c0c7981 */ /* 0x000f64000c1e1900 */
[--C-:B------:R-:W-:Y:S02]  /*4bf0*/  IMAD.WIDE R6, R33, 0x4, R26.reuse ;  /* 0x0000000421067825 */ /* 0x100fe400078e021a */
[----:B------:R5:W5:Y:S04]  /*4c00*/  LDG.E R5, desc[UR6][R4.64] ;  /* 0x0000000604057981 */ /* 0x000b68000c1e1900 */
[----:B------:R5:W5:Y:S01]  /*4c10*/  LDG.E R6, desc[UR6][R6.64] ;  /* 0x0000000606067981 */ /* 0x000b62000c1e1900 */
[----:B-1----:R-:W-:-:S06]  /*4c20*/  IMAD.WIDE R8, R31, 0x4, R26 ;  /* 0x000000041f087825 */ /* 0x002fcc00078e021a */
[----:B------:R-:W5:Y:S01]  /*4c30*/  LDG.E R8, desc[UR6][R8.64] ;  /* 0x0000000608087981 */ /* 0x000f62000c1e1900 */
[----:B0-----:R-:W-:Y:S01]  /*4c40*/  IADD3 R15, PT, PT, R11, 0x1, RZ ;  /* 0x000000010b0f7810 */ /* 0x001fe20007ffe0ff */
        /* <DEDUP_REMOVED lines=51> */
.L_x_1084:
[----:B------:R-:W-:Y:S05]  /*4f80*/  BSYNC.RECONVERGENT B2 ;  /* 0x0000000000027941 */ /* 0x000fea0003800200 */
.L_x_1083:
        /* <DEDUP_REMOVED lines=57> */
.L_x_1087:
[----:B------:R-:W-:Y:S05]  /*5320*/  BSYNC.RECONVERGENT B2 ;  /* 0x0000000000027941 */ /* 0x000fea0003800200 */
.L_x_1086:
        /* <DEDUP_REMOVED lines=33> */
.L_x_1089:
[----:B------:R-:W-:Y:S05]  /*5540*/  BSYNC.RECONVERGENT B2 ;  /* 0x0000000000027941 */ /* 0x000fea0003800200 */
.L_x_1088:
        /* <DEDUP_REMOVED lines=27> */
.L_x_1082:
[----:B------:R-:W-:Y:S05]  /*5700*/  BSYNC.RECONVERGENT B1 ;  /* 0x0000000000017941 */ /* 0x000fea0003800200 */
.L_x_1081:
        /* <DEDUP_REMOVED lines=21> */
.L_x_1094:
        /* <DEDUP_REMOVED lines=19> */
[----:B------:R-:W2:Y:S01]  /*5990*/  LDG.E R30, desc[UR6][R50.64] ;  /* 0x00000006321e7981 */ /* 0x000ea2000c1e1900 */
        /* <DEDUP_REMOVED lines=20> */
[----:B------:R0:W4:Y:S02]  /*5ae0*/  LDG.E R16, desc[UR6][R16.64] ;  /* 0x0000000610107981 */ /* 0x000124000c1e1900 */
[--C-:B------:R-:W-:Y:S02]  /*5af0*/  IMAD.WIDE R4, R39, 0x4, R26.reuse ;  /* 0x0000000427047825 */ /* 0x100fe400078e021a */
[----:B------:R-:W4:Y:S02]  /*5b00*/  LDG.E R18, desc[UR6][R18.64] ;  /* 0x0000000612127981 */ /* 0x000f24000c1e1900 */
[----:B-1----:R-:W-:-:S02]  /*5b10*/  IMAD.WIDE R6, R37, 0x4, R26 ;  /* 0x0000000425067825 */ /* 0x002fc400078e021a */
[----:B------:R1:W4:Y:S02]  /*5b20*/  LDG.E R4, desc[UR6][R4.64] ;  /* 0x0000000604047981 */ /* 0x000324000c1e1900 */
[--C-:B------:R-:W-:Y:S02]  /*5b30*/  IMAD.WIDE R8, R35, 0x4, R26.reuse ;  /* 0x0000000423087825 */ /* 0x100fe400078e021a */
[----:B------:R1:W4:Y:S04]  /*5b40*/  LDG.E R7, desc[UR6][R6.64] ;  /* 0x0000000606077981 */ /* 0x000328000c1e1900 */
[----:B------:R-:W4:Y:S01]  /*5b50*/  LDG.E R8, desc[UR6][R8.64] ;  /* 0x0000000608087981 */ /* 0x000f22000c1e1900 */
[----:B-----5:R-:W-:-:S06]  /*5b60*/  IMAD.WIDE R14, R33, 0x4, R26 ;  /* 0x00000004210e7825 */ /* 0x020fcc00078e021a */
[----:B------:R-:W5:Y:S01]  /*5b70*/  LDG.E R14, desc[UR6][R14.64] ;  /* 0x000000060e0e7981 */ /* 0x000f62000c1e1900 */
[----:B0-----:R-:W-:Y:S01]  /*5b80*/  IADD3 R17, PT, PT, R12, 0x1, RZ ;  /* 0x000000010c117810 */ /* 0x001fe20007ffe0ff */
[----:B------:R-:W-:Y:S02]  /*5b90*/  VIADD R20, R20, 0x10 ;  /* 0x0000001014147836 */ /* 0x000fe40000000000 */
[----:B------:R-:W-:Y:S01]  /*5ba0*/  VIADD R13, R13, 0x10 ;  /* 0x000000100d0d7836 */ /* 0x000fe20000000000 */
[----:B--2---:R-:W-:Y:S02]  /*5bb0*/  ISETP.NE.AND P1, PT, R30, -0x1, PT ;  /* 0xffffffff1e00780c */ /* 0x004fe40003f25270 */
[----:B---3--:R-:W-:-:S11]  /*5bc0*/  ISETP.NE.AND P2, PT, R34, -0x1, PT ;  /* 0xffffffff2200780c */ /* 0x008fd60003f45270 */
[----:B------:R-:W-:Y:S01]  /*5bd0*/  @P1 IMAD.MOV R17, RZ, RZ, R12 ;  /* 0x000000ffff111224 */ /* 0x000fe200078e020c */
[----:B------:R-:W-:-:S03]  /*5be0*/  ISETP.NE.AND P1, PT, R32, -0x1, PT ;  /* 0xffffffff2000780c */ /* 0x000fc60003f25270 */
[C---:B-1----:R-:W-:Y:S01]  /*5bf0*/  VIADD R5, R17.reuse, 0x1 ;  /* 0x0000000111057836 */ /* 0x042fe20000000000 */
        /* <DEDUP_REMOVED lines=13> */
[----:B----4-:R-:W-:-:S04]  /*5cd0*/  ISETP.NE.AND P2, PT, R46, -0x1, PT ;  /* 0xffffffff2e00780c */ /* 0x010fc80003f45270 */
        /* <DEDUP_REMOVED lines=23> */
[----:B-----5:R-:W-:-:S03]  /*5e50*/  ISETP.NE.AND P2, PT, R14, -0x1, PT ;  /* 0xffffffff0e00780c */ /* 0x020fc60003f45270 */
[----:B------:R-:W-:-:S03]  /*5e60*/  VIADD R5, R4, 0x1 ;  /* 0x0000000104057836 */ /* 0x000fc60000000000 */
[----:B------:R-:W-:Y:S02]  /*5e70*/  @P1 IADD3 R5, PT, PT, R4, RZ, RZ ;  /* 0x000000ff04051210 */ /* 0x000fe40007ffe0ff */
[----:B------:R-:W-:-:S03]  /*5e80*/  ISETP.NE.AND P1, PT, R20, R31, PT ;  /* 0x0000001f1400720c */ /* 0x000fc60003f25270 */
[C---:B------:R-:W-:Y:S02]  /*5e90*/  VIADD R12, R5.reuse, 0x1 ;  /* 0x00000001050c7836 */ /* 0x040fe40000000000 */
[----:B------:R-:W-:-:S08]  /*5ea0*/  @P2 IADD3 R12, PT, PT, R5, RZ, RZ ;  /* 0x000000ff050c2210 */ /* 0x000fd00007ffe0ff */
[----:B------:R-:W-:Y:S05]  /*5eb0*/  @P1 BRA `(.L_x_1094) ;  /* 0xfffffff800681947 */ /* 0x000fea000383ffff */
.L_x_1093:
[----:B------:R-:W-:Y:S05]  /*5ec0*/  BSYNC.RECONVERGENT B2 ;  /* 0x0000000000027941 */ /* 0x000fea0003800200 */
.L_x_1092:
        /* <DEDUP_REMOVED lines=57> */
.L_x_1096:
[----:B------:R-:W-:Y:S05]  /*6260*/  BSYNC.RECONVERGENT B2 ;  /* 0x0000000000027941 */ /* 0x000fea0003800200 */
.L_x_1095:
        /* <DEDUP_REMOVED lines=33> */
.L_x_1098:
[----:B------:R-:W-:Y:S05]  /*6480*/  BSYNC.RECONVERGENT B2 ;  /* 0x0000000000027941 */ /* 0x000fea0003800200 */
.L_x_1097:
        /* <DEDUP_REMOVED lines=27> */
.L_x_1091:
[----:B------:R-:W-:Y:S05]  /*6640*/  BSYNC.RECONVERGENT B1 ;  /* 0x0000000000017941 */ /* 0x000fea0003800200 */
.L_x_1090:
        /* <DEDUP_REMOVED lines=21> */
.L_x_1103:
        /* <DEDUP_REMOVED lines=42> */
[----:B------:R0:W4:Y:S02]  /*6a40*/  LDG.E R4, desc[UR6][R4.64] ;  /* 0x0000000604047981 */ /* 0x000124000c1e1900 */
[----:B---3--:R-:W-:-:S02]  /*6a50*/  IMAD.WIDE R8, R37, 0x4, R26 ;  /* 0x0000000425087825 */ /* 0x008fc400078e021a */
[----:B------:R1:W3:Y:S02]  /*6a60*/  LDG.E R6, desc[UR6][R6.64] ;  /* 0x0000000606067981 */ /* 0x0002e4000c1e1900 */
[--C-:B------:R-:W-:Y:S02]  /*6a70*/  IMAD.WIDE R14, R35, 0x4, R26.reuse ;  /* 0x00000004230e7825 */ /* 0x100fe400078e021a */
[----:B------:R-:W3:Y:S04]  /*6a80*/  LDG.E R8, desc[UR6][R8.64] ;  /* 0x0000000608087981 */ /* 0x000ee8000c1e1900 */
[----:B------:R-:W3:Y:S01]  /*6a90*/  LDG.E R14, desc[UR6][R14.64] ;  /* 0x000000060e0e7981 */ /* 0x000ee2000c1e1900 */
[----:B-----5:R-:W-:-:S06]  /*6aa0*/  IMAD.WIDE R16, R33, 0x4, R26 ;  /* 0x0000000421107825 */ /* 0x020fcc00078e021a */
[----:B------:R-:W5:Y:S01]  /*6ab0*/  LDG.E R16, desc[UR6][R16.64] ;  /* 0x0000000610107981 */ /* 0x000f62000c1e1900 */
[----:B0-----:R-:W-:Y:S01]  /*6ac0*/  IADD3 R5, PT, PT, R13, 0x1, RZ ;  /* 0x000000010d057810 */ /* 0x001fe20007ffe0ff */
[----:B------:R-:W-:Y:S02]  /*6ad0*/  VIADD R21, R21, 0x10 ;  /* 0x0000001015157836 */ /* 0x000fe40000000000 */
[----:B------:R-:W-:Y:S01]  /*6ae0*/  VIADD R20, R20, 0x10 ;  /* 0x0000001014147836 */ /* 0x000fe20000000000 */
[----:B--2---:R-:W-:Y:S02]  /*6af0*/  ISETP.NE.AND P1, PT, R31, -0x1, PT ;  /* 0xffffffff1f00780c */ /* 0x004fe40003f25270 */
[----:B----4-:R-:W-:-:S11]  /*6b00*/  ISETP.NE.AND P2, PT, R34, -0x1, PT ;  /* 0xffffffff2200780c */ /* 0x010fd60003f45270 */
        /* <DEDUP_REMOVED lines=31> */
[----:B---3--:R-:W-:-:S03]  /*6d00*/  ISETP.NE.AND P1, PT, R6, -0x1, PT ;  /* 0xffffffff0600780c */ /* 0x008fc60003f25270 */
        /* <DEDUP_REMOVED lines=15> */
.L_x_1102:
[----:B------:R-:W-:Y:S05]  /*6e00*/  BSYNC.RECONVERGENT B2 ;  /* 0x0000000000027941 */ /* 0x000fea0003800200 */
.L_x_1101:
        /* <DEDUP_REMOVED lines=57> */
.L_x_1105:
[----:B------:R-:W-:Y:S05]  /*71a0*/  BSYNC.RECONVERGENT B2 ;  /* 0x0000000000027941 */ /* 0x000fea0003800200 */
.L_x_1104:
        /* <DEDUP_REMOVED lines=33> */
.L_x_1107:
[----:B------:R-:W-:Y:S05]  /*73c0*/  BSYNC.RECONVERGENT B2 ;  /* 0x0000000000027941 */ /* 0x000fea0003800200 */
.L_x_1106:
        /* <DEDUP_REMOVED lines=27> */
.L_x_1100:
[----:B------:R-:W-:Y:S05]  /*7580*/  BSYNC.RECONVERGENT B1 ;  /* 0x0000000000017941 */ /* 0x000fea0003800200 */
.L_x_1099:
        /* <DEDUP_REMOVED lines=21> */
.L_x_1112:
        /* <DEDUP_REMOVED lines=102> */
.L_x_1111:
[----:B------:R-:W-:Y:S05]  /*7d40*/  BSYNC.RECONVERGENT B2 ;  /* 0x0000000000027941 */ /* 0x000fea0003800200 */
.L_x_1110:
        /* <DEDUP_REMOVED lines=57> */
.L_x_1114:
[----:B------:R-:W-:Y:S05]  /*80e0*/  BSYNC.RECONVERGENT B2 ;  /* 0x0000000000027941 */ /* 0x000fea0003800200 */
.L_x_1113:
        /* <DEDUP_REMOVED lines=33> */
.L_x_1116:
[----:B------:R-:W-:Y:S05]  /*8300*/  BSYNC.RECONVERGENT B2 ;  /* 0x0000000000027941 */ /* 0x000fea0003800200 */
.L_x_1115:
        /* <DEDUP_REMOVED lines=27> */
.L_x_1109:
[----:B------:R-:W-:Y:S05]  /*84c0*/  BSYNC.RECONVERGENT B1 ;  /* 0x0000000000017941 */ /* 0x000fea0003800200 */
.L_x_1108:
        /* <DEDUP_REMOVED lines=21> */
.L_x_1121:
        /* <DEDUP_REMOVED lines=37> */
[--C-:B------:R-:W-:Y:S02]  /*8870*/  IMAD.WIDE R32, R47, 0x4, R26.reuse ;  /* 0x000000042f207825 */ /* 0x100fe400078e021a */
[----:B------:R-:W5:Y:S02]  /*8880*/  LDG.E R42, desc[UR6][R42.64] ;  /* 0x000000062a2a7981 */ /* 0x000f64000c1e1900 */
[--C-:B0-----:R-:W-:Y:S02]  /*8890*/  IMAD.WIDE R34, R45, 0x4, R26.reuse ;  /* 0x000000042d227825 */ /* 0x101fe400078e021a */
[----:B------:R-:W5:Y:S02]  /*88a0*/  LDG.E R32, desc[UR6][R32.64] ;  /* 0x0000000620207981 */ /* 0x000f64000c1e1900 */
[--C-:B------:R-:W-:Y:S02]  /*88b0*/  IMAD.WIDE R30, R31, 0x4, R26.reuse ;  /* 0x000000041f1e7825 */ /* 0x100fe400078e021a */
[----:B------:R-:W5:Y:S02]  /*88c0*/  LDG.E R34, desc[UR6][R34.64] ;  /* 0x0000000622227981 */ /* 0x000f64000c1e1900 */
[----:B-1----:R-:W-:-:S02]  /*88d0*/  IMAD.WIDE R36, R21, 0x4, R26 ;  /* 0x0000000415247825 */ /* 0x002fc400078e021a */
[----:B------:R-:W5:Y:S02]  /*88e0*/  LDG.E R30, desc[UR6][R30.64] ;  /* 0x000000061e1e7981 */ /* 0x000f64000c1e1900 */
[--C-:B---3--:R-:W-:Y:S02]  /*88f0*/  IMAD.WIDE R38, R19, 0x4, R26.reuse ;  /* 0x0000000413267825 */ /* 0x108fe400078e021a */
[----:B------:R-:W3:Y:S04]  /*8900*/  LDG.E R36, desc[UR6][R36.64] ;  /* 0x0000000624247981 */ /* 0x000ee8000c1e1900 */
[----:B------:R-:W3:Y:S01]  /*8910*/  LDG.E R38, desc[UR6][R38.64] ;  /* 0x0000000626267981 */ /* 0x000ee2000c1e1900 */
[----:B------:R-:W-:-:S06]  /*8920*/  IMAD.WIDE R40, R17, 0x4, R26 ;  /* 0x0000000411287825 */ /* 0x000fcc00078e021a */
[----:B------:R-:W3:Y:S01]  /*8930*/  LDG.E R40, desc[UR6][R40.64] ;  /* 0x0000000628287981 */ /* 0x000ee2000c1e1900 */
[----:B------:R-:W-:Y:S02]  /*8940*/  VIADD R5, R5, 0x10 ;  /* 0x0000001005057836 */ /* 0x000fe40000000000 */
[----:B------:R-:W-:Y:S01]  /*8950*/  VIADD R4, R4, 0x10 ;  /* 0x0000001004047836 */ /* 0x000fe20000000000 */
[----:B--2---:R-:W-:Y:S02]  /*8960*/  ISETP.NE.AND P1, PT, R9, -0x1, PT ;  /* 0xffffffff0900780c */ /* 0x004fe40003f25270 */
[----:B------:R-:W-:Y:S02]  /*8970*/  IADD3 R9, PT, PT, R15, 0x1, RZ ;  /* 0x000000010f097810 */ /* 0x000fe40007ffe0ff */
[----:B----4-:R-:W-:-:S09]  /*8980*/  ISETP.NE.AND P2, PT, R16, -0x1, PT ;  /* 0xffffffff1000780c */ /* 0x010fd20003f45270 */
        /* <DEDUP_REMOVED lines=34> */
[----:B---3--:R-:W-:-:S04]  /*8bb0*/  ISETP.NE.AND P2, PT, R36, -0x1, PT ;  /* 0xffffffff2400780c */ /* 0x008fc80003f45270 */
        /* <DEDUP_REMOVED lines=12> */
.L_x_1120:
[----:B------:R-:W-:Y:S05]  /*8c80*/  BSYNC.RECONVERGENT B2 ;  /* 0x0000000000027941 */ /* 0x000fea0003800200 */
.L_x_1119:
        /* <DEDUP_REMOVED lines=57> */
.L_x_1123:
[----:B------:R-:W-:Y:S05]  /*9020*/  BSYNC.RECONVERGENT B2 ;  /* 0x0000000000027941 */ /* 0x000fea0003800200 */
.L_x_1122:
        /* <DEDUP_REMOVED lines=33> */
.L_x_1125:
[----:B------:R-:W-:Y:S05]  /*9240*/  BSYNC.RECONVERGENT B2 ;  /* 0x0000000000027941 */ /* 0x000fea0003800200 */
.L_x_1124:
        /* <DEDUP_REMOVED lines=27> */
.L_x_1118:
[----:B------:R-:W-:Y:S05]  /*9400*/  BSYNC.RECONVERGENT B1 ;  /* 0x0000000000017941 */ /* 0x000fea0003800200 */
.L_x_1117:
        /* <DEDUP_REMOVED lines=21> */
.L_x_1130:
        /* <DEDUP_REMOVED lines=42> */
[----:B------:R-:W4:Y:S02]  /*9800*/  LDG.E R32, desc[UR6][R32.64] ;  /* 0x0000000620207981 */ /* 0x000f24000c1e1900 */
[----:B---3--:R-:W-:-:S02]  /*9810*/  IMAD.WIDE R36, R43, 0x4, R26 ;  /* 0x000000042b247825 */ /* 0x008fc400078e021a */
[----:B------:R-:W3:Y:S02]  /*9820*/  LDG.E R34, desc[UR6][R34.64] ;  /* 0x0000000622227981 */ /* 0x000ee4000c1e1900 */
[--C-:B------:R-:W-:Y:S02]  /*9830*/  IMAD.WIDE R38, R19, 0x4, R26.reuse ;  /* 0x0000000413267825 */ /* 0x100fe400078e021a */
[----:B------:R-:W3:Y:S04]  /*9840*/  LDG.E R36, desc[UR6][R36.64] ;  /* 0x0000000624247981 */ /* 0x000ee8000c1e1900 */
[----:B------:R-:W3:Y:S01]  /*9850*/  LDG.E R38, desc[UR6][R38.64] ;  /* 0x0000000626267981 */ /* 0x000ee2000c1e1900 */
[----:B-----5:R-:W-:-:S06]  /*9860*/  IMAD.WIDE R40, R17, 0x4, R26 ;  /* 0x0000000411287825 */ /* 0x020fcc00078e021a */
[----:B------:R-:W5:Y:S01]  /*9870*/  LDG.E R40, desc[UR6][R40.64] ;  /* 0x0000000628287981 */ /* 0x000f62000c1e1900 */
        /* <DEDUP_REMOVED lines=52> */
.L_x_1129:
[----:B------:R-:W-:Y:S05]  /*9bc0*/  BSYNC.RECONVERGENT B2 ;  /* 0x0000000000027941 */ /* 0x000fea0003800200 */
.L_x_1128:
        /* <DEDUP_REMOVED lines=57> */
.L_x_1132:
[----:B------:R-:W-:Y:S05]  /*9f60*/  BSYNC.RECONVERGENT B2 ;  /* 0x0000000000027941 */ /* 0x000fea0003800200 */
.L_x_1131:
        /* <DEDUP_REMOVED lines=33> */
.L_x_1134:
[----:B------:R-:W-:Y:S05]  /*a180*/  BSYNC.RECONVERGENT B2 ;  /* 0x0000000000027941 */ /* 0x000fea0003800200 */
.L_x_1133:
        /* <DEDUP_REMOVED lines=27> */
.L_x_1127:
[----:B------:R-:W-:Y:S05]  /*a340*/  BSYNC.RECONVERGENT B1 ;  /* 0x0000000000017941 */ /* 0x000fea0003800200 */
.L_x_1126:
        /* <DEDUP_REMOVED lines=21> */
.L_x_1139:
        /* <DEDUP_REMOVED lines=102> */
.L_x_1138:
[----:B------:R-:W-:Y:S05]  /*ab00*/  BSYNC.RECONVERGENT B2 ;  /* 0x0000000000027941 */ /* 0x000fea0003800200 */
.L_x_1137:
        /* <DEDUP_REMOVED lines=57> */
.L_x_1141:
[----:B------:R-:W-:Y:S05]  /*aea0*/  BSYNC.RECONVERGENT B2 ;  /* 0x0000000000027941 */ /* 0x000fea0003800200 */
.L_x_1140:
        /* <DEDUP_REMOVED lines=33> */
.L_x_1143:
[----:B------:R-:W-:Y:S05]  /*b0c0*/  BSYNC.RECONVERGENT B2 ;  /* 0x0000000000027941 */ /* 0x000fea0003800200 */
.L_x_1142:
        /* <DEDUP_REMOVED lines=27> */
.L_x_1136:
[----:B------:R-:W-:Y:S05]  /*b280*/  BSYNC.RECONVERGENT B1 ;  /* 0x0000000000017941 */ /* 0x000fea0003800200 */
.L_x_1135:
        /* <DEDUP_REMOVED lines=21> */
.L_x_1148:
        /* <DEDUP_REMOVED lines=102> */
.L_x_1147:
[----:B------:R-:W-:Y:S05]  /*ba40*/  BSYNC.RECONVERGENT B2 ;  /* 0x0000000000027941 */ /* 0x000fea0003800200 */
.L_x_1146:
        /* <DEDUP_REMOVED lines=25> */
[--C-:B------:R-:W-:Y:S02]  /*bbe0*/  IMAD.WIDE R36, R37, 0x4, R26.reuse ;  /* 0x0000000425247825 */ /* 0x100fe400078e021a */
[----:B------:R-:W5:Y:S02]  /*bbf0*/  LDG.E R34, desc[UR6][R34.64] ;  /* 0x0000000622227981 */ /* 0x000f64000c1e1900 */
[--C-:B0-----:R-:W-:Y:S02]  /*bc00*/  IMAD.WIDE R18, R39, 0x4, R26.reuse ;  /* 0x0000000427127825 */ /* 0x101fe400078e021a */
[----:B------:R-:W5:Y:S02]  /*bc10*/  LDG.E R36, desc[UR6][R36.64] ;  /* 0x0000000624247981 */ /* 0x000f64000c1e1900 */
[----:B------:R-:W-:-:S02]  /*bc20*/  IMAD.WIDE R8, R41, 0x4, R26 ;  /* 0x0000000429087825 */ /* 0x000fc400078e021a */
[----:B------:R-:W5:Y:S04]  /*bc30*/  LDG.E R18, desc[UR6][R18.64] ;  /* 0x0000000612127981 */ /* 0x000f68000c1e1900 */
[----:B------:R-:W5:Y:S01]  /*bc40*/  LDG.E R8, desc[UR6][R8.64] ;  /* 0x0000000608087981 */ /* 0x000f62000c1e1900 */
[----:B------:R-:W-:Y:S01]  /*bc50*/  VIADD R5, R5, 0x8 ;  /* 0x0000000805057836 */ /* 0x000fe20000000000 */
        /* <DEDUP_REMOVED lines=23> */
[----:B------:R-:W-:-:S07]  /*bdd0*/  @P2 IMAD.MOV R4, RZ, RZ, R6 ;  /* 0x000000ffff042224 */ /* 0x000fce00078e0206 */
.L_x_1150:
[----:B------:R-:W-:Y:S05]  /*bde0*/  BSYNC.RECONVERGENT B2 ;  /* 0x0000000000027941 */ /* 0x000fea0003800200 */
.L_x_1149:
        /* <DEDUP_REMOVED lines=33> */
.L_x_1152:
[----:B------:R-:W-:Y:S05]  /*c000*/  BSYNC.RECONVERGENT B2 ;  /* 0x0000000000027941 */ /* 0x000fea0003800200 */
.L_x_1151:
        /* <DEDUP_REMOVED lines=27> */
.L_x_1145:
[----:B------:R-:W-:Y:S05]  /*c1c0*/  BSYNC.RECONVERGENT B1 ;  /* 0x0000000000017941 */ /* 0x000fea0003800200 */
.L_x_1144:
        /* <DEDUP_REMOVED lines=21> */
.L_x_1157:
        /* <DEDUP_REMOVED lines=24> */
[----:B------:R0:W4:Y:S03]  /*c4a0*/  LDG.E R21, desc[UR6][R32.64] ;  /* 0x0000000620157981 */ /* 0x000126000c1e1900 */
        /* <DEDUP_REMOVED lines=9> */
[----:B------:R1:W5:Y:S04]  /*c540*/  LDG.E R48, desc[UR6][R34.64] ;  /* 0x0000000622307981 */ /* 0x000368000c1e1900 */
[----:B------:R1:W5:Y:S01]  /*c550*/  LDG.E R50, desc[UR6][R36.64] ;  /* 0x0000000624327981 */ /* 0x000362000c1e1900 */
[----:B------:R-:W-:-:S04]  /*c560*/  IMAD.WIDE R38, R39, 0x4, R26 ;  /* 0x0000000427267825 */ /* 0x000fc800078e021a */
[--C-:B------:R-:W-:Y:S01]  /*c570*/  IMAD.WIDE R40, R41, 0x4, R26.reuse ;  /* 0x0000000429287825 */ /* 0x100fe200078e021a */
[----:B------:R1:W5:Y:S03]  /*c580*/  LDG.E R52, desc[UR6][R38.64] ;  /* 0x0000000626347981 */ /* 0x000366000c1e1900 */
[--C-:B0-----:R-:W-:Y:S02]  /*c590*/  IMAD.WIDE R30, R53, 0x4, R26.reuse ;  /* 0x00000004351e7825 */ /* 0x101fe400078e021a */
[----:B------:R-:W5:Y:S02]  /*c5a0*/  LDG.E R40, desc[UR6][R40.64] ;  /* 0x0000000628287981 */ /* 0x000f64000c1e1900 */
[--C-:B------:R-:W-:Y:S02]  /*c5b0*/  IMAD.WIDE R32, R51, 0x4, R26.reuse ;  /* 0x0000000433207825 */ /* 0x100fe400078e021a */
[----:B------:R-:W5:Y:S02]  /*c5c0*/  LDG.E R30, desc[UR6][R30.64] ;  /* 0x000000061e1e7981 */ /* 0x000f64000c1e1900 */
[----:B-1----:R-:W-:-:S02]  /*c5d0*/  IMAD.WIDE R34, R49, 0x4, R26 ;  /* 0x0000000431227825 */ /* 0x002fc400078e021a */
        /* <DEDUP_REMOVED lines=8> */
[----:B--2---:R-:W-:Y:S02]  /*c660*/  ISETP.NE.AND P1, PT, R18, -0x1, PT ;  /* 0xffffffff1200780c */ /* 0x004fe40003f25270 */
[----:B------:R-:W-:Y:S02]  /*c670*/  IADD3 R18, PT, PT, R9, 0x1, RZ ;  /* 0x0000000109127810 */ /* 0x000fe40007ffe0ff */
        /* <DEDUP_REMOVED lines=10> */
[----:B------:R-:W-:-:S04]  /*c720*/  @P2 IMAD.MOV R9, RZ, RZ, R18 ;  /* 0x000000ffff092224 */ /* 0x000fc800078e0212 */
[----:B------:R-:W-:Y:S01]  /*c730*/  VIADD R18, R9, 0x1 ;  /* 0x0000000109127836 */ /* 0x000fe20000000000 */
[----:B------:R-:W-:-:S03]  /*c740*/  ISETP.NE.AND P2, PT, R44, -0x1, PT ;  /* 0xffffffff2c00780c */ /* 0x000fc60003f45270 */
[----:B------:R-:W-:Y:S02]  /*c750*/  @P1 IADD3 R18, PT, PT, R9, RZ, RZ ;  /* 0x000000ff09121210 */ /* 0x000fe40007ffe0ff */
[----:B------:R-:W-:-:S03]  /*c760*/  ISETP.NE.AND P1, PT, R46, -0x1, PT ;  /* 0xffffffff2e00780c */ /* 0x000fc60003f25270 */
[----:B------:R-:W-:-:S05]  /*c770*/  VIADD R9, R18, 0x1 ;  /* 0x0000000112097836 */ /* 0x000fca0000000000 */
        /* <DEDUP_REMOVED lines=26> */
[----:B------:R-:W-:Y:S02]  /*c920*/  @P1 IADD3 R18, PT, PT, R9, RZ, RZ ;  /* 0x000000ff09121210 */ /* 0x000fe40007ffe0ff */
[----:B------:R-:W-:Y:S02]  /*c930*/  ISETP.NE.AND P1, PT, R6, R19, PT ;  /* 0x000000130600720c */ /* 0x000fe40003f25270 */
[----:B------:R-:W-:Y:S01]  /*c940*/  ISETP.NE.AND P2, PT, R38, -0x1, PT ;  /* 0xffffffff2600780c */ /* 0x000fe20003f45270 */
[----:B------:R-:W-:-:S12]  /*c950*/  VIADD R9, R18, 0x1 ;  /* 0x0000000112097836 */ /* 0x000fd80000000000 */
[----:B------:R-:W-:Y:S01]  /*c960*/  @P2 IADD3 R9, PT, PT, R18, RZ, RZ ;  /* 0x000000ff12092210 */ /* 0x000fe20007ffe0ff */
[----:B------:R-:W-:Y:S06]  /*c970*/  @P1 BRA `(.L_x_1157) ;  /* 0xfffffff800681947 */ /* 0x000fec000383ffff */
.L_x_1156:
[----:B------:R-:W-:Y:S05]  /*c980*/  BSYNC.RECONVERGENT B2 ;  /* 0x0000000000027941 */ /* 0x000fea0003800200 */
.L_x_1155:
        /* <DEDUP_REMOVED lines=29> */
[----:B-1----:R-:W-:-:S02]  /*cb60*/  IMAD.WIDE R20, R43, 0x4, R26 ;  /* 0x000000042b147825 */ /* 0x002fc400078e021a */
        /* <DEDUP_REMOVED lines=27> */
.L_x_1159:
[----:B------:R-:W-:Y:S05]  /*cd20*/  BSYNC.RECONVERGENT B2 ;  /* 0x0000000000027941 */ /* 0x000fea0003800200 */
.L_x_1158:
        /* <DEDUP_REMOVED lines=33> */
.L_x_1161:
[----:B------:R-:W-:Y:S05]  /*cf40*/  BSYNC.RECONVERGENT B2 ;  /* 0x0000000000027941 */ /* 0x000fea0003800200 */
.L_x_1160:
        /* <DEDUP_REMOVED lines=27> */
.L_x_1154:
[----:B------:R-:W-:Y:S05]  /*d100*/  BSYNC.RECONVERGENT B1 ;  /* 0x0000000000017941 */ /* 0x000fea0003800200 */
.L_x_1153:
        /* <DEDUP_REMOVED lines=21> */
.L_x_1166:
        /* <DEDUP_REMOVED lines=34> */
[----:B------:R-:W-:-:S05]  /*d480*/  IMAD.WIDE R34, R35, 0x4, R26 ;  /* 0x0000000423227825 */ /* 0x000fca00078e021a */
[----:B------:R1:W5:Y:S01]  /*d490*/  LDG.E R50, desc[UR6][R34.64] ;  /* 0x0000000622327981 */ /* 0x000362000c1e1900 */
[----:B------:R-:W-:-:S04]  /*d4a0*/  IMAD.WIDE R36, R37, 0x4, R26 ;  /* 0x0000000425247825 */ /* 0x000fc800078e021a */
[--C-:B------:R-:W-:Y:S01]  /*d4b0*/  IMAD.WIDE R38, R39, 0x4, R26.reuse ;  /* 0x0000000427267825 */ /* 0x100fe200078e021a */
[----:B------:R1:W5:Y:S03]  /*d4c0*/  LDG.E R52, desc[UR6][R36.64] ;  /* 0x0000000624347981 */ /* 0x000366000c1e1900 */
[--C-:B------:R-:W-:Y:S02]  /*d4d0*/  IMAD.WIDE R40, R41, 0x4, R26.reuse ;  /* 0x0000000429287825 */ /* 0x100fe400078e021a */
[----:B------:R-:W5:Y:S02]  /*d4e0*/  LDG.E R38, desc[UR6][R38.64] ;  /* 0x0000000626267981 */ /* 0x000f64000c1e1900 */
[--C-:B0-----:R-:W-:Y:S02]  /*d4f0*/  IMAD.WIDE R30, R53, 0x4, R26.reuse ;  /* 0x00000004351e7825 */ /* 0x101fe400078e021a */
[----:B------:R-:W5:Y:S02]  /*d500*/  LDG.E R40, desc[UR6][R40.64] ;  /* 0x0000000628287981 */ /* 0x000f64000c1e1900 */
[----:B------:R-:W-:-:S02]  /*d510*/  IMAD.WIDE R32, R51, 0x4, R26 ;  /* 0x0000000433207825 */ /* 0x000fc400078e021a */
[----:B------:R-:W5:Y:S02]  /*d520*/  LDG.E R30, desc[UR6][R30.64] ;  /* 0x000000061e1e7981 */ /* 0x000f64000c1e1900 */
[--C-:B-1----:R-:W-:Y:S02]  /*d530*/  IMAD.WIDE R34, R49, 0x4, R26.reuse ;  /* 0x0000000431227825 */ /* 0x102fe400078e021a */
        /* <DEDUP_REMOVED lines=48> */
[----:B------:R-:W-:-:S05]  /*d840*/  @P2 IADD3 R5, PT, PT, R19, RZ, RZ ;  /* 0x000000ff13052210 */ /* 0x000fca0007ffe0ff */
[----:B------:R-:W-:-:S03]  /*d850*/  VIADD R19, R5, 0x1 ;  /* 0x0000000105137836 */ /* 0x000fc60000000000 */
[----:B------:R-:W-:Y:S02]  /*d860*/  @P1 IADD3 R19, PT, PT, R5, RZ, RZ ;  /* 0x000000ff05131210 */ /* 0x000fe40007ffe0ff */
[----:B------:R-:W-:Y:S02]  /*d870*/  ISETP.NE.AND P1, PT, R7, R20, PT ;  /* 0x000000140700720c */ /* 0x000fe40003f25270 */
[----:B------:R-:W-:Y:S01]  /*d880*/  ISETP.NE.AND P2, PT, R36, -0x1, PT ;  /* 0xffffffff2400780c */ /* 0x000fe20003f45270 */
[----:B------:R-:W-:-:S12]  /*d890*/  VIADD R5, R19, 0x1 ;  /* 0x0000000113057836 */ /* 0x000fd80000000000 */
[----:B------:R-:W-:Y:S01]  /*d8a0*/  @P2 IADD3 R5, PT, PT, R19, RZ, RZ ;  /* 0x000000ff13052210 */ /* 0x000fe20007ffe0ff */
[----:B------:R-:W-:Y:S06]  /*d8b0*/  @P1 BRA `(.L_x_1166) ;  /* 0xfffffff800681947 */ /* 0x000fec000383ffff */
.L_x_1165:
[----:B------:R-:W-:Y:S05]  /*d8c0*/  BSYNC.RECONVERGENT B2 ;  /* 0x0000000000027941 */ /* 0x000fea0003800200 */
.L_x_1164:
        /* <DEDUP_REMOVED lines=32> */
[----:B------:R-:W-:Y:S02]  /*dad0*/  VIADD R7, R5, 0x1 ;  /* 0x0000000105077836 */ /* 0x000fe40000000000 */
[----:B------:R-:W-:Y:S01]  /*dae0*/  VIADD R6, R6, 0x8 ;  /* 0x0000000806067836 */ /* 0x000fe20000000000 */
[----:B--2---:R-:W-:-:S02]  /*daf0*/  ISETP.NE.AND P1, PT, R38, -0x1, PT ;  /* 0xffffffff2600780c */ /* 0x004fc40003f25270 */
        /* <DEDUP_REMOVED lines=22> */
.L_x_1168:
[----:B------:R-:W-:Y:S05]  /*dc60*/  BSYNC.RECONVERGENT B2 ;  /* 0x0000000000027941 */ /* 0x000fea0003800200 */
.L_x_1167:
        /* <DEDUP_REMOVED lines=33> */
.L_x_1170:
[----:B------:R-:W-:Y:S05]  /*de80*/  BSYNC.RECONVERGENT B2 ;  /* 0x0000000000027941 */ /* 0x000fea0003800200 */
.L_x_1169:
        /* <DEDUP_REMOVED lines=27> */
.L_x_1163:
[----:B------:R-:W-:Y:S05]  /*e040*/  BSYNC.RECONVERGENT B1 ;  /* 0x0000000000017941 */ /* 0x000fea0003800200 */
.L_x_1162:
        /* <DEDUP_REMOVED lines=21> */
.L_x_1175:
        /* <DEDUP_REMOVED lines=102> */
.L_x_1174:
[----:B------:R-:W-:Y:S05]  /*e800*/  BSYNC.RECONVERGENT B2 ;  /* 0x0000000000027941 */ /* 0x000fea0003800200 */
.L_x_1173:
        /* <DEDUP_REMOVED lines=57> */
.L_x_1177:
[----:B------:R-:W-:Y:S05]  /*eba0*/  BSYNC.RECONVERGENT B2 ;  /* 0x0000000000027941 */ /* 0x000fea0003800200 */
.L_x_1176:
        /* <DEDUP_REMOVED lines=33> */
.L_x_1179:
[----:B------:R-:W-:Y:S05]  /*edc0*/  BSYNC.RECONVERGENT B2 ;  /* 0x0000000000027941 */ /* 0x000fea0003800200 */
.L_x_1178:
        /* <DEDUP_REMOVED lines=27> */
.L_x_1172:
[----:B------:R-:W-:Y:S05]  /*ef80*/  BSYNC.RECONVERGENT B1 ;  /* 0x0000000000017941 */ /* 0x000fea0003800200 */
.L_x_1171:
        /* <DEDUP_REMOVED lines=11> */
[----:B------:R-:W-:Y:S02]  /*f040*/  IMAD.IADD R19, R7, 0x1, -R8 ;  /* 0x0000000107137824 */ /* 0x000fe400078e0a08 */
[----:B------:R-:W-:-:S03]  /*f050*/  IMAD.IADD R7, R8, 0x1, -R7 ;  /* 0x0000000108077824 */ /* 0x000fc600078e0a07 */
[----:B------:R-:W-:Y:S02]  /*f060*/  LOP3.LUT R20, R19, 0xf, RZ, 0xc0, !PT ;  /* 0x0000000f13147812 */ /* 0x000fe400078ec0ff */
[----:B------:R-:W-:Y:S02]  /*f070*/  ISETP.GT.U32.AND P1, PT, R7, -0x10, PT ;  /* 0xfffffff00700780c */ /* 0x000fe40003f24070 */
[----:B------:R-:W-:Y:S02]  /*f080*/  ISETP.NE.AND P0, PT, R20, RZ, PT ;  /* 0x000000ff1400720c */ /* 0x000fe40003f05270 */
[----:B------:R-:W-:-:S09]  /*f090*/  MOV R7, RZ ;  /* 0x000000ff00077202 */ /* 0x000fd20000000f00 */
[----:B------:R-:W-:Y:S05]  /*f0a0*/  @P1 BRA `(.L_x_1183) ;  /* 0x0000000400a41947 */ /* 0x000fea0003800000 */
[----:B------:R-:W-:Y:S01]  /*f0b0*/  LOP3.LUT R21, R19, 0xfffffff0, RZ, 0xc0, !PT ;  /* 0xfffffff013157812 */ /* 0x000fe200078ec0ff */
[----:B------:R-:W-:Y:S02]  /*f0c0*/  IMAD.MOV.U32 R7, RZ, RZ, RZ ;  /* 0x000000ffff077224 */ /* 0x000fe400078e00ff */
[----:B------:R-:W-:-:S07]  /*f0d0*/  IMAD.MOV.U32 R18, RZ, RZ, RZ ;  /* 0x000000ffff127224 */ /* 0x000fce00078e00ff */
.L_x_1184:
        /* <DEDUP_REMOVED lines=25> */
[--C-:B0-----:R-:W-:Y:S02]  /*f270*/  IMAD.WIDE R32, R38, 0x4, R26.reuse ;  /* 0x0000000426207825 */ /* 0x101fe400078e021a */
[----:B------:R-:W5:Y:S04]  /*f280*/  LDG.E R46, desc[UR6][R46.64] ;  /* 0x000000062e2e7981 */ /* 0x000f68000c1e1900 */
[----:B------:R0:W5:Y:S01]  /*f290*/  LDG.E R45, desc[UR6][R32.64] ;  /* 0x00000006202d7981 */ /* 0x000162000c1e1900 */
[----:B------:R-:W-:-:S06]  /*f2a0*/  IMAD.WIDE R48, R49, 0x4, R26 ;  /* 0x0000000431307825 */ /* 0x000fcc00078e021a */
[----:B------:R-:W5:Y:S01]  /*f2b0*/  LDG.E R48, desc[UR6][R48.64] ;  /* 0x0000000630307981 */ /* 0x000f62000c1e1900 */
[----:B0-----:R-:W-:-:S05]  /*f2c0*/  IMAD.WIDE R32, R30, 0x4, R26 ;  /* 0x000000041e207825 */ /* 0x001fca00078e021a */
[----:B------:R-:W5:Y:S01]  /*f2d0*/  LDG.E R47, desc[UR6][R32.64] ;  /* 0x00000006202f7981 */ /* 0x000f62000c1e1900 */
[----:B------:R-:W-:-:S05]  /*f2e0*/  IMAD.WIDE R30, R31, 0x4, R26 ;  /* 0x000000041f1e7825 */ /* 0x000fca00078e021a */
[----:B------:R0:W5:Y:S02]  /*f2f0*/  LDG.E R49, desc[UR6][R30.64] ;  /* 0x000000061e317981 */ /* 0x000164000c1e1900 */
[----:B0-----:R-:W-:-:S05]  /*f300*/  IMAD.WIDE R30, R36, 0x4, R26 ;  /* 0x00000004241e7825 */ /* 0x001fca00078e021a */
[----:B------:R0:W5:Y:S01]  /*f310*/  LDG.E R50, desc[UR6][R30.64] ;  /* 0x000000061e327981 */ /* 0x000162000c1e1900 */
[----:B------:R-:W-:-:S04]  /*f320*/  IMAD.WIDE R32, R34, 0x4, R26 ;  /* 0x0000000422207825 */ /* 0x000fc800078e021a */
[--C-:B------:R-:W-:Y:S01]  /*f330*/  IMAD.WIDE R34, R35, 0x4, R26.reuse ;  /* 0x0000000423227825 */ /* 0x100fe200078e021a */
[----:B------:R1:W5:Y:S03]  /*f340*/  LDG.E R52, desc[UR6][R32.64] ;  /* 0x0000000620347981 */ /* 0x000366000c1e1900 */
[--C-:B------:R-:W-:Y:S02]  /*f350*/  IMAD.WIDE R36, R37, 0x4, R26.reuse ;  /* 0x0000000425247825 */ /* 0x100fe400078e021a */
[----:B------:R1:W5:Y:S02]  /*f360*/  LDG.E R34, desc[UR6][R34.64] ;  /* 0x0000000622227981 */ /* 0x000364000c1e1900 */
[--C-:B------:R-:W-:Y:S02]  /*f370*/  IMAD.WIDE R38, R39, 0x4, R26.reuse ;  /* 0x0000000427267825 */ /* 0x100fe400078e021a */
[----:B------:R-:W5:Y:S02]  /*f380*/  LDG.E R36, desc[UR6][R36.64] ;  /* 0x0000000624247981 */ /* 0x000f64000c1e1900 */
[----:B------:R-:W-:-:S02]  /*f390*/  IMAD.WIDE R40, R41, 0x4, R26 ;  /* 0x0000000429287825 */ /* 0x000fc400078e021a */
[----:B------:R-:W5:Y:S02]  /*f3a0*/  LDG.E R38, desc[UR6][R38.64] ;  /* 0x0000000626267981 */ /* 0x000f64000c1e1900 */
[--C-:B0-----:R-:W-:Y:S02]  /*f3b0*/  IMAD.WIDE R30, R53, 0x4, R26.reuse ;  /* 0x00000004351e7825 */ /* 0x101fe400078e021a */
        /* <DEDUP_REMOVED lines=56> */
.L_x_1183:
[----:B------:R-:W-:Y:S05]  /*f740*/  BSYNC.RECONVERGENT B2 ;  /* 0x0000000000027941 */ /* 0x000fea0003800200 */
.L_x_1182:
        /* <DEDUP_REMOVED lines=57> */
.L_x_1186:
[----:B------:R-:W-:Y:S05]  /*fae0*/  BSYNC.RECONVERGENT B2 ;  /* 0x0000000000027941 */ /* 0x000fea0003800200 */
.L_x_1185:
        /* <DEDUP_REMOVED lines=33> */
.L_x_1188:
[----:B------:R-:W-:Y:S05]  /*fd00*/  BSYNC.RECONVERGENT B2 ;  /* 0x0000000000027941 */ /* 0x000fea0003800200 */
.L_x_1187:
        /* <DEDUP_REMOVED lines=27> */
.L_x_1181:
[----:B------:R-:W-:Y:S05]  /*fec0*/  BSYNC.RECONVERGENT B1 ;  /* 0x0000000000017941 */ /* 0x000fea0003800200 */
.L_x_1180:
        /* <DEDUP_REMOVED lines=21> */
.L_x_1193:
        /* <DEDUP_REMOVED lines=28> */
[----:B------:R-:W-:-:S06]  /*101e0*/  IMAD.WIDE R48, R49, 0x4, R26 ;  /* 0x0000000431307825 */ /* 0x000fcc00078e021a */
[----:B------:R-:W5:Y:S01]  /*101f0*/  LDG.E R48, desc[UR6][R48.64] ;  /* 0x0000000630307981 */ /* 0x000f62000c1e1900 */
[----:B0-----:R-:W-:-:S04]  /*10200*/  IMAD.WIDE R30, R36, 0x4, R26 ;  /* 0x00000004241e7825 */ /* 0x001fc800078e021a */
[--C-:B------:R-:W-:Y:S01]  /*10210*/  IMAD.WIDE R50, R51, 0x4, R26.reuse ;  /* 0x0000000433327825 */ /* 0x100fe200078e021a */
[----:B------:R0:W5:Y:S05]  /*10220*/  LDG.E R49, desc[UR6][R30.64] ;  /* 0x000000061e317981 */ /* 0x00016a000c1e1900 */
[----:B------:R-:W5:Y:S01]  /*10230*/  LDG.E R50, desc[UR6][R50.64] ;  /* 0x0000000632327981 */ /* 0x000f62000c1e1900 */
[----:B0-----:R-:W-:-:S05]  /*10240*/  IMAD.WIDE R30, R34, 0x4, R26 ;  /* 0x00000004221e7825 */ /* 0x001fca00078e021a */
[----:B------:R0:W5:Y:S02]  /*10250*/  LDG.E R51, desc[UR6][R30.64] ;  /* 0x000000061e337981 */ /* 0x000164000c1e1900 */
[----:B0-----:R-:W-:-:S04]  /*10260*/  IMAD.WIDE R30, R32, 0x4, R26 ;  /* 0x00000004201e7825 */ /* 0x001fc800078e021a */
        /* <DEDUP_REMOVED lines=12> */
[----:B------:R0:W5:Y:S01]  /*10330*/  LDG.E R30, desc[UR6][R30.64] ;  /* 0x000000061e1e7981 */ /* 0x000162000c1e1900 */
[----:B-1----:R-:W-:Y:S01]  /*10340*/  IADD3 R33, PT, PT, R8, 0x1, RZ ;  /* 0x0000000108217810 */ /* 0x002fe20007ffe0ff */
        /* <DEDUP_REMOVED lines=27> */
[----:B------:R-:W-:Y:S01]  /*10500*/  @P1 IMAD.MOV R31, RZ, RZ, R8 ;  /* 0x000000ffff1f1224 */ /* 0x000fe200078e0208 */
[----:B------:R-:W-:-:S04]  /*10510*/  ISETP.NE.AND P2, PT, R52, -0x1, PT ;  /* 0xffffffff3400780c */ /* 0x000fc80003f45270 */
[----:B------:R-:W-:Y:S02]  /*10520*/  IADD3 R8, PT, PT, R31, 0x1, RZ ;  /* 0x000000011f087810 */ /* 0x000fe40007ffe0ff */
[----:B------:R-:W-:-:S07]  /*10530*/  ISETP.NE.AND P1, PT, R32, -0x1, PT ;  /* 0xffffffff2000780c */ /* 0x000fce0003f25270 */
        /* <DEDUP_REMOVED lines=14> */
[C---:B------:R-:W-:Y:S02]  /*10620*/  VIADD R30, R8.reuse, 0x1 ;  /* 0x00000001081e7836 */ /* 0x040fe40000000000 */
[----:B------:R-:W-:Y:S02]  /*10630*/  @P1 IADD3 R30, PT, PT, R8, RZ, RZ ;  /* 0x000000ff081e1210 */ /* 0x000fe40007ffe0ff */
[----:B------:R-:W-:-:S03]  /*10640*/  ISETP.NE.AND P1, PT, R19, R42, PT ;  /* 0x0000002a1300720c */ /* 0x000fc60003f25270 */
[----:B------:R-:W-:-:S03]  /*10650*/  VIADD R8, R30, 0x1 ;  /* 0x000000011e087836 */ /* 0x000fc60000000000 */
[----:B------:R-:W-:-:S07]  /*10660*/  @P2 IADD3 R8, PT, PT, R30, RZ, RZ ;  /* 0x000000ff1e082210 */ /* 0x000fce0007ffe0ff */
[----:B------:R-:W-:Y:S05]  /*10670*/  @P1 BRA `(.L_x_1193) ;  /* 0xfffffff800681947 */ /* 0x000fea000383ffff */
.L_x_1192:
[----:B------:R-:W-:Y:S05]  /*10680*/  BSYNC.RECONVERGENT B2 ;  /* 0x0000000000027941 */ /* 0x000fea0003800200 */
.L_x_1191:
        /* <DEDUP_REMOVED lines=57> */
.L_x_1195:
[----:B------:R-:W-:Y:S05]  /*10a20*/  BSYNC.RECONVERGENT B2 ;  /* 0x0000000000027941 */ /* 0x000fea0003800200 */
.L_x_1194:
        /* <DEDUP_REMOVED lines=33> */
.L_x_1197:
[----:B------:R-:W-:Y:S05]  /*10c40*/  BSYNC.RECONVERGENT B2 ;  /* 0x0000000000027941 */ /* 0x000fea0003800200 */
.L_x_1196:
        /* <DEDUP_REMOVED lines=27> */
.L_x_1190:
[----:B------:R-:W-:Y:S05]  /*10e00*/  BSYNC.RECONVERGENT B1 ;  /* 0x0000000000017941 */ /* 0x000fea0003800200 */
.L_x_1189:
        /* <DEDUP_REMOVED lines=21> */
.L_x_1202:
        /* <DEDUP_REMOVED lines=102> */
.L_x_1201:
[----:B------:R-:W-:Y:S05]  /*115c0*/  BSYNC.RECONVERGENT B2 ;  /* 0x0000000000027941 */ /* 0x000fea0003800200 */
.L_x_1200:
        /* <DEDUP_REMOVED lines=57> */
.L_x_1204:
[----:B------:R-:W-:Y:S05]  /*11960*/  BSYNC.RECONVERGENT B2 ;  /* 0x0000000000027941 */ /* 0x000fea0003800200 */
.L_x_1203:
        /* <DEDUP_REMOVED lines=33> */
.L_x_1206:
[----:B------:R-:W-:Y:S05]  /*11b80*/  BSYNC.RECONVERGENT B2 ;  /* 0x0000000000027941 */ /* 0x000fea0003800200 */
.L_x_1205:
        /* <DEDUP_REMOVED lines=27> */
.L_x_1199:
[----:B------:R-:W-:Y:S05]  /*11d40*/  BSYNC.RECONVERGENT B1 ;  /* 0x0000000000017941 */ /* 0x000fea0003800200 */
.L_x_1198:
[----:B------:R-:W-:-:S04]  /*11d50*/  IADD3 R3, PT, PT, R11, R10, R3 ;  /* 0x0000000a0b037210 */ /* 0x000fc80007ffe003 */
[----:B------:R-:W-:-:S04]  /*11d60*/  IADD3 R3, PT, PT, R13, R12, R3 ;  /* 0x0000000c0d037210 */ /* 0x000fc80007ffe003 */
[----:B------:R-:W-:-:S04]  /*11d70*/  IADD3 R3, PT, PT, R15, R14, R3 ;  /* 0x0000000e0f037210 */ /* 0x000fc80007ffe003 */
[----:B------:R-:W-:Y:S02]  /*11d80*/  IADD3 R16, PT, PT, R17, R16, R3 ;  /* 0x0000001011107210 */ /* 0x000fe40007ffe003 */
[----:B------:R-:W-:Y:S02]  /*11d90*/  IADD3 R3, P1, PT, R24, -0x1000, RZ ;  /* 0xfffff00018037810 */ /* 0x000fe40007f3e0ff */
[----:B------:R-:W-:Y:S02]  /*11da0*/  IADD3 R16, PT, PT, R9, R4, R16 ;  /* 0x0000000409107210 */ /* 0x000fe40007ffe010 */
[----:B------:R-:W-:Y:S02]  /*11db0*/  ISETP.GE.U32.AND P0, PT, R3, 0x1000, PT ;  /* 0x000010000300780c */ /* 0x000fe40003f06070 */
[----:B------:R-:W-:Y:S02]  /*11dc0*/  IADD3.X R4, PT, PT, R25, -0x1, RZ, P1, !PT ;  /* 0xffffffff19047810 */ /* 0x000fe40000ffe4ff */
[----:B------:R-:W-:Y:S01]  /*11dd0*/  IADD3 R16, PT, PT, R6, R5, R16 ;  /* 0x0000000506107210 */ /* 0x000fe20007ffe010 */
[----:B------:R-:W-:Y:S01]  /*11de0*/  HFMA2 R5, -RZ, RZ, 0, 0.00048828125 ;  /* 0x00001000ff057431 */ /* 0x000fe200000001ff */
[----:B------:R-:W-:-:S02]  /*11df0*/  ISETP.GE.U32.AND.EX P0, PT, R4, RZ, PT, P0 ;  /* 0x000000ff0400720c */ /* 0x000fc40003f06100 */
[----:B------:R-:W-:Y:S01]  /*11e00*/  IADD3 R7, PT, PT, R8, R7, R16 ;  /* 0x0000000708077210 */ /* 0x000fe20007ffe010 */
[----:B------:R-:W-:-:S04]  /*11e10*/  IMAD.MOV.U32 R8, RZ, RZ, RZ ;  /* 0x000000ffff087224 */ /* 0x000fc800078e00ff */
[----:B------:R-:W-:-:S06]  /*11e20*/  IMAD.IADD R6, R7, 0x1, R18 ;  /* 0x0000000107067824 */ /* 0x000fcc00078e0212 */
[----:B------:R-:W-:Y:S05]  /*11e30*/  @!P0 BRA `(.L_x_1207) ;  /* 0x000000f8006c8947 */ /* 0x000fea0003800000 */
[----:B------:R-:W-:Y:S01]  /*11e40*/  MOV R5, 0x1000 ;  /* 0x0000100000057802 */ /* 0x000fe20000000f00 */
[----:B------:R-:W-:-:S07]  /*11e50*/  IMAD.MOV.U32 R8, RZ, RZ, RZ ;  /* 0x000000ffff087224 */ /* 0x000fce00078e00ff */
.L_x_1353:
[----:B------:R-:W-:Y:S01]  /*11e60*/  SHF.R.S64 R25, RZ, 0x1e, R5 ;  /* 0x0000001eff197819 */ /* 0x000fe20000001005 */
[----:B------:R-:W0:Y:S03]  /*11e70*/  LDC.64 R26, c[0x0][0x3a0] ;  /* 0x0000e800ff1a7b82 */ /* 0x000e260000000a00 */
[----:B------:R-:W-:-:S04]  /*11e80*/  IADD3 R24, P0, PT, R22, R25, RZ ;  /* 0x0000001916187210 */ /* 0x000fc80007f1e0ff */
[----:B------:R-:W-:-:S05]  /*11e90*/  LEA.HI.X.SX32 R25, R5, R23, 0x2, P0 ;  /* 0x0000001705197211 */ /* 0x000fca00000f16ff */
[----:B------:R-:W2:Y:S01]  /*11ea0*/  LDG.E R7, desc[UR6][R24.64] ;  /* 0x0000000618077981 */ /* 0x000ea2000c1e1900 */
[----:B------:R-:W-:Y:S01]  /*11eb0*/  IMAD.IADD R9, R2, 0x1, R5 ;  /* 0x0000000102097824 */ /* 0x000fe200078e0205 */
[----:B------:R-:W-:Y:S03]  /*11ec0*/  BSSY.RECONVERGENT B1, `(.L_x_1208) ;  /* 0x00000f7000017945 */ /* 0x000fe60003800200 */
[----:B0-----:R-:W-:Y:S01]  /*11ed0*/  IMAD.WIDE R26, R9, 0x4, R26 ;  /* 0x00000004091a7825 */ /* 0x001fe200078e021a */
[----:B--2---:R-:W-:Y:S02]  /*11ee0*/  ISETP.NE.AND P0, PT, R7, -0x1, PT ;  /* 0xffffffff0700780c */ /* 0x004fe40003f05270 */
[----:B------:R-:W-:-:S11]  /*11ef0*/  MOV R7, RZ ;  /* 0x000000ff00077202 */ /* 0x000fd60000000f00 */
[----:B------:R-:W-:Y:S05]  /*11f00*/  @P0 BRA `(.L_x_1209) ;  /* 0x0000000c00c80947 */ /* 0x000fea0003800000 */
[----:B------:R-:W2:Y:S04]  /*11f10*/  LDG.E R9, desc[UR6][R26.64] ;  /* 0x000000061a097981 */ /* 0x000ea8000c1e1900 */
[----:B------:R-:W2:Y:S02]  /*11f20*/  LDG.E R10, desc[UR6][R26.64+0x4] ;  /* 0x000004061a0a7981 */ /* 0x000ea4000c1e1900 */
[----:B--2---:R-:W-:-:S13]  /*11f30*/  ISETP.GE.AND P0, PT, R9, R10, PT ;  /* 0x0000000a0900720c */ /* 0x004fda0003f06270 */
[----:B------:R-:W-:Y:S05]  /*11f40*/  @P0 BRA `(.L_x_1209) ;  /* 0x0000000c00b80947 */ /* 0x000fea0003800000 */
[----:B------:R-:W-:Y:S01]  /*11f50*/  VIADDMNMX R10, R9, 0x1, R10, !PT ;  /* 0x00000001090a7846 */ /* 0x000fe2000780010a */
[----:B------:R-:W-:Y:S01]  /*11f60*/  BSSY.RECONVERGENT B2, `(.L_x_1210) ;  /* 0x0000072000027945 */ /* 0x000fe20003800200 */
[----:B------:R-:W-:-:S03]  /*11f70*/  HFMA2 R7, -RZ, RZ, 0, 0 ;  /* 0x00000000ff077431 */ /* 0x000fc600000001ff */
        /* <DEDUP_REMOVED lines=9> */
.L_x_1212:
[----:B------:R-:W0:Y:S08]  /*12010*/  LDC.64 R12, c[0x0][0x3a8] ;  /* 0x0000ea00ff0c7b82 */ /* 0x000e300000000a00 */
[----:B------:R-:W1:Y:S01]  /*12020*/  LDC.64 R10, c[0x0][0x3b0] ;  /* 0x0000ec00ff0a7b82 */ /* 0x000e620000000a00 */
[----:B0-----:R-:W-:-:S05]  /*12030*/  IMAD.WIDE R12, R9, 0x4, R12 ;  /* 0x00000004090c7825 */ /* 0x001fca00078e020c */
[----:B------:R-:W1:Y:S04]  /*12040*/  LDG.E R15, desc[UR6][R12.64] ;  /* 0x000000060c0f7981 */ /* 0x000e68000c1e1900 */
        /* <DEDUP_REMOVED lines=15> */
[----:B-1----:R-:W-:-:S05]  /*12140*/  IMAD.WIDE R14, R15, 0x4, R10 ;  /* 0x000000040f0e7825 */ /* 0x002fca00078e020a */
[----:B------:R1:W5:Y:S01]  /*12150*/  LDG.E R32, desc[UR6][R14.64] ;  /* 0x000000060e207981 */ /* 0x000362000c1e1900 */
[----:B--2---:R-:W-:-:S04]  /*12160*/  IMAD.WIDE R16, R17, 0x4, R10 ;  /* 0x0000000411107825 */ /* 0x004fc800078e020a */
[--C-:B---3--:R-:W-:Y:S01]  /*12170*/  IMAD.WIDE R18, R19, 0x4, R10.reuse ;  /* 0x0000000413127825 */ /* 0x108fe200078e020a */
[----:B------:R2:W3:Y:S04]  /*12180*/  LDG.E R34, desc[UR6][R16.64] ;  /* 0x0000000610227981 */ /* 0x0004e8000c1e1900 */
[----:B------:R2:W3:Y:S01]  /*12190*/  LDG.E R36, desc[UR6][R18.64] ;  /* 0x0000000612247981 */ /* 0x0004e2000c1e1900 */
[----:B----4-:R-:W-:-:S04]  /*121a0*/  IMAD.WIDE R20, R21, 0x4, R10 ;  /* 0x0000000415147825 */ /* 0x010fc800078e020a */
[--C-:B-----5:R-:W-:Y:S01]  /*121b0*/  IMAD.WIDE R28, R29, 0x4, R10.reuse ;  /* 0x000000041d1c7825 */ /* 0x120fe200078e020a */
[----:B------:R4:W5:Y:S04]  /*121c0*/  LDG.E R38, desc[UR6][R20.64] ;  /* 0x0000000614267981 */ /* 0x000968000c1e1900 */
[----:B------:R4:W5:Y:S01]  /*121d0*/  LDG.E R40, desc[UR6][R28.64] ;  /* 0x000000061c287981 */ /* 0x000962000c1e1900 */
[----:B0-----:R-:W-:-:S04]  /*121e0*/  IMAD.WIDE R12, R44, 0x4, R10 ;  /* 0x000000042c0c7825 */ /* 0x001fc800078e020a */
[--C-:B-1----:R-:W-:Y:S01]  /*121f0*/  IMAD.WIDE R14, R53, 0x4, R10.reuse ;  /* 0x00000004350e7825 */ /* 0x102fe200078e020a */
[----:B------:R0:W5:Y:S04]  /*12200*/  LDG.E R44, desc[UR6][R12.64] ;  /* 0x000000060c2c7981 */ /* 0x000168000c1e1900 */
[----:B------:R1:W5:Y:S01]  /*12210*/  LDG.E R46, desc[UR6][R14.64] ;  /* 0x000000060e2e7981 */ /* 0x000362000c1e1900 */
[----:B--2---:R-:W-:-:S04]  /*12220*/  IMAD.WIDE R16, R51, 0x4, R10 ;  /* 0x0000000433107825 */ /* 0x004fc800078e020a */
[--C-:B------:R-:W-:Y:S01]  /*12230*/  IMAD.WIDE R18, R49, 0x4, R10.reuse ;  /* 0x0000000431127825 */ /* 0x100fe200078e020a */
[----:B------:R2:W5:Y:S04]  /*12240*/  LDG.E R48, desc[UR6][R16.64] ;  /* 0x0000000610307981 */ /* 0x000568000c1e1900 */
[----:B------:R2:W5:Y:S01]  /*12250*/  LDG.E R49, desc[UR6][R18.64] ;  /* 0x0000000612317981 */ /* 0x000562000c1e1900 */
[----:B----4-:R-:W-:-:S04]  /*12260*/  IMAD.WIDE R20, R47, 0x4, R10 ;  /* 0x000000042f147825 */ /* 0x010fc800078e020a */
[--C-:B------:R-:W-:Y:S02]  /*12270*/  IMAD.WIDE R28, R45, 0x4, R10.reuse ;  /* 0x000000042d1c7825 */ /* 0x100fe400078e020a */
[----:B------:R-:W4:Y:S02]  /*12280*/  LDG.E R20, desc[UR6][R20.64] ;  /* 0x0000000614147981 */ /* 0x000f24000c1e1900 */
[--C-:B0-----:R-:W-:Y:S02]  /*12290*/  IMAD.WIDE R12, R43, 0x4, R10.reuse ;  /* 0x000000042b0c7825 */ /* 0x101fe400078e020a */
[----:B------:R-:W4:Y:S02]  /*122a0*/  LDG.E R28, desc[UR6][R28.64] ;  /* 0x000000061c1c7981 */ /* 0x000f24000c1e1900 */
[--C-:B-1----:R-:W-:Y:S02]  /*122b0*/  IMAD.WIDE R14, R41, 0x4, R10.reuse ;  /* 0x00000004290e7825 */ /* 0x102fe400078e020a */
[----:B------:R0:W4:Y:S02]  /*122c0*/  LDG.E R12, desc[UR6][R12.64] ;  /* 0x000000060c0c7981 */ /* 0x000124000c1e1900 */
[----:B--2---:R-:W-:-:S02]  /*122d0*/  IMAD.WIDE R16, R39, 0x4, R10 ;  /* 0x0000000427107825 */ /* 0x004fc400078e020a */
[----:B------:R-:W2:Y:S02]  /*122e0*/  LDG.E R14, desc[UR6][R14.64] ;  /* 0x000000060e0e7981 */ /* 0x000ea4000c1e1900 */
[--C-:B------:R-:W-:Y:S02]  /*122f0*/  IMAD.WIDE R18, R35, 0x4, R10.reuse ;  /* 0x0000000423127825 */ /* 0x100fe400078e020a */
[----:B------:R-:W2:Y:S04]  /*12300*/  LDG.E R16, desc[UR6][R16.64] ;  /* 0x0000000610107981 */ /* 0x000ea8000c1e1900 */
[----:B------:R-:W2:Y:S01]  /*12310*/  LDG.E R18, desc[UR6][R18.64] ;  /* 0x0000000612127981 */ /* 0x000ea2000c1e1900 */
[----:B------:R-:W-:-:S06]  /*12320*/  IMAD.WIDE R10, R37, 0x4, R10 ;  /* 0x00000004250a7825 */ /* 0x000fcc00078e020a */
[----:B------:R1:W2:Y:S01]  /*12330*/  LDG.E R10, desc[UR6][R10.64] ;  /* 0x000000060a0a7981 */ /* 0x0002a2000c1e1900 */
[----:B0-----:R-:W-:Y:S01]  /*12340*/  IADD3 R13, PT, PT, R7, 0x1, RZ ;  /* 0x00000001070d7810 */ /* 0x001fe20007ffe0ff */
[----:B------:R-:W-:Y:S02]  /*12350*/  VIADD R30, R30, 0x10 ;  /* 0x000000101e1e7836 */ /* 0x000fe40000000000 */
[----:B------:R-:W-:Y:S01]  /*12360*/  VIADD R9, R9, 0x10 ;  /* 0x0000001009097836 */ /* 0x000fe20000000000 */
[----:B------:R-:W-:Y:S02]  /*12370*/  ISETP.NE.AND P1, PT, R32, -0x1, PT ;  /* 0xffffffff2000780c */ /* 0x000fe40003f25270 */
[----:B---3--:R-:W-:-:S11]  /*12380*/  ISETP.NE.AND P2, PT, R34, -0x1, PT ;  /* 0xffffffff2200780c */ /* 0x008fd60003f45270 */
[----:B------:R-:W-:Y:S01]  /*12390*/  @P1 IMAD.MOV R13, RZ, RZ, R7 ;  /* 0x000000ffff0d1224 */ /* 0x000fe200078e0207 */
[----:B------:R-:W-:-:S03]  /*123a0*/  ISETP.NE.AND P1, PT, R36, -0x1, PT ;  /* 0xffffffff2400780c */ /* 0x000fc60003f25270 */
        /* <DEDUP_REMOVED lines=29> */
[----:B--2---:R-:W-:-:S03]  /*12580*/  ISETP.NE.AND P1, PT, R14, -0x1, PT ;  /* 0xffffffff0e00780c */ /* 0x004fc60003f25270 */
        /* <DEDUP_REMOVED lines=15> */
.L_x_1211:
[----:B------:R-:W-:Y:S05]  /*12680*/  BSYNC.RECONVERGENT B2 ;  /* 0x0000000000027941 */ /* 0x000fea0003800200 */
.L_x_1210:
[----:B------:R-:W-:Y:S05]  /*12690*/  @!P0 BRA `(.L_x_1209) ;  /* 0x0000000400e48947 */ /* 0x000fea0003800000 */
[----:B------:R-:W-:Y:S01]  /*126a0*/  ISETP.GE.U32.AND P1, PT, R42, 0x8, PT ;  /* 0x000000082a00780c */ /* 0x000fe20003f26070 */
[----:B------:R-:W-:Y:S01]  /*126b0*/  BSSY.RECONVERGENT B2, `(.L_x_1213) ;  /* 0x0000038000027945 */ /* 0x000fe20003800200 */
[----:B------:R-:W-:-:S04]  /*126c0*/  LOP3.LUT R32, R31, 0x7, RZ, 0xc0, !PT ;  /* 0x000000071f207812 */ /* 0x000fc800078ec0ff */
[----:B------:R-:W-:-:S07]  /*126d0*/  ISETP.NE.AND P0, PT, R32, RZ, PT ;  /* 0x000000ff2000720c */ /* 0x000fce0003f05270 */
[----:B------:R-:W-:Y:S06]  /*126e0*/  @!P1 BRA `(.L_x_1214) ;  /* 0x0000000000d09947 */ /* 0x000fec0003800000 */
        /* <DEDUP_REMOVED lines=10> */
[----:B------:R0:W5:Y:S01]  /*12790*/  LDG.E R37, desc[UR6][R12.64+0x1c] ;  /* 0x00001c060c257981 */ /* 0x000162000c1e1900 */
[----:B-1----:R-:W-:-:S04]  /*127a0*/  IMAD.WIDE R14, R15, 0x4, R10 ;  /* 0x000000040f0e7825 */ /* 0x002fc800078e020a */
[--C-:B--2---:R-:W-:Y:S01]  /*127b0*/  IMAD.WIDE R16, R17, 0x4, R10.reuse ;  /* 0x0000000411107825 */ /* 0x104fe200078e020a */
[----:B------:R1:W2:Y:S03]  /*127c0*/  LDG.E R30, desc[UR6][R14.64] ;  /* 0x000000060e1e7981 */ /* 0x0002a6000c1e1900 */
[--C-:B---3--:R-:W-:Y:S02]  /*127d0*/  IMAD.WIDE R18, R19, 0x4, R10.reuse ;  /* 0x0000000413127825 */ /* 0x108fe400078e020a */
[----:B------:R-:W3:Y:S02]  /*127e0*/  LDG.E R16, desc[UR6][R16.64] ;  /* 0x0000000610107981 */ /* 0x000ee4000c1e1900 */
[--C-:B----4-:R-:W-:Y:S02]  /*127f0*/  IMAD.WIDE R20, R21, 0x4, R10.reuse ;  /* 0x0000000415147825 */ /* 0x110fe400078e020a */
[----:B------:R-:W4:Y:S02]  /*12800*/  LDG.E R18, desc[UR6][R18.64] ;  /* 0x0000000612127981 */ /* 0x000f24000c1e1900 */
[----:B-----5:R-:W-:-:S02]  /*12810*/  IMAD.WIDE R28, R29, 0x4, R10 ;  /* 0x000000041d1c7825 */ /* 0x020fc400078e020a */
[----:B------:R-:W5:Y:S02]  /*12820*/  LDG.E R20, desc[UR6][R20.64] ;  /* 0x0000000614147981 */ /* 0x000f64000c1e1900 */
[--C-:B0-----:R-:W-:Y:S02]  /*12830*/  IMAD.WIDE R12, R33, 0x4, R10.reuse ;  /* 0x00000004210c7825 */ /* 0x101fe400078e020a */
[----:B------:R-:W5:Y:S02]  /*12840*/  LDG.E R28, desc[UR6][R28.64] ;  /* 0x000000061c1c7981 */ /* 0x000f64000c1e1900 */
[--C-:B-1----:R-:W-:Y:S02]  /*12850*/  IMAD.WIDE R14, R35, 0x4, R10.reuse ;  /* 0x00000004230e7825 */ /* 0x102fe400078e020a */
[----:B------:R0:W5:Y:S02]  /*12860*/  LDG.E R13, desc[UR6][R12.64] ;  /* 0x000000060c0d7981 */ /* 0x000164000c1e1900 */
[----:B------:R-:W-:-:S02]  /*12870*/  IMAD.WIDE R10, R37, 0x4, R10 ;  /* 0x00000004250a7825 */ /* 0x000fc400078e020a */
[----:B------:R-:W5:Y:S04]  /*12880*/  LDG.E R14, desc[UR6][R14.64] ;  /* 0x000000060e0e7981 */ /* 0x000f68000c1e1900 */
[----:B------:R1:W5:Y:S01]  /*12890*/  LDG.E R10, desc[UR6][R10.64] ;  /* 0x000000060a0a7981 */ /* 0x000362000c1e1900 */
[----:B------:R-:W-:Y:S01]  /*128a0*/  VIADD R9, R9, 0x8 ;  /* 0x0000000809097836 */ /* 0x000fe20000000000 */
[----:B--2---:R-:W-:Y:S02]  /*128b0*/  ISETP.NE.AND P1, PT, R30, -0x1, PT ;  /* 0xffffffff1e00780c */ /* 0x004fe40003f25270 */
[----:B---3--:R-:W-:Y:S01]  /*128c0*/  ISETP.NE.AND P2, PT, R16, -0x1, PT ;  /* 0xffffffff1000780c */ /* 0x008fe20003f45270 */
[----:B------:R-:W-:-:S10]  /*128d0*/  VIADD R16, R7, 0x1 ;  /* 0x0000000107107836 */ /* 0x000fd40000000000 */
[----:B------:R-:W-:Y:S01]  /*128e0*/  @P1 IMAD.MOV R16, RZ, RZ, R7 ;  /* 0x000000ffff101224 */ /* 0x000fe200078e0207 */
[----:B----4-:R-:W-:-:S04]  /*128f0*/  ISETP.NE.AND P1, PT, R18, -0x1, PT ;  /* 0xffffffff1200780c */ /* 0x010fc80003f25270 */
[----:B------:R-:W-:Y:S01]  /*12900*/  IADD3 R7, PT, PT, R16, 0x1, RZ ;  /* 0x0000000110077810 */ /* 0x000fe20007ffe0ff */
[----:B------:R-:W-:Y:S01]  /*12910*/  @P2 IMAD.MOV R7, RZ, RZ, R16 ;  /* 0x000000ffff072224 */ /* 0x000fe200078e0210 */
[----:B-----5:R-:W-:-:S03]  /*12920*/  ISETP.NE.AND P2, PT, R20, -0x1, PT ;  /* 0xffffffff1400780c */ /* 0x020fc60003f45270 */
[----:B0-----:R-:W-:-:S04]  /*12930*/  VIADD R12, R7, 0x1 ;  /* 0x00000001070c7836 */ /* 0x001fc80000000000 */
[----:B------:R-:W-:Y:S02]  /*12940*/  @P1 IADD3 R12, PT, PT, R7, RZ, RZ ;  /* 0x000000ff070c1210 */ /* 0x000fe40007ffe0ff */
[----:B------:R-:W-:-:S03]  /*12950*/  ISETP.NE.AND P1, PT, R28, -0x1, PT ;  /* 0xffffffff1c00780c */ /* 0x000fc60003f25270 */
[----:B------:R-:W-:Y:S02]  /*12960*/  VIADD R7, R12, 0x1 ;  /* 0x000000010c077836 */ /* 0x000fe40000000000 */
[----:B------:R-:W-:Y:S01]  /*12970*/  @P2 IMAD.MOV R7, RZ, RZ, R12 ;  /* 0x000000ffff072224 */ /* 0x000fe200078e020c */
[----:B------:R-:W-:-:S04]  /*12980*/  ISETP.NE.AND P2, PT, R13, -0x1, PT ;  /* 0xffffffff0d00780c */ /* 0x000fc80003f45270 */
[----:B-1----:R-:W-:-:S03]  /*12990*/  IADD3 R11, PT, PT, R7, 0x1, RZ ;  /* 0x00000001070b7810 */ /* 0x002fc60007ffe0ff */
        /* <DEDUP_REMOVED lines=9> */
.L_x_1214:
[----:B------:R-:W-:Y:S05]  /*12a30*/  BSYNC.RECONVERGENT B2 ;  /* 0x0000000000027941 */ /* 0x000fea0003800200 */
.L_x_1213:
        /* <DEDUP_REMOVED lines=12> */
[----:B------:R-:W4:Y:S01]  /*12b00*/  LDG.E R21, desc[UR6][R10.64+0xc] ;  /* 0x00000c060a157981 */ /* 0x000f22000c1e1900 */
[----:B-1----:R-:W-:-:S04]  /*12b10*/  IMAD.WIDE R14, R15, 0x4, R12 ;  /* 0x000000040f0e7825 */ /* 0x002fc800078e020c */
[--C-:B--2---:R-:W-:Y:S02]  /*12b20*/  IMAD.WIDE R16, R17, 0x4, R12.reuse ;  /* 0x0000000411107825 */ /* 0x104fe400078e020c */
[----:B------:R-:W2:Y:S02]  /*12b30*/  LDG.E R14, desc[UR6][R14.64] ;  /* 0x000000060e0e7981 */ /* 0x000ea4000c1e1900 */
[--C-:B---3--:R-:W-:Y:S02]  /*12b40*/  IMAD.WIDE R18, R19, 0x4, R12.reuse ;  /* 0x0000000413127825 */ /* 0x108fe400078e020c */
[----:B------:R-:W3:Y:S02]  /*12b50*/  LDG.E R16, desc[UR6][R16.64] ;  /* 0x0000000610107981 */ /* 0x000ee4000c1e1900 */
[----:B----4-:R-:W-:Y:S02]  /*12b60*/  IMAD.WIDE R12, R21, 0x4, R12 ;  /* 0x00000004150c7825 */ /* 0x010fe400078e020c */
        /* <DEDUP_REMOVED lines=15> */
.L_x_1216:
[----:B------:R-:W-:Y:S05]  /*12c60*/  BSYNC.RECONVERGENT B2 ;  /* 0x0000000000027941 */ /* 0x000fea0003800200 */
.L_x_1215:
[----:B------:R-:W-:Y:S05]  /*12c70*/  @!P1 BRA `(.L_x_1209) ;  /* 0x00000000006c9947 */ /* 0x000fea0003800000 */
[----:B------:R-:W0:Y:S08]  /*12c80*/  LDC.64 R14, c[0x0][0x3a8] ;  /* 0x0000ea00ff0e7b82 */ /* 0x000e300000000a00 */
[----:B------:R-:W1:Y:S01]  /*12c90*/  LDC.64 R12, c[0x0][0x3b0] ;  /* 0x0000ec00ff0c7b82 */ /* 0x000e620000000a00 */
[----:B0-----:R-:W-:-:S05]  /*12ca0*/  IMAD.WIDE R14, R9, 0x4, R14 ;  /* 0x00000004090e7825 */ /* 0x001fca00078e020e */
[----:B------:R-:W1:Y:S02]  /*12cb0*/  LDG.E R11, desc[UR6][R14.64] ;  /* 0x000000060e0b7981 */ /* 0x000e64000c1e1900 */
[----:B-1----:R-:W-:-:S06]  /*12cc0*/  IMAD.WIDE R10, R11, 0x4, R12 ;  /* 0x000000040b0a7825 */ /* 0x002fcc00078e020c */
        /* <DEDUP_REMOVED lines=22> */
.L_x_1209:
[----:B------:R-:W-:Y:S05]  /*12e30*/  BSYNC.RECONVERGENT B1 ;  /* 0x0000000000017941 */ /* 0x000fea0003800200 */
.L_x_1208:
[----:B------:R-:W2:Y:S01]  /*12e40*/  LDG.E R9, desc[UR6][R24.64+0x400] ;  /* 0x0004000618097981 */ /* 0x000ea2000c1e1900 */
[----:B------:R-:W-:Y:S01]  /*12e50*/  BSSY.RECONVERGENT B1, `(.L_x_1217) ;  /* 0x00000f6000017945 */ /* 0x000fe20003800200 */
[----:B--2---:R-:W-:Y:S02]  /*12e60*/  ISETP.NE.AND P0, PT, R9, -0x1, PT ;  /* 0xffffffff0900780c */ /* 0x004fe40003f05270 */
[----:B------:R-:W-:-:S11]  /*12e70*/  MOV R9, RZ ;  /* 0x000000ff00097202 */ /* 0x000fd60000000f00 */
        /* <DEDUP_REMOVED lines=10> */
[----:B------:R-:W-:Y:S01]  /*12f20*/  ISETP.GT.U32.AND P1, PT, R9, -0x10, PT ;  /* 0xfffffff00900780c */ /* 0x000fe20003f24070 */
[----:B------:R-:W-:Y:S01]  /*12f30*/  HFMA2 R9, -RZ, RZ, 0, 0 ;  /* 0x00000000ff097431 */ /* 0x000fe200000001ff */
[----:B------:R-:W-:-:S11]  /*12f40*/  ISETP.NE.AND P0, PT, R40, RZ, PT ;  /* 0x000000ff2800720c */ /* 0x000fd60003f05270 */
[----:B------:R-:W-:Y:S05]  /*12f50*/  @P1 BRA `(.L_x_1220) ;  /* 0x0000000400a81947 */ /* 0x000fea0003800000 */
[----:B------:R-:W-:Y:S01]  /*12f60*/  LOP3.LUT R34, R32, 0xfffffff0, RZ, 0xc0, !PT ;  /* 0xfffffff020227812 */ /* 0x000fe200078ec0ff */
[----:B------:R-:W-:Y:S02]  /*12f70*/  IMAD.MOV.U32 R9, RZ, RZ, RZ ;  /* 0x000000ffff097224 */ /* 0x000fe400078e00ff */
[----:B------:R-:W-:-:S07]  /*12f80*/  IMAD.MOV.U32 R31, RZ, RZ, RZ ;  /* 0x000000ffff1f7224 */ /* 0x000fce00078e00ff */
.L_x_1221:
        /* <DEDUP_REMOVED lines=39> */
[----:B------:R4:W5:Y:S02]  /*13200*/  LDG.E R12, desc[UR6][R12.64] ;  /* 0x000000060c0c7981 */ /* 0x000964000c1e1900 */
[--C-:B0-----:R-:W-:Y:S02]  /*13210*/  IMAD.WIDE R16, R43, 0x4, R10.reuse ;  /* 0x000000042b107825 */ /* 0x101fe400078e020a */
[----:B------:R-:W5:Y:S02]  /*13220*/  LDG.E R14, desc[UR6][R14.64] ;  /* 0x000000060e0e7981 */ /* 0x000f64000c1e1900 */
[--C-:B-1----:R-:W-:Y:S02]  /*13230*/  IMAD.WIDE R18, R41, 0x4, R10.reuse ;  /* 0x0000000429127825 */ /* 0x102fe400078e020a */
[----:B------:R-:W5:Y:S02]  /*13240*/  LDG.E R16, desc[UR6][R16.64] ;  /* 0x0000000610107981 */ /* 0x000f64000c1e1900 */
[----:B--2---:R-:W-:-:S02]  /*13250*/  IMAD.WIDE R20, R37, 0x4, R10 ;  /* 0x0000000425147825 */ /* 0x004fc400078e020a */
[----:B------:R-:W2:Y:S02]  /*13260*/  LDG.E R18, desc[UR6][R18.64] ;  /* 0x0000000612127981 */ /* 0x000ea4000c1e1900 */
[--C-:B------:R-:W-:Y:S02]  /*13270*/  IMAD.WIDE R28, R35, 0x4, R10.reuse ;  /* 0x00000004231c7825 */ /* 0x100fe400078e020a */
[----:B------:R-:W2:Y:S04]  /*13280*/  LDG.E R20, desc[UR6][R20.64] ;  /* 0x0000000614147981 */ /* 0x000ea8000c1e1900 */
[----:B------:R-:W2:Y:S01]  /*13290*/  LDG.E R28, desc[UR6][R28.64] ;  /* 0x000000061c1c7981 */ /* 0x000ea2000c1e1900 */
[----:B------:R-:W-:-:S06]  /*132a0*/  IMAD.WIDE R10, R39, 0x4, R10 ;  /* 0x00000004270a7825 */ /* 0x000fcc00078e020a */
[----:B------:R0:W2:Y:S01]  /*132b0*/  LDG.E R10, desc[UR6][R10.64] ;  /* 0x000000060a0a7981 */ /* 0x0000a2000c1e1900 */
[----:B----4-:R-:W-:Y:S01]  /*132c0*/  IADD3 R13, PT, PT, R9, 0x1, RZ ;  /* 0x00000001090d7810 */ /* 0x010fe20007ffe0ff */
        /* <DEDUP_REMOVED lines=51> */
.L_x_1220:
[----:B------:R-:W-:Y:S05]  /*13600*/  BSYNC.RECONVERGENT B2 ;  /* 0x0000000000027941 */ /* 0x000fea0003800200 */
.L_x_1219:
        /* <DEDUP_REMOVED lines=58> */
.L_x_1223:
[----:B------:R-:W-:Y:S05]  /*139b0*/  BSYNC.RECONVERGENT B2 ;  /* 0x0000000000027941 */ /* 0x000fea0003800200 */
.L_x_1222:
        /* <DEDUP_REMOVED lines=34> */
.L_x_1225:
[----:B------:R-:W-:Y:S05]  /*13be0*/  BSYNC.RECONVERGENT B2 ;  /* 0x0000000000027941 */ /* 0x000fea0003800200 */
.L_x_1224:
        /* <DEDUP_REMOVED lines=28> */
.L_x_1218:
[----:B------:R-:W-:Y:S05]  /*13db0*/  BSYNC.RECONVERGENT B1 ;  /* 0x0000000000017941 */ /* 0x000fea0003800200 */
.L_x_1217:
        /* <DEDUP_REMOVED lines=21> */
.L_x_1230:
        /* <DEDUP_REMOVED lines=43> */
[----:B------:R-:W4:Y:S02]  /*141c0*/  LDG.E R34, desc[UR6][R34.64] ;  /* 0x0000000622227981 */ /* 0x000f24000c1e1900 */
[----:B--2---:R-:W-:-:S02]  /*141d0*/  IMAD.WIDE R38, R18, 0x4, R28 ;  /* 0x0000000412267825 */ /* 0x004fc400078e021c */
[----:B------:R-:W2:Y:S02]  /*141e0*/  LDG.E R36, desc[UR6][R36.64] ;  /* 0x0000000624247981 */ /* 0x000ea4000c1e1900 */
[--C-:B------:R-:W-:Y:S02]  /*141f0*/  IMAD.WIDE R40, R17, 0x4, R28.reuse ;  /* 0x0000000411287825 */ /* 0x100fe400078e021c */
[----:B------:R-:W2:Y:S04]  /*14200*/  LDG.E R38, desc[UR6][R38.64] ;  /* 0x0000000626267981 */ /* 0x000ea8000c1e1900 */
[----:B------:R-:W2:Y:S01]  /*14210*/  LDG.E R40, desc[UR6][R40.64] ;  /* 0x0000000628287981 */ /* 0x000ea2000c1e1900 */
[----:B------:R-:W-:-:S06]  /*14220*/  IMAD.WIDE R28, R20, 0x4, R28 ;  /* 0x00000004141c7825 */ /* 0x000fcc00078e021c */
[----:B------:R-:W2:Y:S01]  /*14230*/  LDG.E R28, desc[UR6][R28.64] ;  /* 0x000000061c1c7981 */ /* 0x000ea2000c1e1900 */
[----:B------:R-:W-:Y:S02]  /*14240*/  VIADD R12, R12, 0x10 ;  /* 0x000000100c0c7836 */ /* 0x000fe40000000000 */
[----:B------:R-:W-:Y:S01]  /*14250*/  VIADD R11, R11, 0x10 ;  /* 0x000000100b0b7836 */ /* 0x000fe20000000000 */
[----:B------:R-:W-:Y:S02]  /*14260*/  ISETP.NE.AND P1, PT, R16, -0x1, PT ;  /* 0xffffffff1000780c */ /* 0x000fe40003f25270 */
[----:B------:R-:W-:Y:S02]  /*14270*/  IADD3 R16, PT, PT, R10, 0x1, RZ ;  /* 0x000000010a107810 */ /* 0x000fe40007ffe0ff */
[----:B---3--:R-:W-:-:S09]  /*14280*/  ISETP.NE.AND P2, PT, R19, -0x1, PT ;  /* 0xffffffff1300780c */ /* 0x008fd20003f45270 */
        /* <DEDUP_REMOVED lines=47> */
.L_x_1229:
[----:B------:R-:W-:Y:S05]  /*14580*/  BSYNC.RECONVERGENT B2 ;  /* 0x0000000000027941 */ /* 0x000fea0003800200 */
.L_x_1228:
        /* <DEDUP_REMOVED lines=56> */
[C---:B------:R-:W-:Y:S02]  /*14910*/  IADD3 R10, PT, PT, R12.reuse, 0x1, RZ ;  /* 0x000000010c0a7810 */ /* 0x040fe40007ffe0ff */
[----:B------:R-:W-:-:S07]  /*14920*/  @P2 IADD3 R10, PT, PT, R12, RZ, RZ ;  /* 0x000000ff0c0a2210 */ /* 0x000fce0007ffe0ff */
.L_x_1232:
[----:B------:R-:W-:Y:S05]  /*14930*/  BSYNC.RECONVERGENT B2 ;  /* 0x0000000000027941 */ /* 0x000fea0003800200 */
.L_x_1231:
        /* <DEDUP_REMOVED lines=34> */
.L_x_1234:
[----:B------:R-:W-:Y:S05]  /*14b60*/  BSYNC.RECONVERGENT B2 ;  /* 0x0000000000027941 */ /* 0x000fea0003800200 */
.L_x_1233:
        /* <DEDUP_REMOVED lines=28> */
.L_x_1227:
[----:B------:R-:W-:Y:S05]  /*14d30*/  BSYNC.RECONVERGENT B1 ;  /* 0x0000000000017941 */ /* 0x000fea0003800200 */
.L_x_1226:
        /* <DEDUP_REMOVED lines=21> */
.L_x_1239:
        /* <DEDUP_REMOVED lines=51> */
[----:B------:R-:W-:Y:S01]  /*151c0*/  IADD3 R13, PT, PT, R13, 0x10, RZ ;  /* 0x000000100d0d7810 */ /* 0x000fe20007ffe0ff */
[----:B------:R-:W-:Y:S01]  /*151d0*/  VIADD R12, R12, 0x10 ;  /* 0x000000100c0c7836 */ /* 0x000fe20000000000 */
[----:B------:R-:W-:Y:S01]  /*151e0*/  ISETP.NE.AND P1, PT, R17, -0x1, PT ;  /* 0xffffffff1100780c */ /* 0x000fe20003f25270 */
[----:B------:R-:W-:Y:S01]  /*151f0*/  VIADD R17, R11, 0x1 ;  /* 0x000000010b117836 */ /* 0x000fe20000000000 */
[----:B---3--:R-:W-:-:S11]  /*15200*/  ISETP.NE.AND P2, PT, R19, -0x1, PT ;  /* 0xffffffff1300780c */ /* 0x008fd60003f45270 */
[----:B------:R-:W-:Y:S02]  /*15210*/  @P1 IADD3 R17, PT, PT, R11, RZ, RZ ;  /* 0x000000ff0b111210 */ /* 0x000fe40007ffe0ff */
[----:B------:R-:W-:-:S03]  /*15220*/  ISETP.NE.AND P1, PT, R42, -0x1, PT ;  /* 0xffffffff2a00780c */ /* 0x000fc60003f25270 */
        /* <DEDUP_REMOVED lines=20> */
[----:B----4-:R-:W-:-:S03]  /*15370*/  ISETP.NE.AND P2, PT, R30, -0x1, PT ;  /* 0xffffffff1e00780c */ /* 0x010fc60003f45270 */
        /* <DEDUP_REMOVED lines=8> */
[----:B--2---:R-:W-:-:S03]  /*15400*/  ISETP.NE.AND P1, PT, R36, -0x1, PT ;  /* 0xffffffff2400780c */ /* 0x004fc60003f25270 */
        /* <DEDUP_REMOVED lines=10> */
[----:B------:R-:W-:Y:S01]  /*154b0*/  @P1 IMAD.MOV R17, RZ, RZ, R11 ;  /* 0x000000ffff111224 */ /* 0x000fe200078e020b */
[----:B------:R-:W-:-:S04]  /*154c0*/  ISETP.NE.AND P1, PT, R13, R16, PT ;  /* 0x000000100d00720c */ /* 0x000fc80003f25270 */
[C---:B------:R-:W-:Y:S02]  /*154d0*/  IADD3 R11, PT, PT, R17.reuse, 0x1, RZ ;  /* 0x00000001110b7810 */ /* 0x040fe40007ffe0ff */
[----:B------:R-:W-:-:S07]  /*154e0*/  @P2 IADD3 R11, PT, PT, R17, RZ, RZ ;  /* 0x000000ff110b2210 */ /* 0x000fce0007ffe0ff */
[----:B------:R-:W-:Y:S05]  /*154f0*/  @P1 BRA `(.L_x_1239) ;  /* 0xfffffff800641947 */ /* 0x000fea000383ffff */
.L_x_1238:
[----:B------:R-:W-:Y:S05]  /*15500*/  BSYNC.RECONVERGENT B2 ;  /* 0x0000000000027941 */ /* 0x000fea0003800200 */
.L_x_1237:
        /* <DEDUP_REMOVED lines=33> */
[----:B------:R-:W-:Y:S02]  /*15720*/  IADD3 R12, PT, PT, R12, 0x8, RZ ;  /* 0x000000080c0c7810 */ /* 0x000fe40007ffe0ff */
[----:B--2---:R-:W-:Y:S01]  /*15730*/  ISETP.NE.AND P1, PT, R13, -0x1, PT ;  /* 0xffffffff0d00780c */ /* 0x004fe20003f25270 */
[----:B------:R-:W-:Y:S01]  /*15740*/  VIADD R13, R11, 0x1 ;  /* 0x000000010b0d7836 */ /* 0x000fe20000000000 */
        /* <DEDUP_REMOVED lines=22> */
.L_x_1241:
[----:B------:R-:W-:Y:S05]  /*158b0*/  BSYNC.RECONVERGENT B2 ;  /* 0x0000000000027941 */ /* 0x000fea0003800200 */
.L_x_1240:
[----:B------:R-:W-:Y:S05]  /*158c0*/  @!P0 BRA `(.L_x_1236) ;  /* 0x0000000000f88947 */ /* 0x000fea0003800000 */
[----:B------:R-:W-:Y:S01]  /*158d0*/  ISETP.GE.U32.AND P0, PT, R36, 0x4, PT ;  /* 0x000000042400780c */ /* 0x000fe20003f06070 */
[----:B------:R-:W-:Y:S01]  /*158e0*/  BSSY.RECONVERGENT B2, `(.L_x_1242) ;  /* 0x0000020000027945 */ /* 0x000fe20003800200 */
[----:B------:R-:W-:-:S04]  /*158f0*/  LOP3.LUT R14, R14, 0x3, RZ, 0xc0, !PT ;  /* 0x000000030e0e7812 */ /* 0x000fc800078ec0ff */
[----:B------:R-:W-:-:S07]  /*15900*/  ISETP.NE.AND P1, PT, R14, RZ, PT ;  /* 0x000000ff0e00720c */ /* 0x000fce0003f25270 */
[----:B------:R-:W-:Y:S06]  /*15910*/  @!P0 BRA `(.L_x_1243) ;  /* 0x0000000000708947 */ /* 0x000fec0003800000 */
[----:B------:R-:W0:Y:S02]  /*15920*/  LDC.64 R16, c[0x0][0x3a8] ;  /* 0x0000ea00ff107b82 */ /* 0x000e240000000a00 */
[----:B0-----:R-:W-:-:S06]  /*15930*/  IMAD.WIDE R18, R12, 0x4, R16 ;  /* 0x000000040c127825 */ /* 0x001fcc00078e0210 */
[----:B------:R-:W0:Y:S01]  /*15940*/  LDC.64 R16, c[0x0][0x3b0] ;  /* 0x0000ec00ff107b82 */ /* 0x000e220000000a00 */
[----:B------:R-:W0:Y:S04]  /*15950*/  LDG.E R21, desc[UR6][R18.64] ;  /* 0x0000000612157981 */ /* 0x000e28000c1e1900 */
[----:B------:R-:W2:Y:S04]  /*15960*/  LDG.E R29, desc[UR6][R18.64+0x4] ;  /* 0x00000406121d7981 */ /* 0x000ea8000c1e1900 */
[----:B------:R-:W3:Y:S04]  /*15970*/  LDG.E R31, desc[UR6][R18.64+0x8] ;  /* 0x00000806121f7981 */ /* 0x000ee8000c1e1900 */
[----:B------:R-:W4:Y:S01]  /*15980*/  LDG.E R13, desc[UR6][R18.64+0xc] ;  /* 0x00000c06120d7981 */ /* 0x000f22000c1e1900 */
[----:B0-----:R-:W-:-:S04]  /*15990*/  IMAD.WIDE R20, R21, 0x4, R16 ;  /* 0x0000000415147825 */ /* 0x001fc800078e0210 */
        /* <DEDUP_REMOVED lines=20> */
.L_x_1243:
[----:B------:R-:W-:Y:S05]  /*15ae0*/  BSYNC.RECONVERGENT B2 ;  /* 0x0000000000027941 */ /* 0x000fea0003800200 */
.L_x_1242:
[----:B------:R-:W-:Y:S05]  /*15af0*/  @!P1 BRA `(.L_x_1236) ;  /* 0x00000000006c9947 */ /* 0x000fea0003800000 */
[----:B------:R-:W0:Y:S08]  /*15b00*/  LDC.64 R16, c[0x0][0x3a8] ;  /* 0x0000ea00ff107b82 */ /* 0x000e300000000a00 */
[----:B------:R-:W1:Y:S01]  /*15b10*/  LDC.64 R18, c[0x0][0x3b0] ;  /* 0x0000ec00ff127b82 */ /* 0x000e620000000a00 */
[----:B0-----:R-:W-:-:S05]  /*15b20*/  IMAD.WIDE R16, R12, 0x4, R16 ;  /* 0x000000040c107825 */ /* 0x001fca00078e0210 */
[----:B------:R-:W1:Y:S02]  /*15b30*/  LDG.E R13, desc[UR6][R16.64] ;  /* 0x00000006100d7981 */ /* 0x000e64000c1e1900 */
[----:B-1----:R-:W-:-:S06]  /*15b40*/  IMAD.WIDE R12, R13, 0x4, R18 ;  /* 0x000000040d0c7825 */ /* 0x002fcc00078e0212 */
        /* <DEDUP_REMOVED lines=22> */
.L_x_1236:
[----:B------:R-:W-:Y:S05]  /*15cb0*/  BSYNC.RECONVERGENT B1 ;  /* 0x0000000000017941 */ /* 0x000fea0003800200 */
.L_x_1235:
        /* <DEDUP_REMOVED lines=21> */
.L_x_1248:
        /* <DEDUP_REMOVED lines=51> */
[----:B------:R-:W-:Y:S01]  /*16140*/  VIADD R14, R14, 0x10 ;  /* 0x000000100e0e7836 */ /* 0x000fe20000000000 */
[----:B------:R-:W-:Y:S02]  /*16150*/  IADD3 R13, PT, PT, R13, 0x10, RZ ;  /* 0x000000100d0d7810 */ /* 0x000fe40007ffe0ff */
[----:B------:R-:W-:Y:S02]  /*16160*/  ISETP.NE.AND P1, PT, R18, -0x1, PT ;  /* 0xffffffff1200780c */ /* 0x000fe40003f25270 */
[----:B------:R-:W-:Y:S02]  /*16170*/  IADD3 R18, PT, PT, R12, 0x1, RZ ;  /* 0x000000010c127810 */ /* 0x000fe40007ffe0ff */
[----:B---3--:R-:W-:-:S09]  /*16180*/  ISETP.NE.AND P2, PT, R20, -0x1, PT ;  /* 0xffffffff1400780c */ /* 0x008fd20003f45270 */
[----:B------:R-:W-:Y:S01]  /*16190*/  @P1 IMAD.MOV R18, RZ, RZ, R12 ;  /* 0x000000ffff121224 */ /* 0x000fe200078e020c */
[----:B------:R-:W-:-:S04]  /*161a0*/  ISETP.NE.AND P1, PT, R19, -0x1, PT ;  /* 0xffffffff1300780c */ /* 0x000fc80003f25270 */
        /* <DEDUP_REMOVED lines=20> */
[----:B----4-:R-:W-:-:S04]  /*162f0*/  ISETP.NE.AND P2, PT, R30, -0x1, PT ;  /* 0xffffffff1e00780c */ /* 0x010fc80003f45270 */
        /* <DEDUP_REMOVED lines=8> */
[----:B--2---:R-:W-:-:S04]  /*16380*/  ISETP.NE.AND P1, PT, R36, -0x1, PT ;  /* 0xffffffff2400780c */ /* 0x004fc80003f25270 */
        /* <DEDUP_REMOVED lines=10> */
[----:B------:R-:W-:Y:S02]  /*16430*/  @P1 IADD3 R18, PT, PT, R12, RZ, RZ ;  /* 0x000000ff0c121210 */ /* 0x000fe40007ffe0ff */
[----:B------:R-:W-:-:S03]  /*16440*/  ISETP.NE.AND P1, PT, R14, R17, PT ;  /* 0x000000110e00720c */ /* 0x000fc60003f25270 */
[----:B------:R-:W-:Y:S02]  /*16450*/  VIADD R12, R18, 0x1 ;  /* 0x00000001120c7836 */ /* 0x000fe40000000000 */
[----:B------:R-:W-:-:S08]  /*16460*/  @P2 IMAD.MOV R12, RZ, RZ, R18 ;  /* 0x000000ffff0c2224 */ /* 0x000fd000078e0212 */
[----:B------:R-:W-:Y:S05]  /*16470*/  @P1 BRA `(.L_x_1248) ;  /* 0xfffffff800641947 */ /* 0x000fea000383ffff */
.L_x_1247:
[----:B------:R-:W-:Y:S05]  /*16480*/  BSYNC.RECONVERGENT B2 ;  /* 0x0000000000027941 */ /* 0x000fea0003800200 */
.L_x_1246:
        /* <DEDUP_REMOVED lines=58> */
.L_x_1250:
[----:B------:R-:W-:Y:S05]  /*16830*/  BSYNC.RECONVERGENT B2 ;  /* 0x0000000000027941 */ /* 0x000fea0003800200 */
.L_x_1249:
        /* <DEDUP_REMOVED lines=34> */
.L_x_1252:
[----:B------:R-:W-:Y:S05]  /*16a60*/  BSYNC.RECONVERGENT B2 ;  /* 0x0000000000027941 */ /* 0x000fea0003800200 */
.L_x_1251:
        /* <DEDUP_REMOVED lines=28> */
.L_x_1245:
[----:B------:R-:W-:Y:S05]  /*16c30*/  BSYNC.RECONVERGENT B1 ;  /* 0x0000000000017941 */ /* 0x000fea0003800200 */
.L_x_1244:
        /* <DEDUP_REMOVED lines=21> */
.L_x_1257:
        /* <DEDUP_REMOVED lines=19> */
[----:B-1----:R-:W-:-:S06]  /*16ec0*/  IMAD.WIDE R20, R21, 0x4, R28 ;  /* 0x0000000415147825 */ /* 0x002fcc00078e021c */
[----:B------:R-:W5:Y:S01]  /*16ed0*/  LDG.E R20, desc[UR6][R20.64] ;  /* 0x0000000614147981 */ /* 0x000f62000c1e1900 */
[----:B--2---:R-:W-:-:S04]  /*16ee0*/  IMAD.WIDE R32, R33, 0x4, R28 ;  /* 0x0000000421207825 */ /* 0x004fc800078e021c */
[--C-:B---3--:R-:W-:Y:S01]  /*16ef0*/  IMAD.WIDE R42, R43, 0x4, R28.reuse ;  /* 0x000000042b2a7825 */ /* 0x108fe200078e021c */
[----:B------:R5:W2:Y:S03]  /*16f00*/  LDG.E R21, desc[UR6][R32.64] ;  /* 0x0000000620157981 */ /* 0x000aa6000c1e1900 */
[--C-:B----4-:R-:W-:Y:S02]  /*16f10*/  IMAD.WIDE R30, R38, 0x4, R28.reuse ;  /* 0x00000004261e7825 */ /* 0x110fe400078e021c */
[----:B------:R-:W3:Y:S04]  /*16f20*/  LDG.E R42, desc[UR6][R42.64] ;  /* 0x000000062a2a7981 */ /* 0x000ee8000c1e1900 */
[----:B------:R0:W4:Y:S01]  /*16f30*/  LDG.E R43, desc[UR6][R30.64] ;  /* 0x000000061e2b7981 */ /* 0x000122000c1e1900 */
[----:B-----5:R-:W-:-:S04]  /*16f40*/  IMAD.WIDE R32, R34, 0x4, R28 ;  /* 0x0000000422207825 */ /* 0x020fc800078e021c */
[--C-:B0-----:R-:W-:Y:S01]  /*16f50*/  IMAD.WIDE R30, R36, 0x4, R28.reuse ;  /* 0x00000004241e7825 */ /* 0x101fe200078e021c */
[----:B------:R-:W5:Y:S04]  /*16f60*/  LDG.E R46, desc[UR6][R32.64] ;  /* 0x00000006202e7981 */ /* 0x000f68000c1e1900 */
[----:B------:R0:W5:Y:S01]  /*16f70*/  LDG.E R44, desc[UR6][R30.64] ;  /* 0x000000061e2c7981 */ /* 0x000162000c1e1900 */
[----:B------:R-:W-:-:S05]  /*16f80*/  IMAD.WIDE R34, R35, 0x4, R28 ;  /* 0x0000000423227825 */ /* 0x000fca00078e021c */
[----:B------:R1:W5:Y:S01]  /*16f90*/  LDG.E R48, desc[UR6][R34.64] ;  /* 0x0000000622307981 */ /* 0x000362000c1e1900 */
[----:B------:R-:W-:-:S04]  /*16fa0*/  IMAD.WIDE R36, R37, 0x4, R28 ;  /* 0x0000000425247825 */ /* 0x000fc800078e021c */
[--C-:B------:R-:W-:Y:S01]  /*16fb0*/  IMAD.WIDE R38, R39, 0x4, R28.reuse ;  /* 0x0000000427267825 */ /* 0x100fe200078e021c */
[----:B------:R1:W5:Y:S04]  /*16fc0*/  LDG.E R50, desc[UR6][R36.64] ;  /* 0x0000000624327981 */ /* 0x000368000c1e1900 */
[----:B------:R1:W5:Y:S01]  /*16fd0*/  LDG.E R52, desc[UR6][R38.64] ;  /* 0x0000000626347981 */ /* 0x000362000c1e1900 */
[----:B------:R-:W-:-:S04]  /*16fe0*/  IMAD.WIDE R40, R41, 0x4, R28 ;  /* 0x0000000429287825 */ /* 0x000fc800078e021c */
[--C-:B0-----:R-:W-:Y:S02]  /*16ff0*/  IMAD.WIDE R30, R53, 0x4, R28.reuse ;  /* 0x00000004351e7825 */ /* 0x101fe400078e021c */
[----:B------:R-:W5:Y:S02]  /*17000*/  LDG.E R40, desc[UR6][R40.64] ;  /* 0x0000000628287981 */ /* 0x000f64000c1e1900 */
[--C-:B------:R-:W-:Y:S02]  /*17010*/  IMAD.WIDE R32, R51, 0x4, R28.reuse ;  /* 0x0000000433207825 */ /* 0x100fe400078e021c */
[----:B------:R-:W5:Y:S02]  /*17020*/  LDG.E R30, desc[UR6][R30.64] ;  /* 0x000000061e1e7981 */ /* 0x000f64000c1e1900 */
[--C-:B-1----:R-:W-:Y:S02]  /*17030*/  IMAD.WIDE R34, R49, 0x4, R28.reuse ;  /* 0x0000000431227825 */ /* 0x102fe400078e021c */
[----:B------:R-:W5:Y:S02]  /*17040*/  LDG.E R32, desc[UR6][R32.64] ;  /* 0x0000000620207981 */ /* 0x000f64000c1e1900 */
[----:B------:R-:W-:-:S02]  /*17050*/  IMAD.WIDE R36, R47, 0x4, R28 ;  /* 0x000000042f247825 */ /* 0x000fc400078e021c */
[----:B------:R-:W5:Y:S02]  /*17060*/  LDG.E R34, desc[UR6][R34.64] ;  /* 0x0000000622227981 */ /* 0x000f64000c1e1900 */
[--C-:B------:R-:W-:Y:S02]  /*17070*/  IMAD.WIDE R38, R45, 0x4, R28.reuse ;  /* 0x000000042d267825 */ /* 0x100fe400078e021c */
[----:B------:R-:W5:Y:S04]  /*17080*/  LDG.E R36, desc[UR6][R36.64] ;  /* 0x0000000624247981 */ /* 0x000f68000c1e1900 */
[----:B------:R-:W5:Y:S01]  /*17090*/  LDG.E R38, desc[UR6][R38.64] ;  /* 0x0000000626267981 */ /* 0x000f62000c1e1900 */
[----:B------:R-:W-:-:S06]  /*170a0*/  IMAD.WIDE R28, R19, 0x4, R28 ;  /* 0x00000004131c7825 */ /* 0x000fcc00078e021c */
[----:B------:R-:W5:Y:S01]  /*170b0*/  LDG.E R28, desc[UR6][R28.64] ;  /* 0x000000061c1c7981 */ /* 0x000f62000c1e1900 */
[----:B------:R-:W-:Y:S01]  /*170c0*/  VIADD R19, R13, 0x1 ;  /* 0x000000010d137836 */ /* 0x000fe20000000000 */
[----:B------:R-:W-:Y:S01]  /*170d0*/  IADD3 R15, PT, PT, R15, 0x10, RZ ;  /* 0x000000100f0f7810 */ /* 0x000fe20007ffe0ff */
[----:B------:R-:W-:Y:S01]  /*170e0*/  VIADD R14, R14, 0x10 ;  /* 0x000000100e0e7836 */ /* 0x000fe20000000000 */
[----:B------:R-:W-:Y:S02]  /*170f0*/  ISETP.NE.AND P1, PT, R20, -0x1, PT ;  /* 0xffffffff1400780c */ /* 0x000fe40003f25270 */
[----:B--2---:R-:W-:-:S11]  /*17100*/  ISETP.NE.AND P2, PT, R21, -0x1, PT ;  /* 0xffffffff1500780c */ /* 0x004fd60003f45270 */
[----:B------:R-:W-:Y:S02]  /*17110*/  @P1 IADD3 R19, PT, PT, R13, RZ, RZ ;  /* 0x000000ff0d131210 */ /* 0x000fe40007ffe0ff */
[----:B---3--:R-:W-:-:S03]  /*17120*/  ISETP.NE.AND P1, PT, R42, -0x1, PT ;  /* 0xffffffff2a00780c */ /* 0x008fc60003f25270 */
[C---:B------:R-:W-:Y:S01]  /*17130*/  VIADD R13, R19.reuse, 0x1 ;  /* 0x00000001130d7836 */ /* 0x040fe20000000000 */
[----:B------:R-:W-:Y:S02]  /*17140*/  @P2 IADD3 R13, PT, PT, R19, RZ, RZ ;  /* 0x000000ff130d2210 */ /* 0x000fe40007ffe0ff */
[----:B----4-:R-:W-:-:S03]  /*17150*/  ISETP.NE.AND P2, PT, R43, -0x1, PT ;  /* 0xffffffff2b00780c */ /* 0x010fc60003f45270 */
        /* <DEDUP_REMOVED lines=36> */
[----:B------:R-:W-:-:S03]  /*173a0*/  ISETP.NE.AND P2, PT, R28, -0x1, PT ;  /* 0xffffffff1c00780c */ /* 0x000fc60003f45270 */
[----:B------:R-:W-:Y:S01]  /*173b0*/  @P1 IMAD.MOV R19, RZ, RZ, R13 ;  /* 0x000000ffff131224 */ /* 0x000fe200078e020d */
[----:B------:R-:W-:-:S04]  /*173c0*/  ISETP.NE.AND P1, PT, R15, R18, PT ;  /* 0x000000120f00720c */ /* 0x000fc80003f25270 */
[----:B------:R-:W-:-:S05]  /*173d0*/  IADD3 R13, PT, PT, R19, 0x1, RZ ;  /* 0x00000001130d7810 */ /* 0x000fca0007ffe0ff */
[----:B------:R-:W-:-:S04]  /*173e0*/  @P2 IADD3 R13, PT, PT, R19, RZ, RZ ;  /* 0x000000ff130d2210 */ /* 0x000fc80007ffe0ff */
[----:B------:R-:W-:Y:S05]  /*173f0*/  @P1 BRA `(.L_x_1257) ;  /* 0xfffffff800641947 */ /* 0x000fea000383ffff */
.L_x_1256:
[----:B------:R-:W-:Y:S05]  /*17400*/  BSYNC.RECONVERGENT B2 ;  /* 0x0000000000027941 */ /* 0x000fea0003800200 */
.L_x_1255:
        /* <DEDUP_REMOVED lines=18> */
[--C-:B--2---:R-:W-:Y:S02]  /*17530*/  IMAD.WIDE R30, R31, 0x4, R18.reuse ;  /* 0x000000041f1e7825 */ /* 0x104fe400078e0212 */
[----:B------:R-:W2:Y:S02]  /*17540*/  LDG.E R28, desc[UR6][R28.64] ;  /* 0x000000061c1c7981 */ /* 0x000ea4000c1e1900 */
[--C-:B---3--:R-:W-:Y:S02]  /*17550*/  IMAD.WIDE R32, R33, 0x4, R18.reuse ;  /* 0x0000000421207825 */ /* 0x108fe400078e0212 */
[----:B------:R-:W3:Y:S02]  /*17560*/  LDG.E R30, desc[UR6][R30.64] ;  /* 0x000000061e1e7981 */ /* 0x000ee4000c1e1900 */
[--C-:B----4-:R-:W-:Y:S02]  /*17570*/  IMAD.WIDE R34, R35, 0x4, R18.reuse ;  /* 0x0000000423227825 */ /* 0x110fe400078e0212 */
[----:B------:R-:W4:Y:S02]  /*17580*/  LDG.E R32, desc[UR6][R32.64] ;  /* 0x0000000620207981 */ /* 0x000f24000c1e1900 */
[----:B-----5:R-:W-:-:S02]  /*17590*/  IMAD.WIDE R36, R37, 0x4, R18 ;  /* 0x0000000425247825 */ /* 0x020fc400078e0212 */
        /* <DEDUP_REMOVED lines=33> */
.L_x_1259:
[----:B------:R-:W-:Y:S05]  /*177b0*/  BSYNC.RECONVERGENT B2 ;  /* 0x0000000000027941 */ /* 0x000fea0003800200 */
.L_x_1258:
        /* <DEDUP_REMOVED lines=34> */
.L_x_1261:
[----:B------:R-:W-:Y:S05]  /*179e0*/  BSYNC.RECONVERGENT B2 ;  /* 0x0000000000027941 */ /* 0x000fea0003800200 */
.L_x_1260:
[----:B------:R-:W-:Y:S05]  /*179f0*/  @!P1 BRA `(.L_x_1254) ;  /* 0x00000000006c9947 */ /* 0x000fea0003800000 */
[----:B------:R-:W0:Y:S02]  /*17a00*/  LDC.64 R20, c[0x0][0x3a8] ;  /* 0x0000ea00ff147b82 */ /* 0x000e240000000a00 */
[----:B0-----:R-:W-:-:S06]  /*17a10*/  IMAD.WIDE R20, R14, 0x4, R20 ;  /* 0x000000040e147825 */ /* 0x001fcc00078e0214 */
[----:B------:R-:W0:Y:S01]  /*17a20*/  LDC.64 R14, c[0x0][0x3b0] ;  /* 0x0000ec00ff0e7b82 */ /* 0x000e220000000a00 */
[----:B------:R-:W0:Y:S02]  /*17a30*/  LDG.E R19, desc[UR6][R20.64] ;  /* 0x0000000614137981 */ /* 0x000e24000c1e1900 */
[----:B0-----:R-:W-:-:S06]  /*17a40*/  IMAD.WIDE R18, R19, 0x4, R14 ;  /* 0x0000000413127825 */ /* 0x001fcc00078e020e */
        /* <DEDUP_REMOVED lines=22> */
.L_x_1254:
[----:B------:R-:W-:Y:S05]  /*17bb0*/  BSYNC.RECONVERGENT B1 ;  /* 0x0000000000017941 */ /* 0x000fea0003800200 */
.L_x_1253:
        /* <DEDUP_REMOVED lines=21> */
.L_x_1266:
        /* <DEDUP_REMOVED lines=19> */
[----:B-1----:R-:W-:-:S05]  /*17e40*/  IMAD.WIDE R32, R33, 0x4, R28 ;  /* 0x0000000421207825 */ /* 0x002fca00078e021c */
[----:B------:R3:W5:Y:S01]  /*17e50*/  LDG.E R21, desc[UR6][R32.64] ;  /* 0x0000000620157981 */ /* 0x000762000c1e1900 */
[----:B--2---:R-:W-:-:S06]  /*17e60*/  IMAD.WIDE R42, R43, 0x4, R28 ;  /* 0x000000042b2a7825 */ /* 0x004fcc00078e021c */
[----:B------:R-:W2:Y:S01]  /*17e70*/  LDG.E R42, desc[UR6][R42.64] ;  /* 0x000000062a2a7981 */ /* 0x000ea2000c1e1900 */
[----:B---3--:R-:W-:-:S04]  /*17e80*/  IMAD.WIDE R32, R40, 0x4, R28 ;  /* 0x0000000428207825 */ /* 0x008fc800078e021c */
[--C-:B----4-:R-:W-:Y:S01]  /*17e90*/  IMAD.WIDE R44, R45, 0x4, R28.reuse ;  /* 0x000000042d2c7825 */ /* 0x110fe200078e021c */
[----:B------:R0:W3:Y:S03]  /*17ea0*/  LDG.E R43, desc[UR6][R32.64] ;  /* 0x00000006202b7981 */ /* 0x0000e6000c1e1900 */
[--C-:B-----5:R-:W-:Y:S02]  /*17eb0*/  IMAD.WIDE R30, R38, 0x4, R28.reuse ;  /* 0x00000004261e7825 */ /* 0x120fe400078e021c */
[----:B------:R-:W4:Y:S04]  /*17ec0*/  LDG.E R44, desc[UR6][R44.64] ;  /* 0x000000062c2c7981 */ /* 0x000f28000c1e1900 */
        /* <DEDUP_REMOVED lines=23> */
[----:B------:R-:W-:Y:S01]  /*18040*/  IADD3 R20, PT, PT, R14, 0x1, RZ ;  /* 0x000000010e147810 */ /* 0x000fe20007ffe0ff */
[----:B------:R-:W-:Y:S01]  /*18050*/  VIADD R16, R16, 0x10 ;  /* 0x0000001010107836 */ /* 0x000fe20000000000 */
[----:B------:R-:W-:Y:S02]  /*18060*/  IADD3 R15, PT, PT, R15, 0x10, RZ ;  /* 0x000000100f0f7810 */ /* 0x000fe40007ffe0ff */
[----:B------:R-:W-:Y:S02]  /*18070*/  ISETP.NE.AND P1, PT, R21, -0x1, PT ;  /* 0xffffffff1500780c */ /* 0x000fe40003f25270 */
[----:B--2---:R-:W-:-:S11]  /*18080*/  ISETP.NE.AND P2, PT, R42, -0x1, PT ;  /* 0xffffffff2a00780c */ /* 0x004fd60003f45270 */
[----:B------:R-:W-:Y:S01]  /*18090*/  @P1 IMAD.MOV R20, RZ, RZ, R14 ;  /* 0x000000ffff141224 */ /* 0x000fe200078e020e */
[----:B---3--:R-:W-:-:S04]  /*180a0*/  ISETP.NE.AND P1, PT, R43, -0x1, PT ;  /* 0xffffffff2b00780c */ /* 0x008fc80003f25270 */
[----:B------:R-:W-:Y:S01]  /*180b0*/  IADD3 R14, PT, PT, R20, 0x1, RZ ;  /* 0x00000001140e7810 */ /* 0x000fe20007ffe0ff */
[----:B------:R-:W-:Y:S01]  /*180c0*/  @P2 IMAD.MOV R14, RZ, RZ, R20 ;  /* 0x000000ffff0e2224 */ /* 0x000fe200078e0214 */
[----:B----4-:R-:W-:-:S04]  /*180d0*/  ISETP.NE.AND P2, PT, R44, -0x1, PT ;  /* 0xffffffff2c00780c */ /* 0x010fc80003f45270 */
[----:B------:R-:W-:-:S03]  /*180e0*/  IADD3 R20, PT, PT, R14, 0x1, RZ ;  /* 0x000000010e147810 */ /* 0x000fc60007ffe0ff */
[----:B------:R-:W-:Y:S01]  /*180f0*/  @P1 IMAD.MOV R20, RZ, RZ, R14 ;  /* 0x000000ffff141224 */ /* 0x000fe200078e020e */
[----:B-----5:R-:W-:-:S04]  /*18100*/  ISETP.NE.AND P1, PT, R45, -0x1, PT ;  /* 0xffffffff2d00780c */ /* 0x020fc80003f25270 */
        /* <DEDUP_REMOVED lines=39> */
.L_x_1265:
[----:B------:R-:W-:Y:S05]  /*18380*/  BSYNC.RECONVERGENT B2 ;  /* 0x0000000000027941 */ /* 0x000fea0003800200 */
.L_x_1264:
        /* <DEDUP_REMOVED lines=58> */
.L_x_1268:
[----:B------:R-:W-:Y:S05]  /*18730*/  BSYNC.RECONVERGENT B2 ;  /* 0x0000000000027941 */ /* 0x000fea0003800200 */
.L_x_1267:
        /* <DEDUP_REMOVED lines=34> */
.L_x_1270:
[----:B------:R-:W-:Y:S05]  /*18960*/  BSYNC.RECONVERGENT B2 ;  /* 0x0000000000027941 */ /* 0x000fea0003800200 */
.L_x_1269:
        /* <DEDUP_REMOVED lines=28> */
.L_x_1263:
[----:B------:R-:W-:Y:S05]  /*18b30*/  BSYNC.RECONVERGENT B1 ;  /* 0x0000000000017941 */ /* 0x000fea0003800200 */
.L_x_1262:
        /* <DEDUP_REMOVED lines=21> */
.L_x_1275:
        /* <DEDUP_REMOVED lines=18> */
[----:B0-----:R-:W2:Y:S02]  /*18db0*/  LDC.64 R28, c[0x0][0x3b0] ;  /* 0x0000ec00ff1c7b82 */ /* 0x001ea40000000a00 */
        /* <DEDUP_REMOVED lines=9> */
[----:B------:R-:W5:Y:S01]  /*18e50*/  LDG.E R45, desc[UR6][R32.64] ;  /* 0x00000006202d7981 */ /* 0x000f62000c1e1900 */
[----:B------:R-:W-:-:S05]  /*18e60*/  IMAD.WIDE R30, R31, 0x4, R28 ;  /* 0x000000041f1e7825 */ /* 0x000fca00078e021c */
[----:B------:R0:W5:Y:S02]  /*18e70*/  LDG.E R47, desc[UR6][R30.64] ;  /* 0x000000061e2f7981 */ /* 0x000164000c1e1900 */
[----:B0-----:R-:W-:-:S05]  /*18e80*/  IMAD.WIDE R30, R36, 0x4, R28 ;  /* 0x00000004241e7825 */ /* 0x001fca00078e021c */
        /* <DEDUP_REMOVED lines=8> */
[--C-:B------:R-:W-:Y:S02]  /*18f10*/  IMAD.WIDE R40, R41, 0x4, R28.reuse ;  /* 0x0000000429287825 */ /* 0x100fe400078e021c */
[----:B------:R-:W5:Y:S02]  /*18f20*/  LDG.E R38, desc[UR6][R38.64] ;  /* 0x0000000626267981 */ /* 0x000f64000c1e1900 */
[--C-:B0-----:R-:W-:Y:S02]  /*18f30*/  IMAD.WIDE R30, R53, 0x4, R28.reuse ;  /* 0x00000004351e7825 */ /* 0x101fe400078e021c */
        /* <DEDUP_REMOVED lines=53> */
[----:B------:R-:W-:-:S04]  /*19290*/  VIADD R21, R15, 0x1 ;  /* 0x000000010f157836 */ /* 0x000fc80000000000 */
[----:B------:R-:W-:Y:S01]  /*192a0*/  @P1 IMAD.MOV R21, RZ, RZ, R15 ;  /* 0x000000ffff151224 */ /* 0x000fe200078e020f */
[----:B------:R-:W-:Y:S02]  /*192b0*/  ISETP.NE.AND P1, PT, R17, R20, PT ;  /* 0x000000141100720c */ /* 0x000fe40003f25270 */
[----:B------:R-:W-:Y:S02]  /*192c0*/  ISETP.NE.AND P2, PT, R28, -0x1, PT ;  /* 0xffffffff1c00780c */ /* 0x000fe40003f45270 */
[----:B------:R-:W-:-:S11]  /*192d0*/  IADD3 R15, PT, PT, R21, 0x1, RZ ;  /* 0x00000001150f7810 */ /* 0x000fd60007ffe0ff */
[----:B------:R-:W-:Y:S01]  /*192e0*/  @P2 IADD3 R15, PT, PT, R21, RZ, RZ ;  /* 0x000000ff150f2210 */ /* 0x000fe20007ffe0ff */
[----:B------:R-:W-:Y:S06]  /*192f0*/  @P1 BRA `(.L_x_1275) ;  /* 0xfffffff800641947 */ /* 0x000fec000383ffff */
.L_x_1274:
[----:B------:R-:W-:Y:S05]  /*19300*/  BSYNC.RECONVERGENT B2 ;  /* 0x0000000000027941 */ /* 0x000fea0003800200 */
.L_x_1273:
        /* <DEDUP_REMOVED lines=58> */
.L_x_1277:
[----:B------:R-:W-:Y:S05]  /*196b0*/  BSYNC.RECONVERGENT B2 ;  /* 0x0000000000027941 */ /* 0x000fea0003800200 */
.L_x_1276:
        /* <DEDUP_REMOVED lines=34> */
.L_x_1279:
[----:B------:R-:W-:Y:S05]  /*198e0*/  BSYNC.RECONVERGENT B2 ;  /* 0x0000000000027941 */ /* 0x000fea0003800200 */
.L_x_1278:
        /* <DEDUP_REMOVED lines=28> */
.L_x_1272:
[----:B------:R-:W-:Y:S05]  /*19ab0*/  BSYNC.RECONVERGENT B1 ;  /* 0x0000000000017941 */ /* 0x000fea0003800200 */
.L_x_1271:
        /* <DEDUP_REMOVED lines=21> */
.L_x_1284:
        /* <DEDUP_REMOVED lines=25> */
[----:B------:R5:W3:Y:S05]  /*19da0*/  LDG.E R45, desc[UR6][R32.64] ;  /* 0x00000006202d7981 */ /* 0x000aea000c1e1900 */
[----:B------:R-:W4:Y:S01]  /*19db0*/  LDG.E R46, desc[UR6][R46.64] ;  /* 0x000000062e2e7981 */ /* 0x000f22000c1e1900 */
[----:B-----5:R-:W-:-:S05]  /*19dc0*/  IMAD.WIDE R32, R30, 0x4, R28 ;  /* 0x000000041e207825 */ /* 0x020fca00078e021c */
        /* <DEDUP_REMOVED lines=10> */
[--C-:B------:R-:W-:Y:S02]  /*19e70*/  IMAD.WIDE R36, R37, 0x4, R28.reuse ;  /* 0x0000000425247825 */ /* 0x100fe400078e021c */
[----:B------:R1:W5:Y:S02]  /*19e80*/  LDG.E R34, desc[UR6][R34.64] ;  /* 0x0000000622227981 */ /* 0x000364000c1e1900 */
[--C-:B------:R-:W-:Y:S02]  /*19e90*/  IMAD.WIDE R38, R39, 0x4, R28.reuse ;  /* 0x0000000427267825 */ /* 0x100fe400078e021c */
[----:B------:R-:W5:Y:S02]  /*19ea0*/  LDG.E R36, desc[UR6][R36.64] ;  /* 0x0000000624247981 */ /* 0x000f64000c1e1900 */
[--C-:B------:R-:W-:Y:S02]  /*19eb0*/  IMAD.WIDE R40, R41, 0x4, R28.reuse ;  /* 0x0000000429287825 */ /* 0x100fe400078e021c */
[----:B------:R-:W5:Y:S02]  /*19ec0*/  LDG.E R38, desc[UR6][R38.64] ;  /* 0x0000000626267981 */ /* 0x000f64000c1e1900 */
[----:B0-----:R-:W-:-:S02]  /*19ed0*/  IMAD.WIDE R30, R53, 0x4, R28 ;  /* 0x00000004351e7825 */ /* 0x001fc400078e021c */
[----:B------:R-:W5:Y:S02]  /*19ee0*/  LDG.E R40, desc[UR6][R40.64] ;  /* 0x0000000628287981 */ /* 0x000f64000c1e1900 */
[--C-:B------:R-:W-:Y:S02]  /*19ef0*/  IMAD.WIDE R32, R51, 0x4, R28.reuse ;  /* 0x0000000433207825 */ /* 0x100fe400078e021c */
[----:B------:R0:W5:Y:S04]  /*19f00*/  LDG.E R30, desc[UR6][R30.64] ;  /* 0x000000061e1e7981 */ /* 0x000168000c1e1900 */
[----:B------:R-:W5:Y:S01]  /*19f10*/  LDG.E R32, desc[UR6][R32.64] ;  /* 0x0000000620207981 */ /* 0x000f62000c1e1900 */
[----:B------:R-:W-:-:S06]  /*19f20*/  IMAD.WIDE R28, R43, 0x4, R28 ;  /* 0x000000042b1c7825 */ /* 0x000fcc00078e021c */
[----:B------:R5:W5:Y:S01]  /*19f30*/  LDG.E R28, desc[UR6][R28.64] ;  /* 0x000000061c1c7981 */ /* 0x000b62000c1e1900 */
[----:B-1----:R-:W-:Y:S01]  /*19f40*/  IADD3 R35, PT, PT, R16, 0x1, RZ ;  /* 0x0000000110237810 */ /* 0x002fe20007ffe0ff */
        /* <DEDUP_REMOVED lines=9> */
[----:B0-----:R-:W-:-:S03]  /*19fe0*/  IADD3 R31, PT, PT, R16, 0x1, RZ ;  /* 0x00000001101f7810 */ /* 0x001fc60007ffe0ff */
        /* <DEDUP_REMOVED lines=41> */
.L_x_1283:
[----:B------:R-:W-:Y:S05]  /*1a280*/  BSYNC.RECONVERGENT B2 ;  /* 0x0000000000027941 */ /* 0x000fea0003800200 */
.L_x_1282:
        /* <DEDUP_REMOVED lines=58> */
.L_x_1286:
[----:B------:R-:W-:Y:S05]  /*1a630*/  BSYNC.RECONVERGENT B2 ;  /* 0x0000000000027941 */ /* 0x000fea0003800200 */
.L_x_1285:
        /* <DEDUP_REMOVED lines=34> */
.L_x_1288:
[----:B------:R-:W-:Y:S05]  /*1a860*/  BSYNC.RECONVERGENT B2 ;  /* 0x0000000000027941 */ /* 0x000fea0003800200 */
.L_x_1287:
        /* <DEDUP_REMOVED lines=28> */
.L_x_1281:
[----:B------:R-:W-:Y:S05]  /*1aa30*/  BSYNC.RECONVERGENT B1 ;  /* 0x0000000000017941 */ /* 0x000fea0003800200 */
.L_x_1280:
        /* <DEDUP_REMOVED lines=21> */
.L_x_1293:
        /* <DEDUP_REMOVED lines=32> */
[----:B------:R0:W5:Y:S02]  /*1ad90*/  LDG.E R49, desc[UR6][R30.64] ;  /* 0x000000061e317981 */ /* 0x000164000c1e1900 */
[----:B0-----:R-:W-:-:S05]  /*1ada0*/  IMAD.WIDE R30, R34, 0x4, R28 ;  /* 0x00000004221e7825 */ /* 0x001fca00078e021c */
[----:B------:R0:W5:Y:S02]  /*1adb0*/  LDG.E R51, desc[UR6][R30.64] ;  /* 0x000000061e337981 */ /* 0x000164000c1e1900 */
[----:B0-----:R-:W-:-:S05]  /*1adc0*/  IMAD.WIDE R30, R32, 0x4, R28 ;  /* 0x00000004201e7825 */ /* 0x001fca00078e021c */
        /* <DEDUP_REMOVED lines=8> */
[----:B------:R-:W-:-:S02]  /*1ae50*/  IMAD.WIDE R40, R41, 0x4, R28 ;  /* 0x0000000429287825 */ /* 0x000fc400078e021c */
[----:B------:R-:W5:Y:S02]  /*1ae60*/  LDG.E R38, desc[UR6][R38.64] ;  /* 0x0000000626267981 */ /* 0x000f64000c1e1900 */
[--C-:B0-----:R-:W-:Y:S02]  /*1ae70*/  IMAD.WIDE R30, R53, 0x4, R28.reuse ;  /* 0x00000004351e7825 */ /* 0x101fe400078e021c */
[----:B------:R-:W5:Y:S04]  /*1ae80*/  LDG.E R40, desc[UR6][R40.64] ;  /* 0x0000000628287981 */ /* 0x000f68000c1e1900 */
[----:B------:R0:W5:Y:S01]  /*1ae90*/  LDG.E R30, desc[UR6][R30.64] ;  /* 0x000000061e1e7981 */ /* 0x000162000c1e1900 */
[----:B------:R-:W-:-:S06]  /*1aea0*/  IMAD.WIDE R28, R43, 0x4, R28 ;  /* 0x000000042b1c7825 */ /* 0x000fcc00078e021c */
[----:B------:R0:W5:Y:S01]  /*1aeb0*/  LDG.E R28, desc[UR6][R28.64] ;  /* 0x000000061c1c7981 */ /* 0x000162000c1e1900 */
[----:B-1----:R-:W-:Y:S01]  /*1aec0*/  VIADD R33, R17, 0x1 ;  /* 0x0000000111217836 */ /* 0x002fe20000000000 */
        /* <DEDUP_REMOVED lines=24> */
[----:B------:R-:W-:Y:S02]  /*1b050*/  ISETP.NE.AND P1, PT, R52, -0x1, PT ;  /* 0xffffffff3400780c */ /* 0x000fe40003f25270 */
        /* <DEDUP_REMOVED lines=26> */
.L_x_1292:
[----:B------:R-:W-:Y:S05]  /*1b200*/  BSYNC.RECONVERGENT B2 ;  /* 0x0000000000027941 */ /* 0x000fea0003800200 */
.L_x_1291:
        /* <DEDUP_REMOVED lines=58> */
.L_x_1295:
[----:B------:R-:W-:Y:S05]  /*1b5b0*/  BSYNC.RECONVERGENT B2 ;  /* 0x0000000000027941 */ /* 0x000fea0003800200 */
.L_x_1294:
        /* <DEDUP_REMOVED lines=34> */
.L_x_1297:
[----:B------:R-:W-:Y:S05]  /*1b7e0*/  BSYNC.RECONVERGENT B2 ;  /* 0x0000000000027941 */ /* 0x000fea0003800200 */
.L_x_1296:
        /* <DEDUP_REMOVED lines=28> */
.L_x_1290:
[----:B------:R-:W-:Y:S05]  /*1b9b0*/  BSYNC.RECONVERGENT B1 ;  /* 0x0000000000017941 */ /* 0x000fea0003800200 */
.L_x_1289:
        /* <DEDUP_REMOVED lines=21> */
.L_x_1302:
        /* <DEDUP_REMOVED lines=33> */
[----:B------:R0:W5:Y:S03]  /*1bd20*/  LDG.E R51, desc[UR6][R30.64] ;  /* 0x000000061e337981 */ /* 0x000166000c1e1900 */
[--C-:B------:R-:W-:Y:S02]  /*1bd30*/  IMAD.WIDE R34, R35, 0x4, R28.reuse ;  /* 0x0000000423227825 */ /* 0x100fe400078e021c */
[----:B------:R-:W5:Y:S02]  /*1bd40*/  LDG.E R52, desc[UR6][R52.64] ;  /* 0x0000000634347981 */ /* 0x000f64000c1e1900 */
[--C-:B0-----:R-:W-:Y:S02]  /*1bd50*/  IMAD.WIDE R30, R32, 0x4, R28.reuse ;  /* 0x00000004201e7825 */ /* 0x101fe400078e021c */
[----:B------:R0:W5:Y:S02]  /*1bd60*/  LDG.E R53, desc[UR6][R34.64] ;  /* 0x0000000622357981 */ /* 0x000164000c1e1900 */
[----:B------:R-:W-:-:S02]  /*1bd70*/  IMAD.WIDE R32, R33, 0x4, R28 ;  /* 0x0000000421207825 */ /* 0x000fc400078e021c */
[----:B------:R1:W5:Y:S04]  /*1bd80*/  LDG.E R30, desc[UR6][R30.64] ;  /* 0x000000061e1e7981 */ /* 0x000368000c1e1900 */
[----:B------:R-:W5:Y:S01]  /*1bd90*/  LDG.E R32, desc[UR6][R32.64] ;  /* 0x0000000620207981 */ /* 0x000f62000c1e1900 */
        /* <DEDUP_REMOVED lines=9> */
[----:B------:R0:W5:Y:S01]  /*1be30*/  LDG.E R28, desc[UR6][R28.64] ;  /* 0x000000061c1c7981 */ /* 0x000162000c1e1900 */
[----:B-1----:R-:W-:Y:S01]  /*1be40*/  IADD3 R31, PT, PT, R18, 0x1, RZ ;  /* 0x00000001121f7810 */ /* 0x002fe20007ffe0ff */
[----:B------:R-:W-:Y:S01]  /*1be50*/  VIADD R20, R20, 0x10 ;  /* 0x0000001014147836 */ /* 0x000fe20000000000 */
[----:B------:R-:W-:Y:S02]  /*1be60*/  IADD3 R19, PT, PT, R19, 0x10, RZ ;  /* 0x0000001013137810 */ /* 0x000fe40007ffe0ff */
        /* <DEDUP_REMOVED lines=49> */
.L_x_1301:
[----:B------:R-:W-:Y:S05]  /*1c180*/  BSYNC.RECONVERGENT B2 ;  /* 0x0000000000027941 */ /* 0x000fea0003800200 */
.L_x_1300:
        /* <DEDUP_REMOVED lines=58> */
.L_x_1304:
[----:B------:R-:W-:Y:S05]  /*1c530*/  BSYNC.RECONVERGENT B2 ;  /* 0x0000000000027941 */ /* 0x000fea0003800200 */
.L_x_1303:
        /* <DEDUP_REMOVED lines=34> */
.L_x_1306:
[----:B------:R-:W-:Y:S05]  /*1c760*/  BSYNC.RECONVERGENT B2 ;  /* 0x0000000000027941 */ /* 0x000fea0003800200 */
.L_x_1305:
        /* <DEDUP_REMOVED lines=28> */
.L_x_1299:
[----:B------:R-:W-:Y:S05]  /*1c930*/  BSYNC.RECONVERGENT B1 ;  /* 0x0000000000017941 */ /* 0x000fea0003800200 */
.L_x_1298:
        /* <DEDUP_REMOVED lines=21> */
.L_x_1311:
        /* <DEDUP_REMOVED lines=17> */
[----:B------:R0:W4:Y:S02]  /*1cba0*/  LDG.E R43, desc[UR6][R28.64+0x3c] ;  /* 0x00003c061c2b7981 */ /* 0x000124000c1e1900 */
[----:B0-----:R-:W2:Y:S02]  /*1cbb0*/  LDC.64 R28, c[0x0][0x3b0] ;  /* 0x0000ec00ff1c7b82 */ /* 0x001ea40000000a00 */
[----:B--2---:R-:W-:-:S04]  /*1cbc0*/  IMAD.WIDE R44, R45, 0x4, R28 ;  /* 0x000000042d2c7825 */ /* 0x004fc800078e021c */
[--C-:B---3--:R-:W-:Y:S02]  /*1cbd0*/  IMAD.WIDE R46, R47, 0x4, R28.reuse ;  /* 0x000000042f2e7825 */ /* 0x108fe400078e021c */
[----:B------:R-:W2:Y:S04]  /*1cbe0*/  LDG.E R44, desc[UR6][R44.64] ;  /* 0x000000062c2c7981 */ /* 0x000ea8000c1e1900 */
[----:B------:R4:W3:Y:S01]  /*1cbf0*/  LDG.E R45, desc[UR6][R46.64] ;  /* 0x000000062e2d7981 */ /* 0x0008e2000c1e1900 */
[----:B-----5:R-:W-:-:S04]  /*1cc00*/  IMAD.WIDE R48, R49, 0x4, R28 ;  /* 0x0000000431307825 */ /* 0x020fc800078e021c */
[----:B----4-:R-:W-:-:S06]  /*1cc10*/  IMAD.WIDE R46, R38, 0x4, R28 ;  /* 0x00000004262e7825 */ /* 0x010fcc00078e021c */
[----:B------:R-:W4:Y:S01]  /*1cc20*/  LDG.E R46, desc[UR6][R46.64] ;  /* 0x000000062e2e7981 */ /* 0x000f22000c1e1900 */
[----:B------:R-:W-:-:S03]  /*1cc30*/  IMAD.WIDE R50, R51, 0x4, R28 ;  /* 0x0000000433327825 */ /* 0x000fc600078e021c */
[----:B------:R0:W5:Y:S02]  /*1cc40*/  LDG.E R47, desc[UR6][R48.64] ;  /* 0x00000006302f7981 */ /* 0x000164000c1e1900 */
[----:B0-----:R-:W-:-:S06]  /*1cc50*/  IMAD.WIDE R48, R36, 0x4, R28 ;  /* 0x0000000424307825 */ /* 0x001fcc00078e021c */
[----:B------:R-:W5:Y:S04]  /*1cc60*/  LDG.E R48, desc[UR6][R48.64] ;  /* 0x0000000630307981 */ /* 0x000f68000c1e1900 */
[----:B------:R0:W5:Y:S02]  /*1cc70*/  LDG.E R49, desc[UR6][R50.64] ;  /* 0x0000000632317981 */ /* 0x000164000c1e1900 */
[----:B0-----:R-:W-:-:S06]  /*1cc80*/  IMAD.WIDE R50, R30, 0x4, R28 ;  /* 0x000000041e327825 */ /* 0x001fcc00078e021c */
[----:B------:R-:W5:Y:S01]  /*1cc90*/  LDG.E R50, desc[UR6][R50.64] ;  /* 0x0000000632327981 */ /* 0x000f62000c1e1900 */
[----:B------:R-:W-:-:S04]  /*1cca0*/  IMAD.WIDE R30, R31, 0x4, R28 ;  /* 0x000000041f1e7825 */ /* 0x000fc800078e021c */
[--C-:B------:R-:W-:Y:S01]  /*1ccb0*/  IMAD.WIDE R52, R53, 0x4, R28.reuse ;  /* 0x0000000435347825 */ /* 0x100fe200078e021c */
[----:B------:R0:W5:Y:S05]  /*1ccc0*/  LDG.E R51, desc[UR6][R30.64] ;  /* 0x000000061e337981 */ /* 0x00016a000c1e1900 */
[----:B------:R-:W5:Y:S01]  /*1ccd0*/  LDG.E R52, desc[UR6][R52.64] ;  /* 0x0000000634347981 */ /* 0x000f62000c1e1900 */
[----:B0-----:R-:W-:-:S05]  /*1cce0*/  IMAD.WIDE R30, R34, 0x4, R28 ;  /* 0x00000004221e7825 */ /* 0x001fca00078e021c */
[----:B------:R0:W5:Y:S02]  /*1ccf0*/  LDG.E R53, desc[UR6][R30.64] ;  /* 0x000000061e357981 */ /* 0x000164000c1e1900 */
[----:B0-----:R-:W-:-:S04]  /*1cd00*/  IMAD.WIDE R30, R32, 0x4, R28 ;  /* 0x00000004201e7825 */ /* 0x001fc800078e021c */
[--C-:B------:R-:W-:Y:S02]  /*1cd10*/  IMAD.WIDE R32, R33, 0x4, R28.reuse ;  /* 0x0000000421207825 */ /* 0x100fe400078e021c */
[----:B------:R0:W5:Y:S02]  /*1cd20*/  LDG.E R30, desc[UR6][R30.64] ;  /* 0x000000061e1e7981 */ /* 0x000164000c1e1900 */
[--C-:B------:R-:W-:Y:S02]  /*1cd30*/  IMAD.WIDE R34, R35, 0x4, R28.reuse ;  /* 0x0000000423227825 */ /* 0x100fe400078e021c */
[----:B------:R-:W5:Y:S02]  /*1cd40*/  LDG.E R32, desc[UR6][R32.64] ;  /* 0x0000000620207981 */ /* 0x000f64000c1e1900 */
[--C-:B------:R-:W-:Y:S02]  /*1cd50*/  IMAD.WIDE R36, R37, 0x4, R28.reuse ;  /* 0x0000000425247825 */ /* 0x100fe400078e021c */
[----:B------:R-:W5:Y:S02]  /*1cd60*/  LDG.E R34, desc[UR6][R34.64] ;  /* 0x0000000622227981 */ /* 0x000f64000c1e1900 */
[----:B------:R-:W-:-:S02]  /*1cd70*/  IMAD.WIDE R38, R39, 0x4, R28 ;  /* 0x0000000427267825 */ /* 0x000fc400078e021c */
[----:B------:R-:W5:Y:S04]  /*1cd80*/  LDG.E R36, desc[UR6][R36.64] ;  /* 0x0000000624247981 */ /* 0x000f68000c1e1900 */
[----:B------:R-:W5:Y:S01]  /*1cd90*/  LDG.E R38, desc[UR6][R38.64] ;  /* 0x0000000626267981 */ /* 0x000f62000c1e1900 */
[----:B------:R-:W-:-:S06]  /*1cda0*/  IMAD.WIDE R28, R43, 0x4, R28 ;  /* 0x000000042b1c7825 */ /* 0x000fcc00078e021c */
[----:B------:R1:W5:Y:S01]  /*1cdb0*/  LDG.E R28, desc[UR6][R28.64] ;  /* 0x000000061c1c7981 */ /* 0x000362000c1e1900 */
[----:B0-----:R-:W-:Y:S01]  /*1cdc0*/  VIADD R31, R19, 0x1 ;  /* 0x00000001131f7836 */ /* 0x001fe20000000000 */
[----:B------:R-:W-:Y:S01]  /*1cdd0*/  IADD3 R21, PT, PT, R21, 0x10, RZ ;  /* 0x0000001015157810 */ /* 0x000fe20007ffe0ff */
[----:B------:R-:W-:Y:S01]  /*1cde0*/  VIADD R20, R20, 0x10 ;  /* 0x0000001014147836 */ /* 0x000fe20000000000 */
[----:B--2---:R-:W-:Y:S02]  /*1cdf0*/  ISETP.NE.AND P1, PT, R44, -0x1, PT ;  /* 0xffffffff2c00780c */ /* 0x004fe40003f25270 */
[----:B---3--:R-:W-:-:S11]  /*1ce00*/  ISETP.NE.AND P2, PT, R45, -0x1, PT ;  /* 0xffffffff2d00780c */ /* 0x008fd60003f45270 */
[----:B------:R-:W-:-:S05]  /*1ce10*/  @P1 IADD3 R31, PT, PT, R19, RZ, RZ ;  /* 0x000000ff131f1210 */ /* 0x000fca0007ffe0ff */
[C---:B------:R-:W-:Y:S01]  /*1ce20*/  VIADD R19, R31.reuse, 0x1 ;  /* 0x000000011f137836 */ /* 0x040fe20000000000 */
[----:B------:R-:W-:Y:S02]  /*1ce30*/  @P2 IADD3 R19, PT, PT, R31, RZ, RZ ;  /* 0x000000ff1f132210 */ /* 0x000fe40007ffe0ff */
[----:B----4-:R-:W-:-:S03]  /*1ce40*/  ISETP.NE.AND P1, PT, R46, -0x1, PT ;  /* 0xffffffff2e00780c */ /* 0x010fc60003f25270 */
[----:B------:R-:W-:Y:S01]  /*1ce50*/  VIADD R31, R19, 0x1 ;  /* 0x00000001131f7836 */ /* 0x000fe20000000000 */
[----:B-----5:R-:W-:-:S09]  /*1ce60*/  ISETP.NE.AND P2, PT, R47, -0x1, PT ;  /* 0xffffffff2f00780c */ /* 0x020fd20003f45270 */
[----:B------:R-:W-:-:S05]  /*1ce70*/  @P1 IADD3 R31, PT, PT, R19, RZ, RZ ;  /* 0x000000ff131f1210 */ /* 0x000fca0007ffe0ff */
[C---:B------:R-:W-:Y:S01]  /*1ce80*/  VIADD R19, R31.reuse, 0x1 ;  /* 0x000000011f137836 */ /* 0x040fe20000000000 */
[----:B------:R-:W-:Y:S02]  /*1ce90*/  @P2 IADD3 R19, PT, PT, R31, RZ, RZ ;  /* 0x000000ff1f132210 */ /* 0x000fe40007ffe0ff */
[----:B------:R-:W-:-:S03]  /*1cea0*/  ISETP.NE.AND P1, PT, R48, -0x1, PT ;  /* 0xffffffff3000780c */ /* 0x000fc60003f25270 */
[----:B-1----:R-:W-:Y:S01]  /*1ceb0*/  VIADD R29, R19, 0x1 ;  /* 0x00000001131d7836 */ /* 0x002fe20000000000 */
[----:B------:R-:W-:-:S09]  /*1cec0*/  ISETP.NE.AND P2, PT, R49, -0x1, PT ;  /* 0xffffffff3100780c */ /* 0x000fd20003f45270 */
[----:B------:R-:W-:-:S05]  /*1ced0*/  @P1 IADD3 R29, PT, PT, R19, RZ, RZ ;  /* 0x000000ff131d1210 */ /* 0x000fca0007ffe0ff */
[C---:B------:R-:W-:Y:S01]  /*1cee0*/  VIADD R19, R29.reuse, 0x1 ;  /* 0x000000011d137836 */ /* 0x040fe20000000000 */
[----:B------:R-:W-:Y:S02]  /*1cef0*/  @P2 IADD3 R19, PT, PT, R29, RZ, RZ ;  /* 0x000000ff1d132210 */ /* 0x000fe40007ffe0ff */
[----:B------:R-:W-:-:S03]  /*1cf00*/  ISETP.NE.AND P1, PT, R50, -0x1, PT ;  /* 0xffffffff3200780c */ /* 0x000fc60003f25270 */
[----:B------:R-:W-:Y:S01]  /*1cf10*/  VIADD R29, R19, 0x1 ;  /* 0x00000001131d7836 */ /* 0x000fe20000000000 */
[----:B------:R-:W-:-:S09]  /*1cf20*/  ISETP.NE.AND P2, PT, R51, -0x1, PT ;  /* 0xffffffff3300780c */ /* 0x000fd20003f45270 */
        /* <DEDUP_REMOVED lines=29> */
.L_x_1310:
[----:B------:R-:W-:Y:S05]  /*1d100*/  BSYNC.RECONVERGENT B2 ;  /* 0x0000000000027941 */ /* 0x000fea0003800200 */
.L_x_1309:
        /* <DEDUP_REMOVED lines=58> */
.L_x_1313:
[----:B------:R-:W-:Y:S05]  /*1d4b0*/  BSYNC.RECONVERGENT B2 ;  /* 0x0000000000027941 */ /* 0x000fea0003800200 */
.L_x_1312:
        /* <DEDUP_REMOVED lines=34> */
.L_x_1315:
[----:B------:R-:W-:Y:S05]  /*1d6e0*/  BSYNC.RECONVERGENT B2 ;  /* 0x0000000000027941 */ /* 0x000fea0003800200 */
.L_x_1314:
        /* <DEDUP_REMOVED lines=28> */
.L_x_1308:
[----:B------:R-:W-:Y:S05]  /*1d8b0*/  BSYNC.RECONVERGENT B1 ;  /* 0x0000000000017941 */ /* 0x000fea0003800200 */
.L_x_1307:
        /* <DEDUP_REMOVED lines=21> */
.L_x_1320:
        /* <DEDUP_REMOVED lines=45> */
[----:B------:R-:W-:-:S04]  /*1dce0*/  IMAD.WIDE R34, R35, 0x4, R28 ;  /* 0x0000000423227825 */ /* 0x000fc800078e021c */
[--C-:B------:R-:W-:Y:S02]  /*1dcf0*/  IMAD.WIDE R36, R37, 0x4, R28.reuse ;  /* 0x0000000425247825 */ /* 0x100fe400078e021c */
[----:B------:R-:W5:Y:S04]  /*1dd00*/  LDG.E R34, desc[UR6][R34.64] ;  /* 0x0000000622227981 */ /* 0x000f68000c1e1900 */
[----:B------:R-:W5:Y:S01]  /*1dd10*/  LDG.E R36, desc[UR6][R36.64] ;  /* 0x0000000624247981 */ /* 0x000f62000c1e1900 */
[----:B------:R-:W-:-:S06]  /*1dd20*/  IMAD.WIDE R28, R43, 0x4, R28 ;  /* 0x000000042b1c7825 */ /* 0x000fcc00078e021c */
[----:B------:R1:W5:Y:S01]  /*1dd30*/  LDG.E R28, desc[UR6][R28.64] ;  /* 0x000000061c1c7981 */ /* 0x000362000c1e1900 */
        /* <DEDUP_REMOVED lines=52> */
.L_x_1319:
[----:B------:R-:W-:Y:S05]  /*1e080*/  BSYNC.RECONVERGENT B2 ;  /* 0x0000000000027941 */ /* 0x000fea0003800200 */
.L_x_1318:
        /* <DEDUP_REMOVED lines=25> */
[----:B------:R5:W4:Y:S02]  /*1e220*/  LDG.E R37, desc[UR6][R36.64] ;  /* 0x0000000624257981 */ /* 0x000b24000c1e1900 */
[--C-:B0-----:R-:W-:Y:S02]  /*1e230*/  IMAD.WIDE R32, R49, 0x4, R28.reuse ;  /* 0x0000000431207825 */ /* 0x101fe400078e021c */
[----:B------:R-:W4:Y:S02]  /*1e240*/  LDG.E R34, desc[UR6][R34.64] ;  /* 0x0000000622227981 */ /* 0x000f24000c1e1900 */
[--C-:B-1----:R-:W-:Y:S02]  /*1e250*/  IMAD.WIDE R30, R45, 0x4, R28.reuse ;  /* 0x000000042d1e7825 */ /* 0x102fe400078e021c */
[----:B------:R-:W4:Y:S02]  /*1e260*/  LDG.E R32, desc[UR6][R32.64] ;  /* 0x0000000620207981 */ /* 0x000f24000c1e1900 */
[----:B------:R-:W-:-:S02]  /*1e270*/  IMAD.WIDE R28, R47, 0x4, R28 ;  /* 0x000000042f1c7825 */ /* 0x000fc400078e021c */
[----:B------:R0:W4:Y:S04]  /*1e280*/  LDG.E R31, desc[UR6][R30.64] ;  /* 0x000000061e1f7981 */ /* 0x000128000c1e1900 */
[----:B------:R1:W4:Y:S01]  /*1e290*/  LDG.E R28, desc[UR6][R28.64] ;  /* 0x000000061c1c7981 */ /* 0x000322000c1e1900 */
[----:B-----5:R-:W-:Y:S01]  /*1e2a0*/  IADD3 R36, PT, PT, R20, 0x1, RZ ;  /* 0x0000000114247810 */ /* 0x020fe20007ffe0ff */
[----:B------:R-:W-:Y:S01]  /*1e2b0*/  VIADD R21, R21, 0x8 ;  /* 0x0000000815157836 */ /* 0x000fe20000000000 */
[----:B--2---:R-:W-:Y:S02]  /*1e2c0*/  ISETP.NE.AND P1, PT, R44, -0x1, PT ;  /* 0xffffffff2c00780c */ /* 0x004fe40003f25270 */
[----:B---3--:R-:W-:-:S11]  /*1e2d0*/  ISETP.NE.AND P2, PT, R42, -0x1, PT ;  /* 0xffffffff2a00780c */ /* 0x008fd60003f45270 */
[----:B------:R-:W-:Y:S01]  /*1e2e0*/  @P1 IMAD.MOV R36, RZ, RZ, R20 ;  /* 0x000000ffff241224 */ /* 0x000fe200078e0214 */
[----:B----4-:R-:W-:-:S04]  /*1e2f0*/  ISETP.NE.AND P1, PT, R40, -0x1, PT ;  /* 0xffffffff2800780c */ /* 0x010fc80003f25270 */
        /* <DEDUP_REMOVED lines=19> */
.L_x_1322:
[----:B------:R-:W-:Y:S05]  /*1e430*/  BSYNC.RECONVERGENT B2 ;  /* 0x0000000000027941 */ /* 0x000fea0003800200 */
.L_x_1321:
        /* <DEDUP_REMOVED lines=34> */
.L_x_1324:
[----:B------:R-:W-:Y:S05]  /*1e660*/  BSYNC.RECONVERGENT B2 ;  /* 0x0000000000027941 */ /* 0x000fea0003800200 */
.L_x_1323:
        /* <DEDUP_REMOVED lines=28> */
.L_x_1317:
[----:B------:R-:W-:Y:S05]  /*1e830*/  BSYNC.RECONVERGENT B1 ;  /* 0x0000000000017941 */ /* 0x000fea0003800200 */
.L_x_1316:
        /* <DEDUP_REMOVED lines=21> */
.L_x_1329:
        /* <DEDUP_REMOVED lines=19> */
[----:B--2---:R-:W-:-:S04]  /*1eac0*/  IMAD.WIDE R42, R43, 0x4, R28 ;  /* 0x000000042b2a7825 */ /* 0x004fc800078e021c */
[--C-:B---3--:R-:W-:Y:S02]  /*1ead0*/  IMAD.WIDE R44, R45, 0x4, R28.reuse ;  /* 0x000000042d2c7825 */ /* 0x108fe400078e021c */
[----:B------:R-:W2:Y:S04]  /*1eae0*/  LDG.E R42, desc[UR6][R42.64] ;  /* 0x000000062a2a7981 */ /* 0x000ea8000c1e1900 */
[----:B------:R4:W3:Y:S02]  /*1eaf0*/  LDG.E R43, desc[UR6][R44.64] ;  /* 0x000000062c2b7981 */ /* 0x0008e4000c1e1900 */
[----:B----4-:R-:W-:-:S04]  /*1eb00*/  IMAD.WIDE R44, R46, 0x4, R28 ;  /* 0x000000042e2c7825 */ /* 0x010fc800078e021c */
[--C-:B-----5:R-:W-:Y:S02]  /*1eb10*/  IMAD.WIDE R46, R47, 0x4, R28.reuse ;  /* 0x000000042f2e7825 */ /* 0x120fe400078e021c */
[----:B------:R-:W4:Y:S04]  /*1eb20*/  LDG.E R44, desc[UR6][R44.64] ;  /* 0x000000062c2c7981 */ /* 0x000f28000c1e1900 */
[----:B------:R0:W5:Y:S02]  /*1eb30*/  LDG.E R45, desc[UR6][R46.64] ;  /* 0x000000062e2d7981 */ /* 0x000164000c1e1900 */
[----:B0-----:R-:W-:-:S04]  /*1eb40*/  IMAD.WIDE R46, R48, 0x4, R28 ;  /* 0x00000004302e7825 */ /* 0x001fc800078e021c */
[--C-:B------:R-:W-:Y:S02]  /*1eb50*/  IMAD.WIDE R48, R49, 0x4, R28.reuse ;  /* 0x0000000431307825 */ /* 0x100fe400078e021c */
[----:B------:R-:W5:Y:S04]  /*1eb60*/  LDG.E R46, desc[UR6][R46.64] ;  /* 0x000000062e2e7981 */ /* 0x000f68000c1e1900 */
[----:B------:R0:W5:Y:S02]  /*1eb70*/  LDG.E R47, desc[UR6][R48.64] ;  /* 0x00000006302f7981 */ /* 0x000164000c1e1900 */
[----:B0-----:R-:W-:-:S04]  /*1eb80*/  IMAD.WIDE R48, R50, 0x4, R28 ;  /* 0x0000000432307825 */ /* 0x001fc800078e021c */
[--C-:B------:R-:W-:Y:S02]  /*1eb90*/  IMAD.WIDE R50, R51, 0x4, R28.reuse ;  /* 0x0000000433327825 */ /* 0x100fe400078e021c */
[----:B------:R-:W5:Y:S04]  /*1eba0*/  LDG.E R48, desc[UR6][R48.64] ;  /* 0x0000000630307981 */ /* 0x000f68000c1e1900 */
[----:B------:R0:W5:Y:S01]  /*1ebb0*/  LDG.E R49, desc[UR6][R50.64] ;  /* 0x0000000632317981 */ /* 0x000162000c1e1900 */
[----:B------:R-:W-:-:S04]  /*1ebc0*/  IMAD.WIDE R52, R53, 0x4, R28 ;  /* 0x0000000435347825 */ /* 0x000fc800078e021c */
[----:B0-----:R-:W-:-:S06]  /*1ebd0*/  IMAD.WIDE R50, R34, 0x4, R28 ;  /* 0x0000000422327825 */ /* 0x001fcc00078e021c */
[----:B------:R-:W5:Y:S04]  /*1ebe0*/  LDG.E R50, desc[UR6][R50.64] ;  /* 0x0000000632327981 */ /* 0x000f68000c1e1900 */
[----:B------:R0:W5:Y:S02]  /*1ebf0*/  LDG.E R51, desc[UR6][R52.64] ;  /* 0x0000000634337981 */ /* 0x000164000c1e1900 */
[----:B0-----:R-:W-:-:S04]  /*1ec00*/  IMAD.WIDE R52, R30, 0x4, R28 ;  /* 0x000000041e347825 */ /* 0x001fc800078e021c */
[--C-:B------:R-:W-:Y:S02]  /*1ec10*/  IMAD.WIDE R30, R31, 0x4, R28.reuse ;  /* 0x000000041f1e7825 */ /* 0x100fe400078e021c */
[----:B------:R-:W5:Y:S04]  /*1ec20*/  LDG.E R52, desc[UR6][R52.64] ;  /* 0x0000000634347981 */ /* 0x000f68000c1e1900 */
[----:B------:R0:W5:Y:S02]  /*1ec30*/  LDG.E R53, desc[UR6][R30.64] ;  /* 0x000000061e357981 */ /* 0x000164000c1e1900 */
[----:B0-----:R-:W-:-:S04]  /*1ec40*/  IMAD.WIDE R30, R32, 0x4, R28 ;  /* 0x00000004201e7825 */ /* 0x001fc800078e021c */
[--C-:B------:R-:W-:Y:S02]  /*1ec50*/  IMAD.WIDE R32, R33, 0x4, R28.reuse ;  /* 0x0000000421207825 */ /* 0x100fe400078e021c */
[----:B------:R0:W5:Y:S02]  /*1ec60*/  LDG.E R30, desc[UR6][R30.64] ;  /* 0x000000061e1e7981 */ /* 0x000164000c1e1900 */
[--C-:B------:R-:W-:Y:S02]  /*1ec70*/  IMAD.WIDE R34, R35, 0x4, R28.reuse ;  /* 0x0000000423227825 */ /* 0x100fe400078e021c */
[----:B------:R-:W5:Y:S04]  /*1ec80*/  LDG.E R32, desc[UR6][R32.64] ;  /* 0x0000000620207981 */ /* 0x000f68000c1e1900 */
[----:B------:R-:W5:Y:S01]  /*1ec90*/  LDG.E R34, desc[UR6][R34.64] ;  /* 0x0000000622227981 */ /* 0x000f62000c1e1900 */
[----:B------:R-:W-:-:S06]  /*1eca0*/  IMAD.WIDE R28, R41, 0x4, R28 ;  /* 0x00000004291c7825 */ /* 0x000fcc00078e021c */
[----:B------:R1:W5:Y:S01]  /*1ecb0*/  LDG.E R28, desc[UR6][R28.64] ;  /* 0x000000061c1c7981 */ /* 0x000362000c1e1900 */
[----:B------:R-:W-:Y:S01]  /*1ecc0*/  VIADD R41, R21, 0x1 ;  /* 0x0000000115297836 */ /* 0x000fe20000000000 */
        /* <DEDUP_REMOVED lines=8> */
[----:B0-----:R-:W-:Y:S01]  /*1ed50*/  VIADD R31, R21, 0x1 ;  /* 0x00000001151f7836 */ /* 0x001fe20000000000 */
        /* <DEDUP_REMOVED lines=42> */
.L_x_1328:
[----:B------:R-:W-:Y:S05]  /*1f000*/  BSYNC.RECONVERGENT B2 ;  /* 0x0000000000027941 */ /* 0x000fea0003800200 */
.L_x_1327:
        /* <DEDUP_REMOVED lines=12> */
[----:B------:R-:W4:Y:S04]  /*1f0d0*/  LDG.E R41, desc[UR6][R32.64+0xc] ;  /* 0x00000c0620297981 */ /* 0x000f28000c1e1900 */
[----:B------:R-:W5:Y:S04]  /*1f0e0*/  LDG.E R35, desc[UR6][R32.64+0x10] ;  /* 0x0000100620237981 */ /* 0x000f68000c1e1900 */
[----:B------:R-:W5:Y:S04]  /*1f0f0*/  LDG.E R51, desc[UR6][R32.64+0x14] ;  /* 0x0000140620337981 */ /* 0x000f68000c1e1900 */
[----:B------:R-:W5:Y:S04]  /*1f100*/  LDG.E R47, desc[UR6][R32.64+0x18] ;  /* 0x00001806202f7981 */ /* 0x000f68000c1e1900 */
[----:B------:R1:W5:Y:S01]  /*1f110*/  LDG.E R49, desc[UR6][R32.64+0x1c] ;  /* 0x00001c0620317981 */ /* 0x000362000c1e1900 */
[----:B0-----:R-:W-:-:S04]  /*1f120*/  IMAD.WIDE R30, R31, 0x4, R28 ;  /* 0x000000041f1e7825 */ /* 0x001fc800078e021c */
        /* <DEDUP_REMOVED lines=8> */
[--C-:B-1----:R-:W-:Y:S02]  /*1f1b0*/  IMAD.WIDE R32, R51, 0x4, R28.reuse ;  /* 0x0000000433207825 */ /* 0x102fe400078e021c */
[----:B------:R-:W5:Y:S02]  /*1f1c0*/  LDG.E R34, desc[UR6][R34.64] ;  /* 0x0000000622227981 */ /* 0x000f64000c1e1900 */
[--C-:B0-----:R-:W-:Y:S02]  /*1f1d0*/  IMAD.WIDE R30, R47, 0x4, R28.reuse ;  /* 0x000000042f1e7825 */ /* 0x101fe400078e021c */
[----:B------:R-:W5:Y:S02]  /*1f1e0*/  LDG.E R32, desc[UR6][R32.64] ;  /* 0x0000000620207981 */ /* 0x000f64000c1e1900 */
[----:B------:R-:W-:-:S02]  /*1f1f0*/  IMAD.WIDE R28, R49, 0x4, R28 ;  /* 0x00000004311c7825 */ /* 0x000fc400078e021c */
[----:B------:R0:W5:Y:S04]  /*1f200*/  LDG.E R31, desc[UR6][R30.64] ;  /* 0x000000061e1f7981 */ /* 0x000168000c1e1900 */
[----:B------:R1:W5:Y:S01]  /*1f210*/  LDG.E R28, desc[UR6][R28.64] ;  /* 0x000000061c1c7981 */ /* 0x000362000c1e1900 */
        /* <DEDUP_REMOVED lines=25> */
.L_x_1331:
[----:B------:R-:W-:Y:S05]  /*1f3b0*/  BSYNC.RECONVERGENT B2 ;  /* 0x0000000000027941 */ /* 0x000fea0003800200 */
.L_x_1330:
        /* <DEDUP_REMOVED lines=34> */
.L_x_1333:
[----:B------:R-:W-:Y:S05]  /*1f5e0*/  BSYNC.RECONVERGENT B2 ;  /* 0x0000000000027941 */ /* 0x000fea0003800200 */
.L_x_1332:
        /* <DEDUP_REMOVED lines=28> */
.L_x_1326:
[----:B------:R-:W-:Y:S05]  /*1f7b0*/  BSYNC.RECONVERGENT B1 ;  /* 0x0000000000017941 */ /* 0x000fea0003800200 */
.L_x_1325:
        /* <DEDUP_REMOVED lines=21> */
.L_x_1338:
        /* <DEDUP_REMOVED lines=47> */
[----:B------:R0:W5:Y:S04]  /*1fc00*/  LDG.E R30, desc[UR6][R30.64] ;  /* 0x000000061e1e7981 */ /* 0x000168000c1e1900 */
[----:B------:R-:W5:Y:S01]  /*1fc10*/  LDG.E R32, desc[UR6][R32.64] ;  /* 0x0000000620207981 */ /* 0x000f62000c1e1900 */
[----:B------:R-:W-:-:S06]  /*1fc20*/  IMAD.WIDE R28, R41, 0x4, R28 ;  /* 0x00000004291c7825 */ /* 0x000fcc00078e021c */
[----:B------:R1:W5:Y:S01]  /*1fc30*/  LDG.E R28, desc[UR6][R28.64] ;  /* 0x000000061c1c7981 */ /* 0x000362000c1e1900 */
[----:B------:R-:W-:Y:S01]  /*1fc40*/  VIADD R35, R35, 0x10 ;  /* 0x0000001023237836 */ /* 0x000fe20000000000 */
[----:B------:R-:W-:Y:S02]  /*1fc50*/  IADD3 R34, PT, PT, R34, 0x10, RZ ;  /* 0x0000001022227810 */ /* 0x000fe40007ffe0ff */
[----:B--2---:R-:W-:Y:S02]  /*1fc60*/  ISETP.NE.AND P1, PT, R40, -0x1, PT ;  /* 0xffffffff2800780c */ /* 0x004fe40003f25270 */
[----:B------:R-:W-:-:S11]  /*1fc70*/  IADD3 R40, PT, PT, R39, 0x1, RZ ;  /* 0x0000000127287810 */ /* 0x000fd60007ffe0ff */
[----:B------:R-:W-:Y:S01]  /*1fc80*/  @P1 IMAD.MOV R40, RZ, RZ, R39 ;  /* 0x000000ffff281224 */ /* 0x000fe200078e0227 */
[----:B---3--:R-:W-:-:S04]  /*1fc90*/  ISETP.NE.AND P2, PT, R42, -0x1, PT ;  /* 0xffffffff2a00780c */ /* 0x008fc80003f45270 */
[----:B------:R-:W-:Y:S02]  /*1fca0*/  IADD3 R39, PT, PT, R40, 0x1, RZ ;  /* 0x0000000128277810 */ /* 0x000fe40007ffe0ff */
[----:B----4-:R-:W-:-:S07]  /*1fcb0*/  ISETP.NE.AND P1, PT, R43, -0x1, PT ;  /* 0xffffffff2b00780c */ /* 0x010fce0003f25270 */
[----:B------:R-:W-:-:S05]  /*1fcc0*/  @P2 IMAD.MOV R39, RZ, RZ, R40 ;  /* 0x000000ffff272224 */ /* 0x000fca00078e0228 */
[----:B0-----:R-:W-:Y:S01]  /*1fcd0*/  IADD3 R31, PT, PT, R39, 0x1, RZ ;  /* 0x00000001271f7810 */ /* 0x001fe20007ffe0ff */
[----:B------:R-:W-:Y:S01]  /*1fce0*/  @P1 IMAD.MOV R31, RZ, RZ, R39 ;  /* 0x000000ffff1f1224 */ /* 0x000fe200078e0227 */
[----:B-----5:R-:W-:-:S04]  /*1fcf0*/  ISETP.NE.AND P2, PT, R44, -0x1, PT ;  /* 0xffffffff2c00780c */ /* 0x020fc80003f45270 */
[----:B-1----:R-:W-:Y:S02]  /*1fd00*/  IADD3 R29, PT, PT, R31, 0x1, RZ ;  /* 0x000000011f1d7810 */ /* 0x002fe40007ffe0ff */
[----:B------:R-:W-:-:S07]  /*1fd10*/  ISETP.NE.AND P1, PT, R45, -0x1, PT ;  /* 0xffffffff2d00780c */ /* 0x000fce0003f25270 */
[----:B------:R-:W-:-:S05]  /*1fd20*/  @P2 IMAD.MOV R29, RZ, RZ, R31 ;  /* 0x000000ffff1d2224 */ /* 0x000fca00078e021f */
[----:B------:R-:W-:Y:S01]  /*1fd30*/  IADD3 R31, PT, PT, R29, 0x1, RZ ;  /* 0x000000011d1f7810 */ /* 0x000fe20007ffe0ff */
[----:B------:R-:W-:Y:S01]  /*1fd40*/  @P1 IMAD.MOV R31, RZ, RZ, R29 ;  /* 0x000000ffff1f1224 */ /* 0x000fe200078e021d */
[----:B------:R-:W-:-:S04]  /*1fd50*/  ISETP.NE.AND P2, PT, R46, -0x1, PT ;  /* 0xffffffff2e00780c */ /* 0x000fc80003f45270 */
[----:B------:R-:W-:Y:S02]  /*1fd60*/  IADD3 R29, PT, PT, R31, 0x1, RZ ;  /* 0x000000011f1d7810 */ /* 0x000fe40007ffe0ff */
        /* <DEDUP_REMOVED lines=33> */
.L_x_1337:
[----:B------:R-:W-:Y:S05]  /*1ff80*/  BSYNC.RECONVERGENT B2 ;  /* 0x0000000000027941 */ /* 0x000fea0003800200 */
.L_x_1336:
        /* <DEDUP_REMOVED lines=45> */
[----:B-1----:R-:W-:Y:S01]  /*20260*/  IADD3 R29, PT, PT, R30, 0x1, RZ ;  /* 0x000000011e1d7810 */ /* 0x002fe20007ffe0ff */
        /* <DEDUP_REMOVED lines=12> */
.L_x_1340:
[----:B------:R-:W-:Y:S05]  /*20330*/  BSYNC.RECONVERGENT B2 ;  /* 0x0000000000027941 */ /* 0x000fea0003800200 */
.L_x_1339:
        /* <DEDUP_REMOVED lines=34> */
.L_x_1342:
[----:B------:R-:W-:Y:S05]  /*20560*/  BSYNC.RECONVERGENT B2 ;  /* 0x0000000000027941 */ /* 0x000fea0003800200 */
.L_x_1341:
[----:B------:R-:W-:Y:S05]  /*20570*/  @!P1 BRA `(.L_x_1335) ;  /* 0x00000000006c9947 */ /* 0x000fea0003800000 */
[----:B------:R-:W0:Y:S02]  /*20580*/  LDC.64 R28, c[0x0][0x3a8] ;  /* 0x0000ea00ff1c7b82 */ /* 0x000e240000000a00 */
[----:B0-----:R-:W-:-:S06]  /*20590*/  IMAD.WIDE R34, R34, 0x4, R28 ;  /* 0x0000000422227825 */ /* 0x001fcc00078e021c */
[----:B------:R-:W0:Y:S01]  /*205a0*/  LDC.64 R28, c[0x0][0x3b0] ;  /* 0x0000ec00ff1c7b82 */ /* 0x000e220000000a00 */
[----:B------:R-:W0:Y:S02]  /*205b0*/  LDG.E R31, desc[UR6][R34.64] ;  /* 0x00000006221f7981 */ /* 0x000e24000c1e1900 */
[----:B0-----:R-:W-:-:S06]  /*205c0*/  IMAD.WIDE R30, R31, 0x4, R28 ;  /* 0x000000041f1e7825 */ /* 0x001fcc00078e021c */
        /* <DEDUP_REMOVED lines=22> */
.L_x_1335:
[----:B------:R-:W-:Y:S05]  /*20730*/  BSYNC.RECONVERGENT B1 ;  /* 0x0000000000017941 */ /* 0x000fea0003800200 */
.L_x_1334:
        /* <DEDUP_REMOVED lines=21> */
.L_x_1347:
        /* <DEDUP_REMOVED lines=19> */
[----:B--2---:R-:W-:-:S05]  /*209c0*/  IMAD.WIDE R46, R47, 0x4, R24 ;  /* 0x000000042f2e7825 */ /* 0x004fca00078e0218 */
[----:B------:R3:W2:Y:S02]  /*209d0*/  LDG.E R42, desc[UR6][R46.64] ;  /* 0x000000062e2a7981 */ /* 0x0006a4000c1e1900 */
[----:B---3--:R-:W-:-:S05]  /*209e0*/  IMAD.WIDE R46, R44, 0x4, R24 ;  /* 0x000000042c2e7825 */ /* 0x008fca00078e0218 */
        /* <DEDUP_REMOVED lines=32> */
[----:B--2---:R-:W-:-:S13]  /*20bf0*/  ISETP.NE.AND P1, PT, R42, -0x1, PT ;  /* 0xffffffff2a00780c */ /* 0x004fda0003f25270 */
[----:B------:R-:W-:Y:S02]  /*20c00*/  @P1 IADD3 R27, PT, PT, R28, RZ, RZ ;  /* 0x000000ff1c1b1210 */ /* 0x000fe40007ffe0ff */
[----:B---3--:R-:W-:-:S03]  /*20c10*/  ISETP.NE.AND P2, PT, R44, -0x1, PT ;  /* 0xffffffff2c00780c */ /* 0x008fc60003f45270 */
[----:B------:R-:W-:-:S10]  /*20c20*/  VIADD R28, R27, 0x1 ;  /* 0x000000011b1c7836 */ /* 0x000fd40000000000 */
[----:B------:R-:W-:Y:S02]  /*20c30*/  @P2 IADD3 R28, PT, PT, R27, RZ, RZ ;  /* 0x000000ff1b1c2210 */ /* 0x000fe40007ffe0ff */
[----:B----4-:R-:W-:-:S03]  /*20c40*/  ISETP.NE.AND P1, PT, R46, -0x1, PT ;  /* 0xffffffff2e00780c */ /* 0x010fc60003f25270 */
[----:B------:R-:W-:Y:S01]  /*20c50*/  VIADD R27, R28, 0x1 ;  /* 0x000000011c1b7836 */ /* 0x000fe20000000000 */
[----:B-----5:R-:W-:-:S09]  /*20c60*/  ISETP.NE.AND P2, PT, R47, -0x1, PT ;  /* 0xffffffff2f00780c */ /* 0x020fd20003f45270 */
[----:B------:R-:W-:-:S05]  /*20c70*/  @P1 IADD3 R27, PT, PT, R28, RZ, RZ ;  /* 0x000000ff1c1b1210 */ /* 0x000fca0007ffe0ff */
[C---:B-1----:R-:W-:Y:S01]  /*20c80*/  VIADD R25, R27.reuse, 0x1 ;  /* 0x000000011b197836 */ /* 0x042fe20000000000 */
        /* <DEDUP_REMOVED lines=39> */
.L_x_1346:
[----:B------:R-:W-:Y:S05]  /*20f00*/  BSYNC.RECONVERGENT B2 ;  /* 0x0000000000027941 */ /* 0x000fea0003800200 */
.L_x_1345:
        /* <DEDUP_REMOVED lines=26> */
[--C-:B-1----:R-:W-:Y:S02]  /*210b0*/  IMAD.WIDE R30, R47, 0x4, R24.reuse ;  /* 0x000000042f1e7825 */ /* 0x102fe400078e0218 */
[----:B------:R-:W4:Y:S02]  /*210c0*/  LDG.E R32, desc[UR6][R32.64] ;  /* 0x0000000620207981 */ /* 0x000f24000c1e1900 */
[--C-:B0-----:R-:W-:Y:S02]  /*210d0*/  IMAD.WIDE R26, R41, 0x4, R24.reuse ;  /* 0x00000004291a7825 */ /* 0x101fe400078e0218 */
[----:B------:R-:W4:Y:S02]  /*210e0*/  LDG.E R30, desc[UR6][R30.64] ;  /* 0x000000061e1e7981 */ /* 0x000f24000c1e1900 */
[----:B------:R-:W-:-:S02]  /*210f0*/  IMAD.WIDE R24, R45, 0x4, R24 ;  /* 0x000000042d187825 */ /* 0x000fc400078e0218 */
[----:B------:R0:W4:Y:S04]  /*21100*/  LDG.E R27, desc[UR6][R26.64] ;  /* 0x000000061a1b7981 */ /* 0x000128000c1e1900 */
[----:B------:R1:W4:Y:S01]  /*21110*/  LDG.E R24, desc[UR6][R24.64] ;  /* 0x0000000618187981 */ /* 0x000322000c1e1900 */
[----:B-----5:R-:W-:Y:S01]  /*21120*/  VIADD R34, R28, 0x1 ;  /* 0x000000011c227836 */ /* 0x020fe20000000000 */
[----:B------:R-:W-:Y:S02]  /*21130*/  IADD3 R29, PT, PT, R29, 0x8, RZ ;  /* 0x000000081d1d7810 */ /* 0x000fe40007ffe0ff */
[----:B--2---:R-:W-:Y:S02]  /*21140*/  ISETP.NE.AND P1, PT, R44, -0x1, PT ;  /* 0xffffffff2c00780c */ /* 0x004fe40003f25270 */
[----:B---3--:R-:W-:-:S11]  /*21150*/  ISETP.NE.AND P2, PT, R42, -0x1, PT ;  /* 0xffffffff2a00780c */ /* 0x008fd60003f45270 */
[----:B------:R-:W-:Y:S02]  /*21160*/  @P1 IADD3 R34, PT, PT, R28, RZ, RZ ;  /* 0x000000ff1c221210 */ /* 0x000fe40007ffe0ff */
[----:B----4-:R-:W-:-:S03]  /*21170*/  ISETP.NE.AND P1, PT, R36, -0x1, PT ;  /* 0xffffffff2400780c */ /* 0x010fc60003f25270 */
[C---:B------:R-:W-:Y:S01]  /*21180*/  VIADD R28, R34.reuse, 0x1 ;  /* 0x00000001221c7836 */ /* 0x040fe20000000000 */
[----:B------:R-:W-:Y:S02]  /*21190*/  @P2 IADD3 R28, PT, PT, R34, RZ, RZ ;  /* 0x000000ff221c2210 */ /* 0x000fe40007ffe0ff */
[----:B------:R-:W-:-:S03]  /*211a0*/  ISETP.NE.AND P2, PT, R35, -0x1, PT ;  /* 0xffffffff2300780c */ /* 0x000fc60003f45270 */
[----:B0-----:R-:W-:-:S04]  /*211b0*/  VIADD R26, R28, 0x1 ;  /* 0x000000011c1a7836 */ /* 0x001fc80000000000 */
[----:B------:R-:W-:Y:S02]  /*211c0*/  @P1 IADD3 R26, PT, PT, R28, RZ, RZ ;  /* 0x000000ff1c1a1210 */ /* 0x000fe40007ffe0ff */
[----:B------:R-:W-:-:S03]  /*211d0*/  ISETP.NE.AND P1, PT, R32, -0x1, PT ;  /* 0xffffffff2000780c */ /* 0x000fc60003f25270 */
[C---:B-1----:R-:W-:Y:S01]  /*211e0*/  VIADD R25, R26.reuse, 0x1 ;  /* 0x000000011a197836 */ /* 0x042fe20000000000 */
        /* <DEDUP_REMOVED lines=12> */
.L_x_1349:
[----:B------:R-:W-:Y:S05]  /*212b0*/  BSYNC.RECONVERGENT B2 ;  /* 0x0000000000027941 */ /* 0x000fea0003800200 */
.L_x_1348:
        /* <DEDUP_REMOVED lines=34> */
.L_x_1351:
[----:B------:R-:W-:Y:S05]  /*214e0*/  BSYNC.RECONVERGENT B2 ;  /* 0x0000000000027941 */ /* 0x000fea0003800200 */
.L_x_1350:
        /* <DEDUP_REMOVED lines=28> */
.L_x_1344:
[----:B------:R-:W-:Y:S05]  /*216b0*/  BSYNC.RECONVERGENT B1 ;  /* 0x0000000000017941 */ /* 0x000fea0003800200 */
.L_x_1343:
[----:B------:R-:W0:Y:S01]  /*216c0*/  LDC.64 R24, c[0x0][0x390] ;  /* 0x0000e400ff187b82 */ /* 0x000e220000000a00 */
[----:B------:R-:W-:-:S04]  /*216d0*/  IADD3 R6, PT, PT, R9, R7, R6 ;  /* 0x0000000709067210 */ /* 0x000fc80007ffe006 */
[----:B------:R-:W-:-:S04]  /*216e0*/  IADD3 R6, PT, PT, R11, R10, R6 ;  /* 0x0000000a0b067210 */ /* 0x000fc80007ffe006 */
[----:B------:R-:W-:-:S04]  /*216f0*/  IADD3 R6, PT, PT, R13, R12, R6 ;  /* 0x0000000c0d067210 */ /* 0x000fc80007ffe006 */
[----:B------:R-:W-:-:S04]  /*21700*/  IADD3 R6, PT, PT, R15, R14, R6 ;  /* 0x0000000e0f067210 */ /* 0x000fc80007ffe006 */
[----:B------:R-:W-:-:S04]  /*21710*/  IADD3 R6, PT, PT, R17, R16, R6 ;  /* 0x0000001011067210 */ /* 0x000fc80007ffe006 */
[----:B------:R-:W-:Y:S02]  /*21720*/  IADD3 R6, PT, PT, R19, R18, R6 ;  /* 0x0000001213067210 */ /* 0x000fe40007ffe006 */
[----:B0-----:R-:W-:Y:S02]  /*21730*/  IADD3 R7, P1, PT, -R5, R24, RZ ;  /* 0x0000001805077210 */ /* 0x001fe40007f3e1ff */
[----:B------:R-:W-:Y:S02]  /*21740*/  IADD3 R6, PT, PT, R21, R20, R6 ;  /* 0x0000001415067210 */ /* 0x000fe40007ffe006 */
[----:B------:R-:W-:Y:S02]  /*21750*/  ISETP.GE.U32.AND P0, PT, R7, 0x1000, PT ;  /* 0x000010000700780c */ /* 0x000fe40003f06070 */
[----:B------:R-:W-:Y:S02]  /*21760*/  IADD3.X R7, PT, PT, ~R8, R25, RZ, P1, !PT ;  /* 0x0000001908077210 */ /* 0x000fe40000ffe5ff */
[----:B------:R-:W-:-:S02]  /*21770*/  IADD3 R6, PT, PT, R28, R39, R6 ;  /* 0x000000271c067210 */ /* 0x000fc40007ffe006 */
[----:B------:R-:W-:-:S13]  /*21780*/  ISETP.GE.U32.AND.EX P0, PT, R7, RZ, PT, P0 ;  /* 0x000000ff0700720c */ /* 0x000fda0003f06100 */
[----:B------:R-:W-:Y:S05]  /*21790*/  @!P0 BRA `(.L_x_1352) ;  /* 0x0000001000348947 */ /* 0x000fea0003800000 */
[----:B------:R-:W-:-:S05]  /*217a0*/  IADD3 R5, P0, PT, R5, 0x1000, RZ ;  /* 0x0000100005057810 */ /* 0x000fca0007f1e0ff */
[----:B------:R-:W-:Y:S01]  /*217b0*/  IMAD.X R8, RZ, RZ, R8, P0 ;  /* 0x000000ffff087224 */ /* 0x000fe200000e0608 */
[----:B------:R-:W-:-:S04]  /*217c0*/  ISETP.GT.U32.AND P0, PT, R5, R3, PT ;  /* 0x000000030500720c */ /* 0x000fc80003f04070 */
[----:B------:R-:W-:-:S13]  /*217d0*/  ISETP.GT.U32.AND.EX P0, PT, R8, R4, PT, P0 ;  /* 0x000000040800720c */ /* 0x000fda0003f04100 */
[----:B------:R-:W-:Y:S05]  /*217e0*/  @!P0 BRA `(.L_x_1353) ;  /* 0xffffff04009c8947 */ /* 0x000fea000383ffff */
.L_x_1207:
[----:B------:R-:W-:-:S04]  /*217f0*/  ISETP.GE.U32.AND P0, PT, R5, R24, PT ;  /* 0x000000180500720c */ /* 0x000fc80003f06070 */
[----:B------:R-:W-:-:S13]  /*21800*/  ISETP.GE.U32.AND.EX P0, PT, R8, R25, PT, P0 ;  /* 0x000000190800720c */ /* 0x000fda0003f06100 */
[----:B------:R-:W-:Y:S05]  /*21810*/  @P0 BRA `(.L_x_1352) ;  /* 0x0000001000140947 */ /* 0x000fea0003800000 */
[----:B------:R-:W-:Y:S01]  /*21820*/  IADD3 R7, PT, PT, -R5, R24, RZ ;  /* 0x0000001805077210 */ /* 0x000fe20007ffe1ff */
[----:B------:R-:W-:Y:S03]  /*21830*/  BSSY.RECONVERGENT B2, `(.L_x_1352) ;  /* 0x0000103000027945 */ /* 0x000fe60003800200 */
[----:B------:R-:W-:-:S13]  /*21840*/  ISETP.GE.AND P0, PT, R0, R7, PT ;  /* 0x000000070000720c */ /* 0x000fda0003f06270 */
[----:B------:R-:W-:Y:S05]  /*21850*/  @P0 BRA `(.L_x_1354) ;  /* 0x0000001000000947 */ /* 0x000fea0003800000 */
[----:B------:R-:W0:Y:S01]  /*21860*/  LDCU UR4, c[0x0][0x380] ;  /* 0x00007000ff0477ac */ /* 0x000e220008000800 */
[----:B------:R-:W-:Y:S01]  /*21870*/  IMAD.MOV.U32 R4, RZ, RZ, R0 ;  /* 0x000000ffff047224 */ /* 0x000fe200078e0000 */
[----:B0-----:R-:W-:-:S07]  /*21880*/  IADD3 R5, PT, PT, R5, UR4, RZ ;  /* 0x0000000405057c10 */ /* 0x001fce000fffe0ff */
.L_x_1364:
[----:B------:R-:W0:Y:S01]  /*21890*/  LDC.64 R2, c[0x0][0x3b0] ;  /* 0x0000ec00ff027b82 */ /* 0x000e220000000a00 */
[----:B------:R-:W-:-:S04]  /*218a0*/  IMAD.IADD R11, R5, 0x1, R4 ;  /* 0x00000001050b7824 */ /* 0x000fc800078e0204 */
[----:B0-----:R-:W-:-:S06]  /*218b0*/  IMAD.WIDE R8, R11, 0x4, R2 ;  /* 0x000000040b087825 */ /* 0x001fcc00078e0202 */
[----:B------:R-:W2:Y:S01]  /*218c0*/  LDG.E R8, desc[UR6][R8.64] ;  /* 0x0000000608087981 */ /* 0x000ea2000c1e1900 */
[----:B------:R-:W-:Y:S01]  /*218d0*/  IADD3 R4, PT, PT, R4, 0x100, RZ ;  /* 0x0000010004047810 */ /* 0x000fe20007ffe0ff */
[----:B------:R-:W-:Y:S01]  /*218e0*/  BSSY.RECONVERGENT B1, `(.L_x_1355) ;  /* 0x00000f5000017945 */ /* 0x000fe20003800200 */
[----:B------:R-:W-:Y:S02]  /*218f0*/  IMAD.MOV.U32 R15, RZ, RZ, RZ ;  /* 0x000000ffff0f7224 */ /* 0x000fe400078e00ff */
        /* <DEDUP_REMOVED lines=21> */
.L_x_1359:
        /* <DEDUP_REMOVED lines=32> */
[----:B-1----:R-:W-:-:S04]  /*21c50*/  IMAD.WIDE R10, R47, 0x4, R2 ;  /* 0x000000042f0a7825 */ /* 0x002fc800078e0202 */
[--C-:B------:R-:W-:Y:S01]  /*21c60*/  IMAD.WIDE R22, R23, 0x4, R2.reuse ;  /* 0x0000000417167825 */ /* 0x100fe200078e0202 */
[----:B------:R0:W5:Y:S04]  /*21c70*/  LDG.E R45, desc[UR6][R10.64] ;  /* 0x000000060a2d7981 */ /* 0x000168000c1e1900 */
[----:B------:R1:W5:Y:S01]  /*21c80*/  LDG.E R46, desc[UR6][R22.64] ;  /* 0x00000006162e7981 */ /* 0x000362000c1e1900 */
[----:B------:R-:W-:-:S04]  /*21c90*/  IMAD.WIDE R26, R27, 0x4, R2 ;  /* 0x000000041b1a7825 */ /* 0x000fc800078e0202 */
[--C-:B------:R-:W-:Y:S01]  /*21ca0*/  IMAD.WIDE R30, R31, 0x4, R2.reuse ;  /* 0x000000041f1e7825 */ /* 0x100fe200078e0202 */
[----:B------:R1:W5:Y:S03]  /*21cb0*/  LDG.E R38, desc[UR6][R26.64] ;  /* 0x000000061a267981 */ /* 0x000366000c1e1900 */
[--C-:B---3--:R-:W-:Y:S02]  /*21cc0*/  IMAD.WIDE R32, R29, 0x4, R2.reuse ;  /* 0x000000041d207825 */ /* 0x108fe400078e0202 */
[----:B------:R-:W3:Y:S02]  /*21cd0*/  LDG.E R30, desc[UR6][R30.64] ;  /* 0x000000061e1e7981 */ /* 0x000ee4000c1e1900 */
[--C-:B------:R-:W-:Y:S02]  /*21ce0*/  IMAD.WIDE R36, R21, 0x4, R2.reuse ;  /* 0x0000000415247825 */ /* 0x100fe400078e0202 */
[----:B------:R-:W3:Y:S02]  /*21cf0*/  LDG.E R32, desc[UR6][R32.64] ;  /* 0x0000000620207981 */ /* 0x000ee4000c1e1900 */
[----:B0-----:R-:W-:-:S02]  /*21d00*/  IMAD.WIDE R10, R19, 0x4, R2 ;  /* 0x00000004130a7825 */ /* 0x001fc400078e0202 */
[----:B------:R-:W3:Y:S02]  /*21d10*/  LDG.E R36, desc[UR6][R36.64] ;  /* 0x0000000624247981 */ /* 0x000ee4000c1e1900 */
[--C-:B-1----:R-:W-:Y:S02]  /*21d20*/  IMAD.WIDE R22, R17, 0x4, R2.reuse ;  /* 0x0000000411167825 */ /* 0x102fe400078e0202 */
[----:B------:R0:W3:Y:S04]  /*21d30*/  LDG.E R10, desc[UR6][R10.64] ;  /* 0x000000060a0a7981 */ /* 0x0000e8000c1e1900 */
[----:B------:R-:W3:Y:S01]  /*21d40*/  LDG.E R22, desc[UR6][R22.64] ;  /* 0x0000000616167981 */ /* 0x000ee2000c1e1900 */
[----:B------:R-:W-:-:S06]  /*21d50*/  IMAD.WIDE R26, R25, 0x4, R2 ;  /* 0x00000004191a7825 */ /* 0x000fcc00078e0202 */
[----:B------:R-:W3:Y:S01]  /*21d60*/  LDG.E R26, desc[UR6][R26.64] ;  /* 0x000000061a1a7981 */ /* 0x000ee2000c1e1900 */
[----:B------:R-:W-:Y:S01]  /*21d70*/  VIADD R9, R15, 0x1 ;  /* 0x000000010f097836 */ /* 0x000fe20000000000 */
[----:B------:R-:W-:Y:S01]  /*21d80*/  IADD3 R13, PT, PT, R13, 0x10, RZ ;  /* 0x000000100d0d7810 */ /* 0x000fe20007ffe0ff */
[----:B------:R-:W-:Y:S01]  /*21d90*/  VIADD R12, R12, 0x10 ;  /* 0x000000100c0c7836 */ /* 0x000fe20000000000 */
[----:B--2---:R-:W-:Y:S02]  /*21da0*/  ISETP.NE.AND P2, PT, R18, -0x1, PT ;  /* 0xffffffff1200780c */ /* 0x004fe40003f45270 */
[----:B----4-:R-:W-:-:S11]  /*21db0*/  ISETP.NE.AND P3, PT, R20, -0x1, PT ;  /* 0xffffffff1400780c */ /* 0x010fd60003f65270 */
        /* <DEDUP_REMOVED lines=47> */
.L_x_1358:
[----:B------:R-:W-:Y:S05]  /*220b0*/  BSYNC.RECONVERGENT B3 ;  /* 0x0000000000037941 */ /* 0x000fea0003800200 */
.L_x_1357:
        /* <DEDUP_REMOVED lines=57> */
.L_x_1361:
[----:B------:R-:W-:Y:S05]  /*22450*/  BSYNC.RECONVERGENT B3 ;  /* 0x0000000000037941 */ /* 0x000fea0003800200 */
.L_x_1360:
        /* <DEDUP_REMOVED lines=33> */
.L_x_1363:
[----:B------:R-:W-:Y:S05]  /*22670*/  BSYNC.RECONVERGENT B3 ;  /* 0x0000000000037941 */ /* 0x000fea0003800200 */
.L_x_1362:
        /* <DEDUP_REMOVED lines=27> */
.L_x_1356:
[----:B------:R-:W-:Y:S05]  /*22830*/  BSYNC.RECONVERGENT B1 ;  /* 0x0000000000017941 */ /* 0x000fea0003800200 */
.L_x_1355:
[----:B------:R-:W-:Y:S01]  /*22840*/  IADD3 R6, PT, PT, R15, R6, RZ ;  /* 0x000000060f067210 */ /* 0x000fe20007ffe0ff */
[----:B------:R-:W-:Y:S06]  /*22850*/  @!P0 BRA `(.L_x_1364) ;  /* 0xfffffff0000c8947 */ /* 0x000fec000383ffff */
.L_x_1354:
[----:B------:R-:W-:Y:S05]  /*22860*/  BSYNC.RECONVERGENT B2 ;  /* 0x0000000000027941 */ /* 0x000fea0003800200 */
.L_x_1352:
        /* <DEDUP_REMOVED lines=24> */
[----:B------:R-:W-:Y:S02]  /*229f0*/  ISETP.GT.AND P0, PT, R8, 0xf, PT ;  /* 0x0000000f0800780c */ /* 0x000fe40003f04270 */
[----:B------:R-:W-:-:S05]  /*22a00*/  IADD3 R4, PT, PT, R5, R4, RZ ;  /* 0x0000000405047210 */ /* 0x000fca0007ffe0ff */
[----:B------:R-:W0:Y:S02]  /*22a10*/  SHFL.DOWN PT, R3, R4, 0x10, 0x1f ;  /* 0x0a001f0004037f89 */ /* 0x000e2400000e0000 */
[----:B0-----:R-:W-:-:S04]  /*22a20*/  SEL R3, R3, RZ, !P0 ;  /* 0x000000ff03037207 */ /* 0x001fc80004000000 */
[----:B------:R-:W-:-:S05]  /*22a30*/  IADD3 R9, PT, PT, R4, R3, RZ ;  /* 0x0000000304097210 */ /* 0x000fca0007ffe0ff */
        /* <DEDUP_REMOVED lines=8> */
[----:B0-----:R-:W0:Y:S01]  /*22ac0*/  LDS.64 R2, [UR4+0x20] ;  /* 0x00002004ff027984 */ /* 0x001e220008000a00 */
[----:B-1----:R-:W-:-:S04]  /*22ad0*/  IADD3 R0, PT, PT, R4, R0, R9 ;  /* 0x0000000004007210 */ /* 0x002fc80007ffe009 */
[----:B------:R-:W-:-:S04]  /*22ae0*/  IADD3 R0, PT, PT, R6, R0, R5 ;  /* 0x0000000006007210 */ /* 0x000fc80007ffe005 */
[----:B0-----:R-:W-:-:S05]  /*22af0*/  IADD3 R0, PT, PT, R2, R0, R7 ;  /* 0x0000000002007210 */ /* 0x001fca0007ffe007 */
[----:B------:R-:W-:-:S07]  /*22b00*/  IMAD.IADD R9, R0, 0x1, R3 ;  /* 0x0000000100097824 */ /* 0x000fce00078e0203 */
.L_x_1062:
[----:B------:R-:W-:Y:S05]  /*22b10*/  BSYNC.RECONVERGENT B0 ;  /* 0x0000000000007941 */ /* 0x000fea0003800200 */
.L_x_1035:
[----:B------:R-:W-:Y:S05]  /*22b20*/  @P6 EXIT ;  /* 0x000000000000694d */ /* 0x000fea0003800000 */
[----:B0-2---:R-:W0:Y:S01]  /*22b30*/  LDC.64 R2, c[0x0][0x388] ;  /* 0x0000e200ff027b82 */ /* 0x005e220000000a00 */
[----:B------:R-:W1:Y:S02]  /*22b40*/  LDCU UR4, c[0x0][0x39c] ;  /* 0x00007380ff0477ac */ /* 0x000e640008000800 */
[----:B-1----:R-:W-:-:S05]  /*22b50*/  IADD3 R9, PT, PT, R9, UR4, RZ ;  /* 0x0000000409097c10 */ /* 0x002fca000fffe0ff */
[----:B0-----:R-:W-:Y:S01]  /*22b60*/  STG.E desc[UR6][R2.64], R9 ;  /* 0x0000000902007986 */ /* 0x001fe2000c101906 */
[----:B------:R-:W-:Y:S05]  /*22b70*/  EXIT ;  /* 0x000000000000794d */ /* 0x000fea0003800000 */
.L_x_1365:
        /* <DEDUP_REMOVED lines=16> */
.L_x_2546:


//--------------------- .text._ZN3cub18CUB_300001_SM_10006detail6reduce28DeviceReduceSingleTileKernelINS2_10policy_hubIijN4cuda3std3__44plusIiEEE10Policy1000EPiSC_iS9_iiNS7_10__identityEEEvT0_T1_T2_T3_T4_T6_ --------------------------
	.section	.text._ZN3cub18CUB_300001_SM_10006detail6reduce28DeviceReduceSingleTileKernelINS2_10policy_hubIijN4cuda3std3__44plusIiEEE10Policy1000EPiSC_iS9_iiNS7_10__identityEEEvT0_T1_T2_T3_T4_T6_,"ax",@progbits
	.align	128
        .global         _ZN3cub18CUB_300001_SM_10006detail6reduce28DeviceReduceSingleTileKernelINS2_10policy_hubIijN4cuda3std3__44plusIiEEE10Policy1000EPiSC_iS9_iiNS7_10__identityEEEvT0_T1_T2_T3_T4_T6_
        .type           _ZN3cub18CUB_300001_SM_10006detail6reduce28DeviceReduceSingleTileKernelINS2_10policy_hubIijN4cuda3std3__44plusIiEEE10Policy1000EPiSC_iS9_iiNS7_10__identityEEEvT0_T1_T2_T3_T4_T6_,@function
        .size           _ZN3cub18CUB_300001_SM_10006detail6reduce28DeviceReduceSingleTileKernelINS2_10policy_hubIijN4cuda3std3__44plusIiEEE10Policy1000EPiSC_iS9_iiNS7_10__identityEEEvT0_T1_T2_T3_T4_T6_,(.L_x_2547 - _ZN3cub18CUB_300001_SM_10006detail6reduce28DeviceReduceSingleTileKernelINS2_10policy_hubIijN4cuda3std3__44plusIiEEE10Policy1000EPiSC_iS9_iiNS7_10__identityEEEvT0_T1_T2_T3_T4_T6_)
        .other          _ZN3cub18CUB_300001_SM_10006detail6reduce28DeviceReduceSingleTileKernelINS2_10policy_hubIijN4cuda3std3__44plusIiEEE10Policy1000EPiSC_iS9_iiNS7_10__identityEEEvT0_T1_T2_T3_T4_T6_,@"STO_CUDA_ENTRY STV_DEFAULT"
_ZN3cub18CUB_300001_SM_10006detail6reduce28DeviceReduceSingleTileKernelINS2_10policy_hubIijN4cuda3std3__44plusIiEEE10Policy1000EPiSC_iS9_iiNS7_10__identityEEEvT0_T1_T2_T3_T4_T6_:
.text._ZN3cub18CUB_300001_SM_10006detail6reduce28DeviceReduceSingleTileKernelINS2_10policy_hubIijN4cuda3std3__44plusIiEEE10Policy1000EPiSC_iS9_iiNS7_10__identityEEEvT0_T1_T2_T3_T4_T6_:
        /* <DEDUP_REMOVED lines=13> */
.L_x_1366:
        /* <DEDUP_REMOVED lines=16> */
.L_x_1371:
[----:B------:R-:W-:Y:S05]  /*01d0*/  BSYNC.RECONVERGENT B1 ;  /* 0x0000000000017941 */ /* 0x000fea0003800200 */
.L_x_1370:
        /* <DEDUP_REMOVED lines=16> */
.L_x_1376:
        /* <DEDUP_REMOVED lines=9> */
.L_x_1375:
[----:B------:R-:W-:Y:S05]  /*0370*/  BSYNC.RECONVERGENT B2 ;  /* 0x0000000000027941 */ /* 0x000fea0003800200 */
.L_x_1374:
        /* <DEDUP_REMOVED lines=8> */
.L_x_1379:
        /* <DEDUP_REMOVED lines=35> */
.L_x_1378:
[----:B------:R-:W-:Y:S05]  /*0630*/  BSYNC.RECONVERGENT B2 ;  /* 0x0000000000027941 */ /* 0x000fea0003800200 */
.L_x_1377:
        /* <DEDUP_REMOVED lines=22> */
.L_x_1381:
[----:B------:R-:W-:Y:S05]  /*07a0*/  BSYNC.RECONVERGENT B2 ;  /* 0x0000000000027941 */ /* 0x000fea0003800200 */
.L_x_1380:
        /* <DEDUP_REMOVED lines=10> */
.L_x_1373:
[----:B------:R-:W-:Y:S05]  /*0850*/  BSYNC.RECONVERGENT B1 ;  /* 0x0000000000017941 */ /* 0x000fea0003800200 */
.L_x_1372:
        /* <DEDUP_REMOVED lines=45> */
.L_x_1382:
        /* <DEDUP_REMOVED lines=67> */
.L_x_1369:
        /* <DEDUP_REMOVED lines=22> */
.L_x_1386:
        /* <DEDUP_REMOVED lines=20> */
.L_x_1384:
        /* <DEDUP_REMOVED lines=20> */
.L_x_1390:
        /* <DEDUP_REMOVED lines=8> */
.L_x_1389:
[----:B------:R-:W-:Y:S05]  /*13c0*/  BSYNC.RECONVERGENT B2 ;  /* 0x0000000000027941 */ /* 0x000fea0003800200 */
.L_x_1388:
        /* <DEDUP_REMOVED lines=16> */
.L_x_1393:
        /* <DEDUP_REMOVED lines=39> */
.L_x_1392:
[----:B------:R-:W-:Y:S05]  /*1740*/  BSYNC.RECONVERGENT B2 ;  /* 0x0000000000027941 */ /* 0x000fea0003800200 */
.L_x_1391:
        /* <DEDUP_REMOVED lines=27> */
.L_x_1395:
[----:B------:R-:W-:Y:S05]  /*1900*/  BSYNC.RECONVERGENT B2 ;  /* 0x0000000000027941 */ /* 0x000fea0003800200 */
.L_x_1394:
        /* <DEDUP_REMOVED lines=10> */
.L_x_1387:
[----:B------:R-:W-:Y:S05]  /*19b0*/  BSYNC.RECONVERGENT B1 ;  /* 0x0000000000017941 */ /* 0x000fea0003800200 */
.L_x_1385:
        /* <DEDUP_REMOVED lines=43> */
.L_x_1368:
        /* <DEDUP_REMOVED lines=12> */
.L_x_1398:
[----:B------:R-:W-:Y:S05]  /*1d30*/  BSYNC.RECONVERGENT B1 ;  /* 0x0000000000017941 */ /* 0x000fea0003800200 */
.L_x_1397:
        /* <DEDUP_REMOVED lines=16> */
.L_x_1403:
        /* <DEDUP_REMOVED lines=9> */
.L_x_1402:
[----:B------:R-:W-:Y:S05]  /*1ed0*/  BSYNC.RECONVERGENT B2 ;  /* 0x0000000000027941 */ /* 0x000fea0003800200 */
.L_x_1401:
        /* <DEDUP_REMOVED lines=8> */
.L_x_1406:
        /* <DEDUP_REMOVED lines=35> */
.L_x_1405:
[----:B------:R-:W-:Y:S05]  /*2190*/  BSYNC.RECONVERGENT B2 ;  /* 0x0000000000027941 */ /* 0x000fea0003800200 */
.L_x_1404:
        /* <DEDUP_REMOVED lines=22> */
.L_x_1408:
[----:B------:R-:W-:Y:S05]  /*2300*/  BSYNC.RECONVERGENT B2 ;  /* 0x0000000000027941 */ /* 0x000fea0003800200 */
.L_x_1407:
        /* <DEDUP_REMOVED lines=10> */
.L_x_1400:
[----:B------:R-:W-:Y:S05]  /*23b0*/  BSYNC.RECONVERGENT B1 ;  /* 0x0000000000017941 */ /* 0x000fea0003800200 */
.L_x_1399:
        /* <DEDUP_REMOVED lines=45> */
.L_x_1409:
        /* <DEDUP_REMOVED lines=67> */
.L_x_1396:
        /* <DEDUP_REMOVED lines=33> */
.L_x_1412:
        /* <DEDUP_REMOVED lines=32> */
.L_x_1410:
        /* <DEDUP_REMOVED lines=20> */
.L_x_1416:
        /* <DEDUP_REMOVED lines=8> */
.L_x_1415:
[----:B------:R-:W-:Y:S05]  /*3090*/  BSYNC.RECONVERGENT B2 ;  /* 0x0000000000027941 */ /* 0x000fea0003800200 */
.L_x_1414:
        /* <DEDUP_REMOVED lines=16> */
.L_x_1419:
        /* <DEDUP_REMOVED lines=39> */
.L_x_1418:
[----:B------:R-:W-:Y:S05]  /*3410*/  BSYNC.RECONVERGENT B2 ;  /* 0x0000000000027941 */ /* 0x000fea0003800200 */
.L_x_1417:
        /* <DEDUP_REMOVED lines=27> */
.L_x_1421:
[----:B------:R-:W-:Y:S05]  /*35d0*/  BSYNC.RECONVERGENT B2 ;  /* 0x0000000000027941 */ /* 0x000fea0003800200 */
.L_x_1420:
        /* <DEDUP_REMOVED lines=10> */
.L_x_1413:
[----:B------:R-:W-:Y:S05]  /*3680*/  BSYNC.RECONVERGENT B1 ;  /* 0x0000000000017941 */ /* 0x000fea0003800200 */
.L_x_1411:
        /* <DEDUP_REMOVED lines=42> */
.L_x_1383:
[----:B------:R-:W-:Y:S05]  /*3930*/  BSYNC.RECONVERGENT B0 ;  /* 0x0000000000007941 */ /* 0x000fea0003800200 */
.L_x_1367:
[----:B------:R-:W-:Y:S05]  /*3940*/  @P0 EXIT ;  /* 0x000000000000094d */ /* 0x000fea0003800000 */
[----:B-1----:R-:W1:Y:S01]  /*3950*/  LDC.64 R4, c[0x0][0x388] ;  /* 0x0000e200ff047b82 */ /* 0x002e620000000a00 */
[----:B------:R-:W0:Y:S02]  /*3960*/  LDCU UR4, c[0x0][0x398] ;  /* 0x00007300ff0477ac */ /* 0x000e240008000800 */
[----:B0-234-:R-:W-:-:S05]  /*3970*/  VIADD R3, R3, UR4 ;  /* 0x0000000403037c36 */ /* 0x01dfca0008000000 */
[----:B-1----:R-:W-:Y:S01]  /*3980*/  STG.E desc[UR6][R4.64], R3 ;  /* 0x0000000304007986 */ /* 0x002fe2000c101906 */
[----:B------:R-:W-:Y:S05]  /*3990*/  EXIT ;  /* 0x000000000000794d */ /* 0x000fea0003800000 */
.L_x_1422:
        /* <DEDUP_REMOVED lines=14> */
.L_x_2547:


//--------------------- .text._ZN3cub18CUB_300001_SM_10006detail6reduce18DeviceReduceKernelINS2_10policy_hubIijN4cuda3std3__44plusIiEEE10Policy1000EN6thrust24THRUST_300001_SM_1000_NS17counting_iteratorIiNSD_11use_defaultESF_SF_EEjS9_i19active_edge_counterEEvT0_PT3_T1_NS0_13GridEvenShareISL_EET2_T4_ --------------------------
	.section	.text._ZN3cub18CUB_300001_SM_10006detail6reduce18DeviceReduceKernelINS2_10policy_hubIijN4cuda3std3__44plusIiEEE10Policy1000EN6thrust24THRUST_300001_SM_1000_NS17counting_iteratorIiNSD_11use_defaultESF_SF_EEjS9_i19active_edge_counterEEvT0_PT3_T1_NS0_13GridEvenShareISL_EET2_T4_,"ax",@progbits
	.align	128
        .global         _ZN3cub18CUB_300001_SM_10006detail6reduce18DeviceReduceKernelINS2_10policy_hubIijN4cuda3std3__44plusIiEEE10Policy1000EN6thrust24THRUST_300001_SM_1000_NS17counting_iteratorIiNSD_11use_defaultESF_SF_EEjS9_i19active_edge_counterEEvT0_PT3_T1_NS0_13GridEvenShareISL_EET2_T4_
        .type           _ZN3cub18CUB_300001_SM_10006detail6reduce18DeviceReduceKernelINS2_10policy_hubIijN4cuda3std3__44plusIiEEE10Policy1000EN6thrust24THRUST_300001_SM_1000_NS17counting_iteratorIiNSD_11use_defaultESF_SF_EEjS9_i19active_edge_counterEEvT0_PT3_T1_NS0_13GridEvenShareISL_EET2_T4_,@function
        .size           _ZN3cub18CUB_300001_SM_10006detail6reduce18DeviceReduceKernelINS2_10policy_hubIijN4cuda3std3__44plusIiEEE10Policy1000EN6thrust24THRUST_300001_SM_1000_NS17counting_iteratorIiNSD_11use_defaultESF_SF_EEjS9_i19active_edge_counterEEvT0_PT3_T1_NS0_13GridEvenShareISL_EET2_T4_,(.L_x_2548 - _ZN3cub18CUB_300001_SM_10006detail6reduce18DeviceReduceKernelINS2_10policy_hubIijN4cuda3std3__44plusIiEEE10Policy1000EN6thrust24THRUST_300001_SM_1000_NS17counting_iteratorIiNSD_11use_defaultESF_SF_EEjS9_i19active_edge_counterEEvT0_PT3_T1_NS0_13GridEvenShareISL_EET2_T4_)
        .other          _ZN3cub18CUB_300001_SM_10006detail6reduce18DeviceReduceKernelINS2_10policy_hubIijN4cuda3std3__44plusIiEEE10Policy1000EN6thrust24THRUST_300001_SM_1000_NS17counting_iteratorIiNSD_11use_defaultESF_SF_EEjS9_i19active_edge_counterEEvT0_PT3_T1_NS0_13GridEvenShareISL_EET2_T4_,@"STO_CUDA_ENTRY STV_DEFAULT"
_ZN3cub18CUB_300001_SM_10006detail6reduce18DeviceReduceKernelINS2_10policy_hubIijN4cuda3std3__44plusIiEEE10Policy1000EN6thrust24THRUST_300001_SM_1000_NS17counting_iteratorIiNSD_11use_defaultESF_SF_EEjS9_i19active_edge_counterEEvT0_PT3_T1_NS0_13GridEvenShareISL_EET2_T4_:
.text._ZN3cub18CUB_300001_SM_10006detail6reduce18DeviceReduceKernelINS2_10policy_hubIijN4cuda3std3__44plusIiEEE10Policy1000EN6thrust24THRUST_300001_SM_1000_NS17counting_iteratorIiNSD_11use_defaultESF_SF_EEjS9_i19active_edge_counterEEvT0_PT3_T1_NS0_13GridEvenShareISL_EET2_T4_:
[----:B------:R-:W-:Y:S01]  /*0000*/  LDC R1, c[0x0][0x37c] ;  /* 0x0000df00ff017b82 */ /* 0x000fe20000000800 */
[----:B------:R-:W0:Y:S07]  /*0010*/  S2R R0, SR_CTAID.X ;  /* 0x0000000000007919 */ /* 0x000e2e0000002500 */
[----:B------:R-:W0:Y:S01]  /*0020*/  LDC R17, c[0x0][0x3a8] ;  /* 0x0000ea00ff117b82 */ /* 0x000e220000000800 */
[----:B------:R-:W1:Y:S01]  /*0030*/  LDCU.64 UR6, c[0x0][0x358] ;  /* 0x00006b00ff0677ac */ /* 0x000e620008000a00 */
[----:B------:R-:W-:Y:S01]  /*0040*/  BSSY.RECONVERGENT B0, `(.L_x_1423) ;  /* 0x0002256000007945 */ /* 0x000fe20003800200 */
[----:B0-----:R-:W-:-:S05]  /*0050*/  IMAD R2, R0, -0x1000, R17 ;  /* 0xfffff00000027824 */ /* 0x001fca00078e0211 */
[----:B------:R-:W-:-:S13]  /*0060*/  ISETP.GT.U32.AND P0, PT, R2, 0xfff, PT ;  /* 0x00000fff0200780c */ /* 0x000fda0003f04070 */
[----:B-1----:R-:W-:Y:S05]  /*0070*/  @P0 BRA `(.L_x_1424) ;  /* 0x0000002400b00947 */ /* 0x002fea0003800000 */
[----:B------:R-:W0:Y:S01]  /*0080*/  S2R R3, SR_TID.X ;  /* 0x0000000000037919 */ /* 0x000e220000002100 */
[----:B------:R-:W-:Y:S01]  /*0090*/  BSSY.RECONVERGENT B2, `(.L_x_1425) ;  /* 0x00000f5000027945 */ /* 0x000fe20003800200 */
[----:B------:R-:W-:Y:S01]  /*00a0*/  IMAD.MOV.U32 R4, RZ, RZ, RZ ;  /* 0x000000ffff047224 */ /* 0x000fe200078e00ff */
[----:B0-----:R-:W-:Y:S01]  /*00b0*/  ISETP.GE.U32.AND P0, PT, R3, R2, PT ;  /* 0x000000020300720c */ /* 0x001fe20003f06070 */
[----:B------:R-:W-:-:S12]  /*00c0*/  IMAD.MOV.U32 R5, RZ, RZ, R3 ;  /* 0x000000ffff057224 */ /* 0x000fd800078e0003 */
[----:B------:R-:W-:Y:S05]  /*00d0*/  @P0 BRA `(.L_x_1426) ;  /* 0x0000000c00c00947 */ /* 0x000fea0003800000 */
[----:B------:R-:W0:Y:S01]  /*00e0*/  LDC.64 R18, c[0x0][0x3d0] ;  /* 0x0000f400ff127b82 */ /* 0x000e220000000a00 */
[----:B------:R-:W1:Y:S01]  /*00f0*/  LDCU UR4, c[0x0][0x380] ;  /* 0x00007000ff0477ac */ /* 0x000e620008000800 */
[----:B------:R-:W-:-:S05]  /*0100*/  LEA R4, R0, R3, 0xc ;  /* 0x0000000300047211 */ /* 0x000fca00078e60ff */
[----:B-1----:R-:W-:-:S04]  /*0110*/  VIADD R5, R4, UR4 ;  /* 0x0000000404057c36 */ /* 0x002fc80008000000 */
[----:B0-----:R-:W-:-:S06]  /*0120*/  IMAD.WIDE R6, R5, 0x4, R18 ;  /* 0x0000000405067825 */ /* 0x001fcc00078e0212 */
        /* <DEDUP_REMOVED lines=23> */
.L_x_1431:
        /* <DEDUP_REMOVED lines=21> */
[--C-:B----4-:R-:W-:Y:S02]  /*03f0*/  IMAD.WIDE R30, R14, 0x4, R18.reuse ;  /* 0x000000040e1e7825 */ /* 0x110fe400078e0212 */
[----:B------:R-:W3:Y:S02]  /*0400*/  LDG.E R12, desc[UR6][R12.64] ;  /* 0x000000060c0c7981 */ /* 0x000ee4000c1e1900 */
[----:B-----5:R-:W-:-:S04]  /*0410*/  IMAD.WIDE R14, R15, 0x4, R18 ;  /* 0x000000040f0e7825 */ /* 0x020fc800078e0212 */
[--C-:B0-----:R-:W-:Y:S02]  /*0420*/  IMAD.WIDE R20, R16, 0x4, R18.reuse ;  /* 0x0000000410147825 */ /* 0x101fe400078e0212 */
[----:B------:R-:W4:Y:S04]  /*0430*/  LDG.E R14, desc[UR6][R14.64] ;  /* 0x000000060e0e7981 */ /* 0x000f28000c1e1900 */
[----:B------:R0:W5:Y:S01]  /*0440*/  LDG.E R13, desc[UR6][R30.64] ;  /* 0x000000061e0d7981 */ /* 0x000162000c1e1900 */
[----:B------:R-:W-:-:S03]  /*0450*/  IMAD.WIDE R16, R17, 0x4, R18 ;  /* 0x0000000411107825 */ /* 0x000fc600078e0212 */
[----:B------:R1:W4:Y:S04]  /*0460*/  LDG.E R15, desc[UR6][R20.64] ;  /* 0x00000006140f7981 */ /* 0x000328000c1e1900 */
[----:B------:R-:W4:Y:S01]  /*0470*/  LDG.E R16, desc[UR6][R16.64] ;  /* 0x0000000610107981 */ /* 0x000f22000c1e1900 */
[----:B0-----:R-:W-:-:S04]  /*0480*/  IMAD.WIDE R30, R24, 0x4, R18 ;  /* 0x00000004181e7825 */ /* 0x001fc800078e0212 */
[--C-:B-1----:R-:W-:Y:S01]  /*0490*/  IMAD.WIDE R20, R22, 0x4, R18.reuse ;  /* 0x0000000416147825 */ /* 0x102fe200078e0212 */
[----:B------:R0:W4:Y:S03]  /*04a0*/  LDG.E R17, desc[UR6][R30.64] ;  /* 0x000000061e117981 */ /* 0x000126000c1e1900 */
[--C-:B------:R-:W-:Y:S01]  /*04b0*/  IMAD.WIDE R22, R23, 0x4, R18.reuse ;  /* 0x0000000417167825 */ /* 0x100fe200078e0212 */
[----:B------:R1:W4:Y:S03]  /*04c0*/  LDG.E R32, desc[UR6][R20.64] ;  /* 0x0000000614207981 */ /* 0x000326000c1e1900 */
[--C-:B------:R-:W-:Y:S01]  /*04d0*/  IMAD.WIDE R24, R25, 0x4, R18.reuse ;  /* 0x0000000419187825 */ /* 0x100fe200078e0212 */
[----:B------:R1:W4:Y:S03]  /*04e0*/  LDG.E R34, desc[UR6][R22.64] ;  /* 0x0000000616227981 */ /* 0x000326000c1e1900 */
[--C-:B------:R-:W-:Y:S01]  /*04f0*/  IMAD.WIDE R26, R27, 0x4, R18.reuse ;  /* 0x000000041b1a7825 */ /* 0x100fe200078e0212 */
[----:B------:R1:W4:Y:S03]  /*0500*/  LDG.E R36, desc[UR6][R24.64] ;  /* 0x0000000618247981 */ /* 0x000326000c1e1900 */
[----:B------:R-:W-:-:S02]  /*0510*/  IMAD.WIDE R28, R29, 0x4, R18 ;  /* 0x000000041d1c7825 */ /* 0x000fc400078e0212 */
[----:B------:R-:W4:Y:S02]  /*0520*/  LDG.E R26, desc[UR6][R26.64] ;  /* 0x000000061a1a7981 */ /* 0x000f24000c1e1900 */
[--C-:B0-----:R-:W-:Y:S02]  /*0530*/  IMAD.WIDE R30, R37, 0x4, R18.reuse ;  /* 0x00000004251e7825 */ /* 0x101fe400078e0212 */
[----:B------:R-:W4:Y:S02]  /*0540*/  LDG.E R28, desc[UR6][R28.64] ;  /* 0x000000061c1c7981 */ /* 0x000f24000c1e1900 */
[--C-:B-1----:R-:W-:Y:S02]  /*0550*/  IMAD.WIDE R20, R35, 0x4, R18.reuse ;  /* 0x0000000423147825 */ /* 0x102fe400078e0212 */
[----:B------:R-:W4:Y:S02]  /*0560*/  LDG.E R30, desc[UR6][R30.64] ;  /* 0x000000061e1e7981 */ /* 0x000f24000c1e1900 */
[----:B------:R-:W-:-:S02]  /*0570*/  IMAD.WIDE R22, R33, 0x4, R18 ;  /* 0x0000000421167825 */ /* 0x000fc400078e0212 */
[----:B------:R-:W4:Y:S04]  /*0580*/  LDG.E R20, desc[UR6][R20.64] ;  /* 0x0000000614147981 */ /* 0x000f28000c1e1900 */
[----:B------:R-:W4:Y:S01]  /*0590*/  LDG.E R22, desc[UR6][R22.64] ;  /* 0x0000000616167981 */ /* 0x000f22000c1e1900 */
[----:B------:R-:W-:-:S06]  /*05a0*/  IMAD.WIDE R24, R10, 0x4, R18 ;  /* 0x000000040a187825 */ /* 0x000fcc00078e0212 */
[----:B------:R-:W4:Y:S01]  /*05b0*/  LDG.E R24, desc[UR6][R24.64] ;  /* 0x0000000618187981 */ /* 0x000f22000c1e1900 */
[----:B------:R-:W-:Y:S02]  /*05c0*/  VIADD R10, R4, 0x1 ;  /* 0x00000001040a7836 */ /* 0x000fe40000000000 */
[----:B------:R-:W-:Y:S02]  /*05d0*/  VIADD R6, R6, 0x10 ;  /* 0x0000001006067836 */ /* 0x000fe40000000000 */
[----:B------:R-:W-:Y:S01]  /*05e0*/  VIADD R5, R5, 0x10 ;  /* 0x0000001005057836 */ /* 0x000fe20000000000 */
[----:B--2---:R-:W-:Y:S02]  /*05f0*/  ISETP.NE.AND P1, PT, R11, -0x1, PT ;  /* 0xffffffff0b00780c */ /* 0x004fe40003f25270 */
[----:B---3--:R-:W-:-:S11]  /*0600*/  ISETP.NE.AND P2, PT, R12, -0x1, PT ;  /* 0xffffffff0c00780c */ /* 0x008fd60003f45270 */
[----:B------:R-:W-:Y:S02]  /*0610*/  @P1 IADD3 R10, PT, PT, R4, RZ, RZ ;  /* 0x000000ff040a1210 */ /* 0x000fe40007ffe0ff */
[----:B-----5:R-:W-:-:S03]  /*0620*/  ISETP.NE.AND P1, PT, R13, -0x1, PT ;  /* 0xffffffff0d00780c */ /* 0x020fc60003f25270 */
        /* <DEDUP_REMOVED lines=45> */
.L_x_1430:
[----:B------:R-:W-:Y:S05]  /*0900*/  BSYNC.RECONVERGENT B3 ;  /* 0x0000000000037941 */ /* 0x000fea0003800200 */
.L_x_1429:
        /* <DEDUP_REMOVED lines=57> */
.L_x_1433:
[----:B------:R-:W-:Y:S05]  /*0ca0*/  BSYNC.RECONVERGENT B3 ;  /* 0x0000000000037941 */ /* 0x000fea0003800200 */
.L_x_1432:
        /* <DEDUP_REMOVED lines=33> */
.L_x_1435:
[----:B------:R-:W-:Y:S05]  /*0ec0*/  BSYNC.RECONVERGENT B3 ;  /* 0x0000000000037941 */ /* 0x000fea0003800200 */
.L_x_1434:
[----:B------:R-:W-:Y:S05]  /*0ed0*/  @!P0 BRA `(.L_x_1428) ;  /* 0x0000000000388947 */ /* 0x000fea0003800000 */
[----:B------:R-:W0:Y:S01]  /*0ee0*/  LDC.64 R10, c[0x0][0x3c8] ;  /* 0x0000f200ff0a7b82 */ /* 0x000e220000000a00 */
[----:B------:R-:W-:-:S07]  /*0ef0*/  IMAD.MOV.U32 R6, RZ, RZ, RZ ;  /* 0x000000ffff067224 */ /* 0x000fce00078e00ff */
.L_x_1436:
[----:B0-----:R-:W-:-:S05]  /*0f00*/  IMAD.WIDE R12, R5, 0x4, R10 ;  /* 0x00000004050c7825 */ /* 0x001fca00078e020a */
[----:B------:R-:W2:Y:S02]  /*0f10*/  LDG.E R9, desc[UR6][R12.64] ;  /* 0x000000060c097981 */ /* 0x000ea4000c1e1900 */
[----:B--2---:R-:W-:-:S06]  /*0f20*/  IMAD.WIDE R8, R9, 0x4, R18 ;  /* 0x0000000409087825 */ /* 0x004fcc00078e0212 */
[----:B------:R-:W2:Y:S01]  /*0f30*/  LDG.E R8, desc[UR6][R8.64] ;  /* 0x0000000608087981 */ /* 0x000ea2000c1e1900 */
[----:B------:R-:W-:Y:S01]  /*0f40*/  IADD3 R6, PT, PT, R6, 0x1, RZ ;  /* 0x0000000106067810 */ /* 0x000fe20007ffe0ff */
[----:B------:R-:W-:Y:S01]  /*0f50*/  VIADD R14, R4, 0x1 ;  /* 0x00000001040e7836 */ /* 0x000fe20000000000 */
[----:B------:R-:W-:Y:S02]  /*0f60*/  IADD3 R5, PT, PT, R5, 0x1, RZ ;  /* 0x0000000105057810 */ /* 0x000fe40007ffe0ff */
[----:B------:R-:W-:Y:S02]  /*0f70*/  ISETP.NE.AND P1, PT, R6, R7, PT ;  /* 0x000000070600720c */ /* 0x000fe40003f25270 */
[----:B--2---:R-:W-:-:S13]  /*0f80*/  ISETP.NE.AND P0, PT, R8, -0x1, PT ;  /* 0xffffffff0800780c */ /* 0x004fda0003f05270 */
[----:B------:R-:W-:-:S04]  /*0f90*/  @P0 IMAD.MOV R14, RZ, RZ, R4 ;  /* 0x000000ffff0e0224 */ /* 0x000fc800078e0204 */
[----:B------:R-:W-:Y:S01]  /*0fa0*/  IMAD.MOV.U32 R4, RZ, RZ, R14 ;  /* 0x000000ffff047224 */ /* 0x000fe200078e000e */
[----:B------:R-:W-:Y:S06]  /*0fb0*/  @P1 BRA `(.L_x_1436) ;  /* 0xfffffffc00d01947 */ /* 0x000fec000383ffff */
.L_x_1428:
[----:B------:R-:W-:Y:S05]  /*0fc0*/  BSYNC.RECONVERGENT B1 ;  /* 0x0000000000017941 */ /* 0x000fea0003800200 */
.L_x_1427:
[----:B------:R-:W-:-:S07]  /*0fd0*/  VIADD R5, R3, 0x100 ;  /* 0x0000010003057836 */ /* 0x000fce0000000000 */
.L_x_1426:
[----:B------:R-:W-:Y:S05]  /*0fe0*/  BSYNC.RECONVERGENT B2 ;  /* 0x0000000000027941 */ /* 0x000fea0003800200 */
.L_x_1425:
[----:B------:R-:W-:Y:S01]  /*0ff0*/  ISETP.GE.U32.AND P0, PT, R5, R2, PT ;  /* 0x000000020500720c */ /* 0x000fe20003f06070 */
[----:B------:R-:W-:-:S12]  /*1000*/  BSSY.RECONVERGENT B2, `(.L_x_1437) ;  /* 0x0000103000027945 */ /* 0x000fd80003800200 */
[----:B------:R-:W-:Y:S05]  /*1010*/  @P0 BRA `(.L_x_1438) ;  /* 0x0000001000040947 */ /* 0x000fea0003800000 */
[----:B------:R-:W0:Y:S01]  /*1020*/  LDC.64 R16, c[0x0][0x3c8] ;  /* 0x0000f200ff107b82 */ /* 0x000e220000000a00 */
[----:B------:R-:W1:Y:S02]  /*1030*/  LDCU UR4, c[0x0][0x380] ;  /* 0x00007000ff0477ac */ /* 0x000e640008000800 */
[----:B-1----:R-:W-:Y:S02]  /*1040*/  LEA R6, R0, UR4, 0xc ;  /* 0x0000000400067c11 */ /* 0x002fe4000f8e60ff */
[----:B0-----:R-:W-:-:S04]  /*1050*/  IADD3 R16, P0, PT, R16, 0x20, RZ ;  /* 0x0000002010107810 */ /* 0x001fc80007f1e0ff */
[----:B------:R-:W-:-:S09]  /*1060*/  IADD3.X R17, PT, PT, RZ, R17, RZ, P0, !PT ;  /* 0x00000011ff117210 */ /* 0x000fd200007fe4ff */
.L_x_1448:
[----:B------:R-:W0:Y:S01]  /*1070*/  LDC.64 R18, c[0x0][0x3d0] ;  /* 0x0000f400ff127b82 */ /* 0x000e220000000a00 */
[----:B------:R-:W-:-:S04]  /*1080*/  IMAD.IADD R7, R6, 0x1, R5 ;  /* 0x0000000106077824 */ /* 0x000fc800078e0205 */
[----:B0-----:R-:W-:-:S06]  /*1090*/  IMAD.WIDE R8, R7, 0x4, R18 ;  /* 0x0000000407087825 */ /* 0x001fcc00078e0212 */
[----:B------:R-:W2:Y:S01]  /*10a0*/  LDG.E R8, desc[UR6][R8.64] ;  /* 0x0000000608087981 */ /* 0x000ea2000c1e1900 */
[----:B------:R-:W-:Y:S01]  /*10b0*/  VIADD R5, R5, 0x100 ;  /* 0x0000010005057836 */ /* 0x000fe20000000000 */
[----:B------:R-:W-:Y:S01]  /*10c0*/  BSSY.RECONVERGENT B1, `(.L_x_1439) ;  /* 0x00000f4000017945 */ /* 0x000fe20003800200 */
[----:B------:R-:W-:-:S03]  /*10d0*/  MOV R11, RZ ;  /* 0x000000ff000b7202 */ /* 0x000fc60000000f00 */
        /* <DEDUP_REMOVED lines=21> */
.L_x_1443:
        /* <DEDUP_REMOVED lines=30> */
[----:B------:R0:W5:Y:S01]  /*1410*/  LDG.E R33, desc[UR6][R20.64] ;  /* 0x0000000614217981 */ /* 0x000162000c1e1900 */
[----:B------:R-:W-:-:S06]  /*1420*/  IMAD.WIDE R36, R37, 0x4, R18 ;  /* 0x0000000425247825 */ /* 0x000fcc00078e0212 */
[----:B------:R-:W5:Y:S01]  /*1430*/  LDG.E R36, desc[UR6][R36.64] ;  /* 0x0000000624247981 */ /* 0x000f62000c1e1900 */
[----:B0-----:R-:W-:-:S05]  /*1440*/  IMAD.WIDE R20, R24, 0x4, R18 ;  /* 0x0000000418147825 */ /* 0x001fca00078e0212 */
[----:B------:R0:W5:Y:S01]  /*1450*/  LDG.E R35, desc[UR6][R20.64] ;  /* 0x0000000614237981 */ /* 0x000162000c1e1900 */
[----:B------:R-:W-:-:S05]  /*1460*/  IMAD.WIDE R24, R25, 0x4, R18 ;  /* 0x0000000419187825 */ /* 0x000fca00078e0212 */
[----:B------:R1:W5:Y:S01]  /*1470*/  LDG.E R37, desc[UR6][R24.64] ;  /* 0x0000000618257981 */ /* 0x000362000c1e1900 */
[----:B0-----:R-:W-:-:S04]  /*1480*/  IMAD.WIDE R20, R22, 0x4, R18 ;  /* 0x0000000416147825 */ /* 0x001fc800078e0212 */
[--C-:B------:R-:W-:Y:S02]  /*1490*/  IMAD.WIDE R22, R23, 0x4, R18.reuse ;  /* 0x0000000417167825 */ /* 0x100fe400078e0212 */
[----:B------:R-:W5:Y:S02]  /*14a0*/  LDG.E R20, desc[UR6][R20.64] ;  /* 0x0000000614147981 */ /* 0x000f64000c1e1900 */
[--C-:B-1----:R-:W-:Y:S02]  /*14b0*/  IMAD.WIDE R24, R26, 0x4, R18.reuse ;  /* 0x000000041a187825 */ /* 0x102fe400078e0212 */
[----:B------:R-:W5:Y:S02]  /*14c0*/  LDG.E R22, desc[UR6][R22.64] ;  /* 0x0000000616167981 */ /* 0x000f64000c1e1900 */
[--C-:B------:R-:W-:Y:S02]  /*14d0*/  IMAD.WIDE R26, R27, 0x4, R18.reuse ;  /* 0x000000041b1a7825 */ /* 0x100fe400078e0212 */
[----:B------:R-:W5:Y:S02]  /*14e0*/  LDG.E R24, desc[UR6][R24.64] ;  /* 0x0000000618187981 */ /* 0x000f64000c1e1900 */
[----:B------:R-:W-:-:S02]  /*14f0*/  IMAD.WIDE R28, R29, 0x4, R18 ;  /* 0x000000041d1c7825 */ /* 0x000fc400078e0212 */
        /* <DEDUP_REMOVED lines=51> */
[----:B------:R-:W-:Y:S02]  /*1830*/  ISETP.NE.AND P2, PT, R8, RZ, PT ;  /* 0x000000ff0800720c */ /* 0x000fe40003f45270 */
[----:B------:R-:W-:Y:S01]  /*1840*/  ISETP.NE.AND P3, PT, R30, -0x1, PT ;  /* 0xffffffff1e00780c */ /* 0x000fe20003f65270 */
[----:B------:R-:W-:-:S12]  /*1850*/  VIADD R11, R12, 0x1 ;  /* 0x000000010c0b7836 */ /* 0x000fd80000000000 */
[----:B------:R-:W-:Y:S01]  /*1860*/  @P3 IADD3 R11, PT, PT, R12, RZ, RZ ;  /* 0x000000ff0c0b3210 */ /* 0x000fe20007ffe0ff */
[----:B------:R-:W-:Y:S06]  /*1870*/  @P2 BRA `(.L_x_1443) ;  /* 0xfffffff8006c2947 */ /* 0x000fec000383ffff */
.L_x_1442:
[----:B------:R-:W-:Y:S05]  /*1880*/  BSYNC.RECONVERGENT B3 ;  /* 0x0000000000037941 */ /* 0x000fea0003800200 */
.L_x_1441:
        /* <DEDUP_REMOVED lines=31> */
[----:B------:R-:W5:Y:S01]  /*1a80*/  LDG.E R24, desc[UR6][R24.64] ;  /* 0x0000000618187981 */ /* 0x000f62000c1e1900 */
[----:B------:R-:W-:Y:S02]  /*1a90*/  VIADD R10, R11, 0x1 ;  /* 0x000000010b0a7836 */ /* 0x000fe40000000000 */
        /* <DEDUP_REMOVED lines=24> */
.L_x_1445:
[----:B------:R-:W-:Y:S05]  /*1c20*/  BSYNC.RECONVERGENT B3 ;  /* 0x0000000000037941 */ /* 0x000fea0003800200 */
.L_x_1444:
        /* <DEDUP_REMOVED lines=33> */
.L_x_1447:
[----:B------:R-:W-:Y:S05]  /*1e40*/  BSYNC.RECONVERGENT B3 ;  /* 0x0000000000037941 */ /* 0x000fea0003800200 */
.L_x_1446:
        /* <DEDUP_REMOVED lines=27> */
.L_x_1440:
[----:B------:R-:W-:Y:S05]  /*2000*/  BSYNC.RECONVERGENT B1 ;  /* 0x0000000000017941 */ /* 0x000fea0003800200 */
.L_x_1439:
[----:B------:R-:W-:Y:S01]  /*2010*/  IADD3 R4, PT, PT, R11, R4, RZ ;  /* 0x000000040b047210 */ /* 0x000fe20007ffe0ff */
[----:B------:R-:W-:Y:S06]  /*2020*/  @!P0 BRA `(.L_x_1448) ;  /* 0xfffffff000108947 */ /* 0x000fec000383ffff */
.L_x_1438:
[----:B------:R-:W-:Y:S05]  /*2030*/  BSYNC.RECONVERGENT B2 ;  /* 0x0000000000027941 */ /* 0x000fea0003800200 */
.L_x_1437:
[----:B------:R-:W-:-:S13]  /*2040*/  ISETP.GE.AND P0, PT, R2, 0x100, PT ;  /* 0x000001000200780c */ /* 0x000fda0003f06270 */
[----:B------:R-:W-:Y:S05]  /*2050*/  @!P0 BRA `(.L_x_1449) ;  /* 0x0000000000ac8947 */ /* 0x000fea0003800000 */
        /* <DEDUP_REMOVED lines=15> */
[----:B------:R-:W-:Y:S02]  /*2150*/  IADD3 R7, PT, PT, R2, R7, RZ ;  /* 0x0000000702077210 */ /* 0x000fe40007ffe0ff */
[----:B------:R-:W-:Y:S02]  /*2160*/  @!P1 MOV R6, 0x400 ;  /* 0x0000040000069802 */ /* 0x000fe40000000f00 */
[----:B------:R-:W-:Y:S01]  /*2170*/  @!P1 SHF.R.U32.HI R2, RZ, 0x3, R3 ;  /* 0x00000003ff029819 */ /* 0x000fe20000011603 */
[----:B------:R-:W0:Y:S01]  /*2180*/  SHFL.DOWN PT, R4, R7, 0x8, 0x1f ;  /* 0x09001f0007047f89 */ /* 0x000e2200000e0000 */
[----:B-1----:R-:W-:-:S02]  /*2190*/  @!P1 LEA R9, R9, R6, 0x18 ;  /* 0x0000000609099211 */ /* 0x002fc400078ec0ff */
[----:B------:R-:W-:-:S05]  /*21a0*/  @!P1 LOP3.LUT R2, R2, 0x7c, RZ, 0xc0, !PT ;  /* 0x0000007c02029812 */ /* 0x000fca00078ec0ff */
[----:B------:R-:W-:Y:S01]  /*21b0*/  @!P1 IMAD.IADD R2, R2, 0x1, R9 ;  /* 0x0000000102029824 */ /* 0x000fe200078e0209 */
[----:B0-----:R-:W-:Y:S02]  /*21c0*/  SEL R4, R4, RZ, !P0 ;  /* 0x000000ff04047207 */ /* 0x001fe40004000000 */
[----:B------:R-:W-:-:S03]  /*21d0*/  ISETP.GT.AND P0, PT, R8, 0xf, PT ;  /* 0x0000000f0800780c */ /* 0x000fc60003f04270 */
[----:B------:R-:W-:-:S05]  /*21e0*/  IMAD.IADD R4, R7, 0x1, R4 ;  /* 0x0000000107047824 */ /* 0x000fca00078e0204 */
[----:B------:R-:W0:Y:S02]  /*21f0*/  SHFL.DOWN PT, R5, R4, 0x10, 0x1f ;  /* 0x0a001f0004057f89 */ /* 0x000e2400000e0000 */
[----:B0-----:R-:W-:Y:S02]  /*2200*/  SEL R5, R5, RZ, !P0 ;  /* 0x000000ff05057207 */ /* 0x001fe40004000000 */
[----:B------:R-:W-:Y:S02]  /*2210*/  ISETP.NE.AND P0, PT, R3, RZ, PT ;  /* 0x000000ff0300720c */ /* 0x000fe40003f05270 */
[----:B------:R-:W-:-:S05]  /*2220*/  IADD3 R9, PT, PT, R4, R5, RZ ;  /* 0x0000000504097210 */ /* 0x000fca0007ffe0ff */
[----:B------:R2:W-:Y:S01]  /*2230*/  @!P1 STS [R2+0x8], R9 ;  /* 0x0000080902009388 */ /* 0x0005e20000000800 */
[----:B------:R-:W-:Y:S06]  /*2240*/  BAR.SYNC.DEFER_BLOCKING 0x0 ;  /* 0x0000000000007b1d */ /* 0x000fec0000010000 */
[----:B------:R-:W-:Y:S05]  /*2250*/  @P0 BRA `(.L_x_1450) ;  /* 0x0000020000d00947 */ /* 0x000fea0003800000 */
[----:B------:R-:W0:Y:S01]  /*2260*/  S2UR UR5, SR_CgaCtaId ;  /* 0x00000000000579c3 */ /* 0x000e220000008800 */
[----:B------:R-:W-:Y:S02]  /*2270*/  UMOV UR4, 0x400 ;  /* 0x0000040000047882 */ /* 0x000fe40000000000 */
[----:B0-----:R-:W-:-:S09]  /*2280*/  ULEA UR4, UR5, UR4, 0x18 ;  /* 0x0000000405047291 */ /* 0x001fd2000f8ec0ff */
[----:B--2---:R-:W-:Y:S04]  /*2290*/  LDS R2, [UR4+0xc] ;  /* 0x00000c04ff027984 */ /* 0x004fe80008000800 */
[----:B------:R-:W0:Y:S04]  /*22a0*/  LDS.128 R4, [UR4+0x10] ;  /* 0x00001004ff047984 */ /* 0x000e280008000c00 */
[----:B------:R-:W1:Y:S01]  /*22b0*/  LDS.64 R10, [UR4+0x20] ;  /* 0x00002004ff0a7984 */ /* 0x000e620008000a00 */
[----:B0-----:R-:W-:-:S04]  /*22c0*/  IADD3 R2, PT, PT, R4, R2, R9 ;  /* 0x0000000204027210 */ /* 0x001fc80007ffe009 */
[----:B------:R-:W-:-:S04]  /*22d0*/  IADD3 R2, PT, PT, R6, R2, R5 ;  /* 0x0000000206027210 */ /* 0x000fc80007ffe005 */
[----:B-1----:R-:W-:-:S05]  /*22e0*/  IADD3 R2, PT, PT, R10, R2, R7 ;  /* 0x000000020a027210 */ /* 0x002fca0007ffe007 */
[----:B------:R-:W-:Y:S01]  /*22f0*/  IMAD.IADD R9, R2, 0x1, R11 ;  /* 0x0000000102097824 */ /* 0x000fe200078e020b */
[----:B------:R-:W-:Y:S06]  /*2300*/  BRA `(.L_x_1450) ;  /* 0x0000020000a47947 */ /* 0x000fec0003800000 */
.L_x_1449:
[----:B------:R-:W-:Y:S01]  /*2310*/  LOP3.LUT R5, R3, 0x3e0, RZ, 0xc0, !PT ;  /* 0x000003e003057812 */ /* 0x000fe200078ec0ff */
[----:B------:R-:W0:Y:S04]  /*2320*/  S2R R12, SR_LANEID ;  /* 0x00000000000c7919 */ /* 0x000e280000000000 */
[----:B------:R-:W-:Y:S01]  /*2330*/  VIADD R7, R5, 0x20 ;  /* 0x0000002005077836 */ /* 0x000fe20000000000 */
[----:B------:R-:W-:-:S04]  /*2340*/  LOP3.LUT R5, RZ, R5, RZ, 0x33, !PT ;  /* 0x00000005ff057212 */ /* 0x000fc800078e33ff */
[----:B------:R-:W-:Y:S02]  /*2350*/  ISETP.GT.AND P0, PT, R7, R2, PT ;  /* 0x000000020700720c */ /* 0x000fe40003f04270 */
[----:B------:R-:W-:-:S04]  /*2360*/  IADD3 R5, PT, PT, R2, R5, RZ ;  /* 0x0000000502057210 */ /* 0x000fc80007ffe0ff */
[----:B------:R-:W-:-:S05]  /*2370*/  SEL R5, R5, 0x1f, P0 ;  /* 0x0000001f05057807 */ /* 0x000fca0000000000 */
[----:B------:R-:W1:Y:S01]  /*2380*/  SHFL.DOWN PT, R6, R4, 0x1, R5 ;  /* 0x0820000004067989 */ /* 0x000e6200000e0005 */
[CC--:B0-----:R-:W-:Y:S01]  /*2390*/  ISETP.GE.AND P0, PT, R12.reuse, R5.reuse, PT ;  /* 0x000000050c00720c */ /* 0x0c1fe20003f06270 */
[C---:B------:R-:W-:Y:S01]  /*23a0*/  VIADD R8, R12.reuse, 0x2 ;  /* 0x000000020c087836 */ /* 0x040fe20000000000 */
[C---:B------:R-:W-:Y:S01]  /*23b0*/  ISETP.NE.AND P1, PT, R12.reuse, RZ, PT ;  /* 0x000000ff0c00720c */ /* 0x040fe20003f25270 */
[----:B------:R-:W-:Y:S01]  /*23c0*/  VIADD R10, R12, 0x4 ;  /* 0x000000040c0a7836 */ /* 0x000fe20000000000 */
[----:B-1----:R-:W-:Y:S02]  /*23d0*/  SEL R7, R6, RZ, !P0 ;  /* 0x000000ff06077207 */ /* 0x002fe40004000000 */
[----:B------:R-:W-:-:S09]  /*23e0*/  ISETP.GT.AND P0, PT, R8, R5, PT ;  /* 0x000000050800720c */ /* 0x000fd20003f04270 */
[----:B------:R-:W0:Y:S01]  /*23f0*/  @!P1 S2R R11, SR_CgaCtaId ;  /* 0x00000000000b9919 */ /* 0x000e220000008800 */
[----:B------:R-:W-:Y:S01]  /*2400*/  @!P1 SHF.R.U32.HI R9, RZ, 0x3, R3 ;  /* 0x00000003ff099819 */ /* 0x000fe20000011603 */
[----:B------:R-:W-:-:S03]  /*2410*/  IMAD.IADD R6, R7, 0x1, R4 ;  /* 0x0000000107067824 */ /* 0x000fc600078e0204 */
[----:B------:R-:W-:Y:S02]  /*2420*/  @!P1 LOP3.LUT R9, R9, 0x7c, RZ, 0xc0, !PT ;  /* 0x0000007c09099812 */ /* 0x000fe400078ec0ff */
[----:B------:R-:W1:Y:S02]  /*2430*/  SHFL.DOWN PT, R7, R6, 0x2, R5 ;  /* 0x0840000006077989 */ /* 0x000e6400000e0005 */
[----:B-1----:R-:W-:Y:S02]  /*2440*/  SEL R7, R7, RZ, !P0 ;  /* 0x000000ff07077207 */ /* 0x002fe40004000000 */
[----:B------:R-:W-:Y:S02]  /*2450*/  ISETP.GT.AND P0, PT, R10, R5, PT ;  /* 0x000000050a00720c */ /* 0x000fe40003f04270 */
[----:B------:R-:W-:Y:S02]  /*2460*/  IADD3 R8, PT, PT, R6, R7, RZ ;  /* 0x0000000706087210 */ /* 0x000fe40007ffe0ff */
[----:B------:R-:W-:-:S02]  /*2470*/  IADD3 R6, PT, PT, R12, 0x8, RZ ;  /* 0x000000080c067810 */ /* 0x000fc40007ffe0ff */
[----:B------:R-:W-:Y:S01]  /*2480*/  @!P1 MOV R10, 0x400 ;  /* 0x00000400000a9802 */ /* 0x000fe20000000f00 */
[----:B------:R-:W1:Y:S03]  /*2490*/  SHFL.DOWN PT, R7, R8, 0x4, R5 ;  /* 0x0880000008077989 */ /* 0x000e6600000e0005 */
[----:B0-----:R-:W-:-:S04]  /*24a0*/  @!P1 LEA R10, R11, R10, 0x18 ;  /* 0x0000000a0b0a9211 */ /* 0x001fc800078ec0ff */
[----:B------:R-:W-:Y:S02]  /*24b0*/  @!P1 IADD3 R10, PT, PT, R9, R10, RZ ;  /* 0x0000000a090a9210 */ /* 0x000fe40007ffe0ff */
[----:B-1----:R-:W-:Y:S02]  /*24c0*/  SEL R7, R7, RZ, !P0 ;  /* 0x000000ff07077207 */ /* 0x002fe40004000000 */
        /* <DEDUP_REMOVED lines=20> */
[----:B------:R-:W0:Y:S04]  /*2610*/  LDS.128 R4, [UR4+0x10] ;  /* 0x00001004ff047984 */ /* 0x000e280008000c00 */
[----:B------:R-:W2:Y:S04]  /*2620*/  LDS R3, [UR4+0xc] ;  /* 0x00000c04ff037984 */ /* 0x000ea80008000800 */
[----:B-1----:R-:W1:Y:S01]  /*2630*/  LDS.64 R10, [UR4+0x20] ;  /* 0x00002004ff0a7984 */ /* 0x002e620008000a00 */
[----:B0-----:R-:W-:Y:S02]  /*2640*/  SEL R8, R4, RZ, P2 ;  /* 0x000000ff04087207 */ /* 0x001fe40001000000 */
[----:B------:R-:W-:-:S02]  /*2650*/  ISETP.GT.AND P2, PT, R2, 0x60, PT ;  /* 0x000000600200780c */ /* 0x000fc40003f44270 */
[----:B--2---:R-:W-:Y:S02]  /*2660*/  SEL R4, R3, RZ, P1 ;  /* 0x000000ff03047207 */ /* 0x004fe40000800000 */
        /* <DEDUP_REMOVED lines=8> */
[----:B-1----:R-:W-:Y:S02]  /*26f0*/  SEL R10, R10, RZ, P2 ;  /* 0x000000ff0a0a7207 */ /* 0x002fe40001000000 */
[----:B------:R-:W-:Y:S02]  /*2700*/  SEL R11, R11, RZ, P3 ;  /* 0x000000ff0b0b7207 */ /* 0x000fe40001800000 */
[----:B------:R-:W-:-:S05]  /*2710*/  IADD3 R4, PT, PT, R10, R4, R7 ;  /* 0x000000040a047210 */ /* 0x000fca0007ffe007 */
[----:B------:R-:W-:Y:S01]  /*2720*/  IMAD.IADD R9, R4, 0x1, R11 ;  /* 0x0000000104097824 */ /* 0x000fe200078e020b */
[----:B------:R-:W-:Y:S06]  /*2730*/  BRA `(.L_x_1450) ;  /* 0x000001fc00987947 */ /* 0x000fec0003800000 */
.L_x_1424:
[----:B------:R-:W0:Y:S01]  /*2740*/  S2R R3, SR_TID.X ;  /* 0x0000000000037919 */ /* 0x000e220000002100 */
[----:B------:R-:W1:Y:S01]  /*2750*/  LDC.64 R18, c[0x0][0x3d0] ;  /* 0x0000f400ff127b82 */ /* 0x000e620000000a00 */
[----:B------:R-:W2:Y:S07]  /*2760*/  LDCU UR4, c[0x0][0x380] ;  /* 0x00007000ff0477ac */ /* 0x000eae0008000800 */
[----:B------:R-:W3:Y:S01]  /*2770*/  LDC.64 R20, c[0x0][0x3c0] ;  /* 0x0000f000ff147b82 */ /* 0x000ee20000000a00 */
[----:B0-----:R-:W-:-:S05]  /*2780*/  LEA R4, R0, R3, 0xc ;  /* 0x0000000300047211 */ /* 0x001fca00078e60ff */
[----:B--2---:R-:W-:-:S04]  /*2790*/  VIADD R5, R4, UR4 ;  /* 0x0000000404057c36 */ /* 0x004fc80008000000 */
[----:B-1----:R-:W-:-:S05]  /*27a0*/  IMAD.WIDE R22, R5, 0x4, R18 ;  /* 0x0000000405167825 */ /* 0x002fca00078e0212 */
        /* <DEDUP_REMOVED lines=22> */
.L_x_1455:
        /* <DEDUP_REMOVED lines=18> */
[----:B--2---:R-:W-:-:S04]  /*2a30*/  IMAD.WIDE R10, R11, 0x4, R18 ;  /* 0x000000040b0a7825 */ /* 0x004fc800078e0212 */
[--C-:B---3--:R-:W-:Y:S02]  /*2a40*/  IMAD.WIDE R12, R32, 0x4, R18.reuse ;  /* 0x00000004200c7825 */ /* 0x108fe400078e0212 */
[----:B------:R-:W2:Y:S04]  /*2a50*/  LDG.E R10, desc[UR6][R10.64] ;  /* 0x000000060a0a7981 */ /* 0x000ea8000c1e1900 */
[----:B------:R4:W3:Y:S01]  /*2a60*/  LDG.E R11, desc[UR6][R12.64] ;  /* 0x000000060c0b7981 */ /* 0x0008e2000c1e1900 */
[----:B-----5:R-:W-:-:S04]  /*2a70*/  IMAD.WIDE R32, R33, 0x4, R18 ;  /* 0x0000000421207825 */ /* 0x020fc800078e0212 */
[----:B----4-:R-:W-:-:S06]  /*2a80*/  IMAD.WIDE R12, R30, 0x4, R18 ;  /* 0x000000041e0c7825 */ /* 0x010fcc00078e0212 */
[----:B------:R-:W4:Y:S04]  /*2a90*/  LDG.E R12, desc[UR6][R12.64] ;  /* 0x000000060c0c7981 */ /* 0x000f28000c1e1900 */
[----:B------:R0:W5:Y:S02]  /*2aa0*/  LDG.E R13, desc[UR6][R32.64] ;  /* 0x00000006200d7981 */ /* 0x000164000c1e1900 */
[----:B0-----:R-:W-:-:S05]  /*2ab0*/  IMAD.WIDE R32, R16, 0x4, R18 ;  /* 0x0000000410207825 */ /* 0x001fca00078e0212 */
[----:B------:R0:W5:Y:S01]  /*2ac0*/  LDG.E R16, desc[UR6][R32.64] ;  /* 0x0000000620107981 */ /* 0x000162000c1e1900 */
[----:B------:R-:W-:-:S04]  /*2ad0*/  IMAD.WIDE R34, R35, 0x4, R18 ;  /* 0x0000000423227825 */ /* 0x000fc800078e0212 */
        /* <DEDUP_REMOVED lines=26> */
[----:B------:R-:W-:-:S05]  /*2c80*/  @P1 IADD3 R10, PT, PT, R4, RZ, RZ ;  /* 0x000000ff040a1210 */ /* 0x000fca0007ffe0ff */
[----:B------:R-:W-:Y:S01]  /*2c90*/  VIADD R4, R10, 0x1 ;  /* 0x000000010a047836 */ /* 0x000fe20000000000 */
[----:B----4-:R-:W-:Y:S01]  /*2ca0*/  ISETP.NE.AND P1, PT, R12, -0x1, PT ;  /* 0xffffffff0c00780c */ /* 0x010fe20003f25270 */
[----:B------:R-:W-:-:S05]  /*2cb0*/  @P2 IMAD.MOV R4, RZ, RZ, R10 ;  /* 0x000000ffff042224 */ /* 0x000fca00078e020a */
[----:B------:R-:W-:Y:S02]  /*2cc0*/  IADD3 R10, PT, PT, R4, 0x1, RZ ;  /* 0x00000001040a7810 */ /* 0x000fe40007ffe0ff */
[----:B-----5:R-:W-:-:S05]  /*2cd0*/  ISETP.NE.AND P2, PT, R13, -0x1, PT ;  /* 0xffffffff0d00780c */ /* 0x020fca0003f45270 */
[----:B------:R-:W-:-:S04]  /*2ce0*/  @P1 IMAD.MOV R10, RZ, RZ, R4 ;  /* 0x000000ffff0a1224 */ /* 0x000fc800078e0204 */
[----:B------:R-:W-:Y:S01]  /*2cf0*/  VIADD R4, R10, 0x1 ;  /* 0x000000010a047836 */ /* 0x000fe20000000000 */
[----:B------:R-:W-:-:S03]  /*2d00*/  ISETP.NE.AND P1, PT, R16, -0x1, PT ;  /* 0xffffffff1000780c */ /* 0x000fc60003f25270 */
[----:B------:R-:W-:-:S05]  /*2d10*/  @P2 IADD3 R4, PT, PT, R10, RZ, RZ ;  /* 0x000000ff0a042210 */ /* 0x000fca0007ffe0ff */
[----:B------:R-:W-:Y:S01]  /*2d20*/  VIADD R10, R4, 0x1 ;  /* 0x00000001040a7836 */ /* 0x000fe20000000000 */
[----:B------:R-:W-:-:S04]  /*2d30*/  ISETP.NE.AND P2, PT, R32, -0x1, PT ;  /* 0xffffffff2000780c */ /* 0x000fc80003f45270 */
[----:B------:R-:W-:Y:S01]  /*2d40*/  @P1 IMAD.MOV R10, RZ, RZ, R4 ;  /* 0x000000ffff0a1224 */ /* 0x000fe200078e0204 */
[----:B------:R-:W-:-:S04]  /*2d50*/  ISETP.NE.AND P1, PT, R33, -0x1, PT ;  /* 0xffffffff2100780c */ /* 0x000fc80003f25270 */
[----:B------:R-:W-:-:S04]  /*2d60*/  IADD3 R4, PT, PT, R10, 0x1, RZ ;  /* 0x000000010a047810 */ /* 0x000fc80007ffe0ff */
        /* <DEDUP_REMOVED lines=32> */
.L_x_1454:
[----:B------:R-:W-:Y:S05]  /*2f70*/  BSYNC.RECONVERGENT B2 ;  /* 0x0000000000027941 */ /* 0x000fea0003800200 */
.L_x_1453:
        /* <DEDUP_REMOVED lines=57> */
.L_x_1457:
[----:B------:R-:W-:Y:S05]  /*3310*/  BSYNC.RECONVERGENT B2 ;  /* 0x0000000000027941 */ /* 0x000fea0003800200 */
.L_x_1456:
        /* <DEDUP_REMOVED lines=33> */
.L_x_1459:
[----:B------:R-:W-:Y:S05]  /*3530*/  BSYNC.RECONVERGENT B2 ;  /* 0x0000000000027941 */ /* 0x000fea0003800200 */
.L_x_1458:
        /* <DEDUP_REMOVED lines=27> */
.L_x_1452:
[----:B------:R-:W-:Y:S05]  /*36f0*/  BSYNC.RECONVERGENT B1 ;  /* 0x0000000000017941 */ /* 0x000fea0003800200 */
.L_x_1451:
        /* <DEDUP_REMOVED lines=21> */
.L_x_1464:
[----:B------:R-:W0:Y:S02]  /*3850*/  LDC.64 R14, c[0x0][0x3c8] ;  /* 0x0000f200ff0e7b82 */ /* 0x000e240000000a00 */
[----:B0-----:R-:W-:-:S05]  /*3860*/  IMAD.WIDE R14, R6, 0x4, R14 ;  /* 0x00000004060e7825 */ /* 0x001fca00078e020e */
[----:B------:R-:W2:Y:S04]  /*3870*/  LDG.E R35, desc[UR6][R14.64] ;  /* 0x000000060e237981 */ /* 0x000ea8000c1e1900 */
[----:B------:R-:W3:Y:S04]  /*3880*/  LDG.E R11, desc[UR6][R14.64+0x4] ;  /* 0x000004060e0b7981 */ /* 0x000ee8000c1e1900 */
[----:B------:R-:W4:Y:S04]  /*3890*/  LDG.E R30, desc[UR6][R14.64+0x8] ;  /* 0x000008060e1e7981 */ /* 0x000f28000c1e1900 */
[----:B------:R-:W5:Y:S04]  /*38a0*/  LDG.E R26, desc[UR6][R14.64+0xc] ;  /* 0x00000c060e1a7981 */ /* 0x000f68000c1e1900 */
        /* <DEDUP_REMOVED lines=12> */
[----:B---3--:R-:W-:-:S05]  /*3970*/  IMAD.WIDE R34, R11, 0x4, R18 ;  /* 0x000000040b227825 */ /* 0x008fca00078e0212 */
[----:B------:R0:W3:Y:S01]  /*3980*/  LDG.E R11, desc[UR6][R34.64] ;  /* 0x00000006220b7981 */ /* 0x0000e2000c1e1900 */
[----:B----4-:R-:W-:-:S04]  /*3990*/  IMAD.WIDE R32, R33, 0x4, R18 ;  /* 0x0000000421207825 */ /* 0x010fc800078e0212 */
[----:B0-----:R-:W-:-:S05]  /*39a0*/  IMAD.WIDE R34, R30, 0x4, R18 ;  /* 0x000000041e227825 */ /* 0x001fca00078e0212 */
[----:B------:R5:W4:Y:S02]  /*39b0*/  LDG.E R36, desc[UR6][R34.64] ;  /* 0x0000000622247981 */ /* 0x000b24000c1e1900 */
[----:B-----5:R-:W-:-:S06]  /*39c0*/  IMAD.WIDE R34, R26, 0x4, R18 ;  /* 0x000000041a227825 */ /* 0x020fcc00078e0212 */
[----:B------:R-:W5:Y:S01]  /*39d0*/  LDG.E R35, desc[UR6][R34.64] ;  /* 0x0000000622237981 */ /* 0x000f62000c1e1900 */
[----:B------:R-:W-:-:S03]  /*39e0*/  IMAD.WIDE R30, R31, 0x4, R18 ;  /* 0x000000041f1e7825 */ /* 0x000fc600078e0212 */
[----:B------:R0:W5:Y:S02]  /*39f0*/  LDG.E R34, desc[UR6][R32.64] ;  /* 0x0000000620227981 */ /* 0x000164000c1e1900 */
[----:B0-----:R-:W-:-:S06]  /*3a00*/  IMAD.WIDE R32, R16, 0x4, R18 ;  /* 0x0000000410207825 */ /* 0x001fcc00078e0212 */
[----:B------:R-:W5:Y:S01]  /*3a10*/  LDG.E R33, desc[UR6][R32.64] ;  /* 0x0000000620217981 */ /* 0x000f62000c1e1900 */
[----:B------:R-:W-:-:S05]  /*3a20*/  IMAD.WIDE R26, R27, 0x4, R18 ;  /* 0x000000041b1a7825 */ /* 0x000fca00078e0212 */
[----:B------:R-:W5:Y:S04]  /*3a30*/  LDG.E R16, desc[UR6][R26.64] ;  /* 0x000000061a107981 */ /* 0x000f68000c1e1900 */
[----:B------:R0:W5:Y:S02]  /*3a40*/  LDG.E R32, desc[UR6][R30.64] ;  /* 0x000000061e207981 */ /* 0x000164000c1e1900 */
[----:B0-----:R-:W-:-:S04]  /*3a50*/  IMAD.WIDE R30, R12, 0x4, R18 ;  /* 0x000000040c1e7825 */ /* 0x001fc800078e0212 */
[--C-:B------:R-:W-:Y:S02]  /*3a60*/  IMAD.WIDE R12, R13, 0x4, R18.reuse ;  /* 0x000000040d0c7825 */ /* 0x100fe400078e0212 */
[----:B------:R-:W5:Y:S02]  /*3a70*/  LDG.E R31, desc[UR6][R30.64] ;  /* 0x000000061e1f7981 */ /* 0x000f64000c1e1900 */
[--C-:B------:R-:W-:Y:S02]  /*3a80*/  IMAD.WIDE R26, R37, 0x4, R18.reuse ;  /* 0x00000004251a7825 */ /* 0x100fe400078e0212 */
[----:B------:R0:W5:Y:S02]  /*3a90*/  LDG.E R30, desc[UR6][R12.64] ;  /* 0x000000060c1e7981 */ /* 0x000164000c1e1900 */
[----:B0-----:R-:W-:-:S06]  /*3aa0*/  IMAD.WIDE R12, R24, 0x4, R18 ;  /* 0x00000004180c7825 */ /* 0x001fcc00078e0212 */
        /* <DEDUP_REMOVED lines=64> */
.L_x_1463:
[----:B------:R-:W-:Y:S05]  /*3eb0*/  BSYNC.RECONVERGENT B2 ;  /* 0x0000000000027941 */ /* 0x000fea0003800200 */
.L_x_1462:
        /* <DEDUP_REMOVED lines=57> */
.L_x_1466:
[----:B------:R-:W-:Y:S05]  /*4250*/  BSYNC.RECONVERGENT B2 ;  /* 0x0000000000027941 */ /* 0x000fea0003800200 */
.L_x_1465:
        /* <DEDUP_REMOVED lines=33> */
.L_x_1468:
[----:B------:R-:W-:Y:S05]  /*4470*/  BSYNC.RECONVERGENT B2 ;  /* 0x0000000000027941 */ /* 0x000fea0003800200 */
.L_x_1467:
        /* <DEDUP_REMOVED lines=27> */
.L_x_1461:
[----:B------:R-:W-:Y:S05]  /*4630*/  BSYNC.RECONVERGENT B1 ;  /* 0x0000000000017941 */ /* 0x000fea0003800200 */
.L_x_1460:
        /* <DEDUP_REMOVED lines=21> */
.L_x_1473:
        /* <DEDUP_REMOVED lines=15> */
[----:B--2---:R-:W-:-:S06]  /*4880*/  IMAD.WIDE R12, R13, 0x4, R18 ;  /* 0x000000040d0c7825 */ /* 0x004fcc00078e0212 */
[----:B------:R-:W2:Y:S01]  /*4890*/  LDG.E R12, desc[UR6][R12.64] ;  /* 0x000000060c0c7981 */ /* 0x000ea2000c1e1900 */
[----:B---3--:R-:W-:-:S04]  /*48a0*/  IMAD.WIDE R24, R25, 0x4, R18 ;  /* 0x0000000419187825 */ /* 0x008fc800078e0212 */
[----:B-----5:R-:W-:Y:S01]  /*48b0*/  IMAD.WIDE R28, R29, 0x4, R18 ;  /* 0x000000041d1c7825 */ /* 0x020fe200078e0212 */
[----:B------:R-:W3:Y:S01]  /*48c0*/  LDG.E R13, desc[UR6][R14.64+0x34] ;  /* 0x000034060e0d7981 */ /* 0x000ee2000c1e1900 */
[----:B--2---:R-:W-:Y:S02]  /*48d0*/  ISETP.NE.AND P1, PT, R12, -0x1, PT ;  /* 0xffffffff0c00780c */ /* 0x004fe40003f25270 */
[----:B------:R-:W-:-:S11]  /*48e0*/  VIADD R12, R6, 0x1 ;  /* 0x00000001060c7836 */ /* 0x000fd60000000000 */
[----:B------:R-:W-:Y:S02]  /*48f0*/  @P1 IADD3 R12, PT, PT, R6, RZ, RZ ;  /* 0x000000ff060c1210 */ /* 0x000fe40007ffe0ff */
[----:B------:R4:W2:Y:S02]  /*4900*/  LDG.E R6, desc[UR6][R24.64] ;  /* 0x0000000618067981 */ /* 0x0008a4000c1e1900 */
[----:B----4-:R-:W-:-:S05]  /*4910*/  IMAD.WIDE R24, R26, 0x4, R18 ;  /* 0x000000041a187825 */ /* 0x010fca00078e0212 */
[----:B------:R-:W4:Y:S04]  /*4920*/  LDG.E R36, desc[UR6][R24.64] ;  /* 0x0000000618247981 */ /* 0x000f28000c1e1900 */
        /* <DEDUP_REMOVED lines=9> */
[----:B------:R-:W4:Y:S04]  /*49c0*/  LDG.E R29, desc[UR6][R14.64+0x38] ;  /* 0x000038060e1d7981 */ /* 0x000f28000c1e1900 */
[----:B------:R-:W5:Y:S01]  /*49d0*/  LDG.E R28, desc[UR6][R14.64+0x3c] ;  /* 0x00003c060e1c7981 */ /* 0x000f62000c1e1900 */
        /* <DEDUP_REMOVED lines=10> */
[----:B---3--:R-:W-:-:S05]  /*4a80*/  IMAD.WIDE R26, R13, 0x4, R18 ;  /* 0x000000040d1a7825 */ /* 0x008fca00078e0212 */
[----:B------:R-:W3:Y:S01]  /*4a90*/  LDG.E R13, desc[UR6][R26.64] ;  /* 0x000000061a0d7981 */ /* 0x000ee2000c1e1900 */
[----:B--2---:R-:W-:Y:S01]  /*4aa0*/  ISETP.NE.AND P1, PT, R6, -0x1, PT ;  /* 0xffffffff0600780c */ /* 0x004fe20003f25270 */
[----:B----4-:R-:W-:-:S05]  /*4ab0*/  IMAD.WIDE R14, R29, 0x4, R18 ;  /* 0x000000041d0e7825 */ /* 0x010fca00078e0212 */
[----:B------:R0:W2:Y:S01]  /*4ac0*/  LDG.E R6, desc[UR6][R14.64] ;  /* 0x000000060e067981 */ /* 0x0000a2000c1e1900 */
[----:B-----5:R-:W-:-:S06]  /*4ad0*/  IMAD.WIDE R28, R28, 0x4, R18 ;  /* 0x000000041c1c7825 */ /* 0x020fcc00078e0212 */
        /* <DEDUP_REMOVED lines=34> */
[----:B---3--:R-:W-:-:S03]  /*4d00*/  ISETP.NE.AND P1, PT, R13, -0x1, PT ;  /* 0xffffffff0d00780c */ /* 0x008fc60003f25270 */
        /* <DEDUP_REMOVED lines=8> */
[----:B----4-:R-:W-:-:S03]  /*4d90*/  ISETP.NE.AND P1, PT, R28, -0x1, PT ;  /* 0xffffffff1c00780c */ /* 0x010fc60003f25270 */
[----:B------:R-:W-:Y:S01]  /*4da0*/  @P2 IMAD.MOV R12, RZ, RZ, R6 ;  /* 0x000000ffff0c2224 */ /* 0x000fe200078e0206 */
[----:B------:R-:W-:-:S04]  /*4db0*/  ISETP.NE.AND P2, PT, R8, R11, PT ;  /* 0x0000000b0800720c */ /* 0x000fc80003f45270 */
[----:B------:R-:W-:-:S05]  /*4dc0*/  IADD3 R6, PT, PT, R12, 0x1, RZ ;  /* 0x000000010c067810 */ /* 0x000fca0007ffe0ff */
[----:B------:R-:W-:-:S04]  /*4dd0*/  @P1 IMAD.MOV R6, RZ, RZ, R12 ;  /* 0x000000ffff061224 */ /* 0x000fc800078e020c */
[----:B------:R-:W-:Y:S05]  /*4de0*/  @P2 BRA `(.L_x_1473) ;  /* 0xfffffff800682947 */ /* 0x000fea000383ffff */
.L_x_1472:
[----:B------:R-:W-:Y:S05]  /*4df0*/  BSYNC.RECONVERGENT B2 ;  /* 0x0000000000027941 */ /* 0x000fea0003800200 */
.L_x_1471:
        /* <DEDUP_REMOVED lines=57> */
.L_x_1475:
[----:B------:R-:W-:Y:S05]  /*5190*/  BSYNC.RECONVERGENT B2 ;  /* 0x0000000000027941 */ /* 0x000fea0003800200 */
.L_x_1474:
        /* <DEDUP_REMOVED lines=33> */
.L_x_1477:
[----:B------:R-:W-:Y:S05]  /*53b0*/  BSYNC.RECONVERGENT B2 ;  /* 0x0000000000027941 */ /* 0x000fea0003800200 */
.L_x_1476:
        /* <DEDUP_REMOVED lines=27> */
.L_x_1470:
[----:B------:R-:W-:Y:S05]  /*5570*/  BSYNC.RECONVERGENT B1 ;  /* 0x0000000000017941 */ /* 0x000fea0003800200 */
.L_x_1469:
        /* <DEDUP_REMOVED lines=21> */
.L_x_1482:
        /* <DEDUP_REMOVED lines=16> */
[----:B---3--:R-:W-:Y:S02]  /*57d0*/  IMAD.WIDE R24, R27, 0x4, R18 ;  /* 0x000000041b187825 */ /* 0x008fe400078e0212 */
[----:B------:R-:W3:Y:S04]  /*57e0*/  LDG.E R27, desc[UR6][R14.64+0xc] ;  /* 0x00000c060e1b7981 */ /* 0x000ee8000c1e1900 */
[----:B------:R0:W4:Y:S02]  /*57f0*/  LDG.E R26, desc[UR6][R24.64] ;  /* 0x00000006181a7981 */ /* 0x000124000c1e1900 */
[----:B0-----:R-:W-:Y:S01]  /*5800*/  VIADD R24, R7, 0x1 ;  /* 0x0000000107187836 */ /* 0x001fe20000000000 */
[----:B--2---:R-:W-:-:S02]  /*5810*/  ISETP.NE.AND P1, PT, R13, -0x1, PT ;  /* 0xffffffff0d00780c */ /* 0x004fc40003f25270 */
[----:B------:R-:W2:Y:S01]  /*5820*/  LDG.E R13, desc[UR6][R14.64+0x34] ;  /* 0x000034060e0d7981 */ /* 0x000ea2000c1e1900 */
[----:B----4-:R-:W-:-:S10]  /*5830*/  ISETP.NE.AND P2, PT, R26, -0x1, PT ;  /* 0xffffffff1a00780c */ /* 0x010fd40003f45270 */
[----:B------:R-:W-:-:S05]  /*5840*/  @P1 IADD3 R24, PT, PT, R7, RZ, RZ ;  /* 0x000000ff07181210 */ /* 0x000fca0007ffe0ff */
[----:B------:R-:W-:Y:S02]  /*5850*/  VIADD R7, R24, 0x1 ;  /* 0x0000000118077836 */ /* 0x000fe40000000000 */
[----:B------:R-:W-:Y:S02]  /*5860*/  @P2 IMAD.MOV R7, RZ, RZ, R24 ;  /* 0x000000ffff072224 */ /* 0x000fe400078e0218 */
[----:B------:R-:W-:-:S04]  /*5870*/  IMAD.WIDE R24, R28, 0x4, R18 ;  /* 0x000000041c187825 */ /* 0x000fc800078e0212 */
[--C-:B-----5:R-:W-:Y:S02]  /*5880*/  IMAD.WIDE R28, R29, 0x4, R18.reuse ;  /* 0x000000041d1c7825 */ /* 0x120fe400078e0212 */
        /* <DEDUP_REMOVED lines=10> */
[----:B------:R-:W5:Y:S04]  /*5930*/  LDG.E R29, desc[UR6][R14.64+0x38] ;  /* 0x000038060e1d7981 */ /* 0x000f68000c1e1900 */
[----:B------:R-:W5:Y:S01]  /*5940*/  LDG.E R28, desc[UR6][R14.64+0x3c] ;  /* 0x00003c060e1c7981 */ /* 0x000f62000c1e1900 */
[----:B---3--:R-:W-:-:S06]  /*5950*/  IMAD.WIDE R26, R27, 0x4, R18 ;  /* 0x000000041b1a7825 */ /* 0x008fcc00078e0212 */
[----:B------:R-:W3:Y:S01]  /*5960*/  LDG.E R26, desc[UR6][R26.64] ;  /* 0x000000061a1a7981 */ /* 0x000ee2000c1e1900 */
[----:B------:R-:W-:-:S05]  /*5970*/  IMAD.WIDE R30, R31, 0x4, R18 ;  /* 0x000000041f1e7825 */ /* 0x000fca00078e0212 */
[----:B------:R0:W3:Y:S02]  /*5980*/  LDG.E R27, desc[UR6][R30.64] ;  /* 0x000000061e1b7981 */ /* 0x0000e4000c1e1900 */
[----:B0-----:R-:W-:-:S05]  /*5990*/  IMAD.WIDE R30, R34, 0x4, R18 ;  /* 0x00000004221e7825 */ /* 0x001fca00078e0212 */
[----:B------:R0:W3:Y:S02]  /*59a0*/  LDG.E R34, desc[UR6][R30.64] ;  /* 0x000000061e227981 */ /* 0x0000e4000c1e1900 */
[----:B0-----:R-:W-:-:S05]  /*59b0*/  IMAD.WIDE R30, R16, 0x4, R18 ;  /* 0x00000004101e7825 */ /* 0x001fca00078e0212 */
[----:B------:R0:W3:Y:S02]  /*59c0*/  LDG.E R16, desc[UR6][R30.64] ;  /* 0x000000061e107981 */ /* 0x0000e4000c1e1900 */
[----:B0-----:R-:W-:-:S05]  /*59d0*/  IMAD.WIDE R30, R35, 0x4, R18 ;  /* 0x00000004231e7825 */ /* 0x001fca00078e0212 */
[----:B------:R2:W3:Y:S02]  /*59e0*/  LDG.E R35, desc[UR6][R30.64] ;  /* 0x000000061e237981 */ /* 0x0004e4000c1e1900 */
[----:B--2---:R-:W-:-:S05]  /*59f0*/  IMAD.WIDE R30, R13, 0x4, R18 ;  /* 0x000000040d1e7825 */ /* 0x004fca00078e0212 */
[----:B------:R-:W2:Y:S01]  /*5a00*/  LDG.E R13, desc[UR6][R30.64] ;  /* 0x000000061e0d7981 */ /* 0x000ea2000c1e1900 */
[----:B----4-:R-:W-:Y:S01]  /*5a10*/  ISETP.NE.AND P1, PT, R24, -0x1, PT ;  /* 0xffffffff1800780c */ /* 0x010fe20003f25270 */
[----:B-----5:R-:W-:-:S05]  /*5a20*/  IMAD.WIDE R14, R29, 0x4, R18 ;  /* 0x000000041d0e7825 */ /* 0x020fca00078e0212 */
[----:B------:R0:W4:Y:S01]  /*5a30*/  LDG.E R24, desc[UR6][R14.64] ;  /* 0x000000060e187981 */ /* 0x000122000c1e1900 */
[----:B------:R-:W-:-:S06]  /*5a40*/  IMAD.WIDE R28, R28, 0x4, R18 ;  /* 0x000000041c1c7825 */ /* 0x000fcc00078e0212 */
[----:B------:R-:W5:Y:S01]  /*5a50*/  LDG.E R28, desc[UR6][R28.64] ;  /* 0x000000061c1c7981 */ /* 0x000f62000c1e1900 */
        /* <DEDUP_REMOVED lines=29> */
[----:B------:R-:W-:Y:S02]  /*5c30*/  @P2 IMAD.MOV R7, RZ, RZ, R14 ;  /* 0x000000ffff072224 */ /* 0x000fe400078e020e */
[----:B------:R-:W-:Y:S02]  /*5c40*/  VIADD R9, R9, 0x10 ;  /* 0x0000001009097836 */ /* 0x000fe40000000000 */
[----:B------:R-:W-:Y:S01]  /*5c50*/  VIADD R8, R8, 0x10 ;  /* 0x0000001008087836 */ /* 0x000fe20000000000 */
[----:B--2---:R-:W-:Y:S01]  /*5c60*/  ISETP.NE.AND P2, PT, R13, -0x1, PT ;  /* 0xffffffff0d00780c */ /* 0x004fe20003f45270 */
[C---:B------:R-:W-:Y:S01]  /*5c70*/  VIADD R13, R7.reuse, 0x1 ;  /* 0x00000001070d7836 */ /* 0x040fe20000000000 */
[----:B------:R-:W-:-:S05]  /*5c80*/  @P1 IADD3 R13, PT, PT, R7, RZ, RZ ;  /* 0x000000ff070d1210 */ /* 0x000fca0007ffe0ff */
[----:B------:R-:W-:-:S06]  /*5c90*/  VIADD R7, R13, 0x1 ;  /* 0x000000010d077836 */ /* 0x000fcc0000000000 */
[----:B------:R-:W-:-:S05]  /*5ca0*/  @P2 IMAD.MOV R7, RZ, RZ, R13 ;  /* 0x000000ffff072224 */ /* 0x000fca00078e020d */
[----:B------:R-:W-:Y:S02]  /*5cb0*/  IADD3 R13, PT, PT, R7, 0x1, RZ ;  /* 0x00000001070d7810 */ /* 0x000fe40007ffe0ff */
[----:B----4-:R-:W-:Y:S02]  /*5cc0*/  ISETP.NE.AND P1, PT, R24, -0x1, PT ;  /* 0xffffffff1800780c */ /* 0x010fe40003f25270 */
[----:B-----5:R-:W-:-:S11]  /*5cd0*/  ISETP.NE.AND P2, PT, R28, -0x1, PT ;  /* 0xffffffff1c00780c */ /* 0x020fd60003f45270 */
[----:B------:R-:W-:Y:S01]  /*5ce0*/  @P1 IMAD.MOV R13, RZ, RZ, R7 ;  /* 0x000000ffff0d1224 */ /* 0x000fe200078e0207 */
[----:B------:R-:W-:-:S04]  /*5cf0*/  ISETP.NE.AND P1, PT, R9, R12, PT ;  /* 0x0000000c0900720c */ /* 0x000fc80003f25270 */
[----:B------:R-:W-:Y:S01]  /*5d00*/  IADD3 R7, PT, PT, R13, 0x1, RZ ;  /* 0x000000010d077810 */ /* 0x000fe20007ffe0ff */
[----:B------:R-:W-:-:S08]  /*5d10*/  @P2 IMAD.MOV R7, RZ, RZ, R13 ;  /* 0x000000ffff072224 */ /* 0x000fd000078e020d */
[----:B------:R-:W-:Y:S05]  /*5d20*/  @P1 BRA `(.L_x_1482) ;  /* 0xfffffff800681947 */ /* 0x000fea000383ffff */
.L_x_1481:
[----:B------:R-:W-:Y:S05]  /*5d30*/  BSYNC.RECONVERGENT B2 ;  /* 0x0000000000027941 */ /* 0x000fea0003800200 */
.L_x_1480:
        /* <DEDUP_REMOVED lines=57> */
.L_x_1484:
[----:B------:R-:W-:Y:S05]  /*60d0*/  BSYNC.RECONVERGENT B2 ;  /* 0x0000000000027941 */ /* 0x000fea0003800200 */
.L_x_1483:
        /* <DEDUP_REMOVED lines=33> */
.L_x_1486:
[----:B------:R-:W-:Y:S05]  /*62f0*/  BSYNC.RECONVERGENT B2 ;  /* 0x0000000000027941 */ /* 0x000fea0003800200 */
.L_x_1485:
        /* <DEDUP_REMOVED lines=27> */
.L_x_1479:
[----:B------:R-:W-:Y:S05]  /*64b0*/  BSYNC.RECONVERGENT B1 ;  /* 0x0000000000017941 */ /* 0x000fea0003800200 */
.L_x_1478:
        /* <DEDUP_REMOVED lines=21> */
.L_x_1491:
        /* <DEDUP_REMOVED lines=102> */
.L_x_1490:
[----:B------:R-:W-:Y:S05]  /*6c70*/  BSYNC.RECONVERGENT B2 ;  /* 0x0000000000027941 */ /* 0x000fea0003800200 */
.L_x_1489:
        /* <DEDUP_REMOVED lines=57> */
.L_x_1493:
[----:B------:R-:W-:Y:S05]  /*7010*/  BSYNC.RECONVERGENT B2 ;  /* 0x0000000000027941 */ /* 0x000fea0003800200 */
.L_x_1492:
        /* <DEDUP_REMOVED lines=33> */
.L_x_1495:
[----:B------:R-:W-:Y:S05]  /*7230*/  BSYNC.RECONVERGENT B2 ;  /* 0x0000000000027941 */ /* 0x000fea0003800200 */
.L_x_1494:
        /* <DEDUP_REMOVED lines=27> */
.L_x_1488:
[----:B------:R-:W-:Y:S05]  /*73f0*/  BSYNC.RECONVERGENT B1 ;  /* 0x0000000000017941 */ /* 0x000fea0003800200 */
.L_x_1487:
        /* <DEDUP_REMOVED lines=21> */
.L_x_1500:
        /* <DEDUP_REMOVED lines=25> */
[----:B------:R-:W3:Y:S07]  /*76e0*/  LDG.E R32, desc[UR6][R14.64+0x30] ;  /* 0x000030060e207981 */ /* 0x000eee000c1e1900 */
[----:B------:R-:W-:Y:S02]  /*76f0*/  @P1 IADD3 R27, PT, PT, R9, RZ, RZ ;  /* 0x000000ff091b1210 */ /* 0x000fe40007ffe0ff */
[----:B------:R-:W2:Y:S01]  /*7700*/  LDG.E R9, desc[UR6][R14.64+0x28] ;  /* 0x000028060e097981 */ /* 0x000ea2000c1e1900 */
[----:B-----5:R-:W-:-:S02]  /*7710*/  ISETP.NE.AND P1, PT, R26, -0x1, PT ;  /* 0xffffffff1a00780c */ /* 0x020fc40003f25270 */
[----:B-1----:R-:W-:Y:S02]  /*7720*/  VIADD R25, R27, 0x1 ;  /* 0x000000011b197836 */ /* 0x002fe40000000000 */
[----:B------:R-:W-:Y:S01]  /*7730*/  @P2 IMAD.MOV R25, RZ, RZ, R27 ;  /* 0x000000ffff192224 */ /* 0x000fe200078e021b */
[----:B----4-:R-:W-:-:S04]  /*7740*/  ISETP.NE.AND P2, PT, R24, -0x1, PT ;  /* 0xffffffff1800780c */ /* 0x010fc80003f45270 */
[----:B------:R-:W-:-:S04]  /*7750*/  IADD3 R24, PT, PT, R25, 0x1, RZ ;  /* 0x0000000119187810 */ /* 0x000fc80007ffe0ff */
[----:B------:R-:W-:-:S04]  /*7760*/  @P1 IMAD.MOV R24, RZ, RZ, R25 ;  /* 0x000000ffff181224 */ /* 0x000fc800078e0219 */
[C---:B------:R-:W-:Y:S01]  /*7770*/  VIADD R36, R24.reuse, 0x1 ;  /* 0x0000000118247836 */ /* 0x040fe20000000000 */
[----:B------:R-:W-:Y:S01]  /*7780*/  @P2 IADD3 R36, PT, PT, R24, RZ, RZ ;  /* 0x000000ff18242210 */ /* 0x000fe20007ffe0ff */
[----:B------:R-:W-:-:S04]  /*7790*/  IMAD.WIDE R24, R30, 0x4, R18 ;  /* 0x000000041e187825 */ /* 0x000fc800078e0212 */
[--C-:B------:R-:W-:Y:S02]  /*77a0*/  IMAD.WIDE R26, R28, 0x4, R18.reuse ;  /* 0x000000041c1a7825 */ /* 0x100fe400078e0212 */
[----:B------:R-:W4:Y:S02]  /*77b0*/  LDG.E R24, desc[UR6][R24.64] ;  /* 0x0000000618187981 */ /* 0x000f24000c1e1900 */
[--C-:B------:R-:W-:Y:S02]  /*77c0*/  IMAD.WIDE R28, R29, 0x4, R18.reuse ;  /* 0x000000041d1c7825 */ /* 0x100fe400078e0212 */
[----:B------:R-:W5:Y:S04]  /*77d0*/  LDG.E R26, desc[UR6][R26.64] ;  /* 0x000000061a1a7981 */ /* 0x000f68000c1e1900 */
[----:B------:R0:W5:Y:S02]  /*77e0*/  LDG.E R25, desc[UR6][R28.64] ;  /* 0x000000061c197981 */ /* 0x000164000c1e1900 */
[----:B0-----:R-:W-:-:S05]  /*77f0*/  IMAD.WIDE R28, R35, 0x4, R18 ;  /* 0x00000004231c7825 */ /* 0x001fca00078e0212 */
[----:B------:R2:W5:Y:S02]  /*7800*/  LDG.E R35, desc[UR6][R28.64] ;  /* 0x000000061c237981 */ /* 0x000564000c1e1900 */
[----:B--2---:R-:W-:-:S05]  /*7810*/  IMAD.WIDE R28, R9, 0x4, R18 ;  /* 0x00000004091c7825 */ /* 0x004fca00078e0212 */
[----:B------:R3:W2:Y:S02]  /*7820*/  LDG.E R9, desc[UR6][R28.64] ;  /* 0x000000061c097981 */ /* 0x0006a4000c1e1900 */
[----:B---3--:R-:W-:-:S05]  /*7830*/  IMAD.WIDE R28, R32, 0x4, R18 ;  /* 0x00000004201c7825 */ /* 0x008fca00078e0212 */
[----:B------:R-:W3:Y:S04]  /*7840*/  LDG.E R32, desc[UR6][R28.64] ;  /* 0x000000061c207981 */ /* 0x000ee8000c1e1900 */
[----:B------:R-:W5:Y:S04]  /*7850*/  LDG.E R29, desc[UR6][R14.64+0x38] ;  /* 0x000038060e1d7981 */ /* 0x000f68000c1e1900 */
[----:B------:R-:W2:Y:S01]  /*7860*/  LDG.E R28, desc[UR6][R14.64+0x3c] ;  /* 0x00003c060e1c7981 */ /* 0x000ea2000c1e1900 */
[----:B------:R-:W-:-:S05]  /*7870*/  IMAD.WIDE R30, R31, 0x4, R18 ;  /* 0x000000041f1e7825 */ /* 0x000fca00078e0212 */
[----:B------:R0:W3:Y:S02]  /*7880*/  LDG.E R27, desc[UR6][R30.64] ;  /* 0x000000061e1b7981 */ /* 0x0000e4000c1e1900 */
[----:B0-----:R-:W-:-:S05]  /*7890*/  IMAD.WIDE R30, R33, 0x4, R18 ;  /* 0x00000004211e7825 */ /* 0x001fca00078e0212 */
[----:B------:R0:W3:Y:S02]  /*78a0*/  LDG.E R33, desc[UR6][R30.64] ;  /* 0x000000061e217981 */ /* 0x0000e4000c1e1900 */
[----:B0-----:R-:W-:-:S05]  /*78b0*/  IMAD.WIDE R30, R37, 0x4, R18 ;  /* 0x00000004251e7825 */ /* 0x001fca00078e0212 */
[----:B------:R0:W3:Y:S02]  /*78c0*/  LDG.E R37, desc[UR6][R30.64] ;  /* 0x000000061e257981 */ /* 0x0000e4000c1e1900 */
[----:B0-----:R-:W-:-:S05]  /*78d0*/  IMAD.WIDE R30, R34, 0x4, R18 ;  /* 0x00000004221e7825 */ /* 0x001fca00078e0212 */
[----:B------:R-:W3:Y:S01]  /*78e0*/  LDG.E R34, desc[UR6][R30.64] ;  /* 0x000000061e227981 */ /* 0x000ee2000c1e1900 */
[----:B----4-:R-:W-:Y:S01]  /*78f0*/  ISETP.NE.AND P1, PT, R24, -0x1, PT ;  /* 0xffffffff1800780c */ /* 0x010fe20003f25270 */
[----:B-----5:R-:W-:-:S05]  /*7900*/  IMAD.WIDE R14, R29, 0x4, R18 ;  /* 0x000000041d0e7825 */ /* 0x020fca00078e0212 */
[----:B------:R0:W4:Y:S01]  /*7910*/  LDG.E R24, desc[UR6][R14.64] ;  /* 0x000000060e187981 */ /* 0x000122000c1e1900 */
[----:B--2---:R-:W-:-:S06]  /*7920*/  IMAD.WIDE R28, R28, 0x4, R18 ;  /* 0x000000041c1c7825 */ /* 0x004fcc00078e0212 */
[----:B------:R-:W2:Y:S01]  /*7930*/  LDG.E R28, desc[UR6][R28.64] ;  /* 0x000000061c1c7981 */ /* 0x000ea2000c1e1900 */
[----:B------:R-:W-:Y:S01]  /*7940*/  ISETP.NE.AND P2, PT, R26, -0x1, PT ;  /* 0xffffffff1a00780c */ /* 0x000fe20003f45270 */
[----:B------:R-:W-:Y:S02]  /*7950*/  VIADD R26, R36, 0x1 ;  /* 0x00000001241a7836 */ /* 0x000fe40000000000 */
[----:B------:R-:W-:Y:S01]  /*7960*/  @P1 IMAD.MOV R26, RZ, RZ, R36 ;  /* 0x000000ffff1a1224 */ /* 0x000fe200078e0224 */
[----:B------:R-:W-:-:S04]  /*7970*/  ISETP.NE.AND P1, PT, R25, -0x1, PT ;  /* 0xffffffff1900780c */ /* 0x000fc80003f25270 */
[----:B------:R-:W-:-:S05]  /*7980*/  IADD3 R25, PT, PT, R26, 0x1, RZ ;  /* 0x000000011a197810 */ /* 0x000fca0007ffe0ff */
[----:B------:R-:W-:Y:S01]  /*7990*/  @P2 IMAD.MOV R25, RZ, RZ, R26 ;  /* 0x000000ffff192224 */ /* 0x000fe200078e021a */
[----:B---3--:R-:W-:-:S03]  /*79a0*/  ISETP.NE.AND P2, PT, R27, -0x1, PT ;  /* 0xffffffff1b00780c */ /* 0x008fc60003f45270 */
        /* <DEDUP_REMOVED lines=25> */
[----:B----4-:R-:W-:Y:S02]  /*7b40*/  ISETP.NE.AND P1, PT, R24, -0x1, PT ;  /* 0xffffffff1800780c */ /* 0x010fe40003f25270 */
[----:B--2---:R-:W-:-:S11]  /*7b50*/  ISETP.NE.AND P2, PT, R28, -0x1, PT ;  /* 0xffffffff1c00780c */ /* 0x004fd60003f45270 */
[----:B------:R-:W-:Y:S01]  /*7b60*/  @P1 IMAD.MOV R14, RZ, RZ, R9 ;  /* 0x000000ffff0e1224 */ /* 0x000fe200078e0209 */
[----:B------:R-:W-:-:S04]  /*7b70*/  ISETP.NE.AND P1, PT, R11, R16, PT ;  /* 0x000000100b00720c */ /* 0x000fc80003f25270 */
[----:B------:R-:W-:Y:S01]  /*7b80*/  IADD3 R9, PT, PT, R14, 0x1, RZ ;  /* 0x000000010e097810 */ /* 0x000fe20007ffe0ff */
[----:B------:R-:W-:-:S08]  /*7b90*/  @P2 IMAD.MOV R9, RZ, RZ, R14 ;  /* 0x000000ffff092224 */ /* 0x000fd000078e020e */
[----:B------:R-:W-:Y:S05]  /*7ba0*/  @P1 BRA `(.L_x_1500) ;  /* 0xfffffff800681947 */ /* 0x000fea000383ffff */
.L_x_1499:
[----:B------:R-:W-:Y:S05]  /*7bb0*/  BSYNC.RECONVERGENT B2 ;  /* 0x0000000000027941 */ /* 0x000fea0003800200 */
.L_x_1498:
        /* <DEDUP_REMOVED lines=57> */
.L_x_1502:
[----:B------:R-:W-:Y:S05]  /*7f50*/  BSYNC.RECONVERGENT B2 ;  /* 0x0000000000027941 */ /* 0x000fea0003800200 */
.L_x_1501:
        /* <DEDUP_REMOVED lines=33> */
.L_x_1504:
[----:B------:R-:W-:Y:S05]  /*8170*/  BSYNC.RECONVERGENT B2 ;  /* 0x0000000000027941 */ /* 0x000fea0003800200 */
.L_x_1503:
        /* <DEDUP_REMOVED lines=27> */
.L_x_1497:
[----:B------:R-:W-:Y:S05]  /*8330*/  BSYNC.RECONVERGENT B1 ;  /* 0x0000000000017941 */ /* 0x000fea0003800200 */
.L_x_1496:
        /* <DEDUP_REMOVED lines=21> */
.L_x_1509:
        /* <DEDUP_REMOVED lines=9> */
[----:B--2---:R-:W-:-:S04]  /*8520*/  IMAD.WIDE R28, R29, 0x4, R18 ;  /* 0x000000041d1c7825 */ /* 0x004fc800078e0212 */
[--C-:B---3--:R-:W-:Y:S02]  /*8530*/  IMAD.WIDE R34, R35, 0x4, R18.reuse ;  /* 0x0000000423227825 */ /* 0x108fe400078e0212 */
[----:B------:R-:W2:Y:S02]  /*8540*/  LDG.E R28, desc[UR6][R28.64] ;  /* 0x000000061c1c7981 */ /* 0x000ea4000c1e1900 */
[--C-:B----4-:R-:W-:Y:S02]  /*8550*/  IMAD.WIDE R30, R31, 0x4, R18.reuse ;  /* 0x000000041f1e7825 */ /* 0x110fe400078e0212 */
[----:B------:R-:W3:Y:S04]  /*8560*/  LDG.E R34, desc[UR6][R34.64] ;  /* 0x0000000622227981 */ /* 0x000ee8000c1e1900 */
        /* <DEDUP_REMOVED lines=8> */
[----:B------:R-:W5:Y:S04]  /*85f0*/  LDG.E R35, desc[UR6][R14.64+0x24] ;  /* 0x000024060e237981 */ /* 0x000f68000c1e1900 */
[----:B------:R-:W5:Y:S01]  /*8600*/  LDG.E R25, desc[UR6][R14.64+0x14] ;  /* 0x000014060e197981 */ /* 0x000f62000c1e1900 */
[----:B--2---:R-:W-:-:S02]  /*8610*/  ISETP.NE.AND P1, PT, R28, -0x1, PT ;  /* 0xffffffff1c00780c */ /* 0x004fc40003f25270 */
[----:B---3--:R-:W-:Y:S01]  /*8620*/  ISETP.NE.AND P2, PT, R34, -0x1, PT ;  /* 0xffffffff2200780c */ /* 0x008fe20003f45270 */
[C---:B------:R-:W-:Y:S01]  /*8630*/  VIADD R28, R10.reuse, 0x1 ;  /* 0x000000010a1c7836 */ /* 0x040fe20000000000 */
[----:B------:R-:W2:Y:S09]  /*8640*/  LDG.E R34, desc[UR6][R14.64+0x34] ;  /* 0x000034060e227981 */ /* 0x000eb2000c1e1900 */
[----:B------:R-:W-:-:S02]  /*8650*/  @P1 IADD3 R28, PT, PT, R10, RZ, RZ ;  /* 0x000000ff0a1c1210 */ /* 0x000fc40007ffe0ff */
[----:B----4-:R-:W-:Y:S01]  /*8660*/  ISETP.NE.AND P1, PT, R30, -0x1, PT ;  /* 0xffffffff1e00780c */ /* 0x010fe20003f25270 */
[----:B------:R-:W3:Y:S02]  /*8670*/  LDG.E R10, desc[UR6][R14.64+0x2c] ;  /* 0x00002c060e0a7981 */ /* 0x000ee4000c1e1900 */
[----:B------:R-:W-:Y:S02]  /*8680*/  VIADD R30, R28, 0x1 ;  /* 0x000000011c1e7836 */ /* 0x000fe40000000000 */
[----:B------:R-:W-:-:S05]  /*8690*/  @P2 IMAD.MOV R30, RZ, RZ, R28 ;  /* 0x000000ffff1e2224 */ /* 0x000fca00078e021c */
[----:B------:R-:W-:-:S03]  /*86a0*/  IADD3 R28, PT, PT, R30, 0x1, RZ ;  /* 0x000000011e1c7810 */ /* 0x000fc60007ffe0ff */
[----:B------:R-:W-:Y:S01]  /*86b0*/  @P1 IMAD.MOV R28, RZ, RZ, R30 ;  /* 0x000000ffff1c1224 */ /* 0x000fe200078e021e */
[----:B-----5:R-:W-:Y:S01]  /*86c0*/  ISETP.NE.AND P1, PT, R26, -0x1, PT ;  /* 0xffffffff1a00780c */ /* 0x020fe20003f25270 */
[----:B------:R-:W-:Y:S01]  /*86d0*/  IMAD.WIDE R26, R27, 0x4, R18 ;  /* 0x000000041b1a7825 */ /* 0x000fe200078e0212 */
[----:B------:R-:W-:-:S03]  /*86e0*/  ISETP.NE.AND P2, PT, R24, -0x1, PT ;  /* 0xffffffff1800780c */ /* 0x000fc60003f45270 */
[----:B------:R-:W-:Y:S02]  /*86f0*/  IMAD.WIDE R30, R31, 0x4, R18 ;  /* 0x000000041f1e7825 */ /* 0x000fe400078e0212 */
[----:B------:R-:W4:Y:S02]  /*8700*/  LDG.E R26, desc[UR6][R26.64] ;  /* 0x000000061a1a7981 */ /* 0x000f24000c1e1900 */
[----:B------:R-:W-:-:S04]  /*8710*/  VIADD R24, R28, 0x1 ;  /* 0x000000011c187836 */ /* 0x000fc80000000000 */
[----:B------:R-:W-:Y:S01]  /*8720*/  @P1 IADD3 R24, PT, PT, R28, RZ, RZ ;  /* 0x000000ff1c181210 */ /* 0x000fe20007ffe0ff */
[----:B------:R0:W5:Y:S04]  /*8730*/  LDG.E R27, desc[UR6][R30.64] ;  /* 0x000000061e1b7981 */ /* 0x000168000c1e1900 */
[----:B------:R-:W-:Y:S02]  /*8740*/  VIADD R36, R24, 0x1 ;  /* 0x0000000118247836 */ /* 0x000fe40000000000 */
[----:B0-----:R-:W-:-:S05]  /*8750*/  IMAD.WIDE R30, R37, 0x4, R18 ;  /* 0x00000004251e7825 */ /* 0x001fca00078e0212 */
[----:B------:R0:W5:Y:S01]  /*8760*/  LDG.E R37, desc[UR6][R30.64] ;  /* 0x000000061e257981 */ /* 0x000162000c1e1900 */
[----:B------:R-:W-:Y:S02]  /*8770*/  @P2 IMAD.MOV R36, RZ, RZ, R24 ;  /* 0x000000ffff242224 */ /* 0x000fe400078e0218 */
[----:B------:R-:W-:-:S06]  /*8780*/  IMAD.WIDE R24, R25, 0x4, R18 ;  /* 0x0000000419187825 */ /* 0x000fcc00078e0212 */
[----:B------:R-:W4:Y:S01]  /*8790*/  LDG.E R24, desc[UR6][R24.64] ;  /* 0x0000000618187981 */ /* 0x000f22000c1e1900 */
[----:B0-----:R-:W-:-:S05]  /*87a0*/  IMAD.WIDE R30, R32, 0x4, R18 ;  /* 0x00000004201e7825 */ /* 0x001fca00078e0212 */
[----:B------:R-:W5:Y:S04]  /*87b0*/  LDG.E R32, desc[UR6][R30.64] ;  /* 0x000000061e207981 */ /* 0x000f68000c1e1900 */
[----:B------:R-:W5:Y:S04]  /*87c0*/  LDG.E R31, desc[UR6][R14.64+0x38] ;  /* 0x000038060e1f7981 */ /* 0x000f68000c1e1900 */
[----:B------:R-:W5:Y:S01]  /*87d0*/  LDG.E R30, desc[UR6][R14.64+0x3c] ;  /* 0x00003c060e1e7981 */ /* 0x000f62000c1e1900 */
[----:B------:R-:W-:-:S05]  /*87e0*/  IMAD.WIDE R28, R29, 0x4, R18 ;  /* 0x000000041d1c7825 */ /* 0x000fca00078e0212 */
[----:B------:R0:W5:Y:S02]  /*87f0*/  LDG.E R25, desc[UR6][R28.64] ;  /* 0x000000061c197981 */ /* 0x000164000c1e1900 */
[----:B0-----:R-:W-:-:S05]  /*8800*/  IMAD.WIDE R28, R35, 0x4, R18 ;  /* 0x00000004231c7825 */ /* 0x001fca00078e0212 */
[----:B------:R3:W5:Y:S02]  /*8810*/  LDG.E R35, desc[UR6][R28.64] ;  /* 0x000000061c237981 */ /* 0x000764000c1e1900 */
[----:B---3--:R-:W-:-:S05]  /*8820*/  IMAD.WIDE R28, R10, 0x4, R18 ;  /* 0x000000040a1c7825 */ /* 0x008fca00078e0212 */
        /* <DEDUP_REMOVED lines=25> */
[----:B---3--:R-:W-:Y:S01]  /*89c0*/  ISETP.NE.AND P1, PT, R10, -0x1, PT ;  /* 0xffffffff0a00780c */ /* 0x008fe20003f25270 */
[----:B------:R-:W-:-:S03]  /*89d0*/  VIADD R10, R15, 0x1 ;  /* 0x000000010f0a7836 */ /* 0x000fc60000000000 */
[----:B------:R-:W-:Y:S01]  /*89e0*/  @P2 IMAD.MOV R10, RZ, RZ, R15 ;  /* 0x000000ffff0a2224 */ /* 0x000fe200078e020f */
[----:B------:R-:W-:-:S04]  /*89f0*/  ISETP.NE.AND P2, PT, R32, -0x1, PT ;  /* 0xffffffff2000780c */ /* 0x000fc80003f45270 */
[----:B------:R-:W-:-:S04]  /*8a00*/  IADD3 R14, PT, PT, R10, 0x1, RZ ;  /* 0x000000010a0e7810 */ /* 0x000fc80007ffe0ff */
[----:B------:R-:W-:Y:S01]  /*8a10*/  @P1 IMAD.MOV R14, RZ, RZ, R10 ;  /* 0x000000ffff0e1224 */ /* 0x000fe200078e020a */
[----:B--2---:R-:W-:-:S03]  /*8a20*/  ISETP.NE.AND P1, PT, R34, -0x1, PT ;  /* 0xffffffff2200780c */ /* 0x004fc60003f25270 */
[C---:B------:R-:W-:Y:S01]  /*8a30*/  VIADD R10, R14.reuse, 0x1 ;  /* 0x000000010e0a7836 */ /* 0x040fe20000000000 */
[----:B------:R-:W-:-:S05]  /*8a40*/  @P2 IADD3 R10, PT, PT, R14, RZ, RZ ;  /* 0x000000ff0e0a2210 */ /* 0x000fca0007ffe0ff */
[----:B------:R-:W-:-:S04]  /*8a50*/  VIADD R14, R10, 0x1 ;  /* 0x000000010a0e7836 */ /* 0x000fc80000000000 */
        /* <DEDUP_REMOVED lines=9> */
.L_x_1508:
[----:B------:R-:W-:Y:S05]  /*8af0*/  BSYNC.RECONVERGENT B2 ;  /* 0x0000000000027941 */ /* 0x000fea0003800200 */
.L_x_1507:
        /* <DEDUP_REMOVED lines=27> */
[----:B------:R0:W5:Y:S01]  /*8cb0*/  LDG.E R14, desc[UR6][R14.64] ;  /* 0x000000060e0e7981 */ /* 0x000162000c1e1900 */
        /* <DEDUP_REMOVED lines=29> */
.L_x_1511:
[----:B------:R-:W-:Y:S05]  /*8e90*/  BSYNC.RECONVERGENT B2 ;  /* 0x0000000000027941 */ /* 0x000fea0003800200 */
.L_x_1510:
        /* <DEDUP_REMOVED lines=33> */
.L_x_1513:
[----:B------:R-:W-:Y:S05]  /*90b0*/  BSYNC.RECONVERGENT B2 ;  /* 0x0000000000027941 */ /* 0x000fea0003800200 */
.L_x_1512:
        /* <DEDUP_REMOVED lines=27> */
.L_x_1506:
[----:B------:R-:W-:Y:S05]  /*9270*/  BSYNC.RECONVERGENT B1 ;  /* 0x0000000000017941 */ /* 0x000fea0003800200 */
.L_x_1505:
        /* <DEDUP_REMOVED lines=21> */
.L_x_1518:
        /* <DEDUP_REMOVED lines=8> */
[----:B--2---:R-:W-:-:S05]  /*9450*/  IMAD.WIDE R36, R37, 0x4, R18 ;  /* 0x0000000425247825 */ /* 0x004fca00078e0212 */
[----:B------:R3:W2:Y:S02]  /*9460*/  LDG.E R31, desc[UR6][R36.64] ;  /* 0x00000006241f7981 */ /* 0x0006a4000c1e1900 */
        /* <DEDUP_REMOVED lines=92> */
.L_x_1517:
[----:B------:R-:W-:Y:S05]  /*9a30*/  BSYNC.RECONVERGENT B2 ;  /* 0x0000000000027941 */ /* 0x000fea0003800200 */
.L_x_1516:
        /* <DEDUP_REMOVED lines=57> */
.L_x_1520:
[----:B------:R-:W-:Y:S05]  /*9dd0*/  BSYNC.RECONVERGENT B2 ;  /* 0x0000000000027941 */ /* 0x000fea0003800200 */
.L_x_1519:
        /* <DEDUP_REMOVED lines=33> */
.L_x_1522:
[----:B------:R-:W-:Y:S05]  /*9ff0*/  BSYNC.RECONVERGENT B2 ;  /* 0x0000000000027941 */ /* 0x000fea0003800200 */
.L_x_1521:
        /* <DEDUP_REMOVED lines=27> */
.L_x_1515:
[----:B------:R-:W-:Y:S05]  /*a1b0*/  BSYNC.RECONVERGENT B1 ;  /* 0x0000000000017941 */ /* 0x000fea0003800200 */
.L_x_1514:
        /* <DEDUP_REMOVED lines=21> */
.L_x_1527:
        /* <DEDUP_REMOVED lines=102> */
.L_x_1526:
[----:B------:R-:W-:Y:S05]  /*a970*/  BSYNC.RECONVERGENT B2 ;  /* 0x0000000000027941 */ /* 0x000fea0003800200 */
.L_x_1525:
        /* <DEDUP_REMOVED lines=57> */
.L_x_1529:
[----:B------:R-:W-:Y:S05]  /*ad10*/  BSYNC.RECONVERGENT B2 ;  /* 0x0000000000027941 */ /* 0x000fea0003800200 */
.L_x_1528:
        /* <DEDUP_REMOVED lines=33> */
.L_x_1531:
[----:B------:R-:W-:Y:S05]  /*af30*/  BSYNC.RECONVERGENT B2 ;  /* 0x0000000000027941 */ /* 0x000fea0003800200 */
.L_x_1530:
        /* <DEDUP_REMOVED lines=27> */
.L_x_1524:
[----:B------:R-:W-:Y:S05]  /*b0f0*/  BSYNC.RECONVERGENT B1 ;  /* 0x0000000000017941 */ /* 0x000fea0003800200 */
.L_x_1523:
        /* <DEDUP_REMOVED lines=21> */
.L_x_1536:
        /* <DEDUP_REMOVED lines=13> */
[----:B----4-:R-:W-:-:S05]  /*b320*/  IMAD.WIDE R28, R29, 0x4, R18 ;  /* 0x000000041d1c7825 */ /* 0x010fca00078e0212 */
[----:B------:R5:W4:Y:S02]  /*b330*/  LDG.E R35, desc[UR6][R28.64] ;  /* 0x000000061c237981 */ /* 0x000b24000c1e1900 */
[----:B-----5:R-:W-:-:S06]  /*b340*/  IMAD.WIDE R28, R24, 0x4, R18 ;  /* 0x00000004181c7825 */ /* 0x020fcc00078e0212 */
[----:B------:R-:W5:Y:S01]  /*b350*/  LDG.E R28, desc[UR6][R28.64] ;  /* 0x000000061c1c7981 */ /* 0x000f62000c1e1900 */
[----:B--2---:R-:W-:Y:S01]  /*b360*/  ISETP.NE.AND P1, PT, R36, -0x1, PT ;  /* 0xffffffff2400780c */ /* 0x004fe20003f25270 */
[--C-:B------:R-:W-:Y:S02]  /*b370*/  IMAD.WIDE R36, R26, 0x4, R18.reuse ;  /* 0x000000041a247825 */ /* 0x100fe400078e0212 */
[----:B------:R-:W2:Y:S02]  /*b380*/  LDG.E R29, desc[UR6][R14.64+0x34] ;  /* 0x000034060e1d7981 */ /* 0x000ea4000c1e1900 */
[--C-:B------:R-:W-:Y:S02]  /*b390*/  IMAD.WIDE R26, R27, 0x4, R18.reuse ;  /* 0x000000041b1a7825 */ /* 0x100fe400078e0212 */
[----:B------:R-:W2:Y:S04]  /*b3a0*/  LDG.E R36, desc[UR6][R36.64] ;  /* 0x0000000624247981 */ /* 0x000ea8000c1e1900 */
[----:B------:R-:W2:Y:S01]  /*b3b0*/  LDG.E R26, desc[UR6][R26.64] ;  /* 0x000000061a1a7981 */ /* 0x000ea2000c1e1900 */
[----:B------:R-:W-:Y:S01]  /*b3c0*/  IMAD.WIDE R24, R25, 0x4, R18 ;  /* 0x0000000419187825 */ /* 0x000fe200078e0212 */
[----:B---3--:R-:W-:-:S02]  /*b3d0*/  ISETP.NE.AND P2, PT, R34, -0x1, PT ;  /* 0xffffffff2200780c */ /* 0x008fc40003f45270 */
[----:B------:R-:W3:Y:S04]  /*b3e0*/  LDG.E R37, desc[UR6][R14.64+0x28] ;  /* 0x000028060e257981 */ /* 0x000ee8000c1e1900 */
[----:B------:R-:W3:Y:S04]  /*b3f0*/  LDG.E R27, desc[UR6][R14.64+0x1c] ;  /* 0x00001c060e1b7981 */ /* 0x000ee8000c1e1900 */
[----:B------:R0:W3:Y:S02]  /*b400*/  LDG.E R24, desc[UR6][R24.64] ;  /* 0x0000000618187981 */ /* 0x0000e4000c1e1900 */
[C---:B0-----:R-:W-:Y:S01]  /*b410*/  VIADD R25, R13.reuse, 0x1 ;  /* 0x000000010d197836 */ /* 0x041fe20000000000 */
[----:B------:R-:W-:-:S02]  /*b420*/  @P1 IADD3 R25, PT, PT, R13, RZ, RZ ;  /* 0x000000ff0d191210 */ /* 0x000fc40007ffe0ff */
[----:B----4-:R-:W-:-:S03]  /*b430*/  ISETP.NE.AND P1, PT, R35, -0x1, PT ;  /* 0xffffffff2300780c */ /* 0x010fc60003f25270 */
[----:B------:R-:W-:Y:S02]  /*b440*/  VIADD R13, R25, 0x1 ;  /* 0x00000001190d7836 */ /* 0x000fe40000000000 */
[----:B------:R-:W-:-:S05]  /*b450*/  @P2 IMAD.MOV R13, RZ, RZ, R25 ;  /* 0x000000ffff0d2224 */ /* 0x000fca00078e0219 */
[----:B------:R-:W-:-:S03]  /*b460*/  IADD3 R25, PT, PT, R13, 0x1, RZ ;  /* 0x000000010d197810 */ /* 0x000fc60007ffe0ff */
[----:B------:R-:W-:Y:S01]  /*b470*/  @P1 IMAD.MOV R25, RZ, RZ, R13 ;  /* 0x000000ffff191224 */ /* 0x000fe200078e020d */
[----:B-----5:R-:W-:Y:S02]  /*b480*/  ISETP.NE.AND P1, PT, R28, -0x1, PT ;  /* 0xffffffff1c00780c */ /* 0x020fe40003f25270 */
[----:B------:R-:W4:Y:S01]  /*b490*/  LDG.E R28, desc[UR6][R14.64+0x20] ;  /* 0x000020060e1c7981 */ /* 0x000f22000c1e1900 */
[----:B------:R-:W-:Y:S01]  /*b4a0*/  VIADD R13, R25, 0x1 ;  /* 0x00000001190d7836 */ /* 0x000fe20000000000 */
[----:B--2---:R-:W-:Y:S01]  /*b4b0*/  ISETP.NE.AND P2, PT, R36, -0x1, PT ;  /* 0xffffffff2400780c */ /* 0x004fe20003f45270 */
[----:B---3--:R-:W-:-:S12]  /*b4c0*/  IMAD.WIDE R34, R27, 0x4, R18 ;  /* 0x000000041b227825 */ /* 0x008fd800078e0212 */
[----:B------:R-:W-:Y:S01]  /*b4d0*/  @P2 IADD3 R13, PT, PT, R25, RZ, RZ ;  /* 0x000000ff190d2210 */ /* 0x000fe20007ffe0ff */
[----:B------:R-:W2:Y:S04]  /*b4e0*/  LDG.E R27, desc[UR6][R14.64+0x2c] ;  /* 0x00002c060e1b7981 */ /* 0x000ea8000c1e1900 */
[----:B------:R-:W3:Y:S01]  /*b4f0*/  LDG.E R34, desc[UR6][R34.64] ;  /* 0x0000000622227981 */ /* 0x000ee2000c1e1900 */
[----:B------:R-:W-:-:S03]  /*b500*/  ISETP.NE.AND P2, PT, R26, -0x1, PT ;  /* 0xffffffff1a00780c */ /* 0x000fc60003f45270 */
[----:B------:R-:W5:Y:S01]  /*b510*/  LDG.E R26, desc[UR6][R14.64+0x24] ;  /* 0x000024060e1a7981 */ /* 0x000f62000c1e1900 */
[----:B------:R-:W-:Y:S02]  /*b520*/  VIADD R25, R13, 0x1 ;  /* 0x000000010d197836 */ /* 0x000fe40000000000 */
[----:B------:R-:W-:-:S05]  /*b530*/  @P1 IMAD.MOV R25, RZ, RZ, R13 ;  /* 0x000000ffff191224 */ /* 0x000fca00078e020d */
[----:B------:R-:W-:Y:S02]  /*b540*/  IADD3 R13, PT, PT, R25, 0x1, RZ ;  /* 0x00000001190d7810 */ /* 0x000fe40007ffe0ff */
[----:B------:R-:W-:Y:S02]  /*b550*/  @P2 IMAD.MOV R13, RZ, RZ, R25 ;  /* 0x000000ffff0d2224 */ /* 0x000fe400078e0219 */
[----:B------:R-:W2:Y:S01]  /*b560*/  LDG.E R25, desc[UR6][R14.64+0x30] ;  /* 0x000030060e197981 */ /* 0x000ea2000c1e1900 */
[----:B------:R-:W-:Y:S02]  /*b570*/  ISETP.NE.AND P1, PT, R24, -0x1, PT ;  /* 0xffffffff1800780c */ /* 0x000fe40003f25270 */
[----:B---3--:R-:W-:Y:S01]  /*b580*/  ISETP.NE.AND P2, PT, R34, -0x1, PT ;  /* 0xffffffff2200780c */ /* 0x008fe20003f45270 */
[----:B----4-:R-:W-:-:S05]  /*b590*/  IMAD.WIDE R34, R28, 0x4, R18 ;  /* 0x000000041c227825 */ /* 0x010fca00078e0212 */
[----:B------:R5:W3:Y:S02]  /*b5a0*/  LDG.E R28, desc[UR6][R34.64] ;  /* 0x00000006221c7981 */ /* 0x000ae4000c1e1900 */
[----:B-----5:R-:W-:-:S04]  /*b5b0*/  IMAD.WIDE R34, R26, 0x4, R18 ;  /* 0x000000041a227825 */ /* 0x020fc800078e0212 */
[--C-:B--2---:R-:W-:Y:S02]  /*b5c0*/  IMAD.WIDE R26, R27, 0x4, R18.reuse ;  /* 0x000000041b1a7825 */ /* 0x104fe400078e0212 */
[----:B------:R-:W2:Y:S04]  /*b5d0*/  LDG.E R34, desc[UR6][R34.64] ;  /* 0x0000000622227981 */ /* 0x000ea8000c1e1900 */
[----:B------:R0:W4:Y:S02]  /*b5e0*/  LDG.E R35, desc[UR6][R26.64] ;  /* 0x000000061a237981 */ /* 0x000124000c1e1900 */
[--C-:B0-----:R-:W-:Y:S02]  /*b5f0*/  IMAD.WIDE R26, R29, 0x4, R18.reuse ;  /* 0x000000041d1a7825 */ /* 0x101fe400078e0212 */
[----:B------:R-:W5:Y:S02]  /*b600*/  LDG.E R29, desc[UR6][R14.64+0x38] ;  /* 0x000038060e1d7981 */ /* 0x000f64000c1e1900 */
[----:B------:R-:W-:-:S02]  /*b610*/  IMAD.WIDE R36, R37, 0x4, R18 ;  /* 0x0000000425247825 */ /* 0x000fc400078e0212 */
[----:B------:R-:W4:Y:S02]  /*b620*/  LDG.E R26, desc[UR6][R26.64] ;  /* 0x000000061a1a7981 */ /* 0x000f24000c1e1900 */
[C---:B------:R-:W-:Y:S02]  /*b630*/  VIADD R24, R13.reuse, 0x1 ;  /* 0x000000010d187836 */ /* 0x040fe40000000000 */
[----:B------:R-:W4:Y:S04]  /*b640*/  LDG.E R36, desc[UR6][R36.64] ;  /* 0x0000000624247981 */ /* 0x000f28000c1e1900 */
[----:B------:R-:W2:Y:S01]  /*b650*/  LDG.E R15, desc[UR6][R14.64+0x3c] ;  /* 0x00003c060e0f7981 */ /* 0x000ea2000c1e1900 */
[----:B------:R-:W-:-:S05]  /*b660*/  @P1 IADD3 R24, PT, PT, R13, RZ, RZ ;  /* 0x000000ff0d181210 */ /* 0x000fca0007ffe0ff */
[----:B------:R-:W-:Y:S02]  /*b670*/  VIADD R13, R24, 0x1 ;  /* 0x00000001180d7836 */ /* 0x000fe40000000000 */
[----:B------:R-:W-:Y:S02]  /*b680*/  @P2 IMAD.MOV R13, RZ, RZ, R24 ;  /* 0x000000ffff0d2224 */ /* 0x000fe400078e0218 */
[----:B------:R-:W-:-:S05]  /*b690*/  IMAD.WIDE R24, R25, 0x4, R18 ;  /* 0x0000000419187825 */ /* 0x000fca00078e0212 */
[----:B------:R5:W4:Y:S01]  /*b6a0*/  LDG.E R37, desc[UR6][R24.64] ;  /* 0x0000000618257981 */ /* 0x000b22000c1e1900 */
[----:B---3--:R-:W-:Y:S01]  /*b6b0*/  ISETP.NE.AND P1, PT, R28, -0x1, PT ;  /* 0xffffffff1c00780c */ /* 0x008fe20003f25270 */
[----:B-----5:R-:W-:-:S06]  /*b6c0*/  IMAD.WIDE R24, R29, 0x4, R18 ;  /* 0x000000041d187825 */ /* 0x020fcc00078e0212 */
[----:B------:R-:W3:Y:S01]  /*b6d0*/  LDG.E R24, desc[UR6][R24.64] ;  /* 0x0000000618187981 */ /* 0x000ee2000c1e1900 */
[----:B--2---:R-:W-:-:S06]  /*b6e0*/  IMAD.WIDE R28, R15, 0x4, R18 ;  /* 0x000000040f1c7825 */ /* 0x004fcc00078e0212 */
[----:B------:R-:W2:Y:S01]  /*b6f0*/  LDG.E R28, desc[UR6][R28.64] ;  /* 0x000000061c1c7981 */ /* 0x000ea2000c1e1900 */
[----:B------:R-:W-:Y:S02]  /*b700*/  ISETP.NE.AND P2, PT, R34, -0x1, PT ;  /* 0xffffffff2200780c */ /* 0x000fe40003f45270 */
[----:B------:R-:W-:Y:S01]  /*b710*/  IADD3 R34, PT, PT, R13, 0x1, RZ ;  /* 0x000000010d227810 */ /* 0x000fe20007ffe0ff */
[----:B------:R-:W-:Y:S01]  /*b720*/  @P1 IMAD.MOV R34, RZ, RZ, R13 ;  /* 0x000000ffff221224 */ /* 0x000fe200078e020d */
[----:B----4-:R-:W-:-:S03]  /*b730*/  ISETP.NE.AND P1, PT, R36, -0x1, PT ;  /* 0xffffffff2400780c */ /* 0x010fc60003f25270 */
        /* <DEDUP_REMOVED lines=16> */
[----:B---3--:R-:W-:-:S13]  /*b840*/  ISETP.NE.AND P1, PT, R24, -0x1, PT ;  /* 0xffffffff1800780c */ /* 0x008fda0003f25270 */
[----:B------:R-:W-:Y:S01]  /*b850*/  @P1 IMAD.MOV R14, RZ, RZ, R13 ;  /* 0x000000ffff0e1224 */ /* 0x000fe200078e020d */
[----:B------:R-:W-:Y:S02]  /*b860*/  ISETP.NE.AND P1, PT, R30, R33, PT ;  /* 0x000000211e00720c */ /* 0x000fe40003f25270 */
[----:B--2---:R-:W-:Y:S02]  /*b870*/  ISETP.NE.AND P2, PT, R28, -0x1, PT ;  /* 0xffffffff1c00780c */ /* 0x004fe40003f45270 */
[----:B------:R-:W-:-:S11]  /*b880*/  IADD3 R13, PT, PT, R14, 0x1, RZ ;  /* 0x000000010e0d7810 */ /* 0x000fd60007ffe0ff */
[----:B------:R-:W-:Y:S01]  /*b890*/  @P2 IMAD.MOV R13, RZ, RZ, R14 ;  /* 0x000000ffff0d2224 */ /* 0x000fe200078e020e */
[----:B------:R-:W-:Y:S06]  /*b8a0*/  @P1 BRA `(.L_x_1536) ;  /* 0xfffffff800681947 */ /* 0x000fec000383ffff */
.L_x_1535:
[----:B------:R-:W-:Y:S05]  /*b8b0*/  BSYNC.RECONVERGENT B2 ;  /* 0x0000000000027941 */ /* 0x000fea0003800200 */
.L_x_1534:
        /* <DEDUP_REMOVED lines=19> */
[----:B----4-:R-:W-:-:S04]  /*b9f0*/  IMAD.WIDE R34, R35, 0x4, R18 ;  /* 0x0000000423227825 */ /* 0x010fc800078e0212 */
[--C-:B-----5:R-:W-:Y:S02]  /*ba00*/  IMAD.WIDE R32, R33, 0x4, R18.reuse ;  /* 0x0000000421207825 */ /* 0x120fe400078e0212 */
[----:B------:R-:W3:Y:S04]  /*ba10*/  LDG.E R34, desc[UR6][R34.64] ;  /* 0x0000000622227981 */ /* 0x000ee8000c1e1900 */
[----:B------:R0:W4:Y:S04]  /*ba20*/  LDG.E R37, desc[UR6][R28.64] ;  /* 0x000000061c257981 */ /* 0x000128000c1e1900 */
[----:B------:R-:W5:Y:S01]  /*ba30*/  LDG.E R32, desc[UR6][R32.64] ;  /* 0x0000000620207981 */ /* 0x000f62000c1e1900 */
[----:B------:R-:W-:-:S04]  /*ba40*/  IMAD.WIDE R26, R27, 0x4, R18 ;  /* 0x000000041b1a7825 */ /* 0x000fc800078e0212 */
[--C-:B0-----:R-:W-:Y:S02]  /*ba50*/  IMAD.WIDE R28, R14, 0x4, R18.reuse ;  /* 0x000000040e1c7825 */ /* 0x101fe400078e0212 */
[----:B------:R-:W5:Y:S04]  /*ba60*/  LDG.E R26, desc[UR6][R26.64] ;  /* 0x000000061a1a7981 */ /* 0x000f68000c1e1900 */
[----:B------:R-:W5:Y:S01]  /*ba70*/  LDG.E R33, desc[UR6][R28.64] ;  /* 0x000000061c217981 */ /* 0x000f62000c1e1900 */
[----:B------:R-:W-:-:S04]  /*ba80*/  IMAD.WIDE R24, R25, 0x4, R18 ;  /* 0x0000000419187825 */ /* 0x000fc800078e0212 */
[----:B------:R-:W-:Y:S02]  /*ba90*/  IMAD.WIDE R14, R15, 0x4, R18 ;  /* 0x000000040f0e7825 */ /* 0x000fe400078e0212 */
[----:B------:R0:W5:Y:S04]  /*baa0*/  LDG.E R24, desc[UR6][R24.64] ;  /* 0x0000000618187981 */ /* 0x000168000c1e1900 */
[----:B------:R1:W5:Y:S01]  /*bab0*/  LDG.E R14, desc[UR6][R14.64] ;  /* 0x000000060e0e7981 */ /* 0x000362000c1e1900 */
[----:B------:R-:W-:Y:S02]  /*bac0*/  IADD3 R35, PT, PT, R13, 0x1, RZ ;  /* 0x000000010d237810 */ /* 0x000fe40007ffe0ff */
[----:B------:R-:W-:Y:S02]  /*bad0*/  IADD3 R16, PT, PT, R16, 0x8, RZ ;  /* 0x0000000810107810 */ /* 0x000fe40007ffe0ff */
[----:B--2---:R-:W-:-:S02]  /*bae0*/  ISETP.NE.AND P1, PT, R36, -0x1, PT ;  /* 0xffffffff2400780c */ /* 0x004fc40003f25270 */
[----:B----4-:R-:W-:-:S11]  /*baf0*/  ISETP.NE.AND P2, PT, R37, -0x1, PT ;  /* 0xffffffff2500780c */ /* 0x010fd60003f45270 */
[----:B------:R-:W-:Y:S01]  /*bb00*/  @P1 IMAD.MOV R35, RZ, RZ, R13 ;  /* 0x000000ffff231224 */ /* 0x000fe200078e020d */
[----:B---3--:R-:W-:-:S03]  /*bb10*/  ISETP.NE.AND P1, PT, R34, -0x1, PT ;  /* 0xffffffff2200780c */ /* 0x008fc60003f25270 */
        /* <DEDUP_REMOVED lines=19> */
.L_x_1538:
[----:B------:R-:W-:Y:S05]  /*bc50*/  BSYNC.RECONVERGENT B2 ;  /* 0x0000000000027941 */ /* 0x000fea0003800200 */
.L_x_1537:
        /* <DEDUP_REMOVED lines=33> */
.L_x_1540:
[----:B------:R-:W-:Y:S05]  /*be70*/  BSYNC.RECONVERGENT B2 ;  /* 0x0000000000027941 */ /* 0x000fea0003800200 */
.L_x_1539:
        /* <DEDUP_REMOVED lines=27> */
.L_x_1533:
[----:B------:R-:W-:Y:S05]  /*c030*/  BSYNC.RECONVERGENT B1 ;  /* 0x0000000000017941 */ /* 0x000fea0003800200 */
.L_x_1532:
        /* <DEDUP_REMOVED lines=11> */
[----:B------:R-:W-:Y:S01]  /*c0f0*/  IADD3 R14, PT, PT, R15, -R16, RZ ;  /* 0x800000100f0e7210 */ /* 0x000fe20007ffe0ff */
[----:B------:R-:W-:-:S03]  /*c100*/  IMAD.IADD R16, R16, 0x1, -R15 ;  /* 0x0000000110107824 */ /* 0x000fc600078e0a0f */
[----:B------:R-:W-:Y:S01]  /*c110*/  ISETP.GT.U32.AND P1, PT, R14, -0x10, PT ;  /* 0xfffffff00e00780c */ /* 0x000fe20003f24070 */
[----:B------:R-:W-:Y:S01]  /*c120*/  IMAD.MOV.U32 R14, RZ, RZ, RZ ;  /* 0x000000ffff0e7224 */ /* 0x000fe200078e00ff */
[----:B------:R-:W-:-:S11]  /*c130*/  LOP3.LUT P0, R32, R16, 0xf, RZ, 0xc0, !PT ;  /* 0x0000000f10207812 */ /* 0x000fd6000780c0ff */
[----:B------:R-:W-:Y:S05]  /*c140*/  @P1 BRA `(.L_x_1544) ;  /* 0x0000000400a41947 */ /* 0x000fea0003800000 */
[----:B------:R-:W-:Y:S01]  /*c150*/  MOV R14, RZ ;  /* 0x000000ff000e7202 */ /* 0x000fe20000000f00 */
[----:B------:R-:W-:-:S07]  /*c160*/  IMAD.MOV.U32 R33, RZ, RZ, RZ ;  /* 0x000000ffff217224 */ /* 0x000fce00078e00ff */
.L_x_1545:
        /* <DEDUP_REMOVED lines=15> */
[----:B-----5:R-:W-:-:S04]  /*c260*/  IMAD.WIDE R30, R26, 0x4, R18 ;  /* 0x000000041a1e7825 */ /* 0x020fc800078e0212 */
[--C-:B------:R-:W-:Y:S02]  /*c270*/  IMAD.WIDE R26, R27, 0x4, R18.reuse ;  /* 0x000000041b1a7825 */ /* 0x100fe400078e0212 */
[----:B------:R-:W5:Y:S04]  /*c280*/  LDG.E R30, desc[UR6][R30.64] ;  /* 0x000000061e1e7981 */ /* 0x000f68000c1e1900 */
[----:B------:R-:W5:Y:S01]  /*c290*/  LDG.E R31, desc[UR6][R24.64+0x34] ;  /* 0x00003406181f7981 */ /* 0x000f62000c1e1900 */
[----:B--2---:R-:W-:Y:S01]  /*c2a0*/  ISETP.NE.AND P1, PT, R36, -0x1, PT ;  /* 0xffffffff2400780c */ /* 0x004fe20003f25270 */
[----:B------:R-:W-:-:S06]  /*c2b0*/  IMAD.WIDE R36, R28, 0x4, R18 ;  /* 0x000000041c247825 */ /* 0x000fcc00078e0212 */
[----:B------:R-:W2:Y:S04]  /*c2c0*/  LDG.E R36, desc[UR6][R36.64] ;  /* 0x0000000624247981 */ /* 0x000ea8000c1e1900 */
[----:B------:R0:W5:Y:S04]  /*c2d0*/  LDG.E R37, desc[UR6][R26.64] ;  /* 0x000000061a257981 */ /* 0x000168000c1e1900 */
[----:B------:R-:W5:Y:S01]  /*c2e0*/  LDG.E R27, desc[UR6][R24.64+0x1c] ;  /* 0x00001c06181b7981 */ /* 0x000f62000c1e1900 */
[----:B---3--:R-:W-:Y:S01]  /*c2f0*/  ISETP.NE.AND P2, PT, R34, -0x1, PT ;  /* 0xffffffff2200780c */ /* 0x008fe20003f45270 */
[----:B------:R-:W-:-:S04]  /*c300*/  IMAD.WIDE R28, R29, 0x4, R18 ;  /* 0x000000041d1c7825 */ /* 0x000fc800078e0212 */
[C---:B0-----:R-:W-:Y:S01]  /*c310*/  VIADD R26, R14.reuse, 0x1 ;  /* 0x000000010e1a7836 */ /* 0x041fe20000000000 */
[----:B------:R-:W-:Y:S01]  /*c320*/  @P1 IADD3 R26, PT, PT, R14, RZ, RZ ;  /* 0x000000ff0e1a1210 */ /* 0x000fe20007ffe0ff */
[----:B------:R-:W3:Y:S01]  /*c330*/  LDG.E R28, desc[UR6][R28.64] ;  /* 0x000000061c1c7981 */ /* 0x000ee2000c1e1900 */
[----:B----4-:R-:W-:-:S03]  /*c340*/  ISETP.NE.AND P1, PT, R35, -0x1, PT ;  /* 0xffffffff2300780c */ /* 0x010fc60003f25270 */
[----:B------:R-:W-:Y:S02]  /*c350*/  VIADD R14, R26, 0x1 ;  /* 0x000000011a0e7836 */ /* 0x000fe40000000000 */
[----:B------:R-:W-:Y:S01]  /*c360*/  @P2 IMAD.MOV R14, RZ, RZ, R26 ;  /* 0x000000ffff0e2224 */ /* 0x000fe200078e021a */
[----:B------:R-:W4:Y:S04]  /*c370*/  LDG.E R29, desc[UR6][R24.64+0x30] ;  /* 0x00003006181d7981 */ /* 0x000f28000c1e1900 */
[----:B------:R-:W-:-:S03]  /*c380*/  IADD3 R26, PT, PT, R14, 0x1, RZ ;  /* 0x000000010e1a7810 */ /* 0x000fc60007ffe0ff */
[----:B------:R-:W-:-:S04]  /*c390*/  @P1 IMAD.MOV R26, RZ, RZ, R14 ;  /* 0x000000ffff1a1224 */ /* 0x000fc800078e020e */
[----:B------:R-:W-:Y:S01]  /*c3a0*/  VIADD R14, R26, 0x1 ;  /* 0x000000011a0e7836 */ /* 0x000fe20000000000 */
[----:B--2---:R-:W-:Y:S02]  /*c3b0*/  ISETP.NE.AND P2, PT, R36, -0x1, PT ;  /* 0xffffffff2400780c */ /* 0x004fe40003f45270 */
[----:B------:R-:W2:Y:S11]  /*c3c0*/  LDG.E R36, desc[UR6][R24.64+0x20] ;  /* 0x0000200618247981 */ /* 0x000eb6000c1e1900 */
[----:B------:R-:W-:-:S02]  /*c3d0*/  @P2 IADD3 R14, PT, PT, R26, RZ, RZ ;  /* 0x000000ff1a0e2210 */ /* 0x000fc40007ffe0ff */
[----:B------:R-:W4:Y:S01]  /*c3e0*/  LDG.E R26, desc[UR6][R24.64+0x28] ;  /* 0x00002806181a7981 */ /* 0x000f22000c1e1900 */
[----:B-----5:R-:W-:-:S03]  /*c3f0*/  IMAD.WIDE R34, R27, 0x4, R18 ;  /* 0x000000041b227825 */ /* 0x020fc600078e0212 */
[----:B------:R-:W5:Y:S04]  /*c400*/  LDG.E R27, desc[UR6][R24.64+0x2c] ;  /* 0x00002c06181b7981 */ /* 0x000f68000c1e1900 */
[----:B------:R-:W5:Y:S04]  /*c410*/  LDG.E R34, desc[UR6][R34.64] ;  /* 0x0000000622227981 */ /* 0x000f68000c1e1900 */
[----:B------:R-:W5:Y:S01]  /*c420*/  LDG.E R35, desc[UR6][R24.64+0x24] ;  /* 0x0000240618237981 */ /* 0x000f62000c1e1900 */
[----:B------:R-:W-:Y:S02]  /*c430*/  ISETP.NE.AND P1, PT, R30, -0x1, PT ;  /* 0xffffffff1e00780c */ /* 0x000fe40003f25270 */
[----:B---3--:R-:W-:Y:S01]  /*c440*/  ISETP.NE.AND P2, PT, R28, -0x1, PT ;  /* 0xffffffff1c00780c */ /* 0x008fe20003f45270 */
[----:B------:R-:W-:-:S10]  /*c450*/  VIADD R28, R14, 0x1 ;  /* 0x000000010e1c7836 */ /* 0x000fd40000000000 */
[----:B------:R-:W-:Y:S01]  /*c460*/  @P1 IMAD.MOV R28, RZ, RZ, R14 ;  /* 0x000000ffff1c1224 */ /* 0x000fe200078e020e */
[----:B------:R-:W-:-:S04]  /*c470*/  ISETP.NE.AND P1, PT, R37, -0x1, PT ;  /* 0xffffffff2500780c */ /* 0x000fc80003f25270 */
[----:B------:R-:W-:Y:S01]  /*c480*/  IADD3 R14, PT, PT, R28, 0x1, RZ ;  /* 0x000000011c0e7810 */ /* 0x000fe20007ffe0ff */
[----:B------:R-:W-:Y:S02]  /*c490*/  @P2 IMAD.MOV R14, RZ, RZ, R28 ;  /* 0x000000ffff0e2224 */ /* 0x000fe400078e021c */
[----:B--2---:R-:W-:-:S05]  /*c4a0*/  IMAD.WIDE R36, R36, 0x4, R18 ;  /* 0x0000000424247825 */ /* 0x004fca00078e0212 */
[----:B------:R4:W2:Y:S02]  /*c4b0*/  LDG.E R30, desc[UR6][R36.64] ;  /* 0x00000006241e7981 */ /* 0x0008a4000c1e1900 */
[----:B----4-:R-:W-:-:S04]  /*c4c0*/  IMAD.WIDE R36, R26, 0x4, R18 ;  /* 0x000000041a247825 */ /* 0x010fc800078e0212 */
[--C-:B-----5:R-:W-:Y:S02]  /*c4d0*/  IMAD.WIDE R26, R27, 0x4, R18.reuse ;  /* 0x000000041b1a7825 */ /* 0x120fe400078e0212 */
[----:B------:R-:W3:Y:S01]  /*c4e0*/  LDG.E R36, desc[UR6][R36.64] ;  /* 0x0000000624247981 */ /* 0x000ee2000c1e1900 */
[----:B------:R-:W-:Y:S01]  /*c4f0*/  ISETP.NE.AND P2, PT, R34, -0x1, PT ;  /* 0xffffffff2200780c */ /* 0x000fe20003f45270 */
[----:B------:R-:W-:-:S06]  /*c500*/  IMAD.WIDE R34, R35, 0x4, R18 ;  /* 0x0000000423227825 */ /* 0x000fcc00078e0212 */
[----:B------:R-:W4:Y:S04]  /*c510*/  LDG.E R34, desc[UR6][R34.64] ;  /* 0x0000000622227981 */ /* 0x000f28000c1e1900 */
[----:B------:R0:W5:Y:S02]  /*c520*/  LDG.E R35, desc[UR6][R26.64] ;  /* 0x000000061a237981 */ /* 0x000164000c1e1900 */
[----:B0-----:R-:W-:Y:S02]  /*c530*/  IMAD.WIDE R26, R31, 0x4, R18 ;  /* 0x000000041f1a7825 */ /* 0x001fe400078e0212 */
[----:B------:R-:W3:Y:S04]  /*c540*/  LDG.E R31, desc[UR6][R24.64+0x38] ;  /* 0x00003806181f7981 */ /* 0x000ee8000c1e1900 */
[----:B------:R-:W4:Y:S01]  /*c550*/  LDG.E R25, desc[UR6][R24.64+0x3c] ;  /* 0x00003c0618197981 */ /* 0x000f22000c1e1900 */
[C---:B------:R-:W-:Y:S01]  /*c560*/  VIADD R28, R14.reuse, 0x1 ;  /* 0x000000010e1c7836 */ /* 0x040fe20000000000 */
[----:B------:R-:W-:-:S05]  /*c570*/  @P1 IADD3 R28, PT, PT, R14, RZ, RZ ;  /* 0x000000ff0e1c1210 */ /* 0x000fca0007ffe0ff */
[----:B------:R-:W-:Y:S02]  /*c580*/  VIADD R14, R28, 0x1 ;  /* 0x000000011c0e7836 */ /* 0x000fe40000000000 */
[----:B------:R-:W-:Y:S02]  /*c590*/  @P2 IMAD.MOV R14, RZ, RZ, R28 ;  /* 0x000000ffff0e2224 */ /* 0x000fe400078e021c */
[----:B------:R-:W-:-:S06]  /*c5a0*/  IMAD.WIDE R28, R29, 0x4, R18 ;  /* 0x000000041d1c7825 */ /* 0x000fcc00078e0212 */
[----:B------:R-:W5:Y:S04]  /*c5b0*/  LDG.E R28, desc[UR6][R28.64] ;  /* 0x000000061c1c7981 */ /* 0x000f68000c1e1900 */
[----:B------:R3:W5:Y:S01]  /*c5c0*/  LDG.E R29, desc[UR6][R26.64] ;  /* 0x000000061a1d7981 */ /* 0x000762000c1e1900 */
[----:B--2---:R-:W-:Y:S01]  /*c5d0*/  ISETP.NE.AND P1, PT, R30, -0x1, PT ;  /* 0xffffffff1e00780c */ /* 0x004fe20003f25270 */
[----:B---3--:R-:W-:-:S05]  /*c5e0*/  IMAD.WIDE R26, R31, 0x4, R18 ;  /* 0x000000041f1a7825 */ /* 0x008fca00078e0212 */
[----:B------:R-:W2:Y:S01]  /*c5f0*/  LDG.E R37, desc[UR6][R26.64] ;  /* 0x000000061a257981 */ /* 0x000ea2000c1e1900 */
        /* <DEDUP_REMOVED lines=19> */
[----:B------:R-:W-:Y:S01]  /*c730*/  @P2 IMAD.MOV R25, RZ, RZ, R24 ;  /* 0x000000ffff192224 */ /* 0x000fe200078e0218 */
[----:B------:R-:W-:-:S04]  /*c740*/  LOP3.LUT R14, R16, 0xfffffff0, RZ, 0xc0, !PT ;  /* 0xfffffff0100e7812 */ /* 0x000fc800078ec0ff */
        /* <DEDUP_REMOVED lines=9> */
.L_x_1544:
[----:B------:R-:W-:Y:S05]  /*c7e0*/  BSYNC.RECONVERGENT B2 ;  /* 0x0000000000027941 */ /* 0x000fea0003800200 */
.L_x_1543:
        /* <DEDUP_REMOVED lines=57> */
.L_x_1547:
[----:B------:R-:W-:Y:S05]  /*cb80*/  BSYNC.RECONVERGENT B2 ;  /* 0x0000000000027941 */ /* 0x000fea0003800200 */
.L_x_1546:
        /* <DEDUP_REMOVED lines=33> */
.L_x_1549:
[----:B------:R-:W-:Y:S05]  /*cda0*/  BSYNC.RECONVERGENT B2 ;  /* 0x0000000000027941 */ /* 0x000fea0003800200 */
.L_x_1548:
        /* <DEDUP_REMOVED lines=27> */
.L_x_1542:
[----:B------:R-:W-:Y:S05]  /*cf60*/  BSYNC.RECONVERGENT B1 ;  /* 0x0000000000017941 */ /* 0x000fea0003800200 */
.L_x_1541:
        /* <DEDUP_REMOVED lines=14> */
[----:B------:R-:W-:-:S12]  /*d050*/  IMAD.MOV.U32 R15, RZ, RZ, RZ ;  /* 0x000000ffff0f7224 */ /* 0x000fd800078e00ff */
[----:B------:R-:W-:Y:S05]  /*d060*/  @P0 BRA `(.L_x_1553) ;  /* 0x0000000400a40947 */ /* 0x000fea0003800000 */
[----:B------:R-:W-:Y:S02]  /*d070*/  HFMA2 R15, -RZ, RZ, 0, 0 ;  /* 0x00000000ff0f7431 */ /* 0x000fe400000001ff */
[----:B------:R-:W-:-:S07]  /*d080*/  IMAD.MOV.U32 R33, RZ, RZ, RZ ;  /* 0x000000ffff217224 */ /* 0x000fce00078e00ff */
.L_x_1554:
        /* <DEDUP_REMOVED lines=103> */
.L_x_1553:
[----:B------:R-:W-:Y:S05]  /*d700*/  BSYNC.RECONVERGENT B2 ;  /* 0x0000000000027941 */ /* 0x000fea0003800200 */
.L_x_1552:
[----:B------:R-:W-:-:S13]  /*d710*/  LOP3.LUT P0, R24, R32, 0xf, RZ, 0xc0, !PT ;  /* 0x0000000f20187812 */ /* 0x000fda000780c0ff */
        /* <DEDUP_REMOVED lines=46> */
[C---:B0-----:R-:W-:Y:S02]  /*da00*/  VIADD R24, R15.reuse, 0x1 ;  /* 0x000000010f187836 */ /* 0x041fe40000000000 */
        /* <DEDUP_REMOVED lines=10> */
.L_x_1556:
[----:B------:R-:W-:Y:S05]  /*dab0*/  BSYNC.RECONVERGENT B2 ;  /* 0x0000000000027941 */ /* 0x000fea0003800200 */
.L_x_1555:
        /* <DEDUP_REMOVED lines=33> */
.L_x_1558:
[----:B------:R-:W-:Y:S05]  /*dcd0*/  BSYNC.RECONVERGENT B2 ;  /* 0x0000000000027941 */ /* 0x000fea0003800200 */
.L_x_1557:
        /* <DEDUP_REMOVED lines=27> */
.L_x_1551:
[----:B------:R-:W-:Y:S05]  /*de90*/  BSYNC.RECONVERGENT B1 ;  /* 0x0000000000017941 */ /* 0x000fea0003800200 */
.L_x_1550:
        /* <DEDUP_REMOVED lines=19> */
.L_x_1563:
        /* <DEDUP_REMOVED lines=103> */
.L_x_1562:
[----:B------:R-:W-:Y:S05]  /*e640*/  BSYNC.RECONVERGENT B2 ;  /* 0x0000000000027941 */ /* 0x000fea0003800200 */
.L_x_1561:
[----:B------:R-:W-:Y:S05]  /*e650*/  @!P0 BRA `(.L_x_1560) ;  /* 0x0000000400d48947 */ /* 0x000fea0003800000 */
[----:B------:R-:W-:Y:S01]  /*e660*/  ISETP.GE.U32.AND P1, PT, R31, 0x8, PT ;  /* 0x000000081f00780c */ /* 0x000fe20003f26070 */
[----:B------:R-:W-:Y:S01]  /*e670*/  BSSY.RECONVERGENT B2, `(.L_x_1564) ;  /* 0x0000036000027945 */ /* 0x000fe20003800200 */
[----:B------:R-:W-:-:S11]  /*e680*/  LOP3.LUT P0, R34, R33, 0x7, RZ, 0xc0, !PT ;  /* 0x0000000721227812 */ /* 0x000fd6000780c0ff */
[----:B------:R-:W-:Y:S05]  /*e690*/  @!P1 BRA `(.L_x_1565) ;  /* 0x0000000000cc9947 */ /* 0x000fea0003800000 */
        /* <DEDUP_REMOVED lines=51> */
.L_x_1565:
[----:B------:R-:W-:Y:S05]  /*e9d0*/  BSYNC.RECONVERGENT B2 ;  /* 0x0000000000027941 */ /* 0x000fea0003800200 */
.L_x_1564:
        /* <DEDUP_REMOVED lines=33> */
.L_x_1567:
[----:B------:R-:W-:Y:S05]  /*ebf0*/  BSYNC.RECONVERGENT B2 ;  /* 0x0000000000027941 */ /* 0x000fea0003800200 */
.L_x_1566:
        /* <DEDUP_REMOVED lines=27> */
.L_x_1560:
[----:B------:R-:W-:Y:S05]  /*edb0*/  BSYNC.RECONVERGENT B1 ;  /* 0x0000000000017941 */ /* 0x000fea0003800200 */
.L_x_1559:
[----:B------:R-:W-:-:S05]  /*edc0*/  IMAD R22, R0, 0x1000, R3 ;  /* 0x0000100000167824 */ /* 0x000fca00078e0203 */
[----:B------:R-:W-:-:S05]  /*edd0*/  IADD3 R23, PT, PT, R22, UR4, RZ ;  /* 0x0000000416177c10 */ /* 0x000fca000fffe0ff */
[----:B------:R-:W-:-:S06]  /*ede0*/  IMAD.WIDE R22, R23, 0x4, R18 ;  /* 0x0000000417167825 */ /* 0x000fcc00078e0212 */
        /* <DEDUP_REMOVED lines=14> */
[----:B------:R-:W-:-:S13]  /*eed0*/  ISETP.GT.U32.AND P0, PT, R23, -0x10, PT ;  /* 0xfffffff01700780c */ /* 0x000fda0003f04070 */
[----:B------:R-:W-:Y:S05]  /*eee0*/  @P0 BRA `(.L_x_1571) ;  /* 0x0000000400a40947 */ /* 0x000fea0003800000 */
[----:B------:R-:W-:Y:S01]  /*eef0*/  IMAD.MOV.U32 R28, RZ, RZ, RZ ;  /* 0x000000ffff1c7224 */ /* 0x000fe200078e00ff */
[----:B------:R-:W-:-:S07]  /*ef00*/  MOV R33, RZ ;  /* 0x000000ff00217202 */ /* 0x000fce0000000f00 */
.L_x_1572:
        /* <DEDUP_REMOVED lines=11> */
[----:B---3--:R-:W-:-:S04]  /*efc0*/  IMAD.WIDE R34, R35, 0x4, R18 ;  /* 0x0000000423227825 */ /* 0x008fc800078e0212 */
[--C-:B----4-:R-:W-:Y:S02]  /*efd0*/  IMAD.WIDE R30, R31, 0x4, R18.reuse ;  /* 0x000000041f1e7825 */ /* 0x110fe400078e0212 */
[----:B------:R-:W3:Y:S04]  /*efe0*/  LDG.E R34, desc[UR6][R34.64] ;  /* 0x0000000622227981 */ /* 0x000ee8000c1e1900 */
[----:B------:R5:W4:Y:S02]  /*eff0*/  LDG.E R35, desc[UR6][R30.64] ;  /* 0x000000061e237981 */ /* 0x000b24000c1e1900 */
[----:B-----5:R-:W-:-:S04]  /*f000*/  IMAD.WIDE R30, R24, 0x4, R18 ;  /* 0x00000004181e7825 */ /* 0x020fc800078e0212 */
[--C-:B------:R-:W-:Y:S02]  /*f010*/  IMAD.WIDE R24, R25, 0x4, R18.reuse ;  /* 0x0000000419187825 */ /* 0x100fe400078e0212 */
[----:B------:R-:W5:Y:S04]  /*f020*/  LDG.E R30, desc[UR6][R30.64] ;  /* 0x000000061e1e7981 */ /* 0x000f68000c1e1900 */
[----:B------:R-:W5:Y:S01]  /*f030*/  LDG.E R31, desc[UR6][R22.64+0x34] ;  /* 0x00003406161f7981 */ /* 0x000f62000c1e1900 */
[----:B--2---:R-:W-:Y:S01]  /*f040*/  ISETP.NE.AND P0, PT, R36, -0x1, PT ;  /* 0xffffffff2400780c */ /* 0x004fe20003f05270 */
[----:B------:R-:W-:-:S06]  /*f050*/  IMAD.WIDE R36, R26, 0x4, R18 ;  /* 0x000000041a247825 */ /* 0x000fcc00078e0212 */
[----:B------:R-:W2:Y:S01]  /*f060*/  LDG.E R36, desc[UR6][R36.64] ;  /* 0x0000000624247981 */ /* 0x000ea2000c1e1900 */
[----:B------:R-:W-:-:S06]  /*f070*/  IMAD.WIDE R26, R27, 0x4, R18 ;  /* 0x000000041b1a7825 */ /* 0x000fcc00078e0212 */
[----:B------:R-:W2:Y:S04]  /*f080*/  LDG.E R26, desc[UR6][R26.64] ;  /* 0x000000061a1a7981 */ /* 0x000ea8000c1e1900 */
[----:B------:R0:W2:Y:S01]  /*f090*/  LDG.E R37, desc[UR6][R24.64] ;  /* 0x0000000618257981 */ /* 0x0000a2000c1e1900 */
[----:B---3--:R-:W-:-:S03]  /*f0a0*/  ISETP.NE.AND P1, PT, R34, -0x1, PT ;  /* 0xffffffff2200780c */ /* 0x008fc60003f25270 */
[----:B------:R-:W3:Y:S04]  /*f0b0*/  LDG.E R27, desc[UR6][R22.64+0x30] ;  /* 0x00003006161b7981 */ /* 0x000ee8000c1e1900 */
[----:B------:R-:W3:Y:S01]  /*f0c0*/  LDG.E R25, desc[UR6][R22.64+0x1c] ;  /* 0x00001c0616197981 */ /* 0x000ee2000c1e1900 */
[----:B0-----:R-:W-:Y:S02]  /*f0d0*/  VIADD R24, R28, 0x1 ;  /* 0x000000011c187836 */ /* 0x001fe40000000000 */
[----:B------:R-:W-:Y:S01]  /*f0e0*/  @P0 IMAD.MOV R24, RZ, RZ, R28 ;  /* 0x000000ffff180224 */ /* 0x000fe200078e021c */
[----:B----4-:R-:W-:-:S04]  /*f0f0*/  ISETP.NE.AND P0, PT, R35, -0x1, PT ;  /* 0xffffffff2300780c */ /* 0x010fc80003f05270 */
[----:B------:R-:W-:Y:S01]  /*f100*/  IADD3 R28, PT, PT, R24, 0x1, RZ ;  /* 0x00000001181c7810 */ /* 0x000fe20007ffe0ff */
[----:B------:R-:W-:-:S04]  /*f110*/  @P1 IMAD.MOV R28, RZ, RZ, R24 ;  /* 0x000000ffff1c1224 */ /* 0x000fc800078e0218 */
[----:B------:R-:W-:-:S04]  /*f120*/  VIADD R24, R28, 0x1 ;  /* 0x000000011c187836 */ /* 0x000fc80000000000 */
[----:B------:R-:W-:Y:S02]  /*f130*/  @P0 IADD3 R24, PT, PT, R28, RZ, RZ ;  /* 0x000000ff1c180210 */ /* 0x000fe40007ffe0ff */
[----:B-----5:R-:W-:Y:S02]  /*f140*/  ISETP.NE.AND P0, PT, R30, -0x1, PT ;  /* 0xffffffff1e00780c */ /* 0x020fe40003f05270 */
[----:B--2---:R-:W-:Y:S02]  /*f150*/  ISETP.NE.AND P1, PT, R36, -0x1, PT ;  /* 0xffffffff2400780c */ /* 0x004fe40003f25270 */
[----:B------:R-:W2:Y:S01]  /*f160*/  LDG.E R36, desc[UR6][R22.64+0x20] ;  /* 0x0000200616247981 */ /* 0x000ea2000c1e1900 */
[----:B---3--:R-:W-:-:S04]  /*f170*/  IMAD.WIDE R34, R25, 0x4, R18 ;  /* 0x0000000419227825 */ /* 0x008fc800078e0212 */
[----:B------:R-:W-:-:S06]  /*f180*/  VIADD R25, R24, 0x1 ;  /* 0x0000000118197836 */ /* 0x000fcc0000000000 */
[----:B------:R-:W-:Y:S01]  /*f190*/  @P1 IMAD.MOV R25, RZ, RZ, R24 ;  /* 0x000000ffff191224 */ /* 0x000fe200078e0218 */
[----:B------:R-:W3:Y:S01]  /*f1a0*/  LDG.E R34, desc[UR6][R34.64] ;  /* 0x0000000622227981 */ /* 0x000ee2000c1e1900 */
[----:B------:R-:W-:-:S03]  /*f1b0*/  ISETP.NE.AND P1, PT, R26, -0x1, PT ;  /* 0xffffffff1a00780c */ /* 0x000fc60003f25270 */
[----:B------:R-:W-:Y:S01]  /*f1c0*/  IADD3 R26, PT, PT, R25, 0x1, RZ ;  /* 0x00000001191a7810 */ /* 0x000fe20007ffe0ff */
[----:B------:R-:W-:Y:S01]  /*f1d0*/  @P0 IMAD.MOV R26, RZ, RZ, R25 ;  /* 0x000000ffff1a0224 */ /* 0x000fe200078e0219 */
[----:B------:R-:W4:Y:S04]  /*f1e0*/  LDG.E R24, desc[UR6][R22.64+0x28] ;  /* 0x0000280616187981 */ /* 0x000f28000c1e1900 */
[----:B------:R-:W5:Y:S04]  /*f1f0*/  LDG.E R35, desc[UR6][R22.64+0x24] ;  /* 0x0000240616237981 */ /* 0x000f68000c1e1900 */
[----:B------:R-:W5:Y:S01]  /*f200*/  LDG.E R25, desc[UR6][R22.64+0x2c] ;  /* 0x00002c0616197981 */ /* 0x000f62000c1e1900 */
[----:B------:R-:W-:Y:S01]  /*f210*/  ISETP.NE.AND P0, PT, R37, -0x1, PT ;  /* 0xffffffff2500780c */ /* 0x000fe20003f05270 */
[C---:B------:R-:W-:Y:S01]  /*f220*/  VIADD R28, R26.reuse, 0x1 ;  /* 0x000000011a1c7836 */ /* 0x040fe20000000000 */
[----:B------:R-:W-:Y:S01]  /*f230*/  @P1 IADD3 R28, PT, PT, R26, RZ, RZ ;  /* 0x000000ff1a1c1210 */ /* 0x000fe20007ffe0ff */
[----:B--2---:R-:W-:-:S05]  /*f240*/  IMAD.WIDE R36, R36, 0x4, R18 ;  /* 0x0000000424247825 */ /* 0x004fca00078e0212 */
[----:B------:R4:W2:Y:S01]  /*f250*/  LDG.E R30, desc[UR6][R36.64] ;  /* 0x00000006241e7981 */ /* 0x0008a2000c1e1900 */
[----:B---3--:R-:W-:Y:S01]  /*f260*/  ISETP.NE.AND P1, PT, R34, -0x1, PT ;  /* 0xffffffff2200780c */ /* 0x008fe20003f25270 */
[----:B----4-:R-:W-:-:S04]  /*f270*/  IMAD.WIDE R36, R24, 0x4, R18 ;  /* 0x0000000418247825 */ /* 0x010fc800078e0212 */
[--C-:B-----5:R-:W-:Y:S02]  /*f280*/  IMAD.WIDE R34, R35, 0x4, R18.reuse ;  /* 0x0000000423227825 */ /* 0x120fe400078e0212 */
[----:B------:R-:W3:Y:S02]  /*f290*/  LDG.E R36, desc[UR6][R36.64] ;  /* 0x0000000624247981 */ /* 0x000ee4000c1e1900 */
[--C-:B------:R-:W-:Y:S02]  /*f2a0*/  IMAD.WIDE R24, R25, 0x4, R18.reuse ;  /* 0x0000000419187825 */ /* 0x100fe400078e0212 */
[----:B------:R-:W4:Y:S04]  /*f2b0*/  LDG.E R34, desc[UR6][R34.64] ;  /* 0x0000000622227981 */ /* 0x000f28000c1e1900 */
[----:B------:R0:W5:Y:S02]  /*f2c0*/  LDG.E R35, desc[UR6][R24.64] ;  /* 0x0000000618237981 */ /* 0x000164000c1e1900 */
[----:B0-----:R-:W-:-:S02]  /*f2d0*/  IMAD.WIDE R24, R31, 0x4, R18 ;  /* 0x000000041f187825 */ /* 0x001fc400078e0212 */
[----:B------:R-:W3:Y:S04]  /*f2e0*/  LDG.E R31, desc[UR6][R22.64+0x38] ;  /* 0x00003806161f7981 */ /* 0x000ee8000c1e1900 */
[----:B------:R-:W4:Y:S01]  /*f2f0*/  LDG.E R23, desc[UR6][R22.64+0x3c] ;  /* 0x00003c0616177981 */ /* 0x000f22000c1e1900 */
[----:B------:R-:W-:Y:S02]  /*f300*/  VIADD R26, R28, 0x1 ;  /* 0x000000011c1a7836 */ /* 0x000fe40000000000 */
[----:B------:R-:W-:-:S05]  /*f310*/  @P0 IMAD.MOV R26, RZ, RZ, R28 ;  /* 0x000000ffff1a0224 */ /* 0x000fca00078e021c */
[----:B------:R-:W-:Y:S01]  /*f320*/  IADD3 R28, PT, PT, R26, 0x1, RZ ;  /* 0x000000011a1c7810 */ /* 0x000fe20007ffe0ff */
[----:B------:R-:W-:Y:S02]  /*f330*/  @P1 IMAD.MOV R28, RZ, RZ, R26 ;  /* 0x000000ffff1c1224 */ /* 0x000fe400078e021a */
        /* <DEDUP_REMOVED lines=23> */
[----:B------:R-:W-:-:S04]  /*f4b0*/  IADD3 R33, PT, PT, R33, 0x10, RZ ;  /* 0x0000001021217810 */ /* 0x000fc80007ffe0ff */
[----:B------:R-:W-:-:S03]  /*f4c0*/  IADD3 R23, PT, PT, R22, 0x1, RZ ;  /* 0x0000000116177810 */ /* 0x000fc60007ffe0ff */
[----:B------:R-:W-:Y:S01]  /*f4d0*/  @P1 IMAD.MOV R23, RZ, RZ, R22 ;  /* 0x000000ffff171224 */ /* 0x000fe200078e0216 */
[----:B------:R-:W-:-:S03]  /*f4e0*/  LOP3.LUT R22, R32, 0xfffffff0, RZ, 0xc0, !PT ;  /* 0xfffffff020167812 */ /* 0x000fc600078ec0ff */
[----:B0-----:R-:W-:Y:S01]  /*f4f0*/  VIADD R24, R23, 0x1 ;  /* 0x0000000117187836 */ /* 0x001fe20000000000 */
[----:B------:R-:W-:Y:S02]  /*f500*/  IADD3 R29, PT, PT, R29, 0x10, RZ ;  /* 0x000000101d1d7810 */ /* 0x000fe40007ffe0ff */
[----:B--2---:R-:W-:-:S13]  /*f510*/  ISETP.NE.AND P0, PT, R37, -0x1, PT ;  /* 0xffffffff2500780c */ /* 0x004fda0003f05270 */
[----:B------:R-:W-:Y:S01]  /*f520*/  @P0 IMAD.MOV R24, RZ, RZ, R23 ;  /* 0x000000ffff180224 */ /* 0x000fe200078e0217 */
[----:B------:R-:W-:Y:S02]  /*f530*/  ISETP.NE.AND P0, PT, R33, R22, PT ;  /* 0x000000162100720c */ /* 0x000fe40003f05270 */
[----:B---3--:R-:W-:Y:S01]  /*f540*/  ISETP.NE.AND P1, PT, R30, -0x1, PT ;  /* 0xffffffff1e00780c */ /* 0x008fe20003f25270 */
[----:B------:R-:W-:-:S12]  /*f550*/  VIADD R28, R24, 0x1 ;  /* 0x00000001181c7836 */ /* 0x000fd80000000000 */
[----:B------:R-:W-:Y:S01]  /*f560*/  @P1 IMAD.MOV R28, RZ, RZ, R24 ;  /* 0x000000ffff1c1224 */ /* 0x000fe200078e0218 */
[----:B------:R-:W-:Y:S06]  /*f570*/  @P0 BRA `(.L_x_1572) ;  /* 0xfffffff800640947 */ /* 0x000fec000383ffff */
.L_x_1571:
[----:B------:R-:W-:Y:S05]  /*f580*/  BSYNC.RECONVERGENT B2 ;  /* 0x0000000000027941 */ /* 0x000fea0003800200 */
.L_x_1570:
[----:B------:R-:W-:-:S13]  /*f590*/  LOP3.LUT P0, R22, R32, 0xf, RZ, 0xc0, !PT ;  /* 0x0000000f20167812 */ /* 0x000fda000780c0ff */
        /* <DEDUP_REMOVED lines=46> */
[----:B------:R-:W-:-:S05]  /*f880*/  @P1 IMAD.MOV R23, RZ, RZ, R22 ;  /* 0x000000ffff171224 */ /* 0x000fca00078e0216 */
[----:B------:R-:W-:-:S03]  /*f890*/  IADD3 R22, PT, PT, R23, 0x1, RZ ;  /* 0x0000000117167810 */ /* 0x000fc60007ffe0ff */
[----:B------:R-:W-:-:S04]  /*f8a0*/  @P2 IMAD.MOV R22, RZ, RZ, R23 ;  /* 0x000000ffff162224 */ /* 0x000fc800078e0217 */
[----:B------:R-:W-:Y:S02]  /*f8b0*/  VIADD R23, R22, 0x1 ;  /* 0x0000000116177836 */ /* 0x000fe40000000000 */
[----:B------:R-:W-:Y:S01]  /*f8c0*/  VIADD R29, R29, 0x8 ;  /* 0x000000081d1d7836 */ /* 0x000fe20000000000 */
[----:B--2---:R-:W-:Y:S02]  /*f8d0*/  ISETP.NE.AND P1, PT, R37, -0x1, PT ;  /* 0xffffffff2500780c */ /* 0x004fe40003f25270 */
[----:B---3--:R-:W-:-:S11]  /*f8e0*/  ISETP.NE.AND P2, PT, R30, -0x1, PT ;  /* 0xffffffff1e00780c */ /* 0x008fd60003f45270 */
[----:B------:R-:W-:-:S05]  /*f8f0*/  @P1 IADD3 R23, PT, PT, R22, RZ, RZ ;  /* 0x000000ff16171210 */ /* 0x000fca0007ffe0ff */
[C---:B------:R-:W-:Y:S01]  /*f900*/  VIADD R28, R23.reuse, 0x1 ;  /* 0x00000001171c7836 */ /* 0x040fe20000000000 */
[----:B------:R-:W-:-:S07]  /*f910*/  @P2 IADD3 R28, PT, PT, R23, RZ, RZ ;  /* 0x000000ff171c2210 */ /* 0x000fce0007ffe0ff */
.L_x_1574:
[----:B------:R-:W-:Y:S05]  /*f920*/  BSYNC.RECONVERGENT B2 ;  /* 0x0000000000027941 */ /* 0x000fea0003800200 */
.L_x_1573:
        /* <DEDUP_REMOVED lines=33> */
.L_x_1576:
[----:B------:R-:W-:Y:S05]  /*fb40*/  BSYNC.RECONVERGENT B2 ;  /* 0x0000000000027941 */ /* 0x000fea0003800200 */
.L_x_1575:
        /* <DEDUP_REMOVED lines=27> */
.L_x_1569:
[----:B------:R-:W-:Y:S05]  /*fd00*/  BSYNC.RECONVERGENT B1 ;  /* 0x0000000000017941 */ /* 0x000fea0003800200 */
.L_x_1568:
[----:B------:R-:W-:-:S04]  /*fd10*/  IMAD R30, R0, 0x1000, R3 ;  /* 0x00001000001e7824 */ /* 0x000fc800078e0203 */
[----:B------:R-:W-:-:S04]  /*fd20*/  VIADD R23, R30, UR4 ;  /* 0x000000041e177c36 */ /* 0x000fc80008000000 */
[----:B------:R-:W-:-:S06]  /*fd30*/  IMAD.WIDE R22, R23, 0x4, R18 ;  /* 0x0000000417167825 */ /* 0x000fcc00078e0212 */
        /* <DEDUP_REMOVED lines=13> */
[----:B------:R-:W-:-:S05]  /*fe10*/  IMAD.IADD R20, R31, 0x1, -R22 ;  /* 0x000000011f147824 */ /* 0x000fca00078e0a16 */
[----:B------:R-:W-:-:S13]  /*fe20*/  ISETP.GT.U32.AND P0, PT, R20, -0x10, PT ;  /* 0xfffffff01400780c */ /* 0x000fda0003f04070 */
[----:B------:R-:W-:Y:S05]  /*fe30*/  @P0 BRA `(.L_x_1580) ;  /* 0x0000000400a40947 */ /* 0x000fea0003800000 */
[----:B------:R-:W-:Y:S02]  /*fe40*/  IMAD.MOV.U32 R29, RZ, RZ, RZ ;  /* 0x000000ffff1d7224 */ /* 0x000fe400078e00ff */
[----:B------:R-:W-:-:S07]  /*fe50*/  IMAD.MOV.U32 R33, RZ, RZ, RZ ;  /* 0x000000ffff217224 */ /* 0x000fce00078e00ff */
.L_x_1581:
        /* <DEDUP_REMOVED lines=27> */
[----:B0-----:R-:W-:Y:S01]  /*10010*/  IADD3 R22, PT, PT, R29, 0x1, RZ ;  /* 0x000000011d167810 */ /* 0x001fe20007ffe0ff */
[----:B------:R-:W-:Y:S01]  /*10020*/  @P0 IMAD.MOV R22, RZ, RZ, R29 ;  /* 0x000000ffff160224 */ /* 0x000fe200078e021d */
[----:B----4-:R-:W-:-:S03]  /*10030*/  ISETP.NE.AND P0, PT, R35, -0x1, PT ;  /* 0xffffffff2300780c */ /* 0x010fc60003f05270 */
[C---:B------:R-:W-:Y:S01]  /*10040*/  VIADD R27, R22.reuse, 0x1 ;  /* 0x00000001161b7836 */ /* 0x040fe20000000000 */
[----:B------:R-:W-:-:S05]  /*10050*/  @P1 IADD3 R27, PT, PT, R22, RZ, RZ ;  /* 0x000000ff161b1210 */ /* 0x000fca0007ffe0ff */
[----:B------:R-:W-:-:S04]  /*10060*/  VIADD R22, R27, 0x1 ;  /* 0x000000011b167836 */ /* 0x000fc80000000000 */
[----:B------:R-:W-:Y:S01]  /*10070*/  @P0 IMAD.MOV R22, RZ, RZ, R27 ;  /* 0x000000ffff160224 */ /* 0x000fe200078e021b */
[----:B-----5:R-:W-:Y:S01]  /*10080*/  ISETP.NE.AND P0, PT, R26, -0x1, PT ;  /* 0xffffffff1a00780c */ /* 0x020fe20003f05270 */
[----:B------:R-:W4:Y:S01]  /*10090*/  LDG.E R27, desc[UR6][R20.64+0x34] ;  /* 0x00003406141b7981 */ /* 0x000f22000c1e1900 */
[----:B--2---:R-:W-:-:S03]  /*100a0*/  ISETP.NE.AND P1, PT, R36, -0x1, PT ;  /* 0xffffffff2400780c */ /* 0x004fc60003f25270 */
[----:B------:R-:W2:Y:S01]  /*100b0*/  LDG.E R36, desc[UR6][R20.64+0x20] ;  /* 0x0000200614247981 */ /* 0x000ea2000c1e1900 */
[----:B---3--:R-:W-:Y:S01]  /*100c0*/  IMAD.WIDE R34, R23, 0x4, R18 ;  /* 0x0000000417227825 */ /* 0x008fe200078e0212 */
[----:B------:R-:W-:-:S08]  /*100d0*/  IADD3 R23, PT, PT, R22, 0x1, RZ ;  /* 0x0000000116177810 */ /* 0x000fd00007ffe0ff */
[----:B------:R-:W-:Y:S01]  /*100e0*/  @P1 IMAD.MOV R23, RZ, RZ, R22 ;  /* 0x000000ffff171224 */ /* 0x000fe200078e0216 */
[----:B------:R-:W-:Y:S01]  /*100f0*/  ISETP.NE.AND P1, PT, R24, -0x1, PT ;  /* 0xffffffff1800780c */ /* 0x000fe20003f25270 */
[----:B------:R-:W3:Y:S02]  /*10100*/  LDG.E R34, desc[UR6][R34.64] ;  /* 0x0000000622227981 */ /* 0x000ee4000c1e1900 */
[C---:B------:R-:W-:Y:S01]  /*10110*/  VIADD R24, R23.reuse, 0x1 ;  /* 0x0000000117187836 */ /* 0x040fe20000000000 */
[----:B------:R-:W-:Y:S01]  /*10120*/  @P0 IADD3 R24, PT, PT, R23, RZ, RZ ;  /* 0x000000ff17180210 */ /* 0x000fe20007ffe0ff */
[----:B------:R-:W5:Y:S04]  /*10130*/  LDG.E R22, desc[UR6][R20.64+0x28] ;  /* 0x0000280614167981 */ /* 0x000f68000c1e1900 */
[----:B------:R-:W4:Y:S04]  /*10140*/  LDG.E R23, desc[UR6][R20.64+0x2c] ;  /* 0x00002c0614177981 */ /* 0x000f28000c1e1900 */
[----:B------:R-:W4:Y:S01]  /*10150*/  LDG.E R35, desc[UR6][R20.64+0x24] ;  /* 0x0000240614237981 */ /* 0x000f22000c1e1900 */
[----:B------:R-:W-:Y:S01]  /*10160*/  ISETP.NE.AND P0, PT, R37, -0x1, PT ;  /* 0xffffffff2500780c */ /* 0x000fe20003f05270 */
[----:B------:R-:W-:-:S02]  /*10170*/  VIADD R26, R24, 0x1 ;  /* 0x00000001181a7836 */ /* 0x000fc40000000000 */
[----:B------:R-:W-:-:S05]  /*10180*/  @P1 IMAD.MOV R26, RZ, RZ, R24 ;  /* 0x000000ffff1a1224 */ /* 0x000fca00078e0218 */
[----:B------:R-:W-:-:S05]  /*10190*/  IADD3 R24, PT, PT, R26, 0x1, RZ ;  /* 0x000000011a187810 */ /* 0x000fca0007ffe0ff */
[----:B------:R-:W-:Y:S02]  /*101a0*/  @P0 IMAD.MOV R24, RZ, RZ, R26 ;  /* 0x000000ffff180224 */ /* 0x000fe400078e021a */
[----:B--2---:R-:W-:-:S05]  /*101b0*/  IMAD.WIDE R36, R36, 0x4, R18 ;  /* 0x0000000424247825 */ /* 0x004fca00078e0212 */
[----:B------:R5:W2:Y:S01]  /*101c0*/  LDG.E R26, desc[UR6][R36.64] ;  /* 0x00000006241a7981 */ /* 0x000aa2000c1e1900 */
[----:B---3--:R-:W-:Y:S01]  /*101d0*/  ISETP.NE.AND P1, PT, R34, -0x1, PT ;  /* 0xffffffff2200780c */ /* 0x008fe20003f25270 */
[----:B-----5:R-:W-:-:S04]  /*101e0*/  IMAD.WIDE R36, R22, 0x4, R18 ;  /* 0x0000000416247825 */ /* 0x020fc800078e0212 */
[--C-:B----4-:R-:W-:Y:S02]  /*101f0*/  IMAD.WIDE R22, R23, 0x4, R18.reuse ;  /* 0x0000000417167825 */ /* 0x110fe400078e0212 */
[----:B------:R-:W3:Y:S02]  /*10200*/  LDG.E R36, desc[UR6][R36.64] ;  /* 0x0000000624247981 */ /* 0x000ee4000c1e1900 */
[----:B------:R-:W-:-:S06]  /*10210*/  IMAD.WIDE R34, R35, 0x4, R18 ;  /* 0x0000000423227825 */ /* 0x000fcc00078e0212 */
[----:B------:R-:W4:Y:S04]  /*10220*/  LDG.E R34, desc[UR6][R34.64] ;  /* 0x0000000622227981 */ /* 0x000f28000c1e1900 */
[----:B------:R0:W5:Y:S02]  /*10230*/  LDG.E R35, desc[UR6][R22.64] ;  /* 0x0000000616237981 */ /* 0x000164000c1e1900 */
[--C-:B0-----:R-:W-:Y:S02]  /*10240*/  IMAD.WIDE R22, R27, 0x4, R18.reuse ;  /* 0x000000041b167825 */ /* 0x101fe400078e0212 */
[----:B------:R-:W3:Y:S04]  /*10250*/  LDG.E R27, desc[UR6][R20.64+0x38] ;  /* 0x00003806141b7981 */ /* 0x000ee8000c1e1900 */
[----:B------:R-:W4:Y:S01]  /*10260*/  LDG.E R21, desc[UR6][R20.64+0x3c] ;  /* 0x00003c0614157981 */ /* 0x000f22000c1e1900 */
[C---:B------:R-:W-:Y:S01]  /*10270*/  VIADD R29, R24.reuse, 0x1 ;  /* 0x00000001181d7836 */ /* 0x040fe20000000000 */
[----:B------:R-:W-:Y:S01]  /*10280*/  @P1 IADD3 R29, PT, PT, R24, RZ, RZ ;  /* 0x000000ff181d1210 */ /* 0x000fe20007ffe0ff */
        /* <DEDUP_REMOVED lines=22> */
[----:B------:R-:W-:-:S04]  /*103f0*/  @P0 IMAD.MOV R20, RZ, RZ, R21 ;  /* 0x000000ffff140224 */ /* 0x000fc800078e0215 */
[C---:B------:R-:W-:Y:S02]  /*10400*/  VIADD R21, R20.reuse, 0x1 ;  /* 0x0000000114157836 */ /* 0x040fe40000000000 */
[----:B------:R-:W-:Y:S02]  /*10410*/  VIADD R33, R33, 0x10 ;  /* 0x0000001021217836 */ /* 0x000fe40000000000 */
[----:B------:R-:W-:Y:S02]  /*10420*/  @P1 IADD3 R21, PT, PT, R20, RZ, RZ ;  /* 0x000000ff14151210 */ /* 0x000fe40007ffe0ff */
[----:B------:R-:W-:-:S03]  /*10430*/  LOP3.LUT R20, R32, 0xfffffff0, RZ, 0xc0, !PT ;  /* 0xfffffff020147812 */ /* 0x000fc600078ec0ff */
[----:B0-----:R-:W-:Y:S02]  /*10440*/  VIADD R22, R21, 0x1 ;  /* 0x0000000115167836 */ /* 0x001fe40000000000 */
[----:B------:R-:W-:Y:S01]  /*10450*/  VIADD R31, R31, 0x10 ;  /* 0x000000101f1f7836 */ /* 0x000fe20000000000 */
[----:B--2---:R-:W-:-:S13]  /*10460*/  ISETP.NE.AND P0, PT, R37, -0x1, PT ;  /* 0xffffffff2500780c */ /* 0x004fda0003f05270 */
[----:B------:R-:W-:Y:S02]  /*10470*/  @P0 IADD3 R22, PT, PT, R21, RZ, RZ ;  /* 0x000000ff15160210 */ /* 0x000fe40007ffe0ff */
[----:B------:R-:W-:Y:S02]  /*10480*/  ISETP.NE.AND P0, PT, R33, R20, PT ;  /* 0x000000142100720c */ /* 0x000fe40003f05270 */
[----:B---3--:R-:W-:Y:S01]  /*10490*/  ISETP.NE.AND P1, PT, R26, -0x1, PT ;  /* 0xffffffff1a00780c */ /* 0x008fe20003f25270 */
[----:B------:R-:W-:-:S12]  /*104a0*/  VIADD R29, R22, 0x1 ;  /* 0x00000001161d7836 */ /* 0x000fd80000000000 */
[----:B------:R-:W-:Y:S01]  /*104b0*/  @P1 IADD3 R29, PT, PT, R22, RZ, RZ ;  /* 0x000000ff161d1210 */ /* 0x000fe20007ffe0ff */
[----:B------:R-:W-:Y:S06]  /*104c0*/  @P0 BRA `(.L_x_1581) ;  /* 0xfffffff800640947 */ /* 0x000fec000383ffff */
.L_x_1580:
[----:B------:R-:W-:Y:S05]  /*104d0*/  BSYNC.RECONVERGENT B2 ;  /* 0x0000000000027941 */ /* 0x000fea0003800200 */
.L_x_1579:
        /* <DEDUP_REMOVED lines=43> */
[----:B0-----:R-:W-:-:S04]  /*10790*/  VIADD R20, R22, 0x1 ;  /* 0x0000000116147836 */ /* 0x001fc80000000000 */
[----:B------:R-:W-:Y:S01]  /*107a0*/  @P2 IMAD.MOV R20, RZ, RZ, R22 ;  /* 0x000000ffff142224 */ /* 0x000fe200078e0216 */
[----:B------:R-:W-:-:S04]  /*107b0*/  ISETP.NE.AND P2, PT, R25, -0x1, PT ;  /* 0xffffffff1900780c */ /* 0x000fc80003f45270 */
[----:B------:R-:W-:Y:S01]  /*107c0*/  IADD3 R21, PT, PT, R20, 0x1, RZ ;  /* 0x0000000114157810 */ /* 0x000fe20007ffe0ff */
[----:B------:R-:W-:-:S04]  /*107d0*/  @P1 IMAD.MOV R21, RZ, RZ, R20 ;  /* 0x000000ffff151224 */ /* 0x000fc800078e0214 */
[----:B------:R-:W-:-:S04]  /*107e0*/  VIADD R20, R21, 0x1 ;  /* 0x0000000115147836 */ /* 0x000fc80000000000 */
[----:B------:R-:W-:-:S05]  /*107f0*/  @P2 IADD3 R20, PT, PT, R21, RZ, RZ ;  /* 0x000000ff15142210 */ /* 0x000fca0007ffe0ff */
[----:B------:R-:W-:Y:S02]  /*10800*/  VIADD R21, R20, 0x1 ;  /* 0x0000000114157836 */ /* 0x000fe40000000000 */
[----:B------:R-:W-:Y:S01]  /*10810*/  VIADD R31, R31, 0x8 ;  /* 0x000000081f1f7836 */ /* 0x000fe20000000000 */
[----:B--2---:R-:W-:Y:S02]  /*10820*/  ISETP.NE.AND P1, PT, R37, -0x1, PT ;  /* 0xffffffff2500780c */ /* 0x004fe40003f25270 */
[----:B---3--:R-:W-:-:S11]  /*10830*/  ISETP.NE.AND P2, PT, R26, -0x1, PT ;  /* 0xffffffff1a00780c */ /* 0x008fd60003f45270 */
[----:B------:R-:W-:-:S05]  /*10840*/  @P1 IMAD.MOV R21, RZ, RZ, R20 ;  /* 0x000000ffff151224 */ /* 0x000fca00078e0214 */
[----:B------:R-:W-:Y:S01]  /*10850*/  IADD3 R29, PT, PT, R21, 0x1, RZ ;  /* 0x00000001151d7810 */ /* 0x000fe20007ffe0ff */
[----:B------:R-:W-:-:S07]  /*10860*/  @P2 IMAD.MOV R29, RZ, RZ, R21 ;  /* 0x000000ffff1d2224 */ /* 0x000fce00078e0215 */
.L_x_1583:
[----:B------:R-:W-:Y:S05]  /*10870*/  BSYNC.RECONVERGENT B2 ;  /* 0x0000000000027941 */ /* 0x000fea0003800200 */
.L_x_1582:
        /* <DEDUP_REMOVED lines=33> */
.L_x_1585:
[----:B------:R-:W-:Y:S05]  /*10a90*/  BSYNC.RECONVERGENT B2 ;  /* 0x0000000000027941 */ /* 0x000fea0003800200 */
.L_x_1584:
        /* <DEDUP_REMOVED lines=27> */
.L_x_1578:
[----:B------:R-:W-:Y:S05]  /*10c50*/  BSYNC.RECONVERGENT B1 ;  /* 0x0000000000017941 */ /* 0x000fea0003800200 */
.L_x_1577:
[----:B------:R-:W-:-:S05]  /*10c60*/  IADD3 R23, PT, PT, R30, UR4, RZ ;  /* 0x000000041e177c10 */ /* 0x000fca000fffe0ff */
[----:B------:R-:W-:-:S06]  /*10c70*/  IMAD.WIDE R20, R23, 0x4, R18 ;  /* 0x0000000417147825 */ /* 0x000fcc00078e0212 */
        /* <DEDUP_REMOVED lines=16> */
[----:B------:R-:W-:-:S13]  /*10d80*/  ISETP.GT.U32.AND P0, PT, R20, -0x10, PT ;  /* 0xfffffff01400780c */ /* 0x000fda0003f04070 */
[----:B------:R-:W-:Y:S05]  /*10d90*/  @P0 BRA `(.L_x_1589) ;  /* 0x0000000400a40947 */ /* 0x000fea0003800000 */
[----:B------:R-:W-:Y:S02]  /*10da0*/  HFMA2 R33, -RZ, RZ, 0, 0 ;  /* 0x00000000ff217431 */ /* 0x000fe400000001ff */
[----:B------:R-:W-:-:S07]  /*10db0*/  IMAD.MOV.U32 R31, RZ, RZ, RZ ;  /* 0x000000ffff1f7224 */ /* 0x000fce00078e00ff */
.L_x_1590:
        /* <DEDUP_REMOVED lines=34> */
[----:B-----5:R-:W-:Y:S01]  /*10fe0*/  ISETP.NE.AND P0, PT, R26, -0x1, PT ;  /* 0xffffffff1a00780c */ /* 0x020fe20003f05270 */
[----:B------:R-:W4:Y:S01]  /*10ff0*/  LDG.E R27, desc[UR6][R20.64+0x34] ;  /* 0x00003406141b7981 */ /* 0x000f22000c1e1900 */
[----:B--2---:R-:W-:-:S03]  /*11000*/  ISETP.NE.AND P1, PT, R36, -0x1, PT ;  /* 0xffffffff2400780c */ /* 0x004fc60003f25270 */
[----:B------:R-:W2:Y:S01]  /*11010*/  LDG.E R36, desc[UR6][R20.64+0x20] ;  /* 0x0000200614247981 */ /* 0x000ea2000c1e1900 */
[----:B---3--:R-:W-:-:S04]  /*11020*/  IMAD.WIDE R34, R23, 0x4, R18 ;  /* 0x0000000417227825 */ /* 0x008fc800078e0212 */
[----:B------:R-:W-:-:S05]  /*11030*/  VIADD R23, R22, 0x1 ;  /* 0x0000000116177836 */ /* 0x000fca0000000000 */
[----:B------:R-:W-:Y:S01]  /*11040*/  @P1 IMAD.MOV R23, RZ, RZ, R22 ;  /* 0x000000ffff171224 */ /* 0x000fe200078e0216 */
[----:B------:R-:W3:Y:S01]  /*11050*/  LDG.E R34, desc[UR6][R34.64] ;  /* 0x0000000622227981 */ /* 0x000ee2000c1e1900 */
[----:B------:R-:W-:-:S03]  /*11060*/  ISETP.NE.AND P1, PT, R24, -0x1, PT ;  /* 0xffffffff1800780c */ /* 0x000fc60003f25270 */
[----:B------:R-:W-:Y:S01]  /*11070*/  IADD3 R24, PT, PT, R23, 0x1, RZ ;  /* 0x0000000117187810 */ /* 0x000fe20007ffe0ff */
[----:B------:R-:W-:Y:S01]  /*11080*/  @P0 IMAD.MOV R24, RZ, RZ, R23 ;  /* 0x000000ffff180224 */ /* 0x000fe200078e0217 */
[----:B------:R-:W5:Y:S04]  /*11090*/  LDG.E R22, desc[UR6][R20.64+0x28] ;  /* 0x0000280614167981 */ /* 0x000f68000c1e1900 */
[----:B------:R-:W4:Y:S04]  /*110a0*/  LDG.E R35, desc[UR6][R20.64+0x24] ;  /* 0x0000240614237981 */ /* 0x000f28000c1e1900 */
[----:B------:R-:W4:Y:S01]  /*110b0*/  LDG.E R23, desc[UR6][R20.64+0x2c] ;  /* 0x00002c0614177981 */ /* 0x000f22000c1e1900 */
[----:B------:R-:W-:Y:S01]  /*110c0*/  ISETP.NE.AND P0, PT, R37, -0x1, PT ;  /* 0xffffffff2500780c */ /* 0x000fe20003f05270 */
[C---:B------:R-:W-:Y:S01]  /*110d0*/  VIADD R26, R24.reuse, 0x1 ;  /* 0x00000001181a7836 */ /* 0x040fe20000000000 */
[----:B------:R-:W-:-:S05]  /*110e0*/  @P1 IADD3 R26, PT, PT, R24, RZ, RZ ;  /* 0x000000ff181a1210 */ /* 0x000fca0007ffe0ff */
[----:B------:R-:W-:-:S06]  /*110f0*/  VIADD R24, R26, 0x1 ;  /* 0x000000011a187836 */ /* 0x000fcc0000000000 */
[----:B------:R-:W-:Y:S02]  /*11100*/  @P0 IMAD.MOV R24, RZ, RZ, R26 ;  /* 0x000000ffff180224 */ /* 0x000fe400078e021a */
[----:B--2---:R-:W-:-:S05]  /*11110*/  IMAD.WIDE R36, R36, 0x4, R18 ;  /* 0x0000000424247825 */ /* 0x004fca00078e0212 */
[----:B------:R5:W2:Y:S01]  /*11120*/  LDG.E R26, desc[UR6][R36.64] ;  /* 0x00000006241a7981 */ /* 0x000aa2000c1e1900 */
[----:B---3--:R-:W-:Y:S01]  /*11130*/  ISETP.NE.AND P1, PT, R34, -0x1, PT ;  /* 0xffffffff2200780c */ /* 0x008fe20003f25270 */
[----:B-----5:R-:W-:-:S04]  /*11140*/  IMAD.WIDE R36, R22, 0x4, R18 ;  /* 0x0000000416247825 */ /* 0x020fc800078e0212 */
[--C-:B----4-:R-:W-:Y:S02]  /*11150*/  IMAD.WIDE R34, R35, 0x4, R18.reuse ;  /* 0x0000000423227825 */ /* 0x110fe400078e0212 */
[----:B------:R-:W3:Y:S02]  /*11160*/  LDG.E R36, desc[UR6][R36.64] ;  /* 0x0000000624247981 */ /* 0x000ee4000c1e1900 */
[--C-:B------:R-:W-:Y:S02]  /*11170*/  IMAD.WIDE R22, R23, 0x4, R18.reuse ;  /* 0x0000000417167825 */ /* 0x100fe400078e0212 */
[----:B------:R-:W4:Y:S04]  /*11180*/  LDG.E R34, desc[UR6][R34.64] ;  /* 0x0000000622227981 */ /* 0x000f28000c1e1900 */
[----:B------:R0:W5:Y:S02]  /*11190*/  LDG.E R35, desc[UR6][R22.64] ;  /* 0x0000000616237981 */ /* 0x000164000c1e1900 */
[----:B0-----:R-:W-:-:S02]  /*111a0*/  IMAD.WIDE R22, R27, 0x4, R18 ;  /* 0x000000041b167825 */ /* 0x001fc400078e0212 */
[----:B------:R-:W3:Y:S04]  /*111b0*/  LDG.E R27, desc[UR6][R20.64+0x38] ;  /* 0x00003806141b7981 */ /* 0x000ee8000c1e1900 */
[----:B------:R-:W4:Y:S01]  /*111c0*/  LDG.E R21, desc[UR6][R20.64+0x3c] ;  /* 0x00003c0614157981 */ /* 0x000f22000c1e1900 */
        /* <DEDUP_REMOVED lines=38> */
.L_x_1589:
[----:B------:R-:W-:Y:S05]  /*11430*/  BSYNC.RECONVERGENT B2 ;  /* 0x0000000000027941 */ /* 0x000fea0003800200 */
.L_x_1588:
        /* <DEDUP_REMOVED lines=16> */
[----:B------:R3:W2:Y:S01]  /*11540*/  LDG.E R26, desc[UR6][R34.64] ;  /* 0x00000006221a7981 */ /* 0x0006a2000c1e1900 */
[----:B----4-:R-:W-:-:S04]  /*11550*/  IMAD.WIDE R24, R25, 0x4, R18 ;  /* 0x0000000419187825 */ /* 0x010fc800078e0212 */
[----:B---3--:R-:W-:-:S06]  /*11560*/  IMAD.WIDE R34, R22, 0x4, R18 ;  /* 0x0000000416227825 */ /* 0x008fcc00078e0212 */
[----:B------:R-:W3:Y:S04]  /*11570*/  LDG.E R34, desc[UR6][R34.64] ;  /* 0x0000000622227981 */ /* 0x000ee8000c1e1900 */
[----:B------:R5:W4:Y:S02]  /*11580*/  LDG.E R35, desc[UR6][R24.64] ;  /* 0x0000000618237981 */ /* 0x000b24000c1e1900 */
[--C-:B-----5:R-:W-:Y:S02]  /*11590*/  IMAD.WIDE R24, R27, 0x4, R18.reuse ;  /* 0x000000041b187825 */ /* 0x120fe400078e0212 */
[----:B------:R-:W5:Y:S02]  /*115a0*/  LDG.E R27, desc[UR6][R20.64+0x18] ;  /* 0x00001806141b7981 */ /* 0x000f64000c1e1900 */
[----:B------:R-:W-:-:S02]  /*115b0*/  IMAD.WIDE R36, R37, 0x4, R18 ;  /* 0x0000000425247825 */ /* 0x000fc400078e0212 */
[----:B------:R-:W4:Y:S04]  /*115c0*/  LDG.E R24, desc[UR6][R24.64] ;  /* 0x0000000618187981 */ /* 0x000f28000c1e1900 */
[----:B------:R-:W4:Y:S04]  /*115d0*/  LDG.E R36, desc[UR6][R36.64] ;  /* 0x0000000624247981 */ /* 0x000f28000c1e1900 */
[----:B------:R-:W3:Y:S01]  /*115e0*/  LDG.E R21, desc[UR6][R20.64+0x1c] ;  /* 0x00001c0614157981 */ /* 0x000ee2000c1e1900 */
[----:B------:R-:W-:-:S05]  /*115f0*/  IMAD.WIDE R22, R23, 0x4, R18 ;  /* 0x0000000417167825 */ /* 0x000fca00078e0212 */
[----:B------:R5:W4:Y:S01]  /*11600*/  LDG.E R37, desc[UR6][R22.64] ;  /* 0x0000000616257981 */ /* 0x000b22000c1e1900 */
[----:B--2---:R-:W-:Y:S01]  /*11610*/  ISETP.NE.AND P1, PT, R26, -0x1, PT ;  /* 0xffffffff1a00780c */ /* 0x004fe20003f25270 */
[----:B-----5:R-:W-:-:S06]  /*11620*/  IMAD.WIDE R22, R27, 0x4, R18 ;  /* 0x000000041b167825 */ /* 0x020fcc00078e0212 */
[----:B------:R-:W2:Y:S01]  /*11630*/  LDG.E R22, desc[UR6][R22.64] ;  /* 0x0000000616167981 */ /* 0x000ea2000c1e1900 */
[----:B---3--:R-:W-:-:S06]  /*11640*/  IMAD.WIDE R26, R21, 0x4, R18 ;  /* 0x00000004151a7825 */ /* 0x008fcc00078e0212 */
[----:B------:R-:W3:Y:S01]  /*11650*/  LDG.E R26, desc[UR6][R26.64] ;  /* 0x000000061a1a7981 */ /* 0x000ee2000c1e1900 */
[----:B------:R-:W-:Y:S01]  /*11660*/  ISETP.NE.AND P2, PT, R34, -0x1, PT ;  /* 0xffffffff2200780c */ /* 0x000fe20003f45270 */
[C---:B------:R-:W-:Y:S01]  /*11670*/  VIADD R34, R31.reuse, 0x1 ;  /* 0x000000011f227836 */ /* 0x040fe20000000000 */
[----:B------:R-:W-:Y:S02]  /*11680*/  @P1 IADD3 R34, PT, PT, R31, RZ, RZ ;  /* 0x000000ff1f221210 */ /* 0x000fe40007ffe0ff */
[----:B----4-:R-:W-:-:S03]  /*11690*/  ISETP.NE.AND P1, PT, R36, -0x1, PT ;  /* 0xffffffff2400780c */ /* 0x010fc60003f25270 */
[----:B------:R-:W-:-:S06]  /*116a0*/  VIADD R25, R34, 0x1 ;  /* 0x0000000122197836 */ /* 0x000fcc0000000000 */
        /* <DEDUP_REMOVED lines=19> */
.L_x_1592:
[----:B------:R-:W-:Y:S05]  /*117e0*/  BSYNC.RECONVERGENT B2 ;  /* 0x0000000000027941 */ /* 0x000fea0003800200 */
.L_x_1591:
        /* <DEDUP_REMOVED lines=33> */
.L_x_1594:
[----:B------:R-:W-:Y:S05]  /*11a00*/  BSYNC.RECONVERGENT B2 ;  /* 0x0000000000027941 */ /* 0x000fea0003800200 */
.L_x_1593:
        /* <DEDUP_REMOVED lines=27> */
.L_x_1587:
[----:B------:R-:W-:Y:S05]  /*11bc0*/  BSYNC.RECONVERGENT B1 ;  /* 0x0000000000017941 */ /* 0x000fea0003800200 */
.L_x_1586:
[----:B------:R-:W0:Y:S01]  /*11bd0*/  LDC R18, c[0x0][0x3ac] ;  /* 0x0000eb00ff127b82 */ /* 0x000e220000000800 */
[----:B------:R-:W-:-:S04]  /*11be0*/  IADD3 R4, PT, PT, R6, R5, R4 ;  /* 0x0000000506047210 */ /* 0x000fc80007ffe004 */
[----:B------:R-:W-:-:S04]  /*11bf0*/  IADD3 R4, PT, PT, R8, R7, R4 ;  /* 0x0000000708047210 */ /* 0x000fc80007ffe004 */
[----:B------:R-:W-:-:S04]  /*11c00*/  IADD3 R4, PT, PT, R10, R9, R4 ;  /* 0x000000090a047210 */ /* 0x000fc80007ffe004 */
[----:B------:R-:W-:-:S04]  /*11c10*/  IADD3 R4, PT, PT, R12, R11, R4 ;  /* 0x0000000b0c047210 */ /* 0x000fc80007ffe004 */
[----:B------:R-:W-:-:S04]  /*11c20*/  IADD3 R4, PT, PT, R14, R13, R4 ;  /* 0x0000000d0e047210 */ /* 0x000fc80007ffe004 */
[----:B------:R-:W-:Y:S01]  /*11c30*/  IADD3 R4, PT, PT, R16, R15, R4 ;  /* 0x0000000f10047210 */ /* 0x000fe20007ffe004 */
[----:B0-----:R-:W-:-:S03]  /*11c40*/  IMAD.SHL.U32 R5, R18, 0x1000, RZ ;  /* 0x0000100012057824 */ /* 0x001fc600078e00ff */
[----:B------:R-:W-:Y:S02]  /*11c50*/  IADD3 R4, PT, PT, R29, R28, R4 ;  /* 0x0000001c1d047210 */ /* 0x000fe40007ffe004 */
[----:B------:R-:W-:-:S03]  /*11c60*/  ISETP.GE.U32.AND P0, PT, R2, R5, PT ;  /* 0x000000050200720c */ /* 0x000fc60003f06070 */
[----:B------:R-:W-:-:S10]  /*11c70*/  IMAD.IADD R2, R4, 0x1, R31 ;  /* 0x0000000104027824 */ /* 0x000fd400078e021f */
[----:B------:R-:W-:Y:S05]  /*11c80*/  @!P0 BRA `(.L_x_1595) ;  /* 0x00000104009c8947 */ /* 0x000fea0003800000 */
[----:B------:R-:W-:Y:S01]  /*11c90*/  LEA R4, R0, R5, 0xc ;  /* 0x0000000500047211 */ /* 0x000fe200078e60ff */
[----:B------:R-:W-:-:S05]  /*11ca0*/  VIADD R5, R17, 0xfffff000 ;  /* 0xfffff00011057836 */ /* 0x000fca0000000000 */
[----:B------:R-:W-:-:S13]  /*11cb0*/  ISETP.GT.U32.AND P0, PT, R4, R5, PT ;  /* 0x000000050400720c */ /* 0x000fda0003f04070 */
[----:B------:R-:W-:Y:S05]  /*11cc0*/  @P0 BRA `(.L_x_1596) ;  /* 0x000000f400700947 */ /* 0x000fea0003800000 */
.L_x_1741:
[----:B------:R-:W0:Y:S01]  /*11cd0*/  LDCU UR4, c[0x0][0x380] ;  /* 0x00007000ff0477ac */ /* 0x000e220008000800 */
[----:B------:R-:W1:Y:S08]  /*11ce0*/  LDC.64 R16, c[0x0][0x3d0] ;  /* 0x0000f400ff107b82 */ /* 0x000e700000000a00 */
[----:B------:R-:W2:Y:S01]  /*11cf0*/  LDC.64 R18, c[0x0][0x3c0] ;  /* 0x0000f000ff127b82 */ /* 0x000ea20000000a00 */
[----:B0-----:R-:W-:-:S05]  /*11d00*/  VIADD R29, R3, UR4 ;  /* 0x00000004031d7c36 */ /* 0x001fca0008000000 */
[----:B------:R-:W-:-:S05]  /*11d10*/  IADD3 R9, PT, PT, R29, R4, RZ ;  /* 0x000000041d097210 */ /* 0x000fca0007ffe0ff */
[----:B-1----:R-:W-:-:S05]  /*11d20*/  IMAD.WIDE R20, R9, 0x4, R16 ;  /* 0x0000000409147825 */ /* 0x002fca00078e0210 */
[----:B------:R-:W3:Y:S01]  /*11d30*/  LDG.E R6, desc[UR6][R20.64] ;  /* 0x0000000614067981 */ /* 0x000ee2000c1e1900 */
[----:B------:R-:W-:Y:S01]  /*11d40*/  BSSY.RECONVERGENT B1, `(.L_x_1597) ;  /* 0x00000f3000017945 */ /* 0x000fe20003800200 */
[----:B------:R-:W-:Y:S02]  /*11d50*/  IMAD.MOV.U32 R7, RZ, RZ, RZ ;  /* 0x000000ffff077224 */ /* 0x000fe400078e00ff */
[----:B--2---:R-:W-:Y:S01]  /*11d60*/  IMAD.WIDE R18, R9, 0x4, R18 ;  /* 0x0000000409127825 */ /* 0x004fe200078e0212 */
[----:B---3--:R-:W-:-:S13]  /*11d70*/  ISETP.NE.AND P0, PT, R6, -0x1, PT ;  /* 0xffffffff0600780c */ /* 0x008fda0003f05270 */
        /* <DEDUP_REMOVED lines=14> */
[----:B------:R-:W-:Y:S01]  /*11e60*/  HFMA2 R8, -RZ, RZ, 0, 0 ;  /* 0x00000000ff087431 */ /* 0x000fe200000001ff */
[----:B------:R-:W-:Y:S01]  /*11e70*/  LOP3.LUT R11, R9, 0xfffffff0, RZ, 0xc0, !PT ;  /* 0xfffffff0090b7812 */ /* 0x000fe200078ec0ff */
[----:B------:R-:W-:-:S07]  /*11e80*/  IMAD.MOV.U32 R7, RZ, RZ, RZ ;  /* 0x000000ffff077224 */ /* 0x000fce00078e00ff */
.L_x_1601:
        /* <DEDUP_REMOVED lines=22> */
[----:B------:R-:W-:Y:S02]  /*11ff0*/  @P1 IMAD.MOV R12, RZ, RZ, R7 ;  /* 0x000000ffff0c1224 */ /* 0x000fe400078e0207 */
        /* <DEDUP_REMOVED lines=67> */
[----:B------:R-:W-:Y:S02]  /*12430*/  IADD3 R8, PT, PT, R8, 0x10, RZ ;  /* 0x0000001008087810 */ /* 0x000fe40007ffe0ff */
[----:B------:R-:W-:Y:S02]  /*12440*/  IADD3 R6, PT, PT, R6, 0x10, RZ ;  /* 0x0000001006067810 */ /* 0x000fe40007ffe0ff */
[----:B--2---:R-:W-:Y:S02]  /*12450*/  ISETP.NE.AND P2, PT, R7, -0x1, PT ;  /* 0xffffffff0700780c */ /* 0x004fe40003f45270 */
[----:B------:R-:W-:Y:S01]  /*12460*/  IADD3 R7, PT, PT, R12, 0x1, RZ ;  /* 0x000000010c077810 */ /* 0x000fe20007ffe0ff */
[----:B------:R-:W-:-:S04]  /*12470*/  @P1 IMAD.MOV R7, RZ, RZ, R12 ;  /* 0x000000ffff071224 */ /* 0x000fc800078e020c */
[----:B------:R-:W-:Y:S01]  /*12480*/  VIADD R12, R7, 0x1 ;  /* 0x00000001070c7836 */ /* 0x000fe20000000000 */
[----:B----4-:R-:W-:-:S05]  /*12490*/  ISETP.NE.AND P1, PT, R26, -0x1, PT ;  /* 0xffffffff1a00780c */ /* 0x010fca0003f25270 */
[----:B------:R-:W-:Y:S01]  /*124a0*/  @P2 IMAD.MOV R12, RZ, RZ, R7 ;  /* 0x000000ffff0c2224 */ /* 0x000fe200078e0207 */
[----:B------:R-:W-:-:S03]  /*124b0*/  ISETP.NE.AND P2, PT, R8, R11, PT ;  /* 0x0000000b0800720c */ /* 0x000fc60003f45270 */
[----:B------:R-:W-:-:S04]  /*124c0*/  VIADD R7, R12, 0x1 ;  /* 0x000000010c077836 */ /* 0x000fc80000000000 */
[----:B------:R-:W-:-:S06]  /*124d0*/  @P1 IMAD.MOV R7, RZ, RZ, R12 ;  /* 0x000000ffff071224 */ /* 0x000fcc00078e020c */
[----:B------:R-:W-:Y:S05]  /*124e0*/  @P2 BRA `(.L_x_1601) ;  /* 0xfffffff800682947 */ /* 0x000fea000383ffff */
.L_x_1600:
[----:B------:R-:W-:Y:S05]  /*124f0*/  BSYNC.RECONVERGENT B2 ;  /* 0x0000000000027941 */ /* 0x000fea0003800200 */
.L_x_1599:
        /* <DEDUP_REMOVED lines=57> */
.L_x_1603:
[----:B------:R-:W-:Y:S05]  /*12890*/  BSYNC.RECONVERGENT B2 ;  /* 0x0000000000027941 */ /* 0x000fea0003800200 */
.L_x_1602:
        /* <DEDUP_REMOVED lines=33> */
.L_x_1605:
[----:B------:R-:W-:Y:S05]  /*12ab0*/  BSYNC.RECONVERGENT B2 ;  /* 0x0000000000027941 */ /* 0x000fea0003800200 */
.L_x_1604:
        /* <DEDUP_REMOVED lines=27> */
.L_x_1598:
[----:B------:R-:W-:Y:S05]  /*12c70*/  BSYNC.RECONVERGENT B1 ;  /* 0x0000000000017941 */ /* 0x000fea0003800200 */
.L_x_1597:
        /* <DEDUP_REMOVED lines=21> */
.L_x_1610:
        /* <DEDUP_REMOVED lines=19> */
[----:B0-----:R-:W-:-:S02]  /*12f00*/  IADD3 R22, PT, PT, R6, 0x1, RZ ;  /* 0x0000000106167810 */ /* 0x001fc40007ffe0ff */
[----:B--2---:R-:W-:Y:S02]  /*12f10*/  ISETP.NE.AND P1, PT, R13, -0x1, PT ;  /* 0xffffffff0d00780c */ /* 0x004fe40003f25270 */
[----:B------:R-:W2:Y:S01]  /*12f20*/  LDG.E R13, desc[UR6][R14.64+0x34] ;  /* 0x000034060e0d7981 */ /* 0x000ea2000c1e1900 */
[----:B----4-:R-:W-:-:S10]  /*12f30*/  ISETP.NE.AND P2, PT, R24, -0x1, PT ;  /* 0xffffffff1800780c */ /* 0x010fd40003f45270 */
[----:B------:R-:W-:-:S05]  /*12f40*/  @P1 IMAD.MOV R22, RZ, RZ, R6 ;  /* 0x000000ffff161224 */ /* 0x000fca00078e0206 */
[----:B------:R-:W-:Y:S01]  /*12f50*/  IADD3 R6, PT, PT, R22, 0x1, RZ ;  /* 0x0000000116067810 */ /* 0x000fe20007ffe0ff */
        /* <DEDUP_REMOVED lines=67> */
[----:B------:R-:W-:-:S05]  /*13390*/  IADD3 R6, PT, PT, R13, 0x1, RZ ;  /* 0x000000010d067810 */ /* 0x000fca0007ffe0ff */
[----:B------:R-:W-:-:S05]  /*133a0*/  @P2 IMAD.MOV R6, RZ, RZ, R13 ;  /* 0x000000ffff062224 */ /* 0x000fca00078e020d */
[----:B------:R-:W-:Y:S02]  /*133b0*/  IADD3 R13, PT, PT, R6, 0x1, RZ ;  /* 0x00000001060d7810 */ /* 0x000fe40007ffe0ff */
[----:B----4-:R-:W-:Y:S02]  /*133c0*/  ISETP.NE.AND P1, PT, R22, -0x1, PT ;  /* 0xffffffff1600780c */ /* 0x010fe40003f25270 */
[----:B-----5:R-:W-:-:S11]  /*133d0*/  ISETP.NE.AND P2, PT, R26, -0x1, PT ;  /* 0xffffffff1a00780c */ /* 0x020fd60003f45270 */
[----:B------:R-:W-:Y:S02]  /*133e0*/  @P1 IADD3 R13, PT, PT, R6, RZ, RZ ;  /* 0x000000ff060d1210 */ /* 0x000fe40007ffe0ff */
[----:B------:R-:W-:-:S03]  /*133f0*/  ISETP.NE.AND P1, PT, R9, R12, PT ;  /* 0x0000000c0900720c */ /* 0x000fc60003f25270 */
[----:B------:R-:W-:Y:S02]  /*13400*/  VIADD R6, R13, 0x1 ;  /* 0x000000010d067836 */ /* 0x000fe40000000000 */
[----:B------:R-:W-:-:S08]  /*13410*/  @P2 IMAD.MOV R6, RZ, RZ, R13 ;  /* 0x000000ffff062224 */ /* 0x000fd000078e020d */
[----:B------:R-:W-:Y:S05]  /*13420*/  @P1 BRA `(.L_x_1610) ;  /* 0xfffffff800681947 */ /* 0x000fea000383ffff */
.L_x_1609:
[----:B------:R-:W-:Y:S05]  /*13430*/  BSYNC.RECONVERGENT B2 ;  /* 0x0000000000027941 */ /* 0x000fea0003800200 */
.L_x_1608:
        /* <DEDUP_REMOVED lines=57> */
.L_x_1612:
[----:B------:R-:W-:Y:S05]  /*137d0*/  BSYNC.RECONVERGENT B2 ;  /* 0x0000000000027941 */ /* 0x000fea0003800200 */
.L_x_1611:
        /* <DEDUP_REMOVED lines=33> */
.L_x_1614:
[----:B------:R-:W-:Y:S05]  /*139f0*/  BSYNC.RECONVERGENT B2 ;  /* 0x0000000000027941 */ /* 0x000fea0003800200 */
.L_x_1613:
        /* <DEDUP_REMOVED lines=27> */
.L_x_1607:
[----:B------:R-:W-:Y:S05]  /*13bb0*/  BSYNC.RECONVERGENT B1 ;  /* 0x0000000000017941 */ /* 0x000fea0003800200 */
.L_x_1606:
        /* <DEDUP_REMOVED lines=21> */
.L_x_1619:
        /* <DEDUP_REMOVED lines=30> */
[----:B------:R-:W-:-:S05]  /*13ef0*/  @P1 IADD3 R23, PT, PT, R22, RZ, RZ ;  /* 0x000000ff16171210 */ /* 0x000fca0007ffe0ff */
[C---:B------:R-:W-:Y:S01]  /*13f00*/  VIADD R36, R23.reuse, 0x1 ;  /* 0x0000000117247836 */ /* 0x040fe20000000000 */
[----:B------:R-:W-:Y:S01]  /*13f10*/  @P2 IADD3 R36, PT, PT, R23, RZ, RZ ;  /* 0x000000ff17242210 */ /* 0x000fe20007ffe0ff */
        /* <DEDUP_REMOVED lines=59> */
[----:B------:R-:W-:-:S03]  /*142d0*/  IADD3 R10, PT, PT, R10, 0x10, RZ ;  /* 0x000000100a0a7810 */ /* 0x000fc60007ffe0ff */
[----:B------:R-:W-:Y:S02]  /*142e0*/  VIADD R14, R8, 0x1 ;  /* 0x00000001080e7836 */ /* 0x000fe40000000000 */
        /* <DEDUP_REMOVED lines=8> */
.L_x_1618:
[----:B------:R-:W-:Y:S05]  /*14370*/  BSYNC.RECONVERGENT B2 ;  /* 0x0000000000027941 */ /* 0x000fea0003800200 */
.L_x_1617:
        /* <DEDUP_REMOVED lines=57> */
.L_x_1621:
[----:B------:R-:W-:Y:S05]  /*14710*/  BSYNC.RECONVERGENT B2 ;  /* 0x0000000000027941 */ /* 0x000fea0003800200 */
.L_x_1620:
        /* <DEDUP_REMOVED lines=33> */
.L_x_1623:
[----:B------:R-:W-:Y:S05]  /*14930*/  BSYNC.RECONVERGENT B2 ;  /* 0x0000000000027941 */ /* 0x000fea0003800200 */
.L_x_1622:
        /* <DEDUP_REMOVED lines=27> */
.L_x_1616:
[----:B------:R-:W-:Y:S05]  /*14af0*/  BSYNC.RECONVERGENT B1 ;  /* 0x0000000000017941 */ /* 0x000fea0003800200 */
.L_x_1615:
        /* <DEDUP_REMOVED lines=21> */
.L_x_1628:
        /* <DEDUP_REMOVED lines=21> */
[----:B0-----:R-:W-:Y:S02]  /*14da0*/  IADD3 R25, PT, PT, R9, 0x1, RZ ;  /* 0x0000000109197810 */ /* 0x001fe40007ffe0ff */
[----:B--2---:R-:W-:-:S02]  /*14db0*/  ISETP.NE.AND P1, PT, R34, -0x1, PT ;  /* 0xffffffff2200780c */ /* 0x004fc40003f25270 */
[----:B------:R-:W2:Y:S01]  /*14dc0*/  LDG.E R34, desc[UR6][R14.64+0x34] ;  /* 0x000034060e227981 */ /* 0x000ea2000c1e1900 */
[----:B---3--:R-:W-:-:S03]  /*14dd0*/  ISETP.NE.AND P2, PT, R32, -0x1, PT ;  /* 0xffffffff2000780c */ /* 0x008fc60003f45270 */
[----:B------:R-:W3:Y:S07]  /*14de0*/  LDG.E R32, desc[UR6][R14.64+0x30] ;  /* 0x000030060e207981 */ /* 0x000eee000c1e1900 */
[----:B------:R-:W-:Y:S02]  /*14df0*/  @P1 IMAD.MOV R25, RZ, RZ, R9 ;  /* 0x000000ffff191224 */ /* 0x000fe400078e0209 */
[----:B------:R-:W2:Y:S01]  /*14e00*/  LDG.E R9, desc[UR6][R14.64+0x28] ;  /* 0x000028060e097981 */ /* 0x000ea2000c1e1900 */
[----:B-----5:R-:W-:-:S02]  /*14e10*/  ISETP.NE.AND P1, PT, R24, -0x1, PT ;  /* 0xffffffff1800780c */ /* 0x020fc40003f25270 */
[----:B-1----:R-:W-:Y:S01]  /*14e20*/  IADD3 R23, PT, PT, R25, 0x1, RZ ;  /* 0x0000000119177810 */ /* 0x002fe20007ffe0ff */
[----:B------:R-:W-:Y:S01]  /*14e30*/  @P2 IMAD.MOV R23, RZ, RZ, R25 ;  /* 0x000000ffff172224 */ /* 0x000fe200078e0219 */
[----:B----4-:R-:W-:-:S04]  /*14e40*/  ISETP.NE.AND P2, PT, R22, -0x1, PT ;  /* 0xffffffff1600780c */ /* 0x010fc80003f45270 */
[----:B------:R-:W-:-:S05]  /*14e50*/  IADD3 R22, PT, PT, R23, 0x1, RZ ;  /* 0x0000000117167810 */ /* 0x000fca0007ffe0ff */
[----:B------:R-:W-:Y:S02]  /*14e60*/  @P1 IMAD.MOV R22, RZ, RZ, R23 ;  /* 0x000000ffff161224 */ /* 0x000fe400078e0217 */
[----:B------:R-:W-:-:S03]  /*14e70*/  IMAD.WIDE R24, R26, 0x4, R16 ;  /* 0x000000041a187825 */ /* 0x000fc600078e0210 */
[----:B------:R-:W-:Y:S01]  /*14e80*/  IADD3 R36, PT, PT, R22, 0x1, RZ ;  /* 0x0000000116247810 */ /* 0x000fe20007ffe0ff */
[----:B------:R-:W-:Y:S02]  /*14e90*/  @P2 IMAD.MOV R36, RZ, RZ, R22 ;  /* 0x000000ffff242224 */ /* 0x000fe400078e0216 */
[--C-:B------:R-:W-:Y:S01]  /*14ea0*/  IMAD.WIDE R22, R30, 0x4, R16.reuse ;  /* 0x000000041e167825 */ /* 0x100fe200078e0210 */
[----:B------:R-:W4:Y:S03]  /*14eb0*/  LDG.E R24, desc[UR6][R24.64] ;  /* 0x0000000618187981 */ /* 0x000f26000c1e1900 */
[--C-:B------:R-:W-:Y:S02]  /*14ec0*/  IMAD.WIDE R26, R27, 0x4, R16.reuse ;  /* 0x000000041b1a7825 */ /* 0x100fe400078e0210 */
[----:B------:R-:W5:Y:S04]  /*14ed0*/  LDG.E R22, desc[UR6][R22.64] ;  /* 0x0000000616167981 */ /* 0x000f68000c1e1900 */
[----:B------:R0:W4:Y:S02]  /*14ee0*/  LDG.E R23, desc[UR6][R26.64] ;  /* 0x000000061a177981 */ /* 0x000124000c1e1900 */
[----:B0-----:R-:W-:-:S05]  /*14ef0*/  IMAD.WIDE R26, R35, 0x4, R16 ;  /* 0x00000004231a7825 */ /* 0x001fca00078e0210 */
[----:B------:R2:W4:Y:S02]  /*14f00*/  LDG.E R35, desc[UR6][R26.64] ;  /* 0x000000061a237981 */ /* 0x000524000c1e1900 */
[----:B--2---:R-:W-:-:S05]  /*14f10*/  IMAD.WIDE R26, R9, 0x4, R16 ;  /* 0x00000004091a7825 */ /* 0x004fca00078e0210 */
[----:B------:R3:W2:Y:S02]  /*14f20*/  LDG.E R9, desc[UR6][R26.64] ;  /* 0x000000061a097981 */ /* 0x0006a4000c1e1900 */
[----:B---3--:R-:W-:-:S05]  /*14f30*/  IMAD.WIDE R26, R32, 0x4, R16 ;  /* 0x00000004201a7825 */ /* 0x008fca00078e0210 */
[----:B------:R-:W3:Y:S04]  /*14f40*/  LDG.E R32, desc[UR6][R26.64] ;  /* 0x000000061a207981 */ /* 0x000ee8000c1e1900 */
[----:B------:R-:W4:Y:S04]  /*14f50*/  LDG.E R27, desc[UR6][R14.64+0x38] ;  /* 0x000038060e1b7981 */ /* 0x000f28000c1e1900 */
        /* <DEDUP_REMOVED lines=9> */
[----:B-----5:R-:W-:Y:S01]  /*14ff0*/  ISETP.NE.AND P1, PT, R22, -0x1, PT ;  /* 0xffffffff1600780c */ /* 0x020fe20003f25270 */
[----:B----4-:R-:W-:-:S05]  /*15000*/  IMAD.WIDE R14, R27, 0x4, R16 ;  /* 0x000000041b0e7825 */ /* 0x010fca00078e0210 */
[----:B------:R0:W4:Y:S01]  /*15010*/  LDG.E R22, desc[UR6][R14.64] ;  /* 0x000000060e167981 */ /* 0x000122000c1e1900 */
[----:B--2---:R-:W-:-:S06]  /*15020*/  IMAD.WIDE R26, R26, 0x4, R16 ;  /* 0x000000041a1a7825 */ /* 0x004fcc00078e0210 */
[----:B------:R-:W2:Y:S01]  /*15030*/  LDG.E R26, desc[UR6][R26.64] ;  /* 0x000000061a1a7981 */ /* 0x000ea2000c1e1900 */
[----:B------:R-:W-:Y:S02]  /*15040*/  ISETP.NE.AND P2, PT, R24, -0x1, PT ;  /* 0xffffffff1800780c */ /* 0x000fe40003f45270 */
[----:B------:R-:W-:Y:S01]  /*15050*/  IADD3 R24, PT, PT, R36, 0x1, RZ ;  /* 0x0000000124187810 */ /* 0x000fe20007ffe0ff */
[----:B------:R-:W-:Y:S01]  /*15060*/  @P1 IMAD.MOV R24, RZ, RZ, R36 ;  /* 0x000000ffff181224 */ /* 0x000fe200078e0224 */
[----:B------:R-:W-:-:S04]  /*15070*/  ISETP.NE.AND P1, PT, R23, -0x1, PT ;  /* 0xffffffff1700780c */ /* 0x000fc80003f25270 */
[----:B------:R-:W-:-:S05]  /*15080*/  IADD3 R23, PT, PT, R24, 0x1, RZ ;  /* 0x0000000118177810 */ /* 0x000fca0007ffe0ff */
[----:B------:R-:W-:Y:S01]  /*15090*/  @P2 IMAD.MOV R23, RZ, RZ, R24 ;  /* 0x000000ffff172224 */ /* 0x000fe200078e0218 */
[----:B---3--:R-:W-:-:S04]  /*150a0*/  ISETP.NE.AND P2, PT, R25, -0x1, PT ;  /* 0xffffffff1900780c */ /* 0x008fc80003f45270 */
        /* <DEDUP_REMOVED lines=19> */
[----:B------:R-:W-:Y:S02]  /*151e0*/  @P1 IMAD.MOV R14, RZ, RZ, R9 ;  /* 0x000000ffff0e1224 */ /* 0x000fe400078e0209 */
[----:B------:R-:W-:-:S03]  /*151f0*/  VIADD R11, R11, 0x10 ;  /* 0x000000100b0b7836 */ /* 0x000fc60000000000 */
[----:B------:R-:W-:-:S03]  /*15200*/  IADD3 R9, PT, PT, R14, 0x1, RZ ;  /* 0x000000010e097810 */ /* 0x000fc60007ffe0ff */
[----:B------:R-:W-:-:S05]  /*15210*/  @P2 IMAD.MOV R9, RZ, RZ, R14 ;  /* 0x000000ffff092224 */ /* 0x000fca00078e020e */
[----:B------:R-:W-:Y:S02]  /*15220*/  IADD3 R14, PT, PT, R9, 0x1, RZ ;  /* 0x00000001090e7810 */ /* 0x000fe40007ffe0ff */
[----:B------:R-:W-:Y:S02]  /*15230*/  IADD3 R10, PT, PT, R10, 0x10, RZ ;  /* 0x000000100a0a7810 */ /* 0x000fe40007ffe0ff */
[----:B----4-:R-:W-:Y:S02]  /*15240*/  ISETP.NE.AND P1, PT, R22, -0x1, PT ;  /* 0xffffffff1600780c */ /* 0x010fe40003f25270 */
[----:B--2---:R-:W-:-:S11]  /*15250*/  ISETP.NE.AND P2, PT, R26, -0x1, PT ;  /* 0xffffffff1a00780c */ /* 0x004fd60003f45270 */
[----:B------:R-:W-:Y:S02]  /*15260*/  @P1 IADD3 R14, PT, PT, R9, RZ, RZ ;  /* 0x000000ff090e1210 */ /* 0x000fe40007ffe0ff */
[----:B------:R-:W-:-:S03]  /*15270*/  ISETP.NE.AND P1, PT, R11, R28, PT ;  /* 0x0000001c0b00720c */ /* 0x000fc60003f25270 */
[----:B------:R-:W-:Y:S02]  /*15280*/  VIADD R9, R14, 0x1 ;  /* 0x000000010e097836 */ /* 0x000fe40000000000 */
[----:B------:R-:W-:-:S08]  /*15290*/  @P2 IMAD.MOV R9, RZ, RZ, R14 ;  /* 0x000000ffff092224 */ /* 0x000fd000078e020e */
[----:B------:R-:W-:Y:S05]  /*152a0*/  @P1 BRA `(.L_x_1628) ;  /* 0xfffffff800681947 */ /* 0x000fea000383ffff */
.L_x_1627:
[----:B------:R-:W-:Y:S05]  /*152b0*/  BSYNC.RECONVERGENT B2 ;  /* 0x0000000000027941 */ /* 0x000fea0003800200 */
.L_x_1626:
        /* <DEDUP_REMOVED lines=57> */
.L_x_1630:
[----:B------:R-:W-:Y:S05]  /*15650*/  BSYNC.RECONVERGENT B2 ;  /* 0x0000000000027941 */ /* 0x000fea0003800200 */
.L_x_1629:
        /* <DEDUP_REMOVED lines=33> */
.L_x_1632:
[----:B------:R-:W-:Y:S05]  /*15870*/  BSYNC.RECONVERGENT B2 ;  /* 0x0000000000027941 */ /* 0x000fea0003800200 */
.L_x_1631:
        /* <DEDUP_REMOVED lines=27> */
.L_x_1625:
[----:B------:R-:W-:Y:S05]  /*15a30*/  BSYNC.RECONVERGENT B1 ;  /* 0x0000000000017941 */ /* 0x000fea0003800200 */
.L_x_1624:
        /* <DEDUP_REMOVED lines=21> */
.L_x_1637:
        /* <DEDUP_REMOVED lines=31> */
[C---:B------:R-:W-:Y:S01]  /*15d80*/  VIADD R30, R26.reuse, 0x1 ;  /* 0x000000011a1e7836 */ /* 0x040fe20000000000 */
[----:B------:R-:W-:-:S05]  /*15d90*/  @P2 IADD3 R30, PT, PT, R26, RZ, RZ ;  /* 0x000000ff1a1e2210 */ /* 0x000fca0007ffe0ff */
[----:B------:R-:W-:-:S04]  /*15da0*/  VIADD R26, R30, 0x1 ;  /* 0x000000011e1a7836 */ /* 0x000fc80000000000 */
[----:B------:R-:W-:Y:S02]  /*15db0*/  @P1 IADD3 R26, PT, PT, R30, RZ, RZ ;  /* 0x000000ff1e1a1210 */ /* 0x000fe40007ffe0ff */
        /* <DEDUP_REMOVED lines=8> */
[C---:B------:R-:W-:Y:S02]  /*15e40*/  VIADD R36, R22.reuse, 0x1 ;  /* 0x0000000116247836 */ /* 0x040fe40000000000 */
[----:B0-----:R-:W-:Y:S01]  /*15e50*/  IMAD.WIDE R30, R37, 0x4, R16 ;  /* 0x00000004251e7825 */ /* 0x001fe200078e0210 */
[----:B------:R-:W-:-:S04]  /*15e60*/  @P2 IADD3 R36, PT, PT, R22, RZ, RZ ;  /* 0x000000ff16242210 */ /* 0x000fc80007ffe0ff */
[----:B------:R0:W5:Y:S01]  /*15e70*/  LDG.E R37, desc[UR6][R30.64] ;  /* 0x000000061e257981 */ /* 0x000162000c1e1900 */
        /* <DEDUP_REMOVED lines=36> */
[----:B---3--:R-:W-:Y:S01]  /*160c0*/  ISETP.NE.AND P1, PT, R10, -0x1, PT ;  /* 0xffffffff0a00780c */ /* 0x008fe20003f25270 */
[----:B------:R-:W-:-:S04]  /*160d0*/  VIADD R10, R15, 0x1 ;  /* 0x000000010f0a7836 */ /* 0x000fc80000000000 */
[----:B------:R-:W-:Y:S02]  /*160e0*/  @P2 IADD3 R10, PT, PT, R15, RZ, RZ ;  /* 0x000000ff0f0a2210 */ /* 0x000fe40007ffe0ff */
[----:B------:R-:W-:-:S03]  /*160f0*/  ISETP.NE.AND P2, PT, R32, -0x1, PT ;  /* 0xffffffff2000780c */ /* 0x000fc60003f45270 */
[----:B------:R-:W-:-:S03]  /*16100*/  VIADD R14, R10, 0x1 ;  /* 0x000000010a0e7836 */ /* 0x000fc60000000000 */
[----:B------:R-:W-:Y:S02]  /*16110*/  @P1 IADD3 R14, PT, PT, R10, RZ, RZ ;  /* 0x000000ff0a0e1210 */ /* 0x000fe40007ffe0ff */
[----:B--2---:R-:W-:-:S03]  /*16120*/  ISETP.NE.AND P1, PT, R34, -0x1, PT ;  /* 0xffffffff2200780c */ /* 0x004fc60003f25270 */
[C---:B------:R-:W-:Y:S02]  /*16130*/  VIADD R10, R14.reuse, 0x1 ;  /* 0x000000010e0a7836 */ /* 0x040fe40000000000 */
[----:B------:R-:W-:-:S05]  /*16140*/  @P2 IADD3 R10, PT, PT, R14, RZ, RZ ;  /* 0x000000ff0e0a2210 */ /* 0x000fca0007ffe0ff */
[----:B------:R-:W-:-:S03]  /*16150*/  VIADD R14, R10, 0x1 ;  /* 0x000000010a0e7836 */ /* 0x000fc60000000000 */
[----:B------:R-:W-:-:S05]  /*16160*/  @P1 IADD3 R14, PT, PT, R10, RZ, RZ ;  /* 0x000000ff0a0e1210 */ /* 0x000fca0007ffe0ff */
[----:B------:R-:W-:Y:S01]  /*16170*/  VIADD R15, R14, 0x1 ;  /* 0x000000010e0f7836 */ /* 0x000fe20000000000 */
[----:B----4-:R-:W-:Y:S02]  /*16180*/  ISETP.NE.AND P2, PT, R22, -0x1, PT ;  /* 0xffffffff1600780c */ /* 0x010fe40003f45270 */
[----:B-----5:R-:W-:-:S11]  /*16190*/  ISETP.NE.AND P1, PT, R30, -0x1, PT ;  /* 0xffffffff1e00780c */ /* 0x020fd60003f25270 */
[----:B------:R-:W-:Y:S01]  /*161a0*/  @P2 IMAD.MOV R15, RZ, RZ, R14 ;  /* 0x000000ffff0f2224 */ /* 0x000fe200078e020e */
[----:B------:R-:W-:-:S04]  /*161b0*/  ISETP.NE.AND P2, PT, R12, R33, PT ;  /* 0x000000210c00720c */ /* 0x000fc80003f45270 */
[C---:B------:R-:W-:Y:S02]  /*161c0*/  IADD3 R10, PT, PT, R15.reuse, 0x1, RZ ;  /* 0x000000010f0a7810 */ /* 0x040fe40007ffe0ff */
[----:B------:R-:W-:-:S07]  /*161d0*/  @P1 IADD3 R10, PT, PT, R15, RZ, RZ ;  /* 0x000000ff0f0a1210 */ /* 0x000fce0007ffe0ff */
[----:B------:R-:W-:Y:S05]  /*161e0*/  @P2 BRA `(.L_x_1637) ;  /* 0xfffffff800682947 */ /* 0x000fea000383ffff */
.L_x_1636:
[----:B------:R-:W-:Y:S05]  /*161f0*/  BSYNC.RECONVERGENT B2 ;  /* 0x0000000000027941 */ /* 0x000fea0003800200 */
.L_x_1635:
        /* <DEDUP_REMOVED lines=32> */
[----:B----4-:R-:W-:Y:S01]  /*16400*/  VIADD R27, R10, 0x1 ;  /* 0x000000010a1b7836 */ /* 0x010fe20000000000 */
[----:B------:R-:W-:-:S02]  /*16410*/  IADD3 R11, PT, PT, R11, 0x8, RZ ;  /* 0x000000080b0b7810 */ /* 0x000fc40007ffe0ff */
[----:B--2---:R-:W-:Y:S02]  /*16420*/  ISETP.NE.AND P1, PT, R28, -0x1, PT ;  /* 0xffffffff1c00780c */ /* 0x004fe40003f25270 */
[----:B------:R-:W-:-:S11]  /*16430*/  ISETP.NE.AND P2, PT, R36, -0x1, PT ;  /* 0xffffffff2400780c */ /* 0x000fd60003f45270 */
[----:B------:R-:W-:Y:S02]  /*16440*/  @P1 IADD3 R27, PT, PT, R10, RZ, RZ ;  /* 0x000000ff0a1b1210 */ /* 0x000fe40007ffe0ff */
[----:B-----5:R-:W-:-:S03]  /*16450*/  ISETP.NE.AND P1, PT, R26, -0x1, PT ;  /* 0xffffffff1a00780c */ /* 0x020fc60003f25270 */
        /* <DEDUP_REMOVED lines=19> */
.L_x_1639:
[----:B------:R-:W-:Y:S05]  /*16590*/  BSYNC.RECONVERGENT B2 ;  /* 0x0000000000027941 */ /* 0x000fea0003800200 */
.L_x_1638:
        /* <DEDUP_REMOVED lines=33> */
.L_x_1641:
[----:B------:R-:W-:Y:S05]  /*167b0*/  BSYNC.RECONVERGENT B2 ;  /* 0x0000000000027941 */ /* 0x000fea0003800200 */
.L_x_1640:
        /* <DEDUP_REMOVED lines=27> */
.L_x_1634:
[----:B------:R-:W-:Y:S05]  /*16970*/  BSYNC.RECONVERGENT B1 ;  /* 0x0000000000017941 */ /* 0x000fea0003800200 */
.L_x_1633:
        /* <DEDUP_REMOVED lines=21> */
.L_x_1646:
        /* <DEDUP_REMOVED lines=27> */
[----:B---3--:R-:W-:Y:S02]  /*16c80*/  ISETP.NE.AND P2, PT, R35, -0x1, PT ;  /* 0xffffffff2300780c */ /* 0x008fe40003f45270 */
[----:B------:R-:W-:-:S07]  /*16c90*/  IADD3 R35, PT, PT, R11, 0x1, RZ ;  /* 0x000000010b237810 */ /* 0x000fce0007ffe0ff */
[----:B------:R-:W-:Y:S01]  /*16ca0*/  @P1 IMAD.MOV R35, RZ, RZ, R11 ;  /* 0x000000ffff231224 */ /* 0x000fe200078e020b */
[----:B----4-:R-:W-:Y:S02]  /*16cb0*/  ISETP.NE.AND P1, PT, R33, -0x1, PT ;  /* 0xffffffff2100780c */ /* 0x010fe40003f25270 */
[----:B------:R-:W3:Y:S02]  /*16cc0*/  LDG.E R33, desc[UR6][R14.64+0x28] ;  /* 0x000028060e217981 */ /* 0x000ee4000c1e1900 */
[----:B------:R-:W-:Y:S01]  /*16cd0*/  IADD3 R11, PT, PT, R35, 0x1, RZ ;  /* 0x00000001230b7810 */ /* 0x000fe20007ffe0ff */
[----:B------:R-:W-:Y:S01]  /*16ce0*/  @P2 IMAD.MOV R11, RZ, RZ, R35 ;  /* 0x000000ffff0b2224 */ /* 0x000fe200078e0223 */
[----:B-----5:R-:W-:Y:S01]  /*16cf0*/  ISETP.NE.AND P2, PT, R30, -0x1, PT ;  /* 0xffffffff1e00780c */ /* 0x020fe20003f45270 */
[----:B------:R-:W4:Y:S03]  /*16d00*/  LDG.E R35, desc[UR6][R14.64+0x24] ;  /* 0x000024060e237981 */ /* 0x000f26000c1e1900 */
[----:B0-----:R-:W-:-:S03]  /*16d10*/  IADD3 R23, PT, PT, R11, 0x1, RZ ;  /* 0x000000010b177810 */ /* 0x001fc60007ffe0ff */
[----:B------:R-:W-:Y:S01]  /*16d20*/  @P1 IMAD.MOV R23, RZ, RZ, R11 ;  /* 0x000000ffff171224 */ /* 0x000fe200078e020b */
[----:B------:R-:W-:-:S04]  /*16d30*/  ISETP.NE.AND P1, PT, R34, -0x1, PT ;  /* 0xffffffff2200780c */ /* 0x000fc80003f25270 */
[----:B------:R-:W-:Y:S01]  /*16d40*/  IADD3 R11, PT, PT, R23, 0x1, RZ ;  /* 0x00000001170b7810 */ /* 0x000fe20007ffe0ff */
[----:B------:R-:W-:Y:S01]  /*16d50*/  @P2 IMAD.MOV R11, RZ, RZ, R23 ;  /* 0x000000ffff0b2224 */ /* 0x000fe200078e0217 */
[----:B------:R-:W-:-:S04]  /*16d60*/  ISETP.NE.AND P2, PT, R22, -0x1, PT ;  /* 0xffffffff1600780c */ /* 0x000fc80003f45270 */
[----:B------:R-:W-:-:S03]  /*16d70*/  IADD3 R22, PT, PT, R11, 0x1, RZ ;  /* 0x000000010b167810 */ /* 0x000fc60007ffe0ff */
[----:B------:R-:W-:-:S05]  /*16d80*/  @P1 IMAD.MOV R22, RZ, RZ, R11 ;  /* 0x000000ffff161224 */ /* 0x000fca00078e020b */
[----:B------:R-:W-:Y:S01]  /*16d90*/  IADD3 R11, PT, PT, R22, 0x1, RZ ;  /* 0x00000001160b7810 */ /* 0x000fe20007ffe0ff */
        /* <DEDUP_REMOVED lines=50> */
[----:B--2---:R-:W-:-:S13]  /*170c0*/  ISETP.NE.AND P1, PT, R22, -0x1, PT ;  /* 0xffffffff1600780c */ /* 0x004fda0003f25270 */
[----:B------:R-:W-:Y:S02]  /*170d0*/  @P1 IADD3 R14, PT, PT, R11, RZ, RZ ;  /* 0x000000ff0b0e1210 */ /* 0x000fe40007ffe0ff */
[----:B------:R-:W-:Y:S02]  /*170e0*/  ISETP.NE.AND P1, PT, R13, R28, PT ;  /* 0x0000001c0d00720c */ /* 0x000fe40003f25270 */
[----:B----4-:R-:W-:Y:S01]  /*170f0*/  ISETP.NE.AND P2, PT, R30, -0x1, PT ;  /* 0xffffffff1e00780c */ /* 0x010fe20003f45270 */
[----:B------:R-:W-:-:S12]  /*17100*/  VIADD R11, R14, 0x1 ;  /* 0x000000010e0b7836 */ /* 0x000fd80000000000 */
[----:B------:R-:W-:Y:S01]  /*17110*/  @P2 IMAD.MOV R11, RZ, RZ, R14 ;  /* 0x000000ffff0b2224 */ /* 0x000fe200078e020e */
[----:B------:R-:W-:Y:S06]  /*17120*/  @P1 BRA `(.L_x_1646) ;  /* 0xfffffff800681947 */ /* 0x000fec000383ffff */
.L_x_1645:
[----:B------:R-:W-:Y:S05]  /*17130*/  BSYNC.RECONVERGENT B2 ;  /* 0x0000000000027941 */ /* 0x000fea0003800200 */
.L_x_1644:
        /* <DEDUP_REMOVED lines=57> */
.L_x_1648:
[----:B------:R-:W-:Y:S05]  /*174d0*/  BSYNC.RECONVERGENT B2 ;  /* 0x0000000000027941 */ /* 0x000fea0003800200 */
.L_x_1647:
        /* <DEDUP_REMOVED lines=33> */
.L_x_1650:
[----:B------:R-:W-:Y:S05]  /*176f0*/  BSYNC.RECONVERGENT B2 ;  /* 0x0000000000027941 */ /* 0x000fea0003800200 */
.L_x_1649:
        /* <DEDUP_REMOVED lines=27> */
.L_x_1643:
[----:B------:R-:W-:Y:S05]  /*178b0*/  BSYNC.RECONVERGENT B1 ;  /* 0x0000000000017941 */ /* 0x000fea0003800200 */
.L_x_1642:
        /* <DEDUP_REMOVED lines=21> */
.L_x_1655:
        /* <DEDUP_REMOVED lines=30> */
[C---:B------:R-:W-:Y:S01]  /*17bf0*/  VIADD R12, R37.reuse, 0x1 ;  /* 0x00000001250c7836 */ /* 0x040fe20000000000 */
[----:B------:R-:W-:Y:S02]  /*17c00*/  @P2 IADD3 R12, PT, PT, R37, RZ, RZ ;  /* 0x000000ff250c2210 */ /* 0x000fe40007ffe0ff */
[----:B-----5:R-:W-:Y:S01]  /*17c10*/  ISETP.NE.AND P2, PT, R35, -0x1, PT ;  /* 0xffffffff2300780c */ /* 0x020fe20003f45270 */
[----:B------:R-:W3:Y:S02]  /*17c20*/  LDG.E R37, desc[UR6][R14.64+0x1c] ;  /* 0x00001c060e257981 */ /* 0x000ee4000c1e1900 */
[----:B0-----:R-:W-:-:S02]  /*17c30*/  VIADD R25, R12, 0x1 ;  /* 0x000000010c197836 */ /* 0x001fc40000000000 */
[----:B------:R-:W4:Y:S02]  /*17c40*/  LDG.E R35, desc[UR6][R14.64+0x20] ;  /* 0x000020060e237981 */ /* 0x000f24000c1e1900 */
[----:B------:R-:W-:Y:S02]  /*17c50*/  @P1 IADD3 R25, PT, PT, R12, RZ, RZ ;  /* 0x000000ff0c191210 */ /* 0x000fe40007ffe0ff */
[----:B------:R-:W5:Y:S03]  /*17c60*/  LDG.E R22, desc[UR6][R14.64+0x28] ;  /* 0x000028060e167981 */ /* 0x000f66000c1e1900 */
[C---:B------:R-:W-:Y:S01]  /*17c70*/  VIADD R12, R25.reuse, 0x1 ;  /* 0x00000001190c7836 */ /* 0x040fe20000000000 */
[----:B------:R-:W-:Y:S01]  /*17c80*/  @P2 IADD3 R12, PT, PT, R25, RZ, RZ ;  /* 0x000000ff190c2210 */ /* 0x000fe20007ffe0ff */
[----:B------:R-:W5:Y:S04]  /*17c90*/  LDG.E R23, desc[UR6][R14.64+0x30] ;  /* 0x000030060e177981 */ /* 0x000f68000c1e1900 */
[----:B------:R-:W5:Y:S01]  /*17ca0*/  LDG.E R25, desc[UR6][R14.64+0x2c] ;  /* 0x00002c060e197981 */ /* 0x000f62000c1e1900 */
[----:B------:R-:W-:Y:S01]  /*17cb0*/  ISETP.NE.AND P1, PT, R30, -0x1, PT ;  /* 0xffffffff1e00780c */ /* 0x000fe20003f25270 */
[----:B------:R-:W-:-:S12]  /*17cc0*/  VIADD R30, R12, 0x1 ;  /* 0x000000010c1e7836 */ /* 0x000fd80000000000 */
[----:B------:R-:W-:Y:S02]  /*17cd0*/  @P1 IADD3 R30, PT, PT, R12, RZ, RZ ;  /* 0x000000ff0c1e1210 */ /* 0x000fe40007ffe0ff */
[----:B------:R-:W-:Y:S02]  /*17ce0*/  ISETP.NE.AND P1, PT, R36, -0x1, PT ;  /* 0xffffffff2400780c */ /* 0x000fe40003f25270 */
[----:B--2---:R-:W-:Y:S01]  /*17cf0*/  ISETP.NE.AND P2, PT, R32, -0x1, PT ;  /* 0xffffffff2000780c */ /* 0x004fe20003f45270 */
[----:B------:R-:W-:-:S10]  /*17d00*/  VIADD R32, R30, 0x1 ;  /* 0x000000011e207836 */ /* 0x000fd40000000000 */
[----:B------:R-:W-:Y:S01]  /*17d10*/  @P1 IADD3 R32, PT, PT, R30, RZ, RZ ;  /* 0x000000ff1e201210 */ /* 0x000fe20007ffe0ff */
        /* <DEDUP_REMOVED lines=53> */
.L_x_1654:
[----:B------:R-:W-:Y:S05]  /*18070*/  BSYNC.RECONVERGENT B2 ;  /* 0x0000000000027941 */ /* 0x000fea0003800200 */
.L_x_1653:
        /* <DEDUP_REMOVED lines=32> */
[----:B------:R-:W-:-:S02]  /*18280*/  IADD3 R13, PT, PT, R13, 0x8, RZ ;  /* 0x000000080d0d7810 */ /* 0x000fc40007ffe0ff */
        /* <DEDUP_REMOVED lines=24> */
.L_x_1657:
[----:B------:R-:W-:Y:S05]  /*18410*/  BSYNC.RECONVERGENT B2 ;  /* 0x0000000000027941 */ /* 0x000fea0003800200 */
.L_x_1656:
        /* <DEDUP_REMOVED lines=33> */
.L_x_1659:
[----:B------:R-:W-:Y:S05]  /*18630*/  BSYNC.RECONVERGENT B2 ;  /* 0x0000000000027941 */ /* 0x000fea0003800200 */
.L_x_1658:
        /* <DEDUP_REMOVED lines=27> */
.L_x_1652:
[----:B------:R-:W-:Y:S05]  /*187f0*/  BSYNC.RECONVERGENT B1 ;  /* 0x0000000000017941 */ /* 0x000fea0003800200 */
.L_x_1651:
        /* <DEDUP_REMOVED lines=21> */
.L_x_1664:
        /* <DEDUP_REMOVED lines=10> */
[----:B------:R-:W2:Y:S02]  /*189f0*/  LDG.E R24, desc[UR6][R24.64] ;  /* 0x0000000618187981 */ /* 0x000ea4000c1e1900 */
[----:B--2---:R-:W-:Y:S01]  /*18a00*/  ISETP.NE.AND P1, PT, R24, -0x1, PT ;  /* 0xffffffff1800780c */ /* 0x004fe20003f25270 */
[----:B---3--:R-:W-:-:S05]  /*18a10*/  IMAD.WIDE R24, R31, 0x4, R16 ;  /* 0x000000041f187825 */ /* 0x008fca00078e0210 */
[----:B------:R4:W2:Y:S02]  /*18a20*/  LDG.E R35, desc[UR6][R24.64] ;  /* 0x0000000618237981 */ /* 0x0008a4000c1e1900 */
[----:B----4-:R-:W-:-:S05]  /*18a30*/  IMAD.WIDE R24, R33, 0x4, R16 ;  /* 0x0000000421187825 */ /* 0x010fca00078e0210 */
[----:B------:R0:W3:Y:S01]  /*18a40*/  LDG.E R33, desc[UR6][R24.64] ;  /* 0x0000000618217981 */ /* 0x0000e2000c1e1900 */
[----:B-----5:R-:W-:-:S05]  /*18a50*/  IMAD.WIDE R30, R30, 0x4, R16 ;  /* 0x000000041e1e7825 */ /* 0x020fca00078e0210 */
[----:B------:R1:W4:Y:S01]  /*18a60*/  LDG.E R36, desc[UR6][R30.64] ;  /* 0x000000061e247981 */ /* 0x000322000c1e1900 */
[----:B0-----:R-:W-:-:S03]  /*18a70*/  IMAD.WIDE R24, R37, 0x4, R16 ;  /* 0x0000000425187825 */ /* 0x001fc600078e0210 */
[----:B------:R-:W5:Y:S01]  /*18a80*/  LDG.E R37, desc[UR6][R14.64+0x1c] ;  /* 0x00001c060e257981 */ /* 0x000f62000c1e1900 */
[----:B-1----:R-:W-:-:S03]  /*18a90*/  IMAD.WIDE R30, R22, 0x4, R16 ;  /* 0x00000004161e7825 */ /* 0x002fc600078e0210 */
[----:B------:R-:W5:Y:S04]  /*18aa0*/  LDG.E R24, desc[UR6][R24.64] ;  /* 0x0000000618187981 */ /* 0x000f68000c1e1900 */
[----:B------:R-:W5:Y:S04]  /*18ab0*/  LDG.E R30, desc[UR6][R30.64] ;  /* 0x000000061e1e7981 */ /* 0x000f68000c1e1900 */
[----:B------:R-:W5:Y:S04]  /*18ac0*/  LDG.E R25, desc[UR6][R14.64+0x20] ;  /* 0x000020060e197981 */ /* 0x000f68000c1e1900 */
[----:B------:R-:W5:Y:S01]  /*18ad0*/  LDG.E R31, desc[UR6][R14.64+0x34] ;  /* 0x000034060e1f7981 */ /* 0x000f62000c1e1900 */
[----:B--2---:R-:W-:-:S02]  /*18ae0*/  ISETP.NE.AND P2, PT, R35, -0x1, PT ;  /* 0xffffffff2300780c */ /* 0x004fc40003f45270 */
[----:B------:R-:W-:Y:S01]  /*18af0*/  IADD3 R35, PT, PT, R13, 0x1, RZ ;  /* 0x000000010d237810 */ /* 0x000fe20007ffe0ff */
[----:B------:R-:W-:-:S05]  /*18b00*/  @P1 IMAD.MOV R35, RZ, RZ, R13 ;  /* 0x000000ffff231224 */ /* 0x000fca00078e020d */
[----:B------:R-:W-:-:S05]  /*18b10*/  IADD3 R13, PT, PT, R35, 0x1, RZ ;  /* 0x00000001230d7810 */ /* 0x000fca0007ffe0ff */
[----:B------:R-:W-:Y:S01]  /*18b20*/  @P2 IMAD.MOV R13, RZ, RZ, R35 ;  /* 0x000000ffff0d2224 */ /* 0x000fe200078e0223 */
[----:B---3--:R-:W-:Y:S01]  /*18b30*/  ISETP.NE.AND P2, PT, R33, -0x1, PT ;  /* 0xffffffff2100780c */ /* 0x008fe20003f45270 */
[----:B------:R-:W2:Y:S04]  /*18b40*/  LDG.E R35, desc[UR6][R14.64+0x2c] ;  /* 0x00002c060e237981 */ /* 0x000ea8000c1e1900 */
[----:B------:R-:W3:Y:S01]  /*18b50*/  LDG.E R33, desc[UR6][R14.64+0x24] ;  /* 0x000024060e217981 */ /* 0x000ee2000c1e1900 */
[----:B----4-:R-:W-:Y:S01]  /*18b60*/  ISETP.NE.AND P1, PT, R36, -0x1, PT ;  /* 0xffffffff2400780c */ /* 0x010fe20003f25270 */
[----:B------:R-:W-:-:S04]  /*18b70*/  IMAD.WIDE R22, R23, 0x4, R16 ;  /* 0x0000000417167825 */ /* 0x000fc800078e0210 */
[----:B-----5:R-:W-:Y:S02]  /*18b80*/  IMAD.WIDE R36, R37, 0x4, R16 ;  /* 0x0000000425247825 */ /* 0x020fe400078e0210 */
[----:B------:R0:W4:Y:S04]  /*18b90*/  LDG.E R22, desc[UR6][R22.64] ;  /* 0x0000000616167981 */ /* 0x000128000c1e1900 */
[----:B------:R-:W5:Y:S01]  /*18ba0*/  LDG.E R36, desc[UR6][R36.64] ;  /* 0x0000000624247981 */ /* 0x000f62000c1e1900 */
[----:B0-----:R-:W-:Y:S01]  /*18bb0*/  IADD3 R23, PT, PT, R13, 0x1, RZ ;  /* 0x000000010d177810 */ /* 0x001fe20007ffe0ff */
[----:B------:R-:W-:Y:S01]  /*18bc0*/  @P1 IMAD.MOV R23, RZ, RZ, R13 ;  /* 0x000000ffff171224 */ /* 0x000fe200078e020d */
[----:B------:R-:W-:Y:S01]  /*18bd0*/  ISETP.NE.AND P1, PT, R30, -0x1, PT ;  /* 0xffffffff1e00780c */ /* 0x000fe20003f25270 */
[----:B------:R-:W5:Y:S03]  /*18be0*/  LDG.E R37, desc[UR6][R14.64+0x28] ;  /* 0x000028060e257981 */ /* 0x000f66000c1e1900 */
[----:B------:R-:W-:Y:S01]  /*18bf0*/  IADD3 R13, PT, PT, R23, 0x1, RZ ;  /* 0x00000001170d7810 */ /* 0x000fe20007ffe0ff */
[----:B------:R-:W-:Y:S01]  /*18c00*/  @P2 IMAD.MOV R13, RZ, RZ, R23 ;  /* 0x000000ffff0d2224 */ /* 0x000fe200078e0217 */
[----:B------:R-:W-:Y:S01]  /*18c10*/  ISETP.NE.AND P2, PT, R24, -0x1, PT ;  /* 0xffffffff1800780c */ /* 0x000fe20003f45270 */
[----:B------:R-:W-:-:S03]  /*18c20*/  IMAD.WIDE R24, R25, 0x4, R16 ;  /* 0x0000000419187825 */ /* 0x000fc600078e0210 */
[----:B------:R-:W-:Y:S02]  /*18c30*/  IADD3 R23, PT, PT, R13, 0x1, RZ ;  /* 0x000000010d177810 */ /* 0x000fe40007ffe0ff */
[----:B------:R3:W5:Y:S01]  /*18c40*/  LDG.E R30, desc[UR6][R24.64] ;  /* 0x00000006181e7981 */ /* 0x000762000c1e1900 */
[----:B------:R-:W-:-:S05]  /*18c50*/  @P1 IMAD.MOV R23, RZ, RZ, R13 ;  /* 0x000000ffff171224 */ /* 0x000fca00078e020d */
[----:B------:R-:W-:Y:S01]  /*18c60*/  IADD3 R13, PT, PT, R23, 0x1, RZ ;  /* 0x00000001170d7810 */ /* 0x000fe20007ffe0ff */
[----:B------:R-:W-:Y:S02]  /*18c70*/  @P2 IMAD.MOV R13, RZ, RZ, R23 ;  /* 0x000000ffff0d2224 */ /* 0x000fe400078e0217 */
[----:B------:R-:W5:Y:S01]  /*18c80*/  LDG.E R23, desc[UR6][R14.64+0x30] ;  /* 0x000030060e177981 */ /* 0x000f62000c1e1900 */
[----:B---3--:R-:W-:-:S05]  /*18c90*/  IMAD.WIDE R24, R33, 0x4, R16 ;  /* 0x0000000421187825 */ /* 0x008fca00078e0210 */
[----:B------:R2:W3:Y:S02]  /*18ca0*/  LDG.E R33, desc[UR6][R24.64] ;  /* 0x0000000618217981 */ /* 0x0004e4000c1e1900 */
[----:B--2---:R-:W-:-:S05]  /*18cb0*/  IMAD.WIDE R24, R35, 0x4, R16 ;  /* 0x0000000423187825 */ /* 0x004fca00078e0210 */
[----:B------:R0:W2:Y:S02]  /*18cc0*/  LDG.E R35, desc[UR6][R24.64] ;  /* 0x0000000618237981 */ /* 0x0000a4000c1e1900 */
[--C-:B0-----:R-:W-:Y:S02]  /*18cd0*/  IMAD.WIDE R24, R31, 0x4, R16.reuse ;  /* 0x000000041f187825 */ /* 0x101fe400078e0210 */
[----:B------:R-:W3:Y:S01]  /*18ce0*/  LDG.E R31, desc[UR6][R14.64+0x38] ;  /* 0x000038060e1f7981 */ /* 0x000ee2000c1e1900 */
[----:B----4-:R-:W-:Y:S02]  /*18cf0*/  ISETP.NE.AND P1, PT, R22, -0x1, PT ;  /* 0xffffffff1600780c */ /* 0x010fe40003f25270 */
[----:B-----5:R-:W-:Y:S01]  /*18d00*/  ISETP.NE.AND P2, PT, R36, -0x1, PT ;  /* 0xffffffff2400780c */ /* 0x020fe20003f45270 */
[----:B------:R-:W4:Y:S04]  /*18d10*/  LDG.E R24, desc[UR6][R24.64] ;  /* 0x0000000618187981 */ /* 0x000f28000c1e1900 */
[----:B------:R-:W5:Y:S01]  /*18d20*/  LDG.E R15, desc[UR6][R14.64+0x3c] ;  /* 0x00003c060e0f7981 */ /* 0x000f62000c1e1900 */
[----:B------:R-:W-:Y:S01]  /*18d30*/  IMAD.WIDE R36, R37, 0x4, R16 ;  /* 0x0000000425247825 */ /* 0x000fe200078e0210 */
[----:B------:R-:W-:-:S04]  /*18d40*/  IADD3 R22, PT, PT, R13, 0x1, RZ ;  /* 0x000000010d167810 */ /* 0x000fc80007ffe0ff */
[----:B------:R-:W-:Y:S01]  /*18d50*/  @P1 IMAD.MOV R22, RZ, RZ, R13 ;  /* 0x000000ffff161224 */ /* 0x000fe200078e020d */
[----:B------:R-:W2:Y:S04]  /*18d60*/  LDG.E R36, desc[UR6][R36.64] ;  /* 0x0000000624247981 */ /* 0x000ea8000c1e1900 */
[----:B------:R-:W-:Y:S01]  /*18d70*/  IADD3 R13, PT, PT, R22, 0x1, RZ ;  /* 0x00000001160d7810 */ /* 0x000fe20007ffe0ff */
[----:B------:R-:W-:Y:S02]  /*18d80*/  @P2 IMAD.MOV R13, RZ, RZ, R22 ;  /* 0x000000ffff0d2224 */ /* 0x000fe400078e0216 */
[----:B------:R-:W-:-:S05]  /*18d90*/  IMAD.WIDE R22, R23, 0x4, R16 ;  /* 0x0000000417167825 */ /* 0x000fca00078e0210 */
[----:B------:R3:W4:Y:S01]  /*18da0*/  LDG.E R37, desc[UR6][R22.64] ;  /* 0x0000000616257981 */ /* 0x000722000c1e1900 */
[----:B------:R-:W-:Y:S01]  /*18db0*/  ISETP.NE.AND P1, PT, R30, -0x1, PT ;  /* 0xffffffff1e00780c */ /* 0x000fe20003f25270 */
[----:B---3--:R-:W-:-:S06]  /*18dc0*/  IMAD.WIDE R22, R31, 0x4, R16 ;  /* 0x000000041f167825 */ /* 0x008fcc00078e0210 */
[----:B------:R-:W3:Y:S01]  /*18dd0*/  LDG.E R22, desc[UR6][R22.64] ;  /* 0x0000000616167981 */ /* 0x000ee2000c1e1900 */
[----:B-----5:R-:W-:-:S06]  /*18de0*/  IMAD.WIDE R30, R15, 0x4, R16 ;  /* 0x000000040f1e7825 */ /* 0x020fcc00078e0210 */
[----:B------:R-:W5:Y:S01]  /*18df0*/  LDG.E R30, desc[UR6][R30.64] ;  /* 0x000000061e1e7981 */ /* 0x000f62000c1e1900 */
        /* <DEDUP_REMOVED lines=20> */
[----:B---3--:R-:W-:Y:S02]  /*18f40*/  ISETP.NE.AND P1, PT, R22, -0x1, PT ;  /* 0xffffffff1600780c */ /* 0x008fe40003f25270 */
[----:B-----5:R-:W-:-:S11]  /*18f50*/  ISETP.NE.AND P2, PT, R30, -0x1, PT ;  /* 0xffffffff1e00780c */ /* 0x020fd60003f45270 */
[----:B------:R-:W-:Y:S02]  /*18f60*/  @P1 IADD3 R14, PT, PT, R13, RZ, RZ ;  /* 0x000000ff0d0e1210 */ /* 0x000fe40007ffe0ff */
[----:B------:R-:W-:-:S03]  /*18f70*/  ISETP.NE.AND P1, PT, R27, R34, PT ;  /* 0x000000221b00720c */ /* 0x000fc60003f25270 */
[----:B------:R-:W-:Y:S02]  /*18f80*/  VIADD R13, R14, 0x1 ;  /* 0x000000010e0d7836 */ /* 0x000fe40000000000 */
[----:B------:R-:W-:-:S08]  /*18f90*/  @P2 IMAD.MOV R13, RZ, RZ, R14 ;  /* 0x000000ffff0d2224 */ /* 0x000fd000078e020e */
[----:B------:R-:W-:Y:S05]  /*18fa0*/  @P1 BRA `(.L_x_1664) ;  /* 0xfffffff800681947 */ /* 0x000fea000383ffff */
.L_x_1663:
[----:B------:R-:W-:Y:S05]  /*18fb0*/  BSYNC.RECONVERGENT B2 ;  /* 0x0000000000027941 */ /* 0x000fea0003800200 */
.L_x_1662:
        /* <DEDUP_REMOVED lines=32> */
[----:B------:R-:W-:Y:S01]  /*191c0*/  IADD3 R35, PT, PT, R13, 0x1, RZ ;  /* 0x000000010d237810 */ /* 0x000fe20007ffe0ff */
[----:B------:R-:W-:Y:S01]  /*191d0*/  VIADD R26, R26, 0x8 ;  /* 0x000000081a1a7836 */ /* 0x000fe20000000000 */
[----:B--2---:R-:W-:Y:S02]  /*191e0*/  ISETP.NE.AND P1, PT, R36, -0x1, PT ;  /* 0xffffffff2400780c */ /* 0x004fe40003f25270 */
[----:B----4-:R-:W-:-:S11]  /*191f0*/  ISETP.NE.AND P2, PT, R37, -0x1, PT ;  /* 0xffffffff2500780c */ /* 0x010fd60003f45270 */
[----:B------:R-:W-:Y:S01]  /*19200*/  @P1 IMAD.MOV R35, RZ, RZ, R13 ;  /* 0x000000ffff231224 */ /* 0x000fe200078e020d */
[----:B---3--:R-:W-:-:S04]  /*19210*/  ISETP.NE.AND P1, PT, R34, -0x1, PT ;  /* 0xffffffff2200780c */ /* 0x008fc80003f25270 */
        /* <DEDUP_REMOVED lines=19> */
.L_x_1666:
[----:B------:R-:W-:Y:S05]  /*19350*/  BSYNC.RECONVERGENT B2 ;  /* 0x0000000000027941 */ /* 0x000fea0003800200 */
.L_x_1665:
        /* <DEDUP_REMOVED lines=33> */
.L_x_1668:
[----:B------:R-:W-:Y:S05]  /*19570*/  BSYNC.RECONVERGENT B2 ;  /* 0x0000000000027941 */ /* 0x000fea0003800200 */
.L_x_1667:
        /* <DEDUP_REMOVED lines=27> */
.L_x_1661:
[----:B------:R-:W-:Y:S05]  /*19730*/  BSYNC.RECONVERGENT B1 ;  /* 0x0000000000017941 */ /* 0x000fea0003800200 */
.L_x_1660:
        /* <DEDUP_REMOVED lines=18> */
[----:B------:R-:W-:Y:S01]  /*19860*/  IMAD.MOV.U32 R14, RZ, RZ, RZ ;  /* 0x000000ffff0e7224 */ /* 0x000fe200078e00ff */
[----:B------:R-:W-:-:S07]  /*19870*/  MOV R33, RZ ;  /* 0x000000ff00217202 */ /* 0x000fce0000000f00 */
.L_x_1673:
        /* <DEDUP_REMOVED lines=30> */
[C---:B------:R-:W-:Y:S02]  /*19a60*/  VIADD R14, R24.reuse, 0x1 ;  /* 0x00000001180e7836 */ /* 0x040fe40000000000 */
[----:B------:R-:W-:Y:S01]  /*19a70*/  @P2 IADD3 R14, PT, PT, R24, RZ, RZ ;  /* 0x000000ff180e2210 */ /* 0x000fe20007ffe0ff */
[----:B------:R-:W4:Y:S04]  /*19a80*/  LDG.E R27, desc[UR6][R22.64+0x30] ;  /* 0x00003006161b7981 */ /* 0x000f28000c1e1900 */
[----:B------:R-:W-:-:S03]  /*19a90*/  VIADD R24, R14, 0x1 ;  /* 0x000000010e187836 */ /* 0x000fc60000000000 */
[----:B------:R-:W-:-:S05]  /*19aa0*/  @P1 IADD3 R24, PT, PT, R14, RZ, RZ ;  /* 0x000000ff0e181210 */ /* 0x000fca0007ffe0ff */
        /* <DEDUP_REMOVED lines=12> */
[----:B------:R-:W-:Y:S02]  /*19b70*/  @P1 IADD3 R26, PT, PT, R14, RZ, RZ ;  /* 0x000000ff0e1a1210 */ /* 0x000fe40007ffe0ff */
[----:B------:R-:W-:-:S03]  /*19b80*/  ISETP.NE.AND P1, PT, R37, -0x1, PT ;  /* 0xffffffff2500780c */ /* 0x000fc60003f25270 */
[C---:B------:R-:W-:Y:S01]  /*19b90*/  VIADD R14, R26.reuse, 0x1 ;  /* 0x000000011a0e7836 */ /* 0x040fe20000000000 */
[----:B------:R-:W-:Y:S01]  /*19ba0*/  @P2 IADD3 R14, PT, PT, R26, RZ, RZ ;  /* 0x000000ff1a0e2210 */ /* 0x000fe20007ffe0ff */
        /* <DEDUP_REMOVED lines=14> */
[C---:B------:R-:W-:Y:S01]  /*19c90*/  VIADD R14, R26.reuse, 0x1 ;  /* 0x000000011a0e7836 */ /* 0x040fe20000000000 */
[----:B------:R-:W-:Y:S01]  /*19ca0*/  @P2 IADD3 R14, PT, PT, R26, RZ, RZ ;  /* 0x000000ff1a0e2210 */ /* 0x000fe20007ffe0ff */
        /* <DEDUP_REMOVED lines=25> */
[----:B------:R-:W-:Y:S02]  /*19e40*/  @P2 IADD3 R23, PT, PT, R22, RZ, RZ ;  /* 0x000000ff16172210 */ /* 0x000fe40007ffe0ff */
[----:B------:R-:W-:-:S03]  /*19e50*/  LOP3.LUT R14, R28, 0xfffffff0, RZ, 0xc0, !PT ;  /* 0xfffffff01c0e7812 */ /* 0x000fc600078ec0ff */
        /* <DEDUP_REMOVED lines=9> */
.L_x_1672:
[----:B------:R-:W-:Y:S05]  /*19ef0*/  BSYNC.RECONVERGENT B2 ;  /* 0x0000000000027941 */ /* 0x000fea0003800200 */
.L_x_1671:
        /* <DEDUP_REMOVED lines=32> */
[----:B-1----:R-:W-:Y:S01]  /*1a100*/  VIADD R33, R14, 0x1 ;  /* 0x000000010e217836 */ /* 0x002fe20000000000 */
        /* <DEDUP_REMOVED lines=24> */
.L_x_1675:
[----:B------:R-:W-:Y:S05]  /*1a290*/  BSYNC.RECONVERGENT B2 ;  /* 0x0000000000027941 */ /* 0x000fea0003800200 */
.L_x_1674:
        /* <DEDUP_REMOVED lines=33> */
.L_x_1677:
[----:B------:R-:W-:Y:S05]  /*1a4b0*/  BSYNC.RECONVERGENT B2 ;  /* 0x0000000000027941 */ /* 0x000fea0003800200 */
.L_x_1676:
        /* <DEDUP_REMOVED lines=27> */
.L_x_1670:
[----:B------:R-:W-:Y:S05]  /*1a670*/  BSYNC.RECONVERGENT B1 ;  /* 0x0000000000017941 */ /* 0x000fea0003800200 */
.L_x_1669:
        /* <DEDUP_REMOVED lines=18> */
[----:B------:R-:W-:Y:S01]  /*1a7a0*/  MOV R15, RZ ;  /* 0x000000ff000f7202 */ /* 0x000fe20000000f00 */
[----:B------:R-:W-:-:S07]  /*1a7b0*/  IMAD.MOV.U32 R33, RZ, RZ, RZ ;  /* 0x000000ffff217224 */ /* 0x000fce00078e00ff */
.L_x_1682:
        /* <DEDUP_REMOVED lines=91> */
[----:B------:R-:W-:Y:S01]  /*1ad70*/  @P2 IMAD.MOV R15, RZ, RZ, R22 ;  /* 0x000000ffff0f2224 */ /* 0x000fe200078e0216 */
[----:B------:R-:W-:-:S04]  /*1ad80*/  LOP3.LUT R22, R32, 0xfffffff0, RZ, 0xc0, !PT ;  /* 0xfffffff020167812 */ /* 0x000fc800078ec0ff */
        /* <DEDUP_REMOVED lines=10> */
.L_x_1681:
[----:B------:R-:W-:Y:S05]  /*1ae30*/  BSYNC.RECONVERGENT B2 ;  /* 0x0000000000027941 */ /* 0x000fea0003800200 */
.L_x_1680:
        /* <DEDUP_REMOVED lines=46> */
[----:B0-----:R-:W-:Y:S01]  /*1b120*/  IADD3 R22, PT, PT, R15, 0x1, RZ ;  /* 0x000000010f167810 */ /* 0x001fe20007ffe0ff */
[----:B------:R-:W-:-:S05]  /*1b130*/  @P1 IMAD.MOV R22, RZ, RZ, R15 ;  /* 0x000000ffff161224 */ /* 0x000fca00078e020f */
[----:B------:R-:W-:-:S03]  /*1b140*/  IADD3 R15, PT, PT, R22, 0x1, RZ ;  /* 0x00000001160f7810 */ /* 0x000fc60007ffe0ff */
[----:B------:R-:W-:-:S05]  /*1b150*/  @P2 IMAD.MOV R15, RZ, RZ, R22 ;  /* 0x000000ffff0f2224 */ /* 0x000fca00078e0216 */
[----:B------:R-:W-:Y:S01]  /*1b160*/  IADD3 R22, PT, PT, R15, 0x1, RZ ;  /* 0x000000010f167810 */ /* 0x000fe20007ffe0ff */
[----:B------:R-:W-:Y:S01]  /*1b170*/  VIADD R28, R28, 0x8 ;  /* 0x000000081c1c7836 */ /* 0x000fe20000000000 */
[----:B--2---:R-:W-:Y:S02]  /*1b180*/  ISETP.NE.AND P1, PT, R37, -0x1, PT ;  /* 0xffffffff2500780c */ /* 0x004fe40003f25270 */
[----:B---3--:R-:W-:-:S11]  /*1b190*/  ISETP.NE.AND P2, PT, R30, -0x1, PT ;  /* 0xffffffff1e00780c */ /* 0x008fd60003f45270 */
[----:B------:R-:W-:-:S05]  /*1b1a0*/  @P1 IMAD.MOV R22, RZ, RZ, R15 ;  /* 0x000000ffff161224 */ /* 0x000fca00078e020f */
[C---:B------:R-:W-:Y:S02]  /*1b1b0*/  IADD3 R15, PT, PT, R22.reuse, 0x1, RZ ;  /* 0x00000001160f7810 */ /* 0x040fe40007ffe0ff */
[----:B------:R-:W-:-:S07]  /*1b1c0*/  @P2 IADD3 R15, PT, PT, R22, RZ, RZ ;  /* 0x000000ff160f2210 */ /* 0x000fce0007ffe0ff */
.L_x_1684:
[----:B------:R-:W-:Y:S05]  /*1b1d0*/  BSYNC.RECONVERGENT B2 ;  /* 0x0000000000027941 */ /* 0x000fea0003800200 */
.L_x_1683:
        /* <DEDUP_REMOVED lines=33> */
.L_x_1686:
[----:B------:R-:W-:Y:S05]  /*1b3f0*/  BSYNC.RECONVERGENT B2 ;  /* 0x0000000000027941 */ /* 0x000fea0003800200 */
.L_x_1685:
        /* <DEDUP_REMOVED lines=27> */
.L_x_1679:
[----:B------:R-:W-:Y:S05]  /*1b5b0*/  BSYNC.RECONVERGENT B1 ;  /* 0x0000000000017941 */ /* 0x000fea0003800200 */
.L_x_1678:
        /* <DEDUP_REMOVED lines=18> */
[----:B------:R-:W-:Y:S01]  /*1b6e0*/  IMAD.MOV.U32 R24, RZ, RZ, RZ ;  /* 0x000000ffff187224 */ /* 0x000fe200078e00ff */
[----:B------:R-:W-:-:S07]  /*1b6f0*/  MOV R34, RZ ;  /* 0x000000ff00227202 */ /* 0x000fce0000000f00 */
.L_x_1691:
[----:B------:R-:W0:Y:S02]  /*1b700*/  LDC.64 R22, c[0x0][0x3c8] ;  /* 0x0000f200ff167b82 */ /* 0x000e240000000a00 */
[----:B0-----:R-:W-:-:S05]  /*1b710*/  IMAD.WIDE R22, R28, 0x4, R22 ;  /* 0x000000041c167825 */ /* 0x001fca00078e0216 */
[----:B------:R-:W2:Y:S04]  /*1b720*/  LDG.E R27, desc[UR6][R22.64] ;  /* 0x00000006161b7981 */ /* 0x000ea8000c1e1900 */
[----:B------:R-:W3:Y:S04]  /*1b730*/  LDG.E R37, desc[UR6][R22.64+0x4] ;  /* 0x0000040616257981 */ /* 0x000ee8000c1e1900 */
[----:B------:R-:W4:Y:S04]  /*1b740*/  LDG.E R31, desc[UR6][R22.64+0x8] ;  /* 0x00000806161f7981 */ /* 0x000f28000c1e1900 */
[----:B------:R-:W5:Y:S01]  /*1b750*/  LDG.E R35, desc[UR6][R22.64+0xc] ;  /* 0x00000c0616237981 */ /* 0x000f62000c1e1900 */
[----:B--2---:R-:W-:-:S04]  /*1b760*/  IMAD.WIDE R26, R27, 0x4, R16 ;  /* 0x000000041b1a7825 */ /* 0x004fc800078e0210 */
[--C-:B---3--:R-:W-:Y:S01]  /*1b770*/  IMAD.WIDE R36, R37, 0x4, R16.reuse ;  /* 0x0000000425247825 */ /* 0x108fe200078e0210 */
[----:B------:R5:W2:Y:S03]  /*1b780*/  LDG.E R25, desc[UR6][R26.64] ;  /* 0x000000061a197981 */ /* 0x000aa6000c1e1900 */
[--C-:B----4-:R-:W-:Y:S02]  /*1b790*/  IMAD.WIDE R30, R31, 0x4, R16.reuse ;  /* 0x000000041f1e7825 */ /* 0x110fe400078e0210 */
[----:B------:R-:W3:Y:S04]  /*1b7a0*/  LDG.E R36, desc[UR6][R36.64] ;  /* 0x0000000624247981 */ /* 0x000ee8000c1e1900 */
[----:B------:R-:W4:Y:S01]  /*1b7b0*/  LDG.E R30, desc[UR6][R30.64] ;  /* 0x000000061e1e7981 */ /* 0x000f22000c1e1900 */
[----:B-----5:R-:W-:-:S05]  /*1b7c0*/  IMAD.WIDE R26, R35, 0x4, R16 ;  /* 0x00000004231a7825 */ /* 0x020fca00078e0210 */
[----:B------:R-:W5:Y:S04]  /*1b7d0*/  LDG.E R35, desc[UR6][R26.64] ;  /* 0x000000061a237981 */ /* 0x000f68000c1e1900 */
        /* <DEDUP_REMOVED lines=13> */
[----:B------:R-:W-:-:S05]  /*1b8b0*/  ISETP.NE.AND P2, PT, R35, -0x1, PT ;  /* 0xffffffff2300780c */ /* 0x000fca0003f45270 */
[----:B------:R-:W3:Y:S01]  /*1b8c0*/  LDG.E R30, desc[UR6][R30.64] ;  /* 0x000000061e1e7981 */ /* 0x000ee2000c1e1900 */
[C---:B------:R-:W-:Y:S01]  /*1b8d0*/  VIADD R25, R24.reuse, 0x1 ;  /* 0x0000000118197836 */ /* 0x040fe20000000000 */
[----:B------:R-:W-:-:S05]  /*1b8e0*/  @P1 IADD3 R25, PT, PT, R24, RZ, RZ ;  /* 0x000000ff18191210 */ /* 0x000fca0007ffe0ff */
[C---:B------:R-:W-:Y:S01]  /*1b8f0*/  VIADD R35, R25.reuse, 0x1 ;  /* 0x0000000119237836 */ /* 0x040fe20000000000 */
[----:B------:R-:W-:Y:S01]  /*1b900*/  @P2 IADD3 R35, PT, PT, R25, RZ, RZ ;  /* 0x000000ff19232210 */ /* 0x000fe20007ffe0ff */
[----:B--2---:R-:W-:-:S04]  /*1b910*/  IMAD.WIDE R24, R36, 0x4, R16 ;  /* 0x0000000424187825 */ /* 0x004fc800078e0210 */
[--C-:B------:R-:W-:Y:S02]  /*1b920*/  IMAD.WIDE R36, R37, 0x4, R16.reuse ;  /* 0x0000000425247825 */ /* 0x100fe400078e0210 */
[----:B------:R-:W2:Y:S04]  /*1b930*/  LDG.E R24, desc[UR6][R24.64] ;  /* 0x0000000618187981 */ /* 0x000ea8000c1e1900 */
[----:B------:R-:W4:Y:S04]  /*1b940*/  LDG.E R36, desc[UR6][R36.64] ;  /* 0x0000000624247981 */ /* 0x000f28000c1e1900 */
[----:B------:R-:W5:Y:S01]  /*1b950*/  LDG.E R25, desc[UR6][R22.64+0x24] ;  /* 0x0000240616197981 */ /* 0x000f62000c1e1900 */
[----:B---3--:R-:W-:Y:S01]  /*1b960*/  ISETP.NE.AND P1, PT, R30, -0x1, PT ;  /* 0xffffffff1e00780c */ /* 0x008fe20003f25270 */
[----:B------:R-:W-:-:S02]  /*1b970*/  IMAD.WIDE R30, R26, 0x4, R16 ;  /* 0x000000041a1e7825 */ /* 0x000fc400078e0210 */
[----:B------:R-:W3:Y:S04]  /*1b980*/  LDG.E R37, desc[UR6][R22.64+0x2c] ;  /* 0x00002c0616257981 */ /* 0x000ee8000c1e1900 */
[----:B------:R-:W3:Y:S01]  /*1b990*/  LDG.E R30, desc[UR6][R30.64] ;  /* 0x000000061e1e7981 */ /* 0x000ee2000c1e1900 */
[----:B------:R-:W-:-:S06]  /*1b9a0*/  IMAD.WIDE R26, R27, 0x4, R16 ;  /* 0x000000041b1a7825 */ /* 0x000fcc00078e0210 */
[----:B------:R0:W3:Y:S04]  /*1b9b0*/  LDG.E R26, desc[UR6][R26.64] ;  /* 0x000000061a1a7981 */ /* 0x0000e8000c1e1900 */
[----:B------:R-:W3:Y:S01]  /*1b9c0*/  LDG.E R31, desc[UR6][R22.64+0x28] ;  /* 0x00002806161f7981 */ /* 0x000ee2000c1e1900 */
[C---:B0-----:R-:W-:Y:S01]  /*1b9d0*/  VIADD R27, R35.reuse, 0x1 ;  /* 0x00000001231b7836 */ /* 0x041fe20000000000 */
[----:B------:R-:W-:-:S05]  /*1b9e0*/  @P1 IADD3 R27, PT, PT, R35, RZ, RZ ;  /* 0x000000ff231b1210 */ /* 0x000fca0007ffe0ff */
[----:B------:R-:W-:Y:S01]  /*1b9f0*/  VIADD R35, R27, 0x1 ;  /* 0x000000011b237836 */ /* 0x000fe20000000000 */
[----:B--2---:R-:W-:Y:S02]  /*1ba00*/  ISETP.NE.AND P2, PT, R24, -0x1, PT ;  /* 0xffffffff1800780c */ /* 0x004fe40003f45270 */
[----:B----4-:R-:W-:Y:S01]  /*1ba10*/  ISETP.NE.AND P1, PT, R36, -0x1, PT ;  /* 0xffffffff2400780c */ /* 0x010fe20003f25270 */
[----:B-----5:R-:W-:-:S10]  /*1ba20*/  IMAD.WIDE R24, R25, 0x4, R16 ;  /* 0x0000000419187825 */ /* 0x020fd400078e0210 */
[----:B------:R-:W-:Y:S01]  /*1ba30*/  @P2 IADD3 R35, PT, PT, R27, RZ, RZ ;  /* 0x000000ff1b232210 */ /* 0x000fe20007ffe0ff */
[----:B------:R-:W2:Y:S01]  /*1ba40*/  LDG.E R24, desc[UR6][R24.64] ;  /* 0x0000000618187981 */ /* 0x000ea2000c1e1900 */
[----:B---3--:R-:W-:-:S03]  /*1ba50*/  ISETP.NE.AND P2, PT, R30, -0x1, PT ;  /* 0xffffffff1e00780c */ /* 0x008fc60003f45270 */
[C---:B------:R-:W-:Y:S01]  /*1ba60*/  VIADD R27, R35.reuse, 0x1 ;  /* 0x00000001231b7836 */ /* 0x040fe20000000000 */
[----:B------:R-:W-:Y:S01]  /*1ba70*/  @P1 IADD3 R27, PT, PT, R35, RZ, RZ ;  /* 0x000000ff231b1210 */ /* 0x000fe20007ffe0ff */
[----:B------:R-:W3:Y:S04]  /*1ba80*/  LDG.E R25, desc[UR6][R22.64+0x34] ;  /* 0x0000340616197981 */ /* 0x000ee8000c1e1900 */
[----:B------:R-:W-:-:S04]  /*1ba90*/  VIADD R30, R27, 0x1 ;  /* 0x000000011b1e7836 */ /* 0x000fc80000000000 */
[----:B------:R-:W-:Y:S02]  /*1baa0*/  @P2 IADD3 R30, PT, PT, R27, RZ, RZ ;  /* 0x000000ff1b1e2210 */ /* 0x000fe40007ffe0ff */
[----:B------:R-:W4:Y:S01]  /*1bab0*/  LDG.E R27, desc[UR6][R22.64+0x30] ;  /* 0x00003006161b7981 */ /* 0x000f22000c1e1900 */
[----:B------:R-:W-:Y:S02]  /*1bac0*/  ISETP.NE.AND P1, PT, R26, -0x1, PT ;  /* 0xffffffff1a00780c */ /* 0x000fe40003f25270 */
[----:B--2---:R-:W-:Y:S01]  /*1bad0*/  ISETP.NE.AND P2, PT, R24, -0x1, PT ;  /* 0xffffffff1800780c */ /* 0x004fe20003f45270 */
[----:B------:R-:W-:-:S10]  /*1bae0*/  VIADD R24, R30, 0x1 ;  /* 0x000000011e187836 */ /* 0x000fd40000000000 */
[----:B------:R-:W-:-:S05]  /*1baf0*/  @P1 IADD3 R24, PT, PT, R30, RZ, RZ ;  /* 0x000000ff1e181210 */ /* 0x000fca0007ffe0ff */
[C---:B------:R-:W-:Y:S01]  /*1bb00*/  VIADD R35, R24.reuse, 0x1 ;  /* 0x0000000118237836 */ /* 0x040fe20000000000 */
[----:B------:R-:W-:Y:S01]  /*1bb10*/  @P2 IADD3 R35, PT, PT, R24, RZ, RZ ;  /* 0x000000ff18232210 */ /* 0x000fe20007ffe0ff */
[----:B---3--:R-:W-:-:S04]  /*1bb20*/  IMAD.WIDE R24, R25, 0x4, R16 ;  /* 0x0000000419187825 */ /* 0x008fc800078e0210 */
[----:B----4-:R-:W-:-:S06]  /*1bb30*/  IMAD.WIDE R26, R27, 0x4, R16 ;  /* 0x000000041b1a7825 */ /* 0x010fcc00078e0210 */
[----:B------:R-:W2:Y:S04]  /*1bb40*/  LDG.E R26, desc[UR6][R26.64] ;  /* 0x000000061a1a7981 */ /* 0x000ea8000c1e1900 */
[----:B------:R0:W3:Y:S01]  /*1bb50*/  LDG.E R27, desc[UR6][R24.64] ;  /* 0x00000006181b7981 */ /* 0x0000e2000c1e1900 */
[----:B------:R-:W-:-:S06]  /*1bb60*/  IMAD.WIDE R30, R31, 0x4, R16 ;  /* 0x000000041f1e7825 */ /* 0x000fcc00078e0210 */
[----:B------:R-:W4:Y:S04]  /*1bb70*/  LDG.E R30, desc[UR6][R30.64] ;  /* 0x000000061e1e7981 */ /* 0x000f28000c1e1900 */
[----:B------:R-:W0:Y:S04]  /*1bb80*/  LDG.E R25, desc[UR6][R22.64+0x38] ;  /* 0x0000380616197981 */ /* 0x000e28000c1e1900 */
[----:B------:R-:W5:Y:S01]  /*1bb90*/  LDG.E R31, desc[UR6][R22.64+0x3c] ;  /* 0x00003c06161f7981 */ /* 0x000f62000c1e1900 */
[----:B------:R-:W-:-:S06]  /*1bba0*/  IMAD.WIDE R36, R37, 0x4, R16 ;  /* 0x0000000425247825 */ /* 0x000fcc00078e0210 */
[----:B------:R-:W2:Y:S01]  /*1bbb0*/  LDG.E R36, desc[UR6][R36.64] ;  /* 0x0000000624247981 */ /* 0x000ea2000c1e1900 */
[----:B0-----:R-:W-:-:S06]  /*1bbc0*/  IMAD.WIDE R24, R25, 0x4, R16 ;  /* 0x0000000419187825 */ /* 0x001fcc00078e0210 */
[----:B------:R-:W3:Y:S01]  /*1bbd0*/  LDG.E R24, desc[UR6][R24.64] ;  /* 0x0000000618187981 */ /* 0x000ee2000c1e1900 */
[----:B----4-:R-:W-:Y:S01]  /*1bbe0*/  ISETP.NE.AND P1, PT, R30, -0x1, PT ;  /* 0xffffffff1e00780c */ /* 0x010fe20003f25270 */
[----:B-----5:R-:W-:-:S06]  /*1bbf0*/  IMAD.WIDE R30, R31, 0x4, R16 ;  /* 0x000000041f1e7825 */ /* 0x020fcc00078e0210 */
[----:B------:R-:W4:Y:S01]  /*1bc00*/  LDG.E R30, desc[UR6][R30.64] ;  /* 0x000000061e1e7981 */ /* 0x000f22000c1e1900 */
[----:B--2---:R-:W-:Y:S01]  /*1bc10*/  ISETP.NE.AND P2, PT, R36, -0x1, PT ;  /* 0xffffffff2400780c */ /* 0x004fe20003f45270 */
[----:B------:R-:W-:-:S04]  /*1bc20*/  VIADD R36, R35, 0x1 ;  /* 0x0000000123247836 */ /* 0x000fc80000000000 */
[----:B------:R-:W-:Y:S02]  /*1bc30*/  @P1 IADD3 R36, PT, PT, R35, RZ, RZ ;  /* 0x000000ff23241210 */ /* 0x000fe40007ffe0ff */
[----:B------:R-:W-:-:S03]  /*1bc40*/  ISETP.NE.AND P1, PT, R26, -0x1, PT ;  /* 0xffffffff1a00780c */ /* 0x000fc60003f25270 */
[----:B------:R-:W-:-:S03]  /*1bc50*/  VIADD R26, R36, 0x1 ;  /* 0x00000001241a7836 */ /* 0x000fc60000000000 */
[----:B------:R-:W-:Y:S02]  /*1bc60*/  @P2 IADD3 R26, PT, PT, R36, RZ, RZ ;  /* 0x000000ff241a2210 */ /* 0x000fe40007ffe0ff */
[----:B---3--:R-:W-:-:S03]  /*1bc70*/  ISETP.NE.AND P2, PT, R27, -0x1, PT ;  /* 0xffffffff1b00780c */ /* 0x008fc60003f45270 */
[C---:B------:R-:W-:Y:S02]  /*1bc80*/  VIADD R22, R26.reuse, 0x1 ;  /* 0x000000011a167836 */ /* 0x040fe40000000000 */
[----:B------:R-:W-:Y:S02]  /*1bc90*/  @P1 IADD3 R22, PT, PT, R26, RZ, RZ ;  /* 0x000000ff1a161210 */ /* 0x000fe40007ffe0ff */
[----:B------:R-:W-:Y:S02]  /*1bca0*/  IADD3 R34, PT, PT, R34, 0x10, RZ ;  /* 0x0000001022227810 */ /* 0x000fe40007ffe0ff */
[----:B------:R-:W-:Y:S01]  /*1bcb0*/  LOP3.LUT R23, R33, 0xfffffff0, RZ, 0xc0, !PT ;  /* 0xfffffff021177812 */ /* 0x000fe200078ec0ff */
[----:B------:R-:W-:Y:S01]  /*1bcc0*/  VIADD R28, R28, 0x10 ;  /* 0x000000101c1c7836 */ /* 0x000fe20000000000 */
[----:B------:R-:W-:Y:S01]  /*1bcd0*/  ISETP.NE.AND P1, PT, R24, -0x1, PT ;  /* 0xffffffff1800780c */ /* 0x000fe20003f25270 */
[C---:B------:R-:W-:Y:S01]  /*1bce0*/  VIADD R24, R22.reuse, 0x1 ;  /* 0x0000000116187836 */ /* 0x040fe20000000000 */
[----:B------:R-:W-:-:S05]  /*1bcf0*/  @P2 IADD3 R24, PT, PT, R22, RZ, RZ ;  /* 0x000000ff16182210 */ /* 0x000fca0007ffe0ff */
[----:B------:R-:W-:Y:S01]  /*1bd00*/  VIADD R22, R24, 0x1 ;  /* 0x0000000118167836 */ /* 0x000fe20000000000 */
[----:B----4-:R-:W-:-:S05]  /*1bd10*/  ISETP.NE.AND P2, PT, R30, -0x1, PT ;  /* 0xffffffff1e00780c */ /* 0x010fca0003f45270 */
[----:B------:R-:W-:Y:S01]  /*1bd20*/  @P1 IMAD.MOV R22, RZ, RZ, R24 ;  /* 0x000000ffff161224 */ /* 0x000fe200078e0218 */
[----:B------:R-:W-:-:S04]  /*1bd30*/  ISETP.NE.AND P1, PT, R34, R23, PT ;  /* 0x000000172200720c */ /* 0x000fc80003f25270 */
[----:B------:R-:W-:-:S03]  /*1bd40*/  IADD3 R24, PT, PT, R22, 0x1, RZ ;  /* 0x0000000116187810 */ /* 0x000fc60007ffe0ff */
[----:B------:R-:W-:-:S06]  /*1bd50*/  @P2 IADD3 R24, PT, PT, R22, RZ, RZ ;  /* 0x000000ff16182210 */ /* 0x000fcc0007ffe0ff */
[----:B------:R-:W-:Y:S05]  /*1bd60*/  @P1 BRA `(.L_x_1691) ;  /* 0xfffffff800641947 */ /* 0x000fea000383ffff */
.L_x_1690:
[----:B------:R-:W-:Y:S05]  /*1bd70*/  BSYNC.RECONVERGENT B2 ;  /* 0x0000000000027941 */ /* 0x000fea0003800200 */
.L_x_1689:
        /* <DEDUP_REMOVED lines=16> */
[----:B---3--:R-:W-:-:S06]  /*1be80*/  IMAD.WIDE R36, R37, 0x4, R16 ;  /* 0x0000000425247825 */ /* 0x008fcc00078e0210 */
[----:B------:R-:W3:Y:S04]  /*1be90*/  LDG.E R36, desc[UR6][R36.64] ;  /* 0x0000000624247981 */ /* 0x000ee8000c1e1900 */
[----:B------:R-:W3:Y:S04]  /*1bea0*/  LDG.E R37, desc[UR6][R22.64+0x18] ;  /* 0x0000180616257981 */ /* 0x000ee8000c1e1900 */
[----:B------:R-:W3:Y:S01]  /*1beb0*/  LDG.E R23, desc[UR6][R22.64+0x1c] ;  /* 0x00001c0616177981 */ /* 0x000ee2000c1e1900 */
[----:B------:R-:W-:Y:S01]  /*1bec0*/  VIADD R32, R24, 0x1 ;  /* 0x0000000118207836 */ /* 0x000fe20000000000 */
[----:B--2---:R-:W-:Y:S01]  /*1bed0*/  ISETP.NE.AND P1, PT, R30, -0x1, PT ;  /* 0xffffffff1e00780c */ /* 0x004fe20003f25270 */
[----:B----4-:R-:W-:-:S04]  /*1bee0*/  IMAD.WIDE R30, R26, 0x4, R16 ;  /* 0x000000041a1e7825 */ /* 0x010fc800078e0210 */
[--C-:B-----5:R-:W-:Y:S02]  /*1bef0*/  IMAD.WIDE R26, R27, 0x4, R16.reuse ;  /* 0x000000041b1a7825 */ /* 0x120fe400078e0210 */
[----:B------:R-:W2:Y:S04]  /*1bf00*/  LDG.E R30, desc[UR6][R30.64] ;  /* 0x000000061e1e7981 */ /* 0x000ea8000c1e1900 */
[----:B------:R-:W4:Y:S02]  /*1bf10*/  LDG.E R26, desc[UR6][R26.64] ;  /* 0x000000061a1a7981 */ /* 0x000f24000c1e1900 */
[----:B------:R-:W-:Y:S01]  /*1bf20*/  @P1 IADD3 R32, PT, PT, R24, RZ, RZ ;  /* 0x000000ff18201210 */ /* 0x000fe20007ffe0ff */
[----:B------:R-:W-:-:S05]  /*1bf30*/  IMAD.WIDE R24, R25, 0x4, R16 ;  /* 0x0000000419187825 */ /* 0x000fca00078e0210 */
[----:B------:R0:W5:Y:S01]  /*1bf40*/  LDG.E R27, desc[UR6][R24.64] ;  /* 0x00000006181b7981 */ /* 0x000162000c1e1900 */
[----:B---3--:R-:W-:Y:S01]  /*1bf50*/  ISETP.NE.AND P1, PT, R36, -0x1, PT ;  /* 0xffffffff2400780c */ /* 0x008fe20003f25270 */
[----:B------:R-:W-:-:S05]  /*1bf60*/  IMAD.WIDE R36, R37, 0x4, R16 ;  /* 0x0000000425247825 */ /* 0x000fca00078e0210 */
[----:B------:R1:W3:Y:S01]  /*1bf70*/  LDG.E R31, desc[UR6][R36.64] ;  /* 0x00000006241f7981 */ /* 0x0002e2000c1e1900 */
[----:B0-----:R-:W-:-:S05]  /*1bf80*/  IMAD.WIDE R24, R35, 0x4, R16 ;  /* 0x0000000423187825 */ /* 0x001fca00078e0210 */
[----:B------:R0:W3:Y:S01]  /*1bf90*/  LDG.E R35, desc[UR6][R24.64] ;  /* 0x0000000618237981 */ /* 0x0000e2000c1e1900 */
[----:B-1----:R-:W-:-:S06]  /*1bfa0*/  IMAD.WIDE R36, R23, 0x4, R16 ;  /* 0x0000000417247825 */ /* 0x002fcc00078e0210 */
[----:B------:R-:W3:Y:S01]  /*1bfb0*/  LDG.E R36, desc[UR6][R36.64] ;  /* 0x0000000624247981 */ /* 0x000ee2000c1e1900 */
[----:B------:R-:W-:Y:S02]  /*1bfc0*/  IADD3 R28, PT, PT, R28, 0x8, RZ ;  /* 0x000000081c1c7810 */ /* 0x000fe40007ffe0ff */
[----:B--2---:R-:W-:Y:S01]  /*1bfd0*/  ISETP.NE.AND P2, PT, R30, -0x1, PT ;  /* 0xffffffff1e00780c */ /* 0x004fe20003f45270 */
[C---:B------:R-:W-:Y:S01]  /*1bfe0*/  VIADD R30, R32.reuse, 0x1 ;  /* 0x00000001201e7836 */ /* 0x040fe20000000000 */
[----:B------:R-:W-:Y:S02]  /*1bff0*/  @P1 IADD3 R30, PT, PT, R32, RZ, RZ ;  /* 0x000000ff201e1210 */ /* 0x000fe40007ffe0ff */
[----:B----4-:R-:W-:-:S03]  /*1c000*/  ISETP.NE.AND P1, PT, R26, -0x1, PT ;  /* 0xffffffff1a00780c */ /* 0x010fc60003f25270 */
[----:B0-----:R-:W-:-:S06]  /*1c010*/  VIADD R24, R30, 0x1 ;  /* 0x000000011e187836 */ /* 0x001fcc0000000000 */
[----:B------:R-:W-:Y:S02]  /*1c020*/  @P2 IADD3 R24, PT, PT, R30, RZ, RZ ;  /* 0x000000ff1e182210 */ /* 0x000fe40007ffe0ff */
[----:B-----5:R-:W-:-:S03]  /*1c030*/  ISETP.NE.AND P2, PT, R27, -0x1, PT ;  /* 0xffffffff1b00780c */ /* 0x020fc60003f45270 */
[C---:B------:R-:W-:Y:S01]  /*1c040*/  VIADD R22, R24.reuse, 0x1 ;  /* 0x0000000118167836 */ /* 0x040fe20000000000 */
[----:B------:R-:W-:Y:S02]  /*1c050*/  @P1 IADD3 R22, PT, PT, R24, RZ, RZ ;  /* 0x000000ff18161210 */ /* 0x000fe40007ffe0ff */
[----:B---3--:R-:W-:-:S03]  /*1c060*/  ISETP.NE.AND P1, PT, R35, -0x1, PT ;  /* 0xffffffff2300780c */ /* 0x008fc60003f25270 */
        /* <DEDUP_REMOVED lines=10> */
.L_x_1693:
[----:B------:R-:W-:Y:S05]  /*1c110*/  BSYNC.RECONVERGENT B2 ;  /* 0x0000000000027941 */ /* 0x000fea0003800200 */
.L_x_1692:
        /* <DEDUP_REMOVED lines=33> */
.L_x_1695:
[----:B------:R-:W-:Y:S05]  /*1c330*/  BSYNC.RECONVERGENT B2 ;  /* 0x0000000000027941 */ /* 0x000fea0003800200 */
.L_x_1694:
        /* <DEDUP_REMOVED lines=27> */
.L_x_1688:
[----:B------:R-:W-:Y:S05]  /*1c4f0*/  BSYNC.RECONVERGENT B1 ;  /* 0x0000000000017941 */ /* 0x000fea0003800200 */
.L_x_1687:
        /* <DEDUP_REMOVED lines=18> */
.L_x_1700:
        /* <DEDUP_REMOVED lines=13> */
[----:B------:R-:W5:Y:S04]  /*1c6f0*/  LDG.E R26, desc[UR6][R26.64] ;  /* 0x000000061a1a7981 */ /* 0x000f68000c1e1900 */
[----:B------:R-:W5:Y:S04]  /*1c700*/  LDG.E R37, desc[UR6][R22.64+0x18] ;  /* 0x0000180616257981 */ /* 0x000f68000c1e1900 */
[----:B------:R-:W5:Y:S04]  /*1c710*/  LDG.E R31, desc[UR6][R22.64+0x10] ;  /* 0x00001006161f7981 */ /* 0x000f68000c1e1900 */
[----:B------:R-:W5:Y:S04]  /*1c720*/  LDG.E R27, desc[UR6][R22.64+0x14] ;  /* 0x00001406161b7981 */ /* 0x000f68000c1e1900 */
[----:B------:R-:W5:Y:S01]  /*1c730*/  LDG.E R33, desc[UR6][R22.64+0x1c] ;  /* 0x00001c0616217981 */ /* 0x000f62000c1e1900 */
[----:B--2---:R-:W-:-:S02]  /*1c740*/  ISETP.NE.AND P0, PT, R36, -0x1, PT ;  /* 0xffffffff2400780c */ /* 0x004fc40003f05270 */
[----:B------:R-:W-:Y:S02]  /*1c750*/  IADD3 R36, PT, PT, R25, 0x1, RZ ;  /* 0x0000000119247810 */ /* 0x000fe40007ffe0ff */
[----:B---3--:R-:W-:-:S09]  /*1c760*/  ISETP.NE.AND P1, PT, R32, -0x1, PT ;  /* 0xffffffff2000780c */ /* 0x008fd20003f25270 */
[----:B------:R-:W-:Y:S01]  /*1c770*/  @P0 IMAD.MOV R36, RZ, RZ, R25 ;  /* 0x000000ffff240224 */ /* 0x000fe200078e0219 */
[----:B----4-:R-:W-:-:S04]  /*1c780*/  ISETP.NE.AND P0, PT, R30, -0x1, PT ;  /* 0xffffffff1e00780c */ /* 0x010fc80003f05270 */
[----:B------:R-:W-:Y:S01]  /*1c790*/  IADD3 R25, PT, PT, R36, 0x1, RZ ;  /* 0x0000000124197810 */ /* 0x000fe20007ffe0ff */
[----:B------:R-:W-:Y:S01]  /*1c7a0*/  @P1 IMAD.MOV R25, RZ, RZ, R36 ;  /* 0x000000ffff191224 */ /* 0x000fe200078e0224 */
[----:B-----5:R-:W-:Y:S01]  /*1c7b0*/  ISETP.NE.AND P1, PT, R26, -0x1, PT ;  /* 0xffffffff1a00780c */ /* 0x020fe20003f25270 */
[----:B------:R-:W-:-:S03]  /*1c7c0*/  IMAD.WIDE R30, R31, 0x4, R16 ;  /* 0x000000041f1e7825 */ /* 0x000fc600078e0210 */
[----:B------:R-:W-:-:S03]  /*1c7d0*/  IADD3 R26, PT, PT, R25, 0x1, RZ ;  /* 0x00000001191a7810 */ /* 0x000fc60007ffe0ff */
[----:B------:R-:W-:Y:S01]  /*1c7e0*/  @P0 IMAD.MOV R26, RZ, RZ, R25 ;  /* 0x000000ffff1a0224 */ /* 0x000fe200078e0219 */
[----:B------:R-:W2:Y:S04]  /*1c7f0*/  LDG.E R30, desc[UR6][R30.64] ;  /* 0x000000061e1e7981 */ /* 0x000ea8000c1e1900 */
[----:B------:R-:W-:Y:S01]  /*1c800*/  IADD3 R25, PT, PT, R26, 0x1, RZ ;  /* 0x000000011a197810 */ /* 0x000fe20007ffe0ff */
[----:B------:R-:W-:Y:S02]  /*1c810*/  @P1 IMAD.MOV R25, RZ, RZ, R26 ;  /* 0x000000ffff191224 */ /* 0x000fe400078e021a */
[--C-:B------:R-:W-:Y:S01]  /*1c820*/  IMAD.WIDE R26, R27, 0x4, R16.reuse ;  /* 0x000000041b1a7825 */ /* 0x100fe200078e0210 */
[----:B------:R-:W3:Y:S03]  /*1c830*/  LDG.E R31, desc[UR6][R22.64+0x20] ;  /* 0x00002006161f7981 */ /* 0x000ee6000c1e1900 */
[----:B------:R-:W-:-:S02]  /*1c840*/  IMAD.WIDE R36, R37, 0x4, R16 ;  /* 0x0000000425247825 */ /* 0x000fc400078e0210 */
[----:B------:R-:W4:Y:S02]  /*1c850*/  LDG.E R26, desc[UR6][R26.64] ;  /* 0x000000061a1a7981 */ /* 0x000f24000c1e1900 */
[--C-:B------:R-:W-:Y:S02]  /*1c860*/  IMAD.WIDE R32, R33, 0x4, R16.reuse ;  /* 0x0000000421207825 */ /* 0x100fe400078e0210 */
[----:B------:R-:W5:Y:S04]  /*1c870*/  LDG.E R36, desc[UR6][R36.64] ;  /* 0x0000000624247981 */ /* 0x000f68000c1e1900 */
[----:B------:R-:W5:Y:S04]  /*1c880*/  LDG.E R32, desc[UR6][R32.64] ;  /* 0x0000000620207981 */ /* 0x000f68000c1e1900 */
[----:B------:R-:W5:Y:S04]  /*1c890*/  LDG.E R27, desc[UR6][R22.64+0x24] ;  /* 0x00002406161b7981 */ /* 0x000f68000c1e1900 */
[----:B------:R-:W5:Y:S04]  /*1c8a0*/  LDG.E R37, desc[UR6][R22.64+0x2c] ;  /* 0x00002c0616257981 */ /* 0x000f68000c1e1900 */
[----:B------:R-:W5:Y:S01]  /*1c8b0*/  LDG.E R33, desc[UR6][R22.64+0x28] ;  /* 0x0000280616217981 */ /* 0x000f62000c1e1900 */
[----:B--2---:R-:W-:Y:S01]  /*1c8c0*/  ISETP.NE.AND P0, PT, R30, -0x1, PT ;  /* 0xffffffff1e00780c */ /* 0x004fe20003f05270 */
[----:B---3--:R-:W-:Y:S01]  /*1c8d0*/  IMAD.WIDE R30, R31, 0x4, R16 ;  /* 0x000000041f1e7825 */ /* 0x008fe200078e0210 */
[----:B----4-:R-:W-:-:S05]  /*1c8e0*/  ISETP.NE.AND P1, PT, R26, -0x1, PT ;  /* 0xffffffff1a00780c */ /* 0x010fca0003f25270 */
[----:B------:R0:W2:Y:S02]  /*1c8f0*/  LDG.E R30, desc[UR6][R30.64] ;  /* 0x000000061e1e7981 */ /* 0x0000a4000c1e1900 */
[----:B0-----:R-:W-:-:S04]  /*1c900*/  IADD3 R31, PT, PT, R25, 0x1, RZ ;  /* 0x00000001191f7810 */ /* 0x001fc80007ffe0ff */
[----:B------:R-:W-:Y:S01]  /*1c910*/  @P0 IMAD.MOV R31, RZ, RZ, R25 ;  /* 0x000000ffff1f0224 */ /* 0x000fe200078e0219 */
[----:B-----5:R-:W-:Y:S01]  /*1c920*/  ISETP.NE.AND P0, PT, R36, -0x1, PT ;  /* 0xffffffff2400780c */ /* 0x020fe20003f05270 */
[----:B------:R-:W-:-:S03]  /*1c930*/  IMAD.WIDE R26, R27, 0x4, R16 ;  /* 0x000000041b1a7825 */ /* 0x000fc600078e0210 */
[----:B------:R-:W-:Y:S01]  /*1c940*/  IADD3 R25, PT, PT, R31, 0x1, RZ ;  /* 0x000000011f197810 */ /* 0x000fe20007ffe0ff */
[----:B------:R-:W-:Y:S01]  /*1c950*/  @P1 IMAD.MOV R25, RZ, RZ, R31 ;  /* 0x000000ffff191224 */ /* 0x000fe200078e021f */
[----:B------:R-:W-:Y:S01]  /*1c960*/  ISETP.NE.AND P1, PT, R32, -0x1, PT ;  /* 0xffffffff2000780c */ /* 0x000fe20003f25270 */
[----:B------:R-:W3:Y:S03]  /*1c970*/  LDG.E R26, desc[UR6][R26.64] ;  /* 0x000000061a1a7981 */ /* 0x000ee6000c1e1900 */
[----:B------:R-:W-:-:S03]  /*1c980*/  IADD3 R31, PT, PT, R25, 0x1, RZ ;  /* 0x00000001191f7810 */ /* 0x000fc60007ffe0ff */
[----:B------:R-:W-:Y:S01]  /*1c990*/  @P0 IMAD.MOV R31, RZ, RZ, R25 ;  /* 0x000000ffff1f0224 */ /* 0x000fe200078e0219 */
[----:B------:R-:W4:Y:S04]  /*1c9a0*/  LDG.E R27, desc[UR6][R22.64+0x34] ;  /* 0x00003406161b7981 */ /* 0x000f28000c1e1900 */
[----:B------:R-:W-:Y:S01]  /*1c9b0*/  IADD3 R25, PT, PT, R31, 0x1, RZ ;  /* 0x000000011f197810 */ /* 0x000fe20007ffe0ff */
[----:B------:R-:W-:Y:S02]  /*1c9c0*/  @P1 IMAD.MOV R25, RZ, RZ, R31 ;  /* 0x000000ffff191224 */ /* 0x000fe400078e021f */
[----:B------:R-:W5:Y:S01]  /*1c9d0*/  LDG.E R31, desc[UR6][R22.64+0x30] ;  /* 0x00003006161f7981 */ /* 0x000f62000c1e1900 */
[----:B------:R-:W-:-:S06]  /*1c9e0*/  IMAD.WIDE R32, R33, 0x4, R16 ;  /* 0x0000000421207825 */ /* 0x000fcc00078e0210 */
[----:B------:R-:W4:Y:S04]  /*1c9f0*/  LDG.E R32, desc[UR6][R32.64] ;  /* 0x0000000620207981 */ /* 0x000f28000c1e1900 */
[----:B------:R-:W4:Y:S01]  /*1ca00*/  LDG.E R33, desc[UR6][R22.64+0x3c] ;  /* 0x00003c0616217981 */ /* 0x000f22000c1e1900 */
[----:B--2---:R-:W-:Y:S02]  /*1ca10*/  ISETP.NE.AND P0, PT, R30, -0x1, PT ;  /* 0xffffffff1e00780c */ /* 0x004fe40003f05270 */
[----:B---3--:R-:W-:Y:S02]  /*1ca20*/  ISETP.NE.AND P1, PT, R26, -0x1, PT ;  /* 0xffffffff1a00780c */ /* 0x008fe40003f25270 */
[----:B------:R-:W-:-:S09]  /*1ca30*/  IADD3 R26, PT, PT, R25, 0x1, RZ ;  /* 0x00000001191a7810 */ /* 0x000fd20007ffe0ff */
[----:B------:R-:W-:-:S05]  /*1ca40*/  @P0 IMAD.MOV R26, RZ, RZ, R25 ;  /* 0x000000ffff1a0224 */ /* 0x000fca00078e0219 */
[----:B------:R-:W-:Y:S01]  /*1ca50*/  IADD3 R25, PT, PT, R26, 0x1, RZ ;  /* 0x000000011a197810 */ /* 0x000fe20007ffe0ff */
[----:B------:R-:W-:Y:S02]  /*1ca60*/  @P1 IMAD.MOV R25, RZ, RZ, R26 ;  /* 0x000000ffff191224 */ /* 0x000fe400078e021a */
[----:B-----5:R-:W-:-:S04]  /*1ca70*/  IMAD.WIDE R30, R31, 0x4, R16 ;  /* 0x000000041f1e7825 */ /* 0x020fc800078e0210 */
[--C-:B----4-:R-:W-:Y:S02]  /*1ca80*/  IMAD.WIDE R26, R27, 0x4, R16.reuse ;  /* 0x000000041b1a7825 */ /* 0x110fe400078e0210 */
[----:B------:R-:W2:Y:S04]  /*1ca90*/  LDG.E R30, desc[UR6][R30.64] ;  /* 0x000000061e1e7981 */ /* 0x000ea8000c1e1900 */
[----:B------:R0:W3:Y:S04]  /*1caa0*/  LDG.E R31, desc[UR6][R26.64] ;  /* 0x000000061a1f7981 */ /* 0x0000e8000c1e1900 */
[----:B------:R-:W0:Y:S01]  /*1cab0*/  LDG.E R27, desc[UR6][R22.64+0x38] ;  /* 0x00003806161b7981 */ /* 0x000e22000c1e1900 */
[----:B------:R-:W-:-:S06]  /*1cac0*/  IMAD.WIDE R36, R37, 0x4, R16 ;  /* 0x0000000425247825 */ /* 0x000fcc00078e0210 */
[----:B------:R-:W4:Y:S01]  /*1cad0*/  LDG.E R36, desc[UR6][R36.64] ;  /* 0x0000000624247981 */ /* 0x000f22000c1e1900 */
[----:B------:R-:W-:Y:S01]  /*1cae0*/  ISETP.NE.AND P0, PT, R32, -0x1, PT ;  /* 0xffffffff2000780c */ /* 0x000fe20003f05270 */
[----:B------:R-:W-:-:S06]  /*1caf0*/  IMAD.WIDE R32, R33, 0x4, R16 ;  /* 0x0000000421207825 */ /* 0x000fcc00078e0210 */
[----:B------:R-:W5:Y:S01]  /*1cb00*/  LDG.E R32, desc[UR6][R32.64] ;  /* 0x0000000620207981 */ /* 0x000f62000c1e1900 */
[----:B0-----:R-:W-:-:S06]  /*1cb10*/  IMAD.WIDE R26, R27, 0x4, R16 ;  /* 0x000000041b1a7825 */ /* 0x001fcc00078e0210 */
[----:B------:R-:W5:Y:S01]  /*1cb20*/  LDG.E R26, desc[UR6][R26.64] ;  /* 0x000000061a1a7981 */ /* 0x000f62000c1e1900 */
[----:B----4-:R-:W-:Y:S02]  /*1cb30*/  ISETP.NE.AND P1, PT, R36, -0x1, PT ;  /* 0xffffffff2400780c */ /* 0x010fe40003f25270 */
[----:B------:R-:W-:Y:S01]  /*1cb40*/  IADD3 R36, PT, PT, R25, 0x1, RZ ;  /* 0x0000000119247810 */ /* 0x000fe20007ffe0ff */
[----:B------:R-:W-:Y:S01]  /*1cb50*/  @P0 IMAD.MOV R36, RZ, RZ, R25 ;  /* 0x000000ffff240224 */ /* 0x000fe200078e0219 */
[----:B--2---:R-:W-:-:S04]  /*1cb60*/  ISETP.NE.AND P0, PT, R30, -0x1, PT ;  /* 0xffffffff1e00780c */ /* 0x004fc80003f05270 */
[----:B------:R-:W-:-:S05]  /*1cb70*/  IADD3 R25, PT, PT, R36, 0x1, RZ ;  /* 0x0000000124197810 */ /* 0x000fca0007ffe0ff */
[----:B------:R-:W-:Y:S01]  /*1cb80*/  @P1 IMAD.MOV R25, RZ, RZ, R36 ;  /* 0x000000ffff191224 */ /* 0x000fe200078e0224 */
[----:B---3--:R-:W-:-:S04]  /*1cb90*/  ISETP.NE.AND P1, PT, R31, -0x1, PT ;  /* 0xffffffff1f00780c */ /* 0x008fc80003f25270 */
[----:B------:R-:W-:Y:S01]  /*1cba0*/  IADD3 R22, PT, PT, R25, 0x1, RZ ;  /* 0x0000000119167810 */ /* 0x000fe20007ffe0ff */
[----:B------:R-:W-:Y:S01]  /*1cbb0*/  @P0 IMAD.MOV R22, RZ, RZ, R25 ;  /* 0x000000ffff160224 */ /* 0x000fe200078e0219 */
[----:B------:R-:W-:Y:S01]  /*1cbc0*/  LOP3.LUT R23, R35, 0xfffffff0, RZ, 0xc0, !PT ;  /* 0xfffffff023177812 */ /* 0x000fe200078ec0ff */
[----:B------:R-:W-:-:S03]  /*1cbd0*/  VIADD R34, R34, 0x10 ;  /* 0x0000001022227836 */ /* 0x000fc60000000000 */
[----:B------:R-:W-:-:S03]  /*1cbe0*/  IADD3 R25, PT, PT, R22, 0x1, RZ ;  /* 0x0000000116197810 */ /* 0x000fc60007ffe0ff */
[----:B------:R-:W-:Y:S01]  /*1cbf0*/  @P1 IMAD.MOV R25, RZ, RZ, R22 ;  /* 0x000000ffff191224 */ /* 0x000fe200078e0216 */
[----:B-----5:R-:W-:-:S04]  /*1cc00*/  ISETP.NE.AND P1, PT, R32, -0x1, PT ;  /* 0xffffffff2000780c */ /* 0x020fc80003f25270 */
[----:B------:R-:W-:Y:S02]  /*1cc10*/  IADD3 R22, PT, PT, R25, 0x1, RZ ;  /* 0x0000000119167810 */ /* 0x000fe40007ffe0ff */
[----:B------:R-:W-:Y:S02]  /*1cc20*/  IADD3 R28, PT, PT, R28, 0x10, RZ ;  /* 0x000000101c1c7810 */ /* 0x000fe40007ffe0ff */
[----:B------:R-:W-:-:S13]  /*1cc30*/  ISETP.NE.AND P0, PT, R26, -0x1, PT ;  /* 0xffffffff1a00780c */ /* 0x000fda0003f05270 */
[----:B------:R-:W-:Y:S02]  /*1cc40*/  @P0 IADD3 R22, PT, PT, R25, RZ, RZ ;  /* 0x000000ff19160210 */ /* 0x000fe40007ffe0ff */
[----:B------:R-:W-:-:S03]  /*1cc50*/  ISETP.NE.AND P0, PT, R34, R23, PT ;  /* 0x000000172200720c */ /* 0x000fc60003f05270 */
[----:B------:R-:W-:Y:S02]  /*1cc60*/  VIADD R25, R22, 0x1 ;  /* 0x0000000116197836 */ /* 0x000fe40000000000 */
[----:B------:R-:W-:-:S08]  /*1cc70*/  @P1 IMAD.MOV R25, RZ, RZ, R22 ;  /* 0x000000ffff191224 */ /* 0x000fd000078e0216 */
[----:B------:R-:W-:Y:S05]  /*1cc80*/  @P0 BRA `(.L_x_1700) ;  /* 0xfffffff800640947 */ /* 0x000fea000383ffff */
.L_x_1699:
[----:B------:R-:W-:Y:S05]  /*1cc90*/  BSYNC.RECONVERGENT B2 ;  /* 0x0000000000027941 */ /* 0x000fea0003800200 */
.L_x_1698:
[----:B------:R-:W-:-:S13]  /*1cca0*/  LOP3.LUT P0, R22, R35, 0xf, RZ, 0xc0, !PT ;  /* 0x0000000f23167812 */ /* 0x000fda000780c0ff */
[----:B------:R-:W-:Y:S05]  /*1ccb0*/  @!P0 BRA `(.L_x_1697) ;  /* 0x0000000400d48947 */ /* 0x000fea0003800000 */
[----:B------:R-:W-:Y:S01]  /*1ccc0*/  ISETP.GE.U32.AND P0, PT, R22, 0x8, PT ;  /* 0x000000081600780c */ /* 0x000fe20003f06070 */
[----:B------:R-:W-:-:S12]  /*1ccd0*/  BSSY.RECONVERGENT B2, `(.L_x_1701) ;  /* 0x0000035000027945 */ /* 0x000fd80003800200 */
        /* <DEDUP_REMOVED lines=44> */
[----:B------:R-:W-:-:S05]  /*1cfa0*/  @P0 IMAD.MOV R22, RZ, RZ, R23 ;  /* 0x000000ffff160224 */ /* 0x000fca00078e0217 */
[----:B------:R-:W-:Y:S01]  /*1cfb0*/  IADD3 R23, PT, PT, R22, 0x1, RZ ;  /* 0x0000000116177810 */ /* 0x000fe20007ffe0ff */
[----:B------:R-:W-:Y:S01]  /*1cfc0*/  VIADD R28, R28, 0x8 ;  /* 0x000000081c1c7836 */ /* 0x000fe20000000000 */
[----:B---3--:R-:W-:Y:S02]  /*1cfd0*/  ISETP.NE.AND P1, PT, R25, -0x1, PT ;  /* 0xffffffff1900780c */ /* 0x008fe40003f25270 */
[----:B-----5:R-:W-:-:S11]  /*1cfe0*/  ISETP.NE.AND P0, PT, R26, -0x1, PT ;  /* 0xffffffff1a00780c */ /* 0x020fd60003f05270 */
[----:B------:R-:W-:-:S05]  /*1cff0*/  @P1 IMAD.MOV R23, RZ, RZ, R22 ;  /* 0x000000ffff171224 */ /* 0x000fca00078e0216 */
[C---:B------:R-:W-:Y:S02]  /*1d000*/  IADD3 R25, PT, PT, R23.reuse, 0x1, RZ ;  /* 0x0000000117197810 */ /* 0x040fe40007ffe0ff */
[----:B------:R-:W-:-:S07]  /*1d010*/  @P0 IADD3 R25, PT, PT, R23, RZ, RZ ;  /* 0x000000ff17190210 */ /* 0x000fce0007ffe0ff */
.L_x_1702:
[----:B------:R-:W-:Y:S05]  /*1d020*/  BSYNC.RECONVERGENT B2 ;  /* 0x0000000000027941 */ /* 0x000fea0003800200 */
.L_x_1701:
        /* <DEDUP_REMOVED lines=34> */
.L_x_1704:
[----:B------:R-:W-:Y:S05]  /*1d250*/  BSYNC.RECONVERGENT B2 ;  /* 0x0000000000027941 */ /* 0x000fea0003800200 */
.L_x_1703:
        /* <DEDUP_REMOVED lines=27> */
.L_x_1697:
[----:B------:R-:W-:Y:S05]  /*1d410*/  BSYNC.RECONVERGENT B1 ;  /* 0x0000000000017941 */ /* 0x000fea0003800200 */
.L_x_1696:
        /* <DEDUP_REMOVED lines=12> */
[CC--:B------:R-:W-:Y:S02]  /*1d4e0*/  IADD3 R20, PT, PT, R32.reuse, -R33.reuse, RZ ;  /* 0x8000002120147210 */ /* 0x0c0fe40007ffe0ff */
[----:B------:R-:W-:Y:S02]  /*1d4f0*/  IADD3 R33, PT, PT, -R32, R33, RZ ;  /* 0x0000002120217210 */ /* 0x000fe40007ffe1ff */
[----:B------:R-:W-:-:S13]  /*1d500*/  ISETP.GT.U32.AND P0, PT, R20, -0x10, PT ;  /* 0xfffffff01400780c */ /* 0x000fda0003f04070 */
[----:B------:R-:W-:Y:S05]  /*1d510*/  @P0 BRA `(.L_x_1708) ;  /* 0x0000000400a40947 */ /* 0x000fea0003800000 */
[----:B------:R-:W-:Y:S02]  /*1d520*/  HFMA2 R34, -RZ, RZ, 0, 0 ;  /* 0x00000000ff227431 */ /* 0x000fe400000001ff */
[----:B------:R-:W-:-:S07]  /*1d530*/  IMAD.MOV.U32 R28, RZ, RZ, RZ ;  /* 0x000000ffff1c7224 */ /* 0x000fce00078e00ff */
.L_x_1709:
        /* <DEDUP_REMOVED lines=22> */
[----:B------:R-:W-:-:S04]  /*1d6a0*/  IMAD.WIDE R36, R37, 0x4, R16 ;  /* 0x0000000425247825 */ /* 0x000fc800078e0210 */
[C---:B------:R-:W-:Y:S01]  /*1d6b0*/  VIADD R28, R35.reuse, 0x1 ;  /* 0x00000001231c7836 */ /* 0x040fe20000000000 */
[----:B------:R-:W-:Y:S01]  /*1d6c0*/  @P1 IADD3 R28, PT, PT, R35, RZ, RZ ;  /* 0x000000ff231c1210 */ /* 0x000fe20007ffe0ff */
[----:B------:R-:W3:Y:S04]  /*1d6d0*/  LDG.E R36, desc[UR6][R36.64] ;  /* 0x0000000624247981 */ /* 0x000ee8000c1e1900 */
[----:B------:R2:W4:Y:S04]  /*1d6e0*/  LDG.E R35, desc[UR6][R30.64] ;  /* 0x000000061e237981 */ /* 0x000528000c1e1900 */
        /* <DEDUP_REMOVED lines=9> */
[----:B----4-:R-:W-:Y:S01]  /*1d780*/  ISETP.NE.AND P1, PT, R35, -0x1, PT ;  /* 0xffffffff2300780c */ /* 0x010fe20003f25270 */
[C---:B------:R-:W-:Y:S01]  /*1d790*/  VIADD R35, R28.reuse, 0x1 ;  /* 0x000000011c237836 */ /* 0x040fe20000000000 */
[----:B------:R-:W-:-:S02]  /*1d7a0*/  @P0 IADD3 R35, PT, PT, R28, RZ, RZ ;  /* 0x000000ff1c230210 */ /* 0x000fc40007ffe0ff */
[----:B---3--:R-:W-:Y:S01]  /*1d7b0*/  ISETP.NE.AND P0, PT, R36, -0x1, PT ;  /* 0xffffffff2400780c */ /* 0x008fe20003f05270 */
[----:B-----5:R-:W-:-:S06]  /*1d7c0*/  IMAD.WIDE R36, R37, 0x4, R16 ;  /* 0x0000000425247825 */ /* 0x020fcc00078e0210 */
[----:B------:R-:W3:Y:S01]  /*1d7d0*/  LDG.E R36, desc[UR6][R36.64] ;  /* 0x0000000624247981 */ /* 0x000ee2000c1e1900 */
[C---:B------:R-:W-:Y:S01]  /*1d7e0*/  VIADD R28, R35.reuse, 0x1 ;  /* 0x00000001231c7836 */ /* 0x040fe20000000000 */
[----:B------:R-:W-:Y:S02]  /*1d7f0*/  @P1 IADD3 R28, PT, PT, R35, RZ, RZ ;  /* 0x000000ff231c1210 */ /* 0x000fe40007ffe0ff */
[----:B------:R-:W4:Y:S03]  /*1d800*/  LDG.E R35, desc[UR6][R20.64+0x24] ;  /* 0x0000240614237981 */ /* 0x000f26000c1e1900 */
[C---:B0-----:R-:W-:Y:S01]  /*1d810*/  VIADD R22, R28.reuse, 0x1 ;  /* 0x000000011c167836 */ /* 0x041fe20000000000 */
[----:B------:R-:W-:Y:S02]  /*1d820*/  @P0 IADD3 R22, PT, PT, R28, RZ, RZ ;  /* 0x000000ff1c160210 */ /* 0x000fe40007ffe0ff */
[----:B--2---:R-:W-:-:S02]  /*1d830*/  ISETP.NE.AND P1, PT, R30, -0x1, PT ;  /* 0xffffffff1e00780c */ /* 0x004fc40003f25270 */
[----:B------:R-:W-:Y:S01]  /*1d840*/  ISETP.NE.AND P0, PT, R26, -0x1, PT ;  /* 0xffffffff1a00780c */ /* 0x000fe20003f05270 */
[----:B------:R-:W-:-:S10]  /*1d850*/  VIADD R26, R22, 0x1 ;  /* 0x00000001161a7836 */ /* 0x000fd40000000000 */
[----:B------:R-:W-:Y:S02]  /*1d860*/  @P1 IADD3 R26, PT, PT, R22, RZ, RZ ;  /* 0x000000ff161a1210 */ /* 0x000fe40007ffe0ff */
[----:B------:R-:W2:Y:S03]  /*1d870*/  LDG.E R22, desc[UR6][R20.64+0x2c] ;  /* 0x00002c0614167981 */ /* 0x000ea6000c1e1900 */
[C---:B------:R-:W-:Y:S01]  /*1d880*/  VIADD R28, R26.reuse, 0x1 ;  /* 0x000000011a1c7836 */ /* 0x040fe20000000000 */
[----:B------:R-:W-:Y:S02]  /*1d890*/  @P0 IADD3 R28, PT, PT, R26, RZ, RZ ;  /* 0x000000ff1a1c0210 */ /* 0x000fe40007ffe0ff */
[----:B------:R-:W-:Y:S02]  /*1d8a0*/  ISETP.NE.AND P0, PT, R23, -0x1, PT ;  /* 0xffffffff1700780c */ /* 0x000fe40003f05270 */
[----:B------:R-:W5:Y:S01]  /*1d8b0*/  LDG.E R23, desc[UR6][R20.64+0x34] ;  /* 0x0000340614177981 */ /* 0x000f62000c1e1900 */
[----:B------:R-:W-:Y:S01]  /*1d8c0*/  VIADD R26, R28, 0x1 ;  /* 0x000000011c1a7836 */ /* 0x000fe20000000000 */
[----:B---3--:R-:W-:-:S09]  /*1d8d0*/  ISETP.NE.AND P1, PT, R36, -0x1, PT ;  /* 0xffffffff2400780c */ /* 0x008fd20003f25270 */
[----:B------:R-:W-:-:S05]  /*1d8e0*/  @P0 IADD3 R26, PT, PT, R28, RZ, RZ ;  /* 0x000000ff1c1a0210 */ /* 0x000fca0007ffe0ff */
[C---:B------:R-:W-:Y:S01]  /*1d8f0*/  VIADD R28, R26.reuse, 0x1 ;  /* 0x000000011a1c7836 */ /* 0x040fe20000000000 */
[----:B------:R-:W-:Y:S01]  /*1d900*/  @P1 IADD3 R28, PT, PT, R26, RZ, RZ ;  /* 0x000000ff1a1c1210 */ /* 0x000fe20007ffe0ff */
[----:B------:R-:W-:-:S04]  /*1d910*/  IMAD.WIDE R26, R27, 0x4, R16 ;  /* 0x000000041b1a7825 */ /* 0x000fc800078e0210 */
[--C-:B----4-:R-:W-:Y:S02]  /*1d920*/  IMAD.WIDE R36, R35, 0x4, R16.reuse ;  /* 0x0000000423247825 */ /* 0x110fe400078e0210 */
[----:B------:R0:W3:Y:S04]  /*1d930*/  LDG.E R35, desc[UR6][R26.64] ;  /* 0x000000061a237981 */ /* 0x0000e8000c1e1900 */
[----:B------:R2:W4:Y:S01]  /*1d940*/  LDG.E R30, desc[UR6][R36.64] ;  /* 0x00000006241e7981 */ /* 0x000522000c1e1900 */
[----:B0-----:R-:W-:-:S03]  /*1d950*/  IMAD.WIDE R26, R31, 0x4, R16 ;  /* 0x000000041f1a7825 */ /* 0x001fc600078e0210 */
[----:B------:R-:W3:Y:S04]  /*1d960*/  LDG.E R31, desc[UR6][R20.64+0x38] ;  /* 0x00003806141f7981 */ /* 0x000ee8000c1e1900 */
[----:B------:R-:W4:Y:S04]  /*1d970*/  LDG.E R26, desc[UR6][R26.64] ;  /* 0x000000061a1a7981 */ /* 0x000f28000c1e1900 */
[----:B------:R-:W4:Y:S01]  /*1d980*/  LDG.E R21, desc[UR6][R20.64+0x3c] ;  /* 0x00003c0614157981 */ /* 0x000f22000c1e1900 */
[----:B--2---:R-:W-:-:S06]  /*1d990*/  IMAD.WIDE R36, R22, 0x4, R16 ;  /* 0x0000000416247825 */ /* 0x004fcc00078e0210 */
[----:B------:R-:W2:Y:S01]  /*1d9a0*/  LDG.E R36, desc[UR6][R36.64] ;  /* 0x0000000624247981 */ /* 0x000ea2000c1e1900 */
[----:B-----5:R-:W-:-:S05]  /*1d9b0*/  IMAD.WIDE R22, R23, 0x4, R16 ;  /* 0x0000000417167825 */ /* 0x020fca00078e0210 */
[----:B------:R3:W5:Y:S02]  /*1d9c0*/  LDG.E R27, desc[UR6][R22.64] ;  /* 0x00000006161b7981 */ /* 0x000764000c1e1900 */
[----:B---3--:R-:W-:-:S06]  /*1d9d0*/  IMAD.WIDE R22, R31, 0x4, R16 ;  /* 0x000000041f167825 */ /* 0x008fcc00078e0210 */
[----:B------:R-:W3:Y:S01]  /*1d9e0*/  LDG.E R22, desc[UR6][R22.64] ;  /* 0x0000000616167981 */ /* 0x000ee2000c1e1900 */
[----:B----4-:R-:W-:Y:S01]  /*1d9f0*/  ISETP.NE.AND P0, PT, R30, -0x1, PT ;  /* 0xffffffff1e00780c */ /* 0x010fe20003f05270 */
[----:B------:R-:W-:-:S06]  /*1da00*/  IMAD.WIDE R30, R21, 0x4, R16 ;  /* 0x00000004151e7825 */ /* 0x000fcc00078e0210 */
[----:B------:R-:W4:Y:S01]  /*1da10*/  LDG.E R30, desc[UR6][R30.64] ;  /* 0x000000061e1e7981 */ /* 0x000f22000c1e1900 */
[----:B------:R-:W-:Y:S01]  /*1da20*/  ISETP.NE.AND P1, PT, R35, -0x1, PT ;  /* 0xffffffff2300780c */ /* 0x000fe20003f25270 */
[----:B------:R-:W-:-:S04]  /*1da30*/  VIADD R35, R28, 0x1 ;  /* 0x000000011c237836 */ /* 0x000fc80000000000 */
[----:B------:R-:W-:-:S05]  /*1da40*/  @P0 IADD3 R35, PT, PT, R28, RZ, RZ ;  /* 0x000000ff1c230210 */ /* 0x000fca0007ffe0ff */
[----:B------:R-:W-:-:S03]  /*1da50*/  VIADD R28, R35, 0x1 ;  /* 0x00000001231c7836 */ /* 0x000fc60000000000 */
[----:B------:R-:W-:Y:S02]  /*1da60*/  @P1 IADD3 R28, PT, PT, R35, RZ, RZ ;  /* 0x000000ff231c1210 */ /* 0x000fe40007ffe0ff */
[----:B------:R-:W-:-:S03]  /*1da70*/  ISETP.NE.AND P1, PT, R26, -0x1, PT ;  /* 0xffffffff1a00780c */ /* 0x000fc60003f25270 */
[----:B------:R-:W-:Y:S01]  /*1da80*/  VIADD R20, R28, 0x1 ;  /* 0x000000011c147836 */ /* 0x000fe20000000000 */
[----:B------:R-:W-:Y:S01]  /*1da90*/  IADD3 R34, PT, PT, R34, 0x10, RZ ;  /* 0x0000001022227810 */ /* 0x000fe20007ffe0ff */
[----:B------:R-:W-:Y:S01]  /*1daa0*/  VIADD R32, R32, 0x10 ;  /* 0x0000001020207836 */ /* 0x000fe20000000000 */
[----:B--2---:R-:W-:-:S13]  /*1dab0*/  ISETP.NE.AND P0, PT, R36, -0x1, PT ;  /* 0xffffffff2400780c */ /* 0x004fda0003f05270 */
[----:B------:R-:W-:Y:S02]  /*1dac0*/  @P0 IADD3 R20, PT, PT, R28, RZ, RZ ;  /* 0x000000ff1c140210 */ /* 0x000fe40007ffe0ff */
[----:B-----5:R-:W-:-:S03]  /*1dad0*/  ISETP.NE.AND P0, PT, R27, -0x1, PT ;  /* 0xffffffff1b00780c */ /* 0x020fc60003f05270 */
[C---:B------:R-:W-:Y:S01]  /*1dae0*/  VIADD R21, R20.reuse, 0x1 ;  /* 0x0000000114157836 */ /* 0x040fe20000000000 */
[----:B------:R-:W-:-:S05]  /*1daf0*/  @P1 IADD3 R21, PT, PT, R20, RZ, RZ ;  /* 0x000000ff14151210 */ /* 0x000fca0007ffe0ff */
[----:B------:R-:W-:-:S04]  /*1db00*/  VIADD R20, R21, 0x1 ;  /* 0x0000000115147836 */ /* 0x000fc80000000000 */
[----:B------:R-:W-:Y:S02]  /*1db10*/  @P0 IADD3 R20, PT, PT, R21, RZ, RZ ;  /* 0x000000ff15140210 */ /* 0x000fe40007ffe0ff */
[----:B------:R-:W-:Y:S02]  /*1db20*/  LOP3.LUT R21, R33, 0xfffffff0, RZ, 0xc0, !PT ;  /* 0xfffffff021157812 */ /* 0x000fe400078ec0ff */
[----:B---3--:R-:W-:Y:S01]  /*1db30*/  ISETP.NE.AND P1, PT, R22, -0x1, PT ;  /* 0xffffffff1600780c */ /* 0x008fe20003f25270 */
[----:B------:R-:W-:Y:S01]  /*1db40*/  VIADD R22, R20, 0x1 ;  /* 0x0000000114167836 */ /* 0x000fe20000000000 */
[----:B----4-:R-:W-:-:S11]  /*1db50*/  ISETP.NE.AND P0, PT, R30, -0x1, PT ;  /* 0xffffffff1e00780c */ /* 0x010fd60003f05270 */
[----:B------:R-:W-:Y:S01]  /*1db60*/  @P1 IMAD.MOV R22, RZ, RZ, R20 ;  /* 0x000000ffff161224 */ /* 0x000fe200078e0214 */
[----:B------:R-:W-:-:S04]  /*1db70*/  ISETP.NE.AND P1, PT, R34, R21, PT ;  /* 0x000000152200720c */ /* 0x000fc80003f25270 */
[C---:B------:R-:W-:Y:S02]  /*1db80*/  IADD3 R28, PT, PT, R22.reuse, 0x1, RZ ;  /* 0x00000001161c7810 */ /* 0x040fe40007ffe0ff */
[----:B------:R-:W-:-:S07]  /*1db90*/  @P0 IADD3 R28, PT, PT, R22, RZ, RZ ;  /* 0x000000ff161c0210 */ /* 0x000fce0007ffe0ff */
[----:B------:R-:W-:Y:S05]  /*1dba0*/  @P1 BRA `(.L_x_1709) ;  /* 0xfffffff800641947 */ /* 0x000fea000383ffff */
.L_x_1708:
[----:B------:R-:W-:Y:S05]  /*1dbb0*/  BSYNC.RECONVERGENT B2 ;  /* 0x0000000000027941 */ /* 0x000fea0003800200 */
.L_x_1707:
        /* <DEDUP_REMOVED lines=56> */
.L_x_1711:
[----:B------:R-:W-:Y:S05]  /*1df40*/  BSYNC.RECONVERGENT B2 ;  /* 0x0000000000027941 */ /* 0x000fea0003800200 */
.L_x_1710:
        /* <DEDUP_REMOVED lines=34> */
.L_x_1713:
[----:B------:R-:W-:Y:S05]  /*1e170*/  BSYNC.RECONVERGENT B2 ;  /* 0x0000000000027941 */ /* 0x000fea0003800200 */
.L_x_1712:
        /* <DEDUP_REMOVED lines=27> */
.L_x_1706:
[----:B------:R-:W-:Y:S05]  /*1e330*/  BSYNC.RECONVERGENT B1 ;  /* 0x0000000000017941 */ /* 0x000fea0003800200 */
.L_x_1705:
[----:B------:R-:W-:-:S05]  /*1e340*/  IADD3 R21, PT, PT, R29, R4, RZ ;  /* 0x000000041d157210 */ /* 0x000fca0007ffe0ff */
        /* <DEDUP_REMOVED lines=19> */
.L_x_1718:
        /* <DEDUP_REMOVED lines=91> */
[----:B------:R-:W-:Y:S02]  /*1ea30*/  @P1 IADD3 R21, PT, PT, R20, RZ, RZ ;  /* 0x000000ff14151210 */ /* 0x000fe40007ffe0ff */
[----:B------:R-:W-:Y:S02]  /*1ea40*/  LOP3.LUT R20, R34, 0xfffffff0, RZ, 0xc0, !PT ;  /* 0xfffffff022147812 */ /* 0x000fe400078ec0ff */
[----:B---3--:R-:W-:Y:S01]  /*1ea50*/  ISETP.NE.AND P1, PT, R22, -0x1, PT ;  /* 0xffffffff1600780c */ /* 0x008fe20003f25270 */
[----:B------:R-:W-:-:S04]  /*1ea60*/  VIADD R22, R21, 0x1 ;  /* 0x0000000115167836 */ /* 0x000fc80000000000 */
[----:B------:R-:W-:-:S05]  /*1ea70*/  @P0 IADD3 R22, PT, PT, R21, RZ, RZ ;  /* 0x000000ff15160210 */ /* 0x000fca0007ffe0ff */
[----:B------:R-:W-:Y:S01]  /*1ea80*/  VIADD R21, R22, 0x1 ;  /* 0x0000000116157836 */ /* 0x000fe20000000000 */
[----:B----4-:R-:W-:Y:S02]  /*1ea90*/  ISETP.NE.AND P0, PT, R30, -0x1, PT ;  /* 0xffffffff1e00780c */ /* 0x010fe40003f05270 */
[----:B------:R-:W-:Y:S01]  /*1eaa0*/  @P1 IMAD.MOV R21, RZ, RZ, R22 ;  /* 0x000000ffff151224 */ /* 0x000fe200078e0216 */
[----:B------:R-:W-:-:S04]  /*1eab0*/  ISETP.NE.AND P1, PT, R33, R20, PT ;  /* 0x000000142100720c */ /* 0x000fc80003f25270 */
[----:B------:R-:W-:-:S06]  /*1eac0*/  IADD3 R29, PT, PT, R21, 0x1, RZ ;  /* 0x00000001151d7810 */ /* 0x000fcc0007ffe0ff */
[----:B------:R-:W-:-:S03]  /*1ead0*/  @P0 IADD3 R29, PT, PT, R21, RZ, RZ ;  /* 0x000000ff151d0210 */ /* 0x000fc60007ffe0ff */
[----:B------:R-:W-:Y:S05]  /*1eae0*/  @P1 BRA `(.L_x_1718) ;  /* 0xfffffff800641947 */ /* 0x000fea000383ffff */
.L_x_1717:
[----:B------:R-:W-:Y:S05]  /*1eaf0*/  BSYNC.RECONVERGENT B2 ;  /* 0x0000000000027941 */ /* 0x000fea0003800200 */
.L_x_1716:
[----:B------:R-:W-:-:S04]  /*1eb00*/  LOP3.LUT R20, R34, 0xf, RZ, 0xc0, !PT ;  /* 0x0000000f22147812 */ /* 0x000fc800078ec0ff */
[----:B------:R-:W-:-:S13]  /*1eb10*/  ISETP.NE.AND P0, PT, R20, RZ, PT ;  /* 0x000000ff1400720c */ /* 0x000fda0003f05270 */
        /* <DEDUP_REMOVED lines=17> */
[----:B------:R-:W-:Y:S01]  /*1ec30*/  VIADD R33, R29, 0x1 ;  /* 0x000000011d217836 */ /* 0x000fe20000000000 */
[----:B--2---:R-:W-:Y:S01]  /*1ec40*/  ISETP.NE.AND P1, PT, R30, -0x1, PT ;  /* 0xffffffff1e00780c */ /* 0x004fe20003f25270 */
[----:B----4-:R-:W-:-:S06]  /*1ec50*/  IMAD.WIDE R30, R26, 0x4, R16 ;  /* 0x000000041a1e7825 */ /* 0x010fcc00078e0210 */
[----:B------:R-:W2:Y:S06]  /*1ec60*/  LDG.E R30, desc[UR6][R30.64] ;  /* 0x000000061e1e7981 */ /* 0x000eac000c1e1900 */
[----:B------:R-:W-:Y:S02]  /*1ec70*/  @P1 IADD3 R33, PT, PT, R29, RZ, RZ ;  /* 0x000000ff1d211210 */ /* 0x000fe40007ffe0ff */
        /* <DEDUP_REMOVED lines=14> */
[----:B--2---:R-:W-:Y:S01]  /*1ed60*/  ISETP.NE.AND P2, PT, R30, -0x1, PT ;  /* 0xffffffff1e00780c */ /* 0x004fe20003f45270 */
[C---:B------:R-:W-:Y:S01]  /*1ed70*/  VIADD R30, R33.reuse, 0x1 ;  /* 0x00000001211e7836 */ /* 0x040fe20000000000 */
[----:B------:R-:W-:Y:S02]  /*1ed80*/  @P1 IADD3 R30, PT, PT, R33, RZ, RZ ;  /* 0x000000ff211e1210 */ /* 0x000fe40007ffe0ff */
[----:B----4-:R-:W-:-:S03]  /*1ed90*/  ISETP.NE.AND P1, PT, R26, -0x1, PT ;  /* 0xffffffff1a00780c */ /* 0x010fc60003f25270 */
[----:B------:R-:W-:-:S06]  /*1eda0*/  VIADD R26, R30, 0x1 ;  /* 0x000000011e1a7836 */ /* 0x000fcc0000000000 */
        /* <DEDUP_REMOVED lines=10> */
[----:B------:R-:W-:Y:S02]  /*1ee50*/  IADD3 R32, PT, PT, R32, 0x8, RZ ;  /* 0x0000000820207810 */ /* 0x000fe40007ffe0ff */
[----:B---3--:R-:W-:Y:S02]  /*1ee60*/  ISETP.NE.AND P2, PT, R29, -0x1, PT ;  /* 0xffffffff1d00780c */ /* 0x008fe40003f45270 */
[----:B-----5:R-:W-:-:S11]  /*1ee70*/  ISETP.NE.AND P1, PT, R22, -0x1, PT ;  /* 0xffffffff1600780c */ /* 0x020fd60003f25270 */
[----:B------:R-:W-:-:S05]  /*1ee80*/  @P2 IADD3 R21, PT, PT, R20, RZ, RZ ;  /* 0x000000ff14152210 */ /* 0x000fca0007ffe0ff */
[----:B------:R-:W-:Y:S02]  /*1ee90*/  VIADD R29, R21, 0x1 ;  /* 0x00000001151d7836 */ /* 0x000fe40000000000 */
[----:B------:R-:W-:-:S07]  /*1eea0*/  @P1 IMAD.MOV R29, RZ, RZ, R21 ;  /* 0x000000ffff1d1224 */ /* 0x000fce00078e0215 */
.L_x_1720:
[----:B------:R-:W-:Y:S05]  /*1eeb0*/  BSYNC.RECONVERGENT B2 ;  /* 0x0000000000027941 */ /* 0x000fea0003800200 */
.L_x_1719:
        /* <DEDUP_REMOVED lines=33> */
.L_x_1722:
[----:B------:R-:W-:Y:S05]  /*1f0d0*/  BSYNC.RECONVERGENT B2 ;  /* 0x0000000000027941 */ /* 0x000fea0003800200 */
.L_x_1721:
        /* <DEDUP_REMOVED lines=27> */
.L_x_1715:
[----:B------:R-:W-:Y:S05]  /*1f290*/  BSYNC.RECONVERGENT B1 ;  /* 0x0000000000017941 */ /* 0x000fea0003800200 */
.L_x_1714:
[----:B------:R-:W-:-:S05]  /*1f2a0*/  IADD3 R21, PT, PT, R3, UR4, RZ ;  /* 0x0000000403157c10 */ /* 0x000fca000fffe0ff */
[----:B------:R-:W-:-:S04]  /*1f2b0*/  IMAD.IADD R21, R21, 0x1, R4 ;  /* 0x0000000115157824 */ /* 0x000fc800078e0204 */
        /* <DEDUP_REMOVED lines=19> */
.L_x_1727:
        /* <DEDUP_REMOVED lines=29> */
[----:B----4-:R-:W-:-:S04]  /*1f5c0*/  ISETP.NE.AND P0, PT, R35, -0x1, PT ;  /* 0xffffffff2300780c */ /* 0x010fc80003f05270 */
[----:B------:R-:W-:Y:S01]  /*1f5d0*/  IADD3 R27, PT, PT, R20, 0x1, RZ ;  /* 0x00000001141b7810 */ /* 0x000fe20007ffe0ff */
[----:B------:R-:W-:-:S05]  /*1f5e0*/  @P1 IMAD.MOV R27, RZ, RZ, R20 ;  /* 0x000000ffff1b1224 */ /* 0x000fca00078e0214 */
[----:B------:R-:W-:-:S03]  /*1f5f0*/  IADD3 R20, PT, PT, R27, 0x1, RZ ;  /* 0x000000011b147810 */ /* 0x000fc60007ffe0ff */
        /* <DEDUP_REMOVED lines=9> */
[----:B------:R-:W3:Y:S03]  /*1f690*/  LDG.E R34, desc[UR6][R34.64] ;  /* 0x0000000622227981 */ /* 0x000ee6000c1e1900 */
[----:B------:R-:W-:Y:S01]  /*1f6a0*/  IADD3 R22, PT, PT, R21, 0x1, RZ ;  /* 0x0000000115167810 */ /* 0x000fe20007ffe0ff */
[----:B------:R-:W-:Y:S01]  /*1f6b0*/  @P0 IMAD.MOV R22, RZ, RZ, R21 ;  /* 0x000000ffff160224 */ /* 0x000fe200078e0215 */
[----:B------:R-:W5:Y:S04]  /*1f6c0*/  LDG.E R20, desc[UR6][R18.64+0x28] ;  /* 0x0000280612147981 */ /* 0x000f68000c1e1900 */
[----:B------:R-:W4:Y:S04]  /*1f6d0*/  LDG.E R21, desc[UR6][R18.64+0x2c] ;  /* 0x00002c0612157981 */ /* 0x000f28000c1e1900 */
[----:B------:R-:W4:Y:S01]  /*1f6e0*/  LDG.E R35, desc[UR6][R18.64+0x24] ;  /* 0x0000240612237981 */ /* 0x000f22000c1e1900 */
[----:B------:R-:W-:-:S02]  /*1f6f0*/  ISETP.NE.AND P0, PT, R37, -0x1, PT ;  /* 0xffffffff2500780c */ /* 0x000fc40003f05270 */
[----:B------:R-:W-:Y:S01]  /*1f700*/  IADD3 R26, PT, PT, R22, 0x1, RZ ;  /* 0x00000001161a7810 */ /* 0x000fe20007ffe0ff */
        /* <DEDUP_REMOVED lines=12> */
[----:B0-----:R-:W-:Y:S02]  /*1f7d0*/  IMAD.WIDE R20, R27, 0x4, R16 ;  /* 0x000000041b147825 */ /* 0x001fe400078e0210 */
[----:B------:R-:W3:Y:S04]  /*1f7e0*/  LDG.E R27, desc[UR6][R18.64+0x38] ;  /* 0x00003806121b7981 */ /* 0x000ee8000c1e1900 */
[----:B------:R-:W4:Y:S01]  /*1f7f0*/  LDG.E R19, desc[UR6][R18.64+0x3c] ;  /* 0x00003c0612137981 */ /* 0x000f22000c1e1900 */
[----:B------:R-:W-:Y:S01]  /*1f800*/  IADD3 R30, PT, PT, R22, 0x1, RZ ;  /* 0x00000001161e7810 */ /* 0x000fe20007ffe0ff */
[----:B------:R-:W-:-:S02]  /*1f810*/  @P1 IMAD.MOV R30, RZ, RZ, R22 ;  /* 0x000000ffff1e1224 */ /* 0x000fc400078e0216 */
        /* <DEDUP_REMOVED lines=25> */
[----:B------:R-:W-:Y:S01]  /*1f9b0*/  @P1 IMAD.MOV R19, RZ, RZ, R18 ;  /* 0x000000ffff131224 */ /* 0x000fe200078e0212 */
[----:B------:R-:W-:-:S04]  /*1f9c0*/  LOP3.LUT R18, R32, 0xfffffff0, RZ, 0xc0, !PT ;  /* 0xfffffff020127812 */ /* 0x000fc800078ec0ff */
[----:B0-----:R-:W-:Y:S02]  /*1f9d0*/  IADD3 R20, PT, PT, R19, 0x1, RZ ;  /* 0x0000000113147810 */ /* 0x001fe40007ffe0ff */
        /* <DEDUP_REMOVED lines=8> */
.L_x_1726:
[----:B------:R-:W-:Y:S05]  /*1fa60*/  BSYNC.RECONVERGENT B2 ;  /* 0x0000000000027941 */ /* 0x000fea0003800200 */
.L_x_1725:
        /* <DEDUP_REMOVED lines=44> */
[----:B0-----:R-:W-:-:S03]  /*1fd30*/  IADD3 R18, PT, PT, R20, 0x1, RZ ;  /* 0x0000000114127810 */ /* 0x001fc60007ffe0ff */
[----:B------:R-:W-:Y:S01]  /*1fd40*/  @P2 IMAD.MOV R18, RZ, RZ, R20 ;  /* 0x000000ffff122224 */ /* 0x000fe200078e0214 */
[----:B------:R-:W-:-:S04]  /*1fd50*/  ISETP.NE.AND P2, PT, R23, -0x1, PT ;  /* 0xffffffff1700780c */ /* 0x000fc80003f45270 */
[----:B------:R-:W-:Y:S01]  /*1fd60*/  IADD3 R19, PT, PT, R18, 0x1, RZ ;  /* 0x0000000112137810 */ /* 0x000fe20007ffe0ff */
        /* <DEDUP_REMOVED lines=10> */
.L_x_1729:
[----:B------:R-:W-:Y:S05]  /*1fe10*/  BSYNC.RECONVERGENT B2 ;  /* 0x0000000000027941 */ /* 0x000fea0003800200 */
.L_x_1728:
        /* <DEDUP_REMOVED lines=33> */
.L_x_1731:
[----:B------:R-:W-:Y:S05]  /*20030*/  BSYNC.RECONVERGENT B2 ;  /* 0x0000000000027941 */ /* 0x000fea0003800200 */
.L_x_1730:
        /* <DEDUP_REMOVED lines=27> */
.L_x_1724:
[----:B------:R-:W-:Y:S05]  /*201f0*/  BSYNC.RECONVERGENT B1 ;  /* 0x0000000000017941 */ /* 0x000fea0003800200 */
.L_x_1723:
[----:B------:R-:W-:-:S05]  /*20200*/  VIADD R19, R3, UR4 ;  /* 0x0000000403137c36 */ /* 0x000fca0008000000 */
[----:B------:R-:W-:-:S05]  /*20210*/  IADD3 R21, PT, PT, R19, R4, RZ ;  /* 0x0000000413157210 */ /* 0x000fca0007ffe0ff */
        /* <DEDUP_REMOVED lines=21> */
.L_x_1736:
        /* <DEDUP_REMOVED lines=41> */
[C---:B0-----:R-:W-:Y:S01]  /*20600*/  VIADD R27, R35.reuse, 0x1 ;  /* 0x00000001231b7836 */ /* 0x041fe20000000000 */
[----:B------:R-:W-:Y:S02]  /*20610*/  @P1 IADD3 R27, PT, PT, R35, RZ, RZ ;  /* 0x000000ff231b1210 */ /* 0x000fe40007ffe0ff */
[----:B------:R-:W4:Y:S03]  /*20620*/  LDG.E R35, desc[UR6][R18.64+0x24] ;  /* 0x0000240612237981 */ /* 0x000f26000c1e1900 */
[C---:B------:R-:W-:Y:S01]  /*20630*/  VIADD R20, R27.reuse, 0x1 ;  /* 0x000000011b147836 */ /* 0x040fe20000000000 */
[----:B------:R-:W-:Y:S02]  /*20640*/  @P0 IADD3 R20, PT, PT, R27, RZ, RZ ;  /* 0x000000ff1b140210 */ /* 0x000fe40007ffe0ff */
[----:B------:R-:W5:Y:S01]  /*20650*/  LDG.E R27, desc[UR6][R18.64+0x30] ;  /* 0x00003006121b7981 */ /* 0x000f62000c1e1900 */
        /* <DEDUP_REMOVED lines=8> */
[----:B------:R-:W2:Y:S01]  /*206e0*/  LDG.E R21, desc[UR6][R18.64+0x34] ;  /* 0x0000340612157981 */ /* 0x000ea2000c1e1900 */
        /* <DEDUP_REMOVED lines=9> */
[----:B-----5:R-:W-:-:S03]  /*20780*/  IMAD.WIDE R22, R27, 0x4, R16 ;  /* 0x000000041b167825 */ /* 0x020fc600078e0210 */
[----:B------:R-:W5:Y:S04]  /*20790*/  LDG.E R27, desc[UR6][R18.64+0x38] ;  /* 0x00003806121b7981 */ /* 0x000f68000c1e1900 */
[----:B------:R-:W3:Y:S04]  /*207a0*/  LDG.E R22, desc[UR6][R22.64] ;  /* 0x0000000616167981 */ /* 0x000ee8000c1e1900 */
[----:B------:R-:W3:Y:S01]  /*207b0*/  LDG.E R19, desc[UR6][R18.64+0x3c] ;  /* 0x00003c0612137981 */ /* 0x000ee2000c1e1900 */
[----:B--2---:R-:W-:-:S06]  /*207c0*/  IMAD.WIDE R36, R20, 0x4, R16 ;  /* 0x0000000414247825 */ /* 0x004fcc00078e0210 */
[----:B------:R-:W2:Y:S01]  /*207d0*/  LDG.E R36, desc[UR6][R36.64] ;  /* 0x0000000624247981 */ /* 0x000ea2000c1e1900 */
[----:B------:R-:W-:-:S05]  /*207e0*/  IMAD.WIDE R20, R21, 0x4, R16 ;  /* 0x0000000415147825 */ /* 0x000fca00078e0210 */
[----:B------:R5:W2:Y:S02]  /*207f0*/  LDG.E R23, desc[UR6][R20.64] ;  /* 0x0000000614177981 */ /* 0x000aa4000c1e1900 */
[----:B-----5:R-:W-:-:S06]  /*20800*/  IMAD.WIDE R20, R27, 0x4, R16 ;  /* 0x000000041b147825 */ /* 0x020fcc00078e0210 */
[----:B------:R-:W5:Y:S01]  /*20810*/  LDG.E R20, desc[UR6][R20.64] ;  /* 0x0000000614147981 */ /* 0x000f62000c1e1900 */
[----:B----4-:R-:W-:Y:S01]  /*20820*/  ISETP.NE.AND P0, PT, R26, -0x1, PT ;  /* 0xffffffff1a00780c */ /* 0x010fe20003f05270 */
[----:B---3--:R-:W-:-:S06]  /*20830*/  IMAD.WIDE R26, R19, 0x4, R16 ;  /* 0x00000004131a7825 */ /* 0x008fcc00078e0210 */
[----:B------:R-:W3:Y:S01]  /*20840*/  LDG.E R26, desc[UR6][R26.64] ;  /* 0x000000061a1a7981 */ /* 0x000ee2000c1e1900 */
        /* <DEDUP_REMOVED lines=11> */
[----:B------:R-:W-:-:S03]  /*20900*/  ISETP.NE.AND P0, PT, R23, -0x1, PT ;  /* 0xffffffff1700780c */ /* 0x000fc60003f05270 */
[C---:B------:R-:W-:Y:S01]  /*20910*/  VIADD R19, R18.reuse, 0x1 ;  /* 0x0000000112137836 */ /* 0x040fe20000000000 */
[----:B------:R-:W-:-:S05]  /*20920*/  @P1 IADD3 R19, PT, PT, R18, RZ, RZ ;  /* 0x000000ff12131210 */ /* 0x000fca0007ffe0ff */
[----:B------:R-:W-:-:S04]  /*20930*/  VIADD R18, R19, 0x1 ;  /* 0x0000000113127836 */ /* 0x000fc80000000000 */
[----:B------:R-:W-:Y:S02]  /*20940*/  @P0 IADD3 R18, PT, PT, R19, RZ, RZ ;  /* 0x000000ff13120210 */ /* 0x000fe40007ffe0ff */
[----:B------:R-:W-:Y:S02]  /*20950*/  LOP3.LUT R19, R32, 0xfffffff0, RZ, 0xc0, !PT ;  /* 0xfffffff020137812 */ /* 0x000fe400078ec0ff */
[----:B-----5:R-:W-:Y:S01]  /*20960*/  ISETP.NE.AND P1, PT, R20, -0x1, PT ;  /* 0xffffffff1400780c */ /* 0x020fe20003f25270 */
[----:B------:R-:W-:Y:S01]  /*20970*/  VIADD R20, R18, 0x1 ;  /* 0x0000000112147836 */ /* 0x000fe20000000000 */
[----:B---3--:R-:W-:-:S11]  /*20980*/  ISETP.NE.AND P0, PT, R26, -0x1, PT ;  /* 0xffffffff1a00780c */ /* 0x008fd60003f05270 */
[----:B------:R-:W-:Y:S01]  /*20990*/  @P1 IMAD.MOV R20, RZ, RZ, R18 ;  /* 0x000000ffff141224 */ /* 0x000fe200078e0212 */
[----:B------:R-:W-:-:S04]  /*209a0*/  ISETP.NE.AND P1, PT, R34, R19, PT ;  /* 0x000000132200720c */ /* 0x000fc80003f25270 */
[C---:B------:R-:W-:Y:S02]  /*209b0*/  IADD3 R33, PT, PT, R20.reuse, 0x1, RZ ;  /* 0x0000000114217810 */ /* 0x040fe40007ffe0ff */
[----:B------:R-:W-:-:S07]  /*209c0*/  @P0 IADD3 R33, PT, PT, R20, RZ, RZ ;  /* 0x000000ff14210210 */ /* 0x000fce0007ffe0ff */
[----:B------:R-:W-:Y:S05]  /*209d0*/  @P1 BRA `(.L_x_1736) ;  /* 0xfffffff800641947 */ /* 0x000fea000383ffff */
.L_x_1735:
[----:B------:R-:W-:Y:S05]  /*209e0*/  BSYNC.RECONVERGENT B2 ;  /* 0x0000000000027941 */ /* 0x000fea0003800200 */
.L_x_1734:
[----:B------:R-:W-:-:S04]  /*209f0*/  LOP3.LUT R18, R32, 0xf, RZ, 0xc0, !PT ;  /* 0x0000000f20127812 */ /* 0x000fc800078ec0ff */
[----:B------:R-:W-:-:S13]  /*20a00*/  ISETP.NE.AND P0, PT, R18, RZ, PT ;  /* 0x000000ff1200720c */ /* 0x000fda0003f05270 */
        /* <DEDUP_REMOVED lines=55> */
.L_x_1738:
[----:B------:R-:W-:Y:S05]  /*20d80*/  BSYNC.RECONVERGENT B2 ;  /* 0x0000000000027941 */ /* 0x000fea0003800200 */
.L_x_1737:
        /* <DEDUP_REMOVED lines=34> */
.L_x_1740:
[----:B------:R-:W-:Y:S05]  /*20fb0*/  BSYNC.RECONVERGENT B2 ;  /* 0x0000000000027941 */ /* 0x000fea0003800200 */
.L_x_1739:
        /* <DEDUP_REMOVED lines=27> */
.L_x_1733:
[----:B------:R-:W-:Y:S05]  /*21170*/  BSYNC.RECONVERGENT B1 ;  /* 0x0000000000017941 */ /* 0x000fea0003800200 */
.L_x_1732:
[----:B------:R-:W0:Y:S01]  /*21180*/  LDC R17, c[0x0][0x3a8] ;  /* 0x0000ea00ff117b82 */ /* 0x000e220000000800 */
[----:B------:R-:W-:-:S04]  /*21190*/  IADD3 R2, PT, PT, R6, R7, R2 ;  /* 0x0000000706027210 */ /* 0x000fc80007ffe002 */
[----:B------:R-:W-:-:S03]  /*211a0*/  IADD3 R2, PT, PT, R9, R8, R2 ;  /* 0x0000000809027210 */ /* 0x000fc60007ffe002 */
[----:B------:R-:W1:Y:S01]  /*211b0*/  LDC R16, c[0x0][0x3ac] ;  /* 0x0000eb00ff107b82 */ /* 0x000e620000000800 */
[----:B------:R-:W-:-:S04]  /*211c0*/  IADD3 R2, PT, PT, R11, R10, R2 ;  /* 0x0000000a0b027210 */ /* 0x000fc80007ffe002 */
[----:B------:R-:W-:-:S04]  /*211d0*/  IADD3 R2, PT, PT, R13, R12, R2 ;  /* 0x0000000c0d027210 */ /* 0x000fc80007ffe002 */
[----:B------:R-:W-:-:S04]  /*211e0*/  IADD3 R2, PT, PT, R15, R14, R2 ;  /* 0x0000000e0f027210 */ /* 0x000fc80007ffe002 */
[----:B------:R-:W-:Y:S01]  /*211f0*/  IADD3 R2, PT, PT, R25, R24, R2 ;  /* 0x0000001819027210 */ /* 0x000fe20007ffe002 */
[----:B0-----:R-:W-:-:S03]  /*21200*/  IMAD.IADD R6, R17, 0x1, -R4 ;  /* 0x0000000111067824 */ /* 0x001fc600078e0a04 */
[----:B------:R-:W-:-:S04]  /*21210*/  IADD3 R2, PT, PT, R29, R28, R2 ;  /* 0x0000001c1d027210 */ /* 0x000fc80007ffe002 */
[----:B------:R-:W-:Y:S02]  /*21220*/  IADD3 R2, PT, PT, R33, R30, R2 ;  /* 0x0000001e21027210 */ /* 0x000fe40007ffe002 */
[----:B-1----:R-:W-:-:S04]  /*21230*/  SHF.L.U32 R7, R16, 0xc, RZ ;  /* 0x0000000c10077819 */ /* 0x002fc800000006ff */
[----:B------:R-:W-:-:S13]  /*21240*/  ISETP.GE.U32.AND P0, PT, R6, R7, PT ;  /* 0x000000070600720c */ /* 0x000fda0003f06070 */
[----:B------:R-:W-:Y:S05]  /*21250*/  @!P0 BRA `(.L_x_1595) ;  /* 0x0000001000288947 */ /* 0x000fea0003800000 */
[----:B------:R-:W-:-:S04]  /*21260*/  IADD3 R4, PT, PT, R7, R4, RZ ;  /* 0x0000000407047210 */ /* 0x000fc80007ffe0ff */
[----:B------:R-:W-:-:S13]  /*21270*/  ISETP.GT.U32.AND P0, PT, R4, R5, PT ;  /* 0x000000050400720c */ /* 0x000fda0003f04070 */
[----:B------:R-:W-:Y:S05]  /*21280*/  @!P0 BRA `(.L_x_1741) ;  /* 0xffffff0800908947 */ /* 0x000fea000383ffff */
.L_x_1596:
[----:B------:R-:W-:-:S13]  /*21290*/  ISETP.GE.U32.AND P0, PT, R4, R17, PT ;  /* 0x000000110400720c */ /* 0x000fda0003f06070 */
[----:B------:R-:W-:Y:S05]  /*212a0*/  @P0 BRA `(.L_x_1595) ;  /* 0x0000001000140947 */ /* 0x000fea0003800000 */
[----:B------:R-:W-:Y:S01]  /*212b0*/  IMAD.IADD R6, R17, 0x1, -R4 ;  /* 0x0000000111067824 */ /* 0x000fe200078e0a04 */
[----:B------:R-:W-:Y:S04]  /*212c0*/  BSSY.RECONVERGENT B2, `(.L_x_1595) ;  /* 0x0000103000027945 */ /* 0x000fe80003800200 */
[----:B------:R-:W-:-:S13]  /*212d0*/  ISETP.GE.AND P0, PT, R3, R6, PT ;  /* 0x000000060300720c */ /* 0x000fda0003f06270 */
[----:B------:R-:W-:Y:S05]  /*212e0*/  @P0 BRA `(.L_x_1742) ;  /* 0x0000001000000947 */ /* 0x000fea0003800000 */
[----:B------:R-:W0:Y:S01]  /*212f0*/  LDCU UR4, c[0x0][0x380] ;  /* 0x00007000ff0477ac */ /* 0x000e220008000800 */
[----:B------:R-:W-:Y:S01]  /*21300*/  MOV R5, R3 ;  /* 0x0000000300057202 */ /* 0x000fe20000000f00 */
[----:B0-----:R-:W-:-:S07]  /*21310*/  VIADD R4, R4, UR4 ;  /* 0x0000000404047c36 */ /* 0x001fce0008000000 */
.L_x_1752:
[----:B------:R-:W0:Y:S01]  /*21320*/  LDC.64 R18, c[0x0][0x3d0] ;  /* 0x0000f400ff127b82 */ /* 0x000e220000000a00 */
[----:B------:R-:W-:-:S05]  /*21330*/  IADD3 R7, PT, PT, R4, R5, RZ ;  /* 0x0000000504077210 */ /* 0x000fca0007ffe0ff */
[----:B0-----:R-:W-:-:S06]  /*21340*/  IMAD.WIDE R8, R7, 0x4, R18 ;  /* 0x0000000407087825 */ /* 0x001fcc00078e0212 */
[----:B------:R-:W2:Y:S01]  /*21350*/  LDG.E R8, desc[UR6][R8.64] ;  /* 0x0000000608087981 */ /* 0x000ea2000c1e1900 */
[----:B------:R-:W-:Y:S01]  /*21360*/  VIADD R5, R5, 0x100 ;  /* 0x0000010005057836 */ /* 0x000fe20000000000 */
[----:B------:R-:W-:Y:S01]  /*21370*/  BSSY.RECONVERGENT B1, `(.L_x_1743) ;  /* 0x00000f5000017945 */ /* 0x000fe20003800200 */
[----:B------:R-:W-:-:S03]  /*21380*/  HFMA2 R13, -RZ, RZ, 0, 0 ;  /* 0x00000000ff0d7431 */ /* 0x000fc600000001ff */
        /* <DEDUP_REMOVED lines=21> */
.L_x_1747:
        /* <DEDUP_REMOVED lines=77> */
[----:B------:R-:W-:-:S03]  /*219b0*/  IADD3 R12, PT, PT, R13, 0x1, RZ ;  /* 0x000000010d0c7810 */ /* 0x000fc60007ffe0ff */
        /* <DEDUP_REMOVED lines=24> */
.L_x_1746:
[----:B------:R-:W-:Y:S05]  /*21b40*/  BSYNC.RECONVERGENT B3 ;  /* 0x0000000000037941 */ /* 0x000fea0003800200 */
.L_x_1745:
        /* <DEDUP_REMOVED lines=57> */
.L_x_1749:
[----:B------:R-:W-:Y:S05]  /*21ee0*/  BSYNC.RECONVERGENT B3 ;  /* 0x0000000000037941 */ /* 0x000fea0003800200 */
.L_x_1748:
        /* <DEDUP_REMOVED lines=33> */
.L_x_1751:
[----:B------:R-:W-:Y:S05]  /*22100*/  BSYNC.RECONVERGENT B3 ;  /* 0x0000000000037941 */ /* 0x000fea0003800200 */
.L_x_1750:
        /* <DEDUP_REMOVED lines=27> */
.L_x_1744:
[----:B------:R-:W-:Y:S05]  /*222c0*/  BSYNC.RECONVERGENT B1 ;  /* 0x0000000000017941 */ /* 0x000fea0003800200 */
.L_x_1743:
[----:B------:R-:W-:Y:S01]  /*222d0*/  IMAD.IADD R2, R13, 0x1, R2 ;  /* 0x000000010d027824 */ /* 0x000fe200078e0202 */
[----:B------:R-:W-:Y:S06]  /*222e0*/  @!P0 BRA `(.L_x_1752) ;  /* 0xfffffff0000c8947 */ /* 0x000fec000383ffff */
.L_x_1742:
[----:B------:R-:W-:Y:S05]  /*222f0*/  BSYNC.RECONVERGENT B2 ;  /* 0x0000000000027941 */ /* 0x000fea0003800200 */
.L_x_1595:
[----:B------:R-:W0:Y:S01]  /*22300*/  S2R R8, SR_LANEID ;  /* 0x0000000000087919 */ /* 0x000e220000000000 */
[----:B------:R-:W1:Y:S01]  /*22310*/  SHFL.DOWN PT, R4, R2, 0x1, 0x1f ;  /* 0x08201f0002047f89 */ /* 0x000e6200000e0000 */
[C---:B0-----:R-:W-:Y:S02]  /*22320*/  ISETP.GT.AND P0, PT, R8.reuse, 0x1e, PT ;  /* 0x0000001e0800780c */ /* 0x041fe40003f04270 */
[----:B------:R-:W-:Y:S02]  /*22330*/  ISETP.NE.AND P1, PT, R8, RZ, PT ;  /* 0x000000ff0800720c */ /* 0x000fe40003f25270 */
[----:B-1----:R-:W-:Y:S02]  /*22340*/  SEL R5, R4, RZ, !P0 ;  /* 0x000000ff04057207 */ /* 0x002fe40004000000 */
[----:B------:R-:W-:Y:S02]  /*22350*/  ISETP.GT.AND P0, PT, R8, 0x1d, PT ;  /* 0x0000001d0800780c */ /* 0x000fe40003f04270 */
[----:B------:R-:W-:-:S05]  /*22360*/  IADD3 R5, PT, PT, R5, R2, RZ ;  /* 0x0000000205057210 */ /* 0x000fca0007ffe0ff */
[----:B------:R-:W0:Y:S02]  /*22370*/  SHFL.DOWN PT, R4, R5, 0x2, 0x1f ;  /* 0x08401f0005047f89 */ /* 0x000e2400000e0000 */
        /* <DEDUP_REMOVED lines=28> */
[----:B0-----:R-:W0:Y:S04]  /*22540*/  LDS.128 R4, [UR4+0x10] ;  /* 0x00001004ff047984 */ /* 0x001e280008000c00 */
[----:B------:R-:W1:Y:S01]  /*22550*/  LDS.64 R10, [UR4+0x20] ;  /* 0x00002004ff0a7984 */ /* 0x000e620008000a00 */
[----:B0-----:R-:W-:-:S04]  /*22560*/  IADD3 R2, PT, PT, R4, R2, R9 ;  /* 0x0000000204027210 */ /* 0x001fc80007ffe009 */
[----:B------:R-:W-:-:S04]  /*22570*/  IADD3 R2, PT, PT, R6, R2, R5 ;  /* 0x0000000206027210 */ /* 0x000fc80007ffe005 */
[----:B-1----:R-:W-:-:S04]  /*22580*/  IADD3 R2, PT, PT, R10, R2, R7 ;  /* 0x000000020a027210 */ /* 0x002fc80007ffe007 */
[----:B------:R-:W-:-:S07]  /*22590*/  IADD3 R9, PT, PT, R2, R11, RZ ;  /* 0x0000000b02097210 */ /* 0x000fce0007ffe0ff */
.L_x_1450:
[----:B------:R-:W-:Y:S05]  /*225a0*/  BSYNC.RECONVERGENT B0 ;  /* 0x0000000000007941 */ /* 0x000fea0003800200 */
.L_x_1423:
[----:B------:R-:W-:Y:S05]  /*225b0*/  @P0 EXIT ;  /* 0x000000000000094d */ /* 0x000fea0003800000 */
[----:B--2---:R-:W2:Y:S02]  /*225c0*/  LDC.64 R2, c[0x0][0x388] ;  /* 0x0000e200ff027b82 */ /* 0x004ea40000000a00 */
[----:B--2---:R-:W-:-:S05]  /*225d0*/  IMAD.WIDE.U32 R2, R0, 0x4, R2 ;  /* 0x0000000400027825 */ /* 0x004fca00078e0002 */
[----:B------:R-:W-:Y:S01]  /*225e0*/  STG.E desc[UR6][R2.64], R9 ;  /* 0x0000000902007986 */ /* 0x000fe2000c101906 */
[----:B------:R-:W-:Y:S05]  /*225f0*/  EXIT ;  /* 0x000000000000794d */ /* 0x000fea0003800000 */
.L_x_1753:
        /* <DEDUP_REMOVED lines=16> */
.L_x_2548:


//--------------------- .text._ZN3cub18CUB_300001_SM_10006detail6reduce28DeviceReduceSingleTileKernelINS2_10policy_hubIijN4cuda3std3__44plusIiEEE10Policy1000EN6thrust24THRUST_300001_SM_1000_NS17counting_iteratorIiNSD_11use_defaultESF_SF_EEPijS9_ii19active_edge_counterEEvT0_T1_T2_T3_T4_T6_ --------------------------
	.section	.text._ZN3cub18CUB_300001_SM_10006detail6reduce28DeviceReduceSingleTileKernelINS2_10policy_hubIijN4cuda3std3__44plusIiEEE10Policy1000EN6thrust24THRUST_300001_SM_1000_NS17counting_iteratorIiNSD_11use_defaultESF_SF_EEPijS9_ii19active_edge_counterEEvT0_T1_T2_T3_T4_T6_,"ax",@progbits
	.align	128
        .global         _ZN3cub18CUB_300001_SM_10006detail6reduce28DeviceReduceSingleTileKernelINS2_10policy_hubIijN4cuda3std3__44plusIiEEE10Policy1000EN6thrust24THRUST_300001_SM_1000_NS17counting_iteratorIiNSD_11use_defaultESF_SF_EEPijS9_ii19active_edge_counterEEvT0_T1_T2_T3_T4_T6_
        .type           _ZN3cub18CUB_300001_SM_10006detail6reduce28DeviceReduceSingleTileKernelINS2_10policy_hubIijN4cuda3std3__44plusIiEEE10Policy1000EN6thrust24THRUST_300001_SM_1000_NS17counting_iteratorIiNSD_11use_defaultESF_SF_EEPijS9_ii19active_edge_counterEEvT0_T1_T2_T3_T4_T6_,@function
        .size           _ZN3cub18CUB_300001_SM_10006detail6reduce28DeviceReduceSingleTileKernelINS2_10policy_hubIijN4cuda3std3__44plusIiEEE10Policy1000EN6thrust24THRUST_300001_SM_1000_NS17counting_iteratorIiNSD_11use_defaultESF_SF_EEPijS9_ii19active_edge_counterEEvT0_T1_T2_T3_T4_T6_,(.L_x_2549 - _ZN3cub18CUB_300001_SM_10006detail6reduce28DeviceReduceSingleTileKernelINS2_10policy_hubIijN4cuda3std3__44plusIiEEE10Policy1000EN6thrust24THRUST_300001_SM_1000_NS17counting_iteratorIiNSD_11use_defaultESF_SF_EEPijS9_ii19active_edge_counterEEvT0_T1_T2_T3_T4_T6_)
        .other          _ZN3cub18CUB_300001_SM_10006detail6reduce28DeviceReduceSingleTileKernelINS2_10policy_hubIijN4cuda3std3__44plusIiEEE10Policy1000EN6thrust24THRUST_300001_SM_1000_NS17counting_iteratorIiNSD_11use_defaultESF_SF_EEPijS9_ii19active_edge_counterEEvT0_T1_T2_T3_T4_T6_,@"STO_CUDA_ENTRY STV_DEFAULT"
_ZN3cub18CUB_300001_SM_10006detail6reduce28DeviceReduceSingleTileKernelINS2_10policy_hubIijN4cuda3std3__44plusIiEEE10Policy1000EN6thrust24THRUST_300001_SM_1000_NS17counting_iteratorIiNSD_11use_defaultESF_SF_EEPijS9_ii19active_edge_counterEEvT0_T1_T2_T3_T4_T6_:
.text._ZN3cub18CUB_300001_SM_10006detail6reduce28DeviceReduceSingleTileKernelINS2_10policy_hubIijN4cuda3std3__44plusIiEEE10Policy1000EN6thrust24THRUST_300001_SM_1000_NS17counting_iteratorIiNSD_11use_defaultESF_SF_EEPijS9_ii19active_edge_counterEEvT0_T1_T2_T3_T4_T6_:
        /* <DEDUP_REMOVED lines=13> */
.L_x_1754:
[----:B------:R-:W-:Y:S01]  /*00d0*/  ISETP.GT.U32.AND P0, PT, R7, 0xfff, PT ;  /* 0x00000fff0700780c */ /* 0x000fe20003f04070 */
[----:B------:R-:W-:-:S12]  /*00e0*/  BSSY.RECONVERGENT B0, `(.L_x_1755) ;  /* 0x0002287000007945 */ /* 0x000fd80003800200 */
[----:B------:R-:W-:Y:S05]  /*00f0*/  @P0 BRA `(.L_x_1756) ;  /* 0x0000002400b40947 */ /* 0x000fea0003800000 */
[----:B------:R-:W0:Y:S01]  /*0100*/  S2R R0, SR_TID.X ;  /* 0x0000000000007919 */ /* 0x000e220000002100 */
[----:B------:R-:W-:Y:S01]  /*0110*/  BSSY.RECONVERGENT B2, `(.L_x_1757) ;  /* 0x00000f5000027945 */ /* 0x000fe20003800200 */
[----:B------:R-:W-:Y:S01]  /*0120*/  IMAD.MOV.U32 R6, RZ, RZ, RZ ;  /* 0x000000ffff067224 */ /* 0x000fe200078e00ff */
[----:B0-----:R-:W-:Y:S02]  /*0130*/  ISETP.GE.U32.AND P0, PT, R0, R7, PT ;  /* 0x000000070000720c */ /* 0x001fe40003f06070 */
[----:B------:R-:W-:-:S11]  /*0140*/  MOV R10, R0 ;  /* 0x00000000000a7202 */ /* 0x000fd60000000f00 */
[----:B------:R-:W-:Y:S05]  /*0150*/  @P0 BRA `(.L_x_1758) ;  /* 0x0000000c00c00947 */ /* 0x000fea0003800000 */
[----:B------:R-:W0:Y:S01]  /*0160*/  LDC.64 R2, c[0x0][0x3b0] ;  /* 0x0000ec00ff027b82 */ /* 0x000e220000000a00 */
[----:B------:R-:W1:Y:S02]  /*0170*/  LDCU UR4, c[0x0][0x380] ;  /* 0x00007000ff0477ac */ /* 0x000e640008000800 */
        /* <DEDUP_REMOVED lines=13> */
[----:B------:R-:W-:Y:S01]  /*0250*/  MOV R4, R8 ;  /* 0x0000000800047202 */ /* 0x000fe20000000f00 */
[----:B------:R-:W-:Y:S01]  /*0260*/  BSSY.RECONVERGENT B3, `(.L_x_1761) ;  /* 0x0000072000037945 */ /* 0x000fe20003800200 */
[----:B------:R-:W-:Y:S02]  /*0270*/  HFMA2 R6, -RZ, RZ, 0, 0 ;  /* 0x00000000ff067431 */ /* 0x000fe400000001ff */
[----:B------:R-:W-:-:S05]  /*0280*/  VIADDMNMX R9, R4, 0x1, R9, !PT ;  /* 0x0000000104097846 */ /* 0x000fca0007800109 */
        /* <DEDUP_REMOVED lines=9> */
.L_x_1763:
        /* <DEDUP_REMOVED lines=22> */
[----:B------:R0:W3:Y:S04]  /*0480*/  LDG.E R14, desc[UR6][R26.64] ;  /* 0x000000061a0e7981 */ /* 0x0000e8000c1e1900 */
[----:B------:R1:W4:Y:S01]  /*0490*/  LDG.E R16, desc[UR6][R28.64] ;  /* 0x000000061c107981 */ /* 0x000322000c1e1900 */
[----:B-----5:R-:W-:-:S04]  /*04a0*/  IMAD.WIDE R30, R31, 0x4, R2 ;  /* 0x000000041f1e7825 */ /* 0x020fc800078e0202 */
[--C-:B------:R-:W-:Y:S01]  /*04b0*/  IMAD.WIDE R32, R33, 0x4, R2.reuse ;  /* 0x0000000421207825 */ /* 0x100fe200078e0202 */
[----:B------:R5:W4:Y:S04]  /*04c0*/  LDG.E R18, desc[UR6][R30.64] ;  /* 0x000000061e127981 */ /* 0x000b28000c1e1900 */
[----:B------:R5:W4:Y:S01]  /*04d0*/  LDG.E R20, desc[UR6][R32.64] ;  /* 0x0000000620147981 */ /* 0x000b22000c1e1900 */
[----:B------:R-:W-:-:S04]  /*04e0*/  IMAD.WIDE R34, R35, 0x4, R2 ;  /* 0x0000000423227825 */ /* 0x000fc800078e0202 */
[--C-:B------:R-:W-:Y:S01]  /*04f0*/  IMAD.WIDE R36, R37, 0x4, R2.reuse ;  /* 0x0000000425247825 */ /* 0x100fe200078e0202 */
[----:B------:R5:W4:Y:S04]  /*0500*/  LDG.E R22, desc[UR6][R34.64] ;  /* 0x0000000622167981 */ /* 0x000b28000c1e1900 */
[----:B------:R5:W4:Y:S01]  /*0510*/  LDG.E R23, desc[UR6][R36.64] ;  /* 0x0000000624177981 */ /* 0x000b22000c1e1900 */
[----:B0-----:R-:W-:-:S04]  /*0520*/  IMAD.WIDE R26, R39, 0x4, R2 ;  /* 0x00000004271a7825 */ /* 0x001fc800078e0202 */
[--C-:B-1----:R-:W-:Y:S01]  /*0530*/  IMAD.WIDE R28, R41, 0x4, R2.reuse ;  /* 0x00000004291c7825 */ /* 0x102fe200078e0202 */
[----:B------:R0:W4:Y:S04]  /*0540*/  LDG.E R24, desc[UR6][R26.64] ;  /* 0x000000061a187981 */ /* 0x000128000c1e1900 */
[----:B------:R1:W4:Y:S01]  /*0550*/  LDG.E R25, desc[UR6][R28.64] ;  /* 0x000000061c197981 */ /* 0x000322000c1e1900 */
[----:B-----5:R-:W-:-:S04]  /*0560*/  IMAD.WIDE R30, R21, 0x4, R2 ;  /* 0x00000004151e7825 */ /* 0x020fc800078e0202 */
[--C-:B------:R-:W-:Y:S01]  /*0570*/  IMAD.WIDE R32, R19, 0x4, R2.reuse ;  /* 0x0000000413207825 */ /* 0x100fe200078e0202 */
[----:B------:R5:W4:Y:S03]  /*0580*/  LDG.E R21, desc[UR6][R30.64] ;  /* 0x000000061e157981 */ /* 0x000b26000c1e1900 */
[--C-:B------:R-:W-:Y:S02]  /*0590*/  IMAD.WIDE R34, R17, 0x4, R2.reuse ;  /* 0x0000000411227825 */ /* 0x100fe400078e0202 */
[----:B------:R-:W4:Y:S02]  /*05a0*/  LDG.E R32, desc[UR6][R32.64] ;  /* 0x0000000620207981 */ /* 0x000f24000c1e1900 */
[--C-:B------:R-:W-:Y:S02]  /*05b0*/  IMAD.WIDE R36, R15, 0x4, R2.reuse ;  /* 0x000000040f247825 */ /* 0x100fe400078e0202 */
[----:B------:R-:W4:Y:S02]  /*05c0*/  LDG.E R34, desc[UR6][R34.64] ;  /* 0x0000000622227981 */ /* 0x000f24000c1e1900 */
[----:B0-----:R-:W-:-:S02]  /*05d0*/  IMAD.WIDE R26, R11, 0x4, R2 ;  /* 0x000000040b1a7825 */ /* 0x001fc400078e0202 */
[----:B------:R-:W4:Y:S02]  /*05e0*/  LDG.E R36, desc[UR6][R36.64] ;  /* 0x0000000624247981 */ /* 0x000f24000c1e1900 */
[--C-:B-1----:R-:W-:Y:S02]  /*05f0*/  IMAD.WIDE R28, R9, 0x4, R2.reuse ;  /* 0x00000004091c7825 */ /* 0x102fe400078e0202 */
[----:B------:R-:W4:Y:S04]  /*0600*/  LDG.E R26, desc[UR6][R26.64] ;  /* 0x000000061a1a7981 */ /* 0x000f28000c1e1900 */
[----:B------:R-:W4:Y:S01]  /*0610*/  LDG.E R28, desc[UR6][R28.64] ;  /* 0x000000061c1c7981 */ /* 0x000f22000c1e1900 */
[----:B-----5:R-:W-:-:S06]  /*0620*/  IMAD.WIDE R30, R13, 0x4, R2 ;  /* 0x000000040d1e7825 */ /* 0x020fcc00078e0202 */
        /* <DEDUP_REMOVED lines=53> */
.L_x_1762:
[----:B------:R-:W-:Y:S05]  /*0980*/  BSYNC.RECONVERGENT B3 ;  /* 0x0000000000037941 */ /* 0x000fea0003800200 */
.L_x_1761:
        /* <DEDUP_REMOVED lines=57> */
.L_x_1765:
[----:B------:R-:W-:Y:S05]  /*0d20*/  BSYNC.RECONVERGENT B3 ;  /* 0x0000000000037941 */ /* 0x000fea0003800200 */
.L_x_1764:
        /* <DEDUP_REMOVED lines=33> */
.L_x_1767:
[----:B------:R-:W-:Y:S05]  /*0f40*/  BSYNC.RECONVERGENT B3 ;  /* 0x0000000000037941 */ /* 0x000fea0003800200 */
.L_x_1766:
[----:B------:R-:W-:Y:S05]  /*0f50*/  @!P0 BRA `(.L_x_1760) ;  /* 0x0000000000388947 */ /* 0x000fea0003800000 */
[----:B------:R-:W0:Y:S01]  /*0f60*/  LDC.64 R10, c[0x0][0x3a8] ;  /* 0x0000ea00ff0a7b82 */ /* 0x000e220000000a00 */
[----:B------:R-:W-:-:S07]  /*0f70*/  MOV R5, RZ ;  /* 0x000000ff00057202 */ /* 0x000fce0000000f00 */
.L_x_1768:
[----:B0-----:R-:W-:-:S05]  /*0f80*/  IMAD.WIDE R12, R4, 0x4, R10 ;  /* 0x00000004040c7825 */ /* 0x001fca00078e020a */
[----:B------:R-:W2:Y:S02]  /*0f90*/  LDG.E R9, desc[UR6][R12.64] ;  /* 0x000000060c097981 */ /* 0x000ea4000c1e1900 */
[----:B--2---:R-:W-:-:S06]  /*0fa0*/  IMAD.WIDE R8, R9, 0x4, R2 ;  /* 0x0000000409087825 */ /* 0x004fcc00078e0202 */
[----:B------:R-:W2:Y:S01]  /*0fb0*/  LDG.E R8, desc[UR6][R8.64] ;  /* 0x0000000608087981 */ /* 0x000ea2000c1e1900 */
[----:B------:R-:W-:Y:S02]  /*0fc0*/  VIADD R5, R5, 0x1 ;  /* 0x0000000105057836 */ /* 0x000fe40000000000 */
[----:B------:R-:W-:Y:S02]  /*0fd0*/  VIADD R14, R6, 0x1 ;  /* 0x00000001060e7836 */ /* 0x000fe40000000000 */
[----:B------:R-:W-:Y:S01]  /*0fe0*/  VIADD R4, R4, 0x1 ;  /* 0x0000000104047836 */ /* 0x000fe20000000000 */
[----:B------:R-:W-:Y:S02]  /*0ff0*/  ISETP.NE.AND P1, PT, R5, R18, PT ;  /* 0x000000120500720c */ /* 0x000fe40003f25270 */
[----:B--2---:R-:W-:-:S13]  /*1000*/  ISETP.NE.AND P0, PT, R8, -0x1, PT ;  /* 0xffffffff0800780c */ /* 0x004fda0003f05270 */
[----:B------:R-:W-:-:S05]  /*1010*/  @P0 IADD3 R14, PT, PT, R6, RZ, RZ ;  /* 0x000000ff060e0210 */ /* 0x000fca0007ffe0ff */
[----:B------:R-:W-:Y:S01]  /*1020*/  IMAD.MOV.U32 R6, RZ, RZ, R14 ;  /* 0x000000ffff067224 */ /* 0x000fe200078e000e */
[----:B------:R-:W-:Y:S06]  /*1030*/  @P1 BRA `(.L_x_1768) ;  /* 0xfffffffc00d01947 */ /* 0x000fec000383ffff */
.L_x_1760:
[----:B------:R-:W-:Y:S05]  /*1040*/  BSYNC.RECONVERGENT B1 ;  /* 0x0000000000017941 */ /* 0x000fea0003800200 */
.L_x_1759:
[----:B------:R-:W-:-:S07]  /*1050*/  IADD3 R10, PT, PT, R0, 0x100, RZ ;  /* 0x00000100000a7810 */ /* 0x000fce0007ffe0ff */
.L_x_1758:
[----:B------:R-:W-:Y:S05]  /*1060*/  BSYNC.RECONVERGENT B2 ;  /* 0x0000000000027941 */ /* 0x000fea0003800200 */
.L_x_1757:
[----:B------:R-:W-:Y:S01]  /*1070*/  ISETP.GE.U32.AND P0, PT, R10, R7, PT ;  /* 0x000000070a00720c */ /* 0x000fe20003f06070 */
[----:B------:R-:W-:-:S12]  /*1080*/  BSSY.RECONVERGENT B2, `(.L_x_1769) ;  /* 0x0000104000027945 */ /* 0x000fd80003800200 */
[----:B------:R-:W-:Y:S05]  /*1090*/  @P0 BRA `(.L_x_1770) ;  /* 0x0000001000080947 */ /* 0x000fea0003800000 */
[----:B------:R-:W0:Y:S02]  /*10a0*/  LDC.64 R2, c[0x0][0x3a8] ;  /* 0x0000ea00ff027b82 */ /* 0x000e240000000a00 */
[----:B0-----:R-:W-:-:S05]  /*10b0*/  IADD3 R2, P0, PT, R2, 0x20, RZ ;  /* 0x0000002002027810 */ /* 0x001fca0007f1e0ff */
[----:B------:R-:W-:-:S08]  /*10c0*/  IMAD.X R3, RZ, RZ, R3, P0 ;  /* 0x000000ffff037224 */ /* 0x000fd000000e0603 */
.L_x_1780:
[----:B------:R-:W0:Y:S01]  /*10d0*/  LDC.64 R4, c[0x0][0x3b0] ;  /* 0x0000ec00ff047b82 */ /* 0x000e220000000a00 */
[----:B------:R-:W1:Y:S02]  /*10e0*/  LDCU UR4, c[0x0][0x380] ;  /* 0x00007000ff0477ac */ /* 0x000e640008000800 */
[----:B-1----:R-:W-:Y:S01]  /*10f0*/  VIADD R11, R10, UR4 ;  /* 0x000000040a0b7c36 */ /* 0x002fe20008000000 */
[----:B------:R-:W1:Y:S03]  /*1100*/  LDCU UR4, c[0x0][0x390] ;  /* 0x00007200ff0477ac */ /* 0x000e660008000800 */
[----:B0-----:R-:W-:-:S06]  /*1110*/  IMAD.WIDE R8, R11, 0x4, R4 ;  /* 0x000000040b087825 */ /* 0x001fcc00078e0204 */
[----:B------:R-:W2:Y:S01]  /*1120*/  LDG.E R8, desc[UR6][R8.64] ;  /* 0x0000000608087981 */ /* 0x000ea2000c1e1900 */
[----:B------:R-:W-:Y:S01]  /*1130*/  VIADD R10, R10, 0x100 ;  /* 0x000001000a0a7836 */ /* 0x000fe20000000000 */
[----:B------:R-:W-:Y:S01]  /*1140*/  BSSY.RECONVERGENT B1, `(.L_x_1771) ;  /* 0x00000f5000017945 */ /* 0x000fe20003800200 */
[----:B------:R-:W-:Y:S01]  /*1150*/  IMAD.MOV.U32 R15, RZ, RZ, RZ ;  /* 0x000000ffff0f7224 */ /* 0x000fe200078e00ff */
[----:B-1----:R-:W-:-:S04]  /*1160*/  MOV R7, UR4 ;  /* 0x0000000400077c02 */ /* 0x002fc80008000f00 */
        /* <DEDUP_REMOVED lines=19> */
[----:B------:R-:W-:-:S04]  /*12a0*/  HFMA2 R15, -RZ, RZ, 0, 0 ;  /* 0x00000000ff0f7431 */ /* 0x000fc800000001ff */
[----:B------:R-:W-:-:S07]  /*12b0*/  IMAD.MOV R12, RZ, RZ, -R12 ;  /* 0x000000ffff0c7224 */ /* 0x000fce00078e0a0c */
.L_x_1775:
        /* <DEDUP_REMOVED lines=51> */
[----:B--2---:R-:W-:Y:S01]  /*15f0*/  ISETP.NE.AND P2, PT, R14, -0x1, PT ;  /* 0xffffffff0e00780c */ /* 0x004fe20003f45270 */
[----:B------:R-:W-:Y:S01]  /*1600*/  VIADD R14, R15, 0x1 ;  /* 0x000000010f0e7836 */ /* 0x000fe20000000000 */
[----:B---3--:R-:W-:-:S11]  /*1610*/  ISETP.NE.AND P3, PT, R16, -0x1, PT ;  /* 0xffffffff1000780c */ /* 0x008fd60003f65270 */
[----:B------:R-:W-:Y:S02]  /*1620*/  @P2 IADD3 R14, PT, PT, R15, RZ, RZ ;  /* 0x000000ff0f0e2210 */ /* 0x000fe40007ffe0ff */
[----:B------:R-:W-:-:S03]  /*1630*/  ISETP.NE.AND P2, PT, R18, -0x1, PT ;  /* 0xffffffff1200780c */ /* 0x000fc60003f45270 */
[----:B------:R-:W-:Y:S02]  /*1640*/  VIADD R15, R14, 0x1 ;  /* 0x000000010e0f7836 */ /* 0x000fe40000000000 */
[----:B------:R-:W-:Y:S01]  /*1650*/  @P3 IMAD.MOV R15, RZ, RZ, R14 ;  /* 0x000000ffff0f3224 */ /* 0x000fe200078e020e */
[----:B-----5:R-:W-:-:S04]  /*1660*/  ISETP.NE.AND P3, PT, R20, -0x1, PT ;  /* 0xffffffff1400780c */ /* 0x020fc80003f65270 */
        /* <DEDUP_REMOVED lines=38> */
[----:B------:R-:W-:-:S04]  /*18d0*/  ISETP.NE.AND P2, PT, R12, RZ, PT ;  /* 0x000000ff0c00720c */ /* 0x000fc80003f45270 */
[----:B------:R-:W-:Y:S01]  /*18e0*/  IADD3 R15, PT, PT, R8, 0x1, RZ ;  /* 0x00000001080f7810 */ /* 0x000fe20007ffe0ff */
[----:B------:R-:W-:-:S08]  /*18f0*/  @P3 IMAD.MOV R15, RZ, RZ, R8 ;  /* 0x000000ffff0f3224 */ /* 0x000fd000078e0208 */
[----:B------:R-:W-:Y:S05]  /*1900*/  @P2 BRA `(.L_x_1775) ;  /* 0xfffffff8006c2947 */ /* 0x000fea000383ffff */
.L_x_1774:
[----:B------:R-:W-:Y:S05]  /*1910*/  BSYNC.RECONVERGENT B3 ;  /* 0x0000000000037941 */ /* 0x000fea0003800200 */
.L_x_1773:
        /* <DEDUP_REMOVED lines=57> */
.L_x_1777:
[----:B------:R-:W-:Y:S05]  /*1cb0*/  BSYNC.RECONVERGENT B3 ;  /* 0x0000000000037941 */ /* 0x000fea0003800200 */
.L_x_1776:
        /* <DEDUP_REMOVED lines=33> */
.L_x_1779:
[----:B------:R-:W-:Y:S05]  /*1ed0*/  BSYNC.RECONVERGENT B3 ;  /* 0x0000000000037941 */ /* 0x000fea0003800200 */
.L_x_1778:
        /* <DEDUP_REMOVED lines=27> */
.L_x_1772:
[----:B------:R-:W-:Y:S05]  /*2090*/  BSYNC.RECONVERGENT B1 ;  /* 0x0000000000017941 */ /* 0x000fea0003800200 */
.L_x_1771:
[----:B------:R-:W-:Y:S01]  /*20a0*/  IMAD.IADD R6, R15, 0x1, R6 ;  /* 0x000000010f067824 */ /* 0x000fe200078e0206 */
[----:B------:R-:W-:Y:S06]  /*20b0*/  @!P0 BRA `(.L_x_1780) ;  /* 0xfffffff000048947 */ /* 0x000fec000383ffff */
.L_x_1770:
[----:B------:R-:W-:Y:S05]  /*20c0*/  BSYNC.RECONVERGENT B2 ;  /* 0x0000000000027941 */ /* 0x000fea0003800200 */
.L_x_1769:
[----:B------:R-:W-:-:S13]  /*20d0*/  ISETP.GE.AND P0, PT, R7, 0x100, PT ;  /* 0x000001000700780c */ /* 0x000fda0003f06270 */
[----:B------:R-:W-:Y:S05]  /*20e0*/  @!P0 BRA `(.L_x_1781) ;  /* 0x0000000000ac8947 */ /* 0x000fea0003800000 */
        /* <DEDUP_REMOVED lines=40> */
[----:B-1----:R-:W-:-:S04]  /*2370*/  IADD3 R0, PT, PT, R2, R0, R11 ;  /* 0x0000000002007210 */ /* 0x002fc80007ffe00b */
[----:B------:R-:W-:Y:S01]  /*2380*/  IADD3 R5, PT, PT, R0, R3, RZ ;  /* 0x0000000300057210 */ /* 0x000fe20007ffe0ff */
[----:B------:R-:W-:Y:S06]  /*2390*/  BRA `(.L_x_1782) ;  /* 0x00000204006c7947 */ /* 0x000fec0003800000 */
.L_x_1781:
[----:B------:R-:W-:Y:S01]  /*23a0*/  LOP3.LUT R2, R0, 0x3e0, RZ, 0xc0, !PT ;  /* 0x000003e000027812 */ /* 0x000fe200078ec0ff */
[----:B------:R-:W0:Y:S04]  /*23b0*/  S2R R10, SR_LANEID ;  /* 0x00000000000a7919 */ /* 0x000e280000000000 */
[----:B------:R-:W-:Y:S01]  /*23c0*/  VIADD R4, R2, 0x20 ;  /* 0x0000002002047836 */ /* 0x000fe20000000000 */
[----:B------:R-:W-:-:S04]  /*23d0*/  LOP3.LUT R2, RZ, R2, RZ, 0x33, !PT ;  /* 0x00000002ff027212 */ /* 0x000fc800078e33ff */
[----:B------:R-:W-:Y:S01]  /*23e0*/  ISETP.GT.AND P0, PT, R4, R7, PT ;  /* 0x000000070400720c */ /* 0x000fe20003f04270 */
[----:B------:R-:W-:-:S05]  /*23f0*/  IMAD.IADD R2, R2, 0x1, R7 ;  /* 0x0000000102027824 */ /* 0x000fca00078e0207 */
[----:B------:R-:W-:-:S05]  /*2400*/  SEL R3, R2, 0x1f, P0 ;  /* 0x0000001f02037807 */ /* 0x000fca0000000000 */
[----:B------:R-:W1:Y:S01]  /*2410*/  SHFL.DOWN PT, R2, R6, 0x1, R3 ;  /* 0x0820000006027989 */ /* 0x000e6200000e0003 */
[CC--:B0-----:R-:W-:Y:S01]  /*2420*/  ISETP.GE.AND P0, PT, R10.reuse, R3.reuse, PT ;  /* 0x000000030a00720c */ /* 0x0c1fe20003f06270 */
[C---:B------:R-:W-:Y:S01]  /*2430*/  VIADD R8, R10.reuse, 0x2 ;  /* 0x000000020a087836 */ /* 0x040fe20000000000 */
[----:B------:R-:W-:Y:S02]  /*2440*/  ISETP.NE.AND P1, PT, R10, RZ, PT ;  /* 0x000000ff0a00720c */ /* 0x000fe40003f25270 */
[----:B-1----:R-:W-:Y:S02]  /*2450*/  SEL R5, R2, RZ, !P0 ;  /* 0x000000ff02057207 */ /* 0x002fe40004000000 */
[----:B------:R-:W-:-:S09]  /*2460*/  ISETP.GT.AND P0, PT, R8, R3, PT ;  /* 0x000000030800720c */ /* 0x000fd20003f04270 */
[----:B------:R-:W0:Y:S01]  /*2470*/  @!P1 S2R R12, SR_CgaCtaId ;  /* 0x00000000000c9919 */ /* 0x000e220000008800 */
[----:B------:R-:W-:Y:S02]  /*2480*/  IADD3 R2, PT, PT, R5, R6, RZ ;  /* 0x0000000605027210 */ /* 0x000fe40007ffe0ff */
[----:B------:R-:W-:Y:S02]  /*2490*/  IADD3 R8, PT, PT, R10, 0x4, RZ ;  /* 0x000000040a087810 */ /* 0x000fe40007ffe0ff */
[----:B------:R-:W-:Y:S01]  /*24a0*/  @!P1 MOV R9, 0x400 ;  /* 0x0000040000099802 */ /* 0x000fe20000000f00 */
[----:B------:R-:W1:Y:S02]  /*24b0*/  SHFL.DOWN PT, R4, R2, 0x2, R3 ;  /* 0x0840000002047989 */ /* 0x000e6400000e0003 */
[----:B-1----:R-:W-:Y:S02]  /*24c0*/  SEL R5, R4, RZ, !P0 ;  /* 0x000000ff04057207 */ /* 0x002fe40004000000 */
[----:B------:R-:W-:Y:S01]  /*24d0*/  ISETP.GT.AND P0, PT, R8, R3, PT ;  /* 0x000000030800720c */ /* 0x000fe20003f04270 */
[----:B------:R-:W-:Y:S01]  /*24e0*/  VIADD R8, R10, 0x10 ;  /* 0x000000100a087836 */ /* 0x000fe20000000000 */
[----:B0-----:R-:W-:Y:S01]  /*24f0*/  @!P1 LEA R9, R12, R9, 0x18 ;  /* 0x000000090c099211 */ /* 0x001fe200078ec0ff */
[----:B------:R-:W-:-:S02]  /*2500*/  IMAD.IADD R4, R2, 0x1, R5 ;  /* 0x0000000102047824 */ /* 0x000fc400078e0205 */
[----:B------:R-:W-:-:S03]  /*2510*/  VIADD R2, R10, 0x8 ;  /* 0x000000080a027836 */ /* 0x000fc60000000000 */
[----:B------:R-:W0:Y:S02]  /*2520*/  SHFL.DOWN PT, R5, R4, 0x4, R3 ;  /* 0x0880000004057989 */ /* 0x000e2400000e0003 */
[----:B0-----:R-:W-:Y:S02]  /*2530*/  SEL R5, R5, RZ, !P0 ;  /* 0x000000ff05057207 */ /* 0x001fe40004000000 */
[----:B------:R-:W-:-:S03]  /*2540*/  ISETP.GT.AND P0, PT, R2, R3, PT ;  /* 0x000000030200720c */ /* 0x000fc60003f04270 */
[----:B------:R-:W-:-:S05]  /*2550*/  IMAD.IADD R6, R4, 0x1, R5 ;  /* 0x0000000104067824 */ /* 0x000fca00078e0205 */
[----:B------:R-:W0:Y:S02]  /*2560*/  SHFL.DOWN PT, R5, R6, 0x8, R3 ;  /* 0x0900000006057989 */ /* 0x000e2400000e0003 */
[----:B0-----:R-:W-:Y:S02]  /*2570*/  SEL R5, R5, RZ, !P0 ;  /* 0x000000ff05057207 */ /* 0x001fe40004000000 */
[----:B------:R-:W-:Y:S02]  /*2580*/  ISETP.GT.AND P0, PT, R8, R3, PT ;  /* 0x000000030800720c */ /* 0x000fe40003f04270 */
[----:B------:R-:W-:Y:S02]  /*2590*/  IADD3 R2, PT, PT, R6, R5, RZ ;  /* 0x0000000506027210 */ /* 0x000fe40007ffe0ff */
[----:B------:R-:W-:-:S03]  /*25a0*/  @!P1 SHF.R.U32.HI R5, RZ, 0x3, R0 ;  /* 0x00000003ff059819 */ /* 0x000fc60000011600 */
[----:B------:R-:W0:Y:S01]  /*25b0*/  SHFL.DOWN PT, R4, R2, 0x10, R3 ;  /* 0x0a00000002047989 */ /* 0x000e2200000e0003 */
[----:B------:R-:W-:-:S05]  /*25c0*/  @!P1 LOP3.LUT R6, R5, 0x7c, RZ, 0xc0, !PT ;  /* 0x0000007c05069812 */ /* 0x000fca00078ec0ff */
[----:B------:R-:W-:Y:S01]  /*25d0*/  @!P1 IMAD.IADD R6, R6, 0x1, R9 ;  /* 0x0000000106069824 */ /* 0x000fe200078e0209 */
[----:B0-----:R-:W-:Y:S02]  /*25e0*/  SEL R5, R4, RZ, !P0 ;  /* 0x000000ff04057207 */ /* 0x001fe40004000000 */
[----:B------:R-:W-:Y:S02]  /*25f0*/  ISETP.NE.AND P0, PT, R0, RZ, PT ;  /* 0x000000ff0000720c */ /* 0x000fe40003f05270 */
[----:B------:R-:W-:-:S05]  /*2600*/  IADD3 R5, PT, PT, R2, R5, RZ ;  /* 0x0000000502057210 */ /* 0x000fca0007ffe0ff */
        /* <DEDUP_REMOVED lines=11> */
[----:B------:R-:W3:Y:S01]  /*26c0*/  LDS.64 R2, [UR4+0x20] ;  /* 0x00002004ff027984 */ /* 0x000ee20008000a00 */
[----:B0-----:R-:W-:Y:S02]  /*26d0*/  SEL R8, R8, RZ, P2 ;  /* 0x000000ff08087207 */ /* 0x001fe40001000000 */
[----:B------:R-:W-:-:S02]  /*26e0*/  ISETP.GT.AND P2, PT, R7, 0x60, PT ;  /* 0x000000600700780c */ /* 0x000fc40003f44270 */
[----:B--2---:R-:W-:Y:S02]  /*26f0*/  SEL R0, R0, RZ, P1 ;  /* 0x000000ff00007207 */ /* 0x004fe40000800000 */
[----:B------:R-:W-:Y:S02]  /*2700*/  SEL R9, R9, RZ, P2 ;  /* 0x000000ff09097207 */ /* 0x000fe40001000000 */
[----:B------:R-:W-:Y:S02]  /*2710*/  IADD3 R0, PT, PT, R8, R0, R5 ;  /* 0x0000000008007210 */ /* 0x000fe40007ffe005 */
[C---:B------:R-:W-:Y:S02]  /*2720*/  ISETP.GT.AND P1, PT, R7.reuse, 0xa0, PT ;  /* 0x000000a00700780c */ /* 0x040fe40003f24270 */
[----:B------:R-:W-:Y:S02]  /*2730*/  SEL R10, R10, RZ, P3 ;  /* 0x000000ff0a0a7207 */ /* 0x000fe40001800000 */
[----:B------:R-:W-:-:S02]  /*2740*/  ISETP.GT.AND P2, PT, R7, 0xc0, PT ;  /* 0x000000c00700780c */ /* 0x000fc40003f44270 */
[----:B------:R-:W-:Y:S02]  /*2750*/  ISETP.GT.AND P3, PT, R7, 0xe0, PT ;  /* 0x000000e00700780c */ /* 0x000fe40003f64270 */
[----:B------:R-:W-:Y:S02]  /*2760*/  SEL R11, R11, RZ, P1 ;  /* 0x000000ff0b0b7207 */ /* 0x000fe40000800000 */
[----:B------:R-:W-:Y:S02]  /*2770*/  IADD3 R0, PT, PT, R10, R0, R9 ;  /* 0x000000000a007210 */ /* 0x000fe40007ffe009 */
[----:B---3--:R-:W-:Y:S02]  /*2780*/  SEL R2, R2, RZ, P2 ;  /* 0x000000ff02027207 */ /* 0x008fe40001000000 */
[----:B------:R-:W-:Y:S02]  /*2790*/  SEL R3, R3, RZ, P3 ;  /* 0x000000ff03037207 */ /* 0x000fe40001800000 */
[----:B------:R-:W-:-:S05]  /*27a0*/  IADD3 R0, PT, PT, R2, R0, R11 ;  /* 0x0000000002007210 */ /* 0x000fca0007ffe00b */
[----:B-1----:R-:W-:Y:S01]  /*27b0*/  IMAD.IADD R5, R0, 0x1, R3 ;  /* 0x0000000100057824 */ /* 0x002fe200078e0203 */
[----:B------:R-:W-:Y:S06]  /*27c0*/  BRA `(.L_x_1782) ;  /* 0x0000020000607947 */ /* 0x000fec0003800000 */
.L_x_1756:
        /* <DEDUP_REMOVED lines=9> */
[----:B---3--:R-:W-:Y:S02]  /*2860*/  ISETP.NE.AND P0, PT, R3, -0x1, PT ;  /* 0xffffffff0300780c */ /* 0x008fe40003f05270 */
        /* <DEDUP_REMOVED lines=18> */
.L_x_1787:
        /* <DEDUP_REMOVED lines=27> */
[----:B------:R-:W5:Y:S01]  /*2b40*/  LDG.E R24, desc[UR6][R46.64] ;  /* 0x000000062e187981 */ /* 0x000f62000c1e1900 */
[----:B------:R-:W-:-:S04]  /*2b50*/  IMAD.WIDE R32, R33, 0x4, R26 ;  /* 0x0000000421207825 */ /* 0x000fc800078e021a */
[--C-:B0-----:R-:W-:Y:S02]  /*2b60*/  IMAD.WIDE R8, R51, 0x4, R26.reuse ;  /* 0x0000000433087825 */ /* 0x101fe400078e021a */
[----:B------:R-:W5:Y:S02]  /*2b70*/  LDG.E R32, desc[UR6][R32.64] ;  /* 0x0000000620207981 */ /* 0x000f64000c1e1900 */
[--C-:B------:R-:W-:Y:S02]  /*2b80*/  IMAD.WIDE R4, R49, 0x4, R26.reuse ;  /* 0x0000000431047825 */ /* 0x100fe400078e021a */
[----:B------:R0:W5:Y:S02]  /*2b90*/  LDG.E R38, desc[UR6][R8.64] ;  /* 0x0000000608267981 */ /* 0x000164000c1e1900 */
[--C-:B------:R-:W-:Y:S02]  /*2ba0*/  IMAD.WIDE R10, R11, 0x4, R26.reuse ;  /* 0x000000040b0a7825 */ /* 0x100fe400078e021a */
[----:B------:R-:W5:Y:S04]  /*2bb0*/  LDG.E R4, desc[UR6][R4.64] ;  /* 0x0000000604047981 */ /* 0x000f68000c1e1900 */
        /* <DEDUP_REMOVED lines=67> */
.L_x_1786:
[----:B------:R-:W-:Y:S05]  /*2ff0*/  BSYNC.RECONVERGENT B2 ;  /* 0x0000000000027941 */ /* 0x000fea0003800200 */
.L_x_1785:
        /* <DEDUP_REMOVED lines=57> */
.L_x_1789:
[----:B------:R-:W-:Y:S05]  /*3390*/  BSYNC.RECONVERGENT B2 ;  /* 0x0000000000027941 */ /* 0x000fea0003800200 */
.L_x_1788:
        /* <DEDUP_REMOVED lines=33> */
.L_x_1791:
[----:B------:R-:W-:Y:S05]  /*35b0*/  BSYNC.RECONVERGENT B2 ;  /* 0x0000000000027941 */ /* 0x000fea0003800200 */
.L_x_1790:
        /* <DEDUP_REMOVED lines=27> */
.L_x_1784:
[----:B------:R-:W-:Y:S05]  /*3770*/  BSYNC.RECONVERGENT B1 ;  /* 0x0000000000017941 */ /* 0x000fea0003800200 */
.L_x_1783:
[----:B------:R-:W2:Y:S01]  /*3780*/  LDG.E R4, desc[UR6][R22.64+0x400] ;  /* 0x0004000616047981 */ /* 0x000ea2000c1e1900 */
[----:B------:R-:W-:Y:S01]  /*3790*/  BSSY.RECONVERGENT B1, `(.L_x_1792) ;  /* 0x00000f1000017945 */ /* 0x000fe20003800200 */
[----:B------:R-:W-:Y:S02]  /*37a0*/  MOV R8, RZ ;  /* 0x000000ff00087202 */ /* 0x000fe40000000f00 */
        /* <DEDUP_REMOVED lines=15> */
[----:B------:R-:W-:Y:S02]  /*38a0*/  LOP3.LUT R20, R18, 0xfffffff0, RZ, 0xc0, !PT ;  /* 0xfffffff012147812 */ /* 0x000fe400078ec0ff */
[----:B------:R-:W-:-:S07]  /*38b0*/  CS2R R8, SRZ ;  /* 0x0000000000087805 */ /* 0x000fce000001ff00 */
.L_x_1796:
        /* <DEDUP_REMOVED lines=26> */
[----:B------:R-:W5:Y:S03]  /*3a60*/  LDG.E R30, desc[UR6][R48.64] ;  /* 0x00000006301e7981 */ /* 0x000f66000c1e1900 */
[--C-:B------:R-:W-:Y:S02]  /*3a70*/  IMAD.WIDE R32, R33, 0x4, R26.reuse ;  /* 0x0000000421207825 */ /* 0x100fe400078e021a */
[----:B------:R-:W5:Y:S02]  /*3a80*/  LDG.E R40, desc[UR6][R40.64] ;  /* 0x0000000628287981 */ /* 0x000f64000c1e1900 */
[--C-:B0-----:R-:W-:Y:S02]  /*3a90*/  IMAD.WIDE R14, R51, 0x4, R26.reuse ;  /* 0x00000004330e7825 */ /* 0x101fe400078e021a */
[----:B------:R-:W5:Y:S04]  /*3aa0*/  LDG.E R32, desc[UR6][R32.64] ;  /* 0x0000000620207981 */ /* 0x000f68000c1e1900 */
        /* <DEDUP_REMOVED lines=8> */
[--C-:B------:R-:W-:Y:S02]  /*3b30*/  IMAD.WIDE R38, R39, 0x4, R26.reuse ;  /* 0x0000000427267825 */ /* 0x100fe400078e021a */
[----:B------:R1:W5:Y:S02]  /*3b40*/  LDG.E R16, desc[UR6][R16.64] ;  /* 0x0000000610107981 */ /* 0x000364000c1e1900 */
[--C-:B0-----:R-:W-:Y:S02]  /*3b50*/  IMAD.WIDE R14, R37, 0x4, R26.reuse ;  /* 0x00000004250e7825 */ /* 0x101fe400078e021a */
[----:B------:R-:W5:Y:S04]  /*3b60*/  LDG.E R38, desc[UR6][R38.64] ;  /* 0x0000000626267981 */ /* 0x000f68000c1e1900 */
[----:B------:R-:W5:Y:S01]  /*3b70*/  LDG.E R14, desc[UR6][R14.64] ;  /* 0x000000060e0e7981 */ /* 0x000f62000c1e1900 */
[----:B-1----:R-:W-:-:S04]  /*3b80*/  IMAD.WIDE R4, R35, 0x4, R26 ;  /* 0x0000000423047825 */ /* 0x002fc800078e021a */
[--C-:B------:R-:W-:Y:S02]  /*3b90*/  IMAD.WIDE R10, R31, 0x4, R26.reuse ;  /* 0x000000041f0a7825 */ /* 0x100fe400078e021a */
[----:B------:R0:W5:Y:S04]  /*3ba0*/  LDG.E R5, desc[UR6][R4.64] ;  /* 0x0000000604057981 */ /* 0x000168000c1e1900 */
[----:B------:R-:W5:Y:S01]  /*3bb0*/  LDG.E R10, desc[UR6][R10.64] ;  /* 0x000000060a0a7981 */ /* 0x000f62000c1e1900 */
[----:B------:R-:W-:-:S06]  /*3bc0*/  IMAD.WIDE R12, R19, 0x4, R26 ;  /* 0x00000004130c7825 */ /* 0x000fcc00078e021a */
[----:B------:R-:W5:Y:S01]  /*3bd0*/  LDG.E R12, desc[UR6][R12.64] ;  /* 0x000000060c0c7981 */ /* 0x000f62000c1e1900 */
[----:B------:R-:W-:Y:S01]  /*3be0*/  VIADD R17, R8, 0x1 ;  /* 0x0000000108117836 */ /* 0x000fe20000000000 */
[----:B------:R-:W-:Y:S02]  /*3bf0*/  IADD3 R9, PT, PT, R9, 0x10, RZ ;  /* 0x0000001009097810 */ /* 0x000fe40007ffe0ff */
[----:B------:R-:W-:Y:S02]  /*3c00*/  IADD3 R6, PT, PT, R6, 0x10, RZ ;  /* 0x0000001006067810 */ /* 0x000fe40007ffe0ff */
[----:B--2---:R-:W-:Y:S02]  /*3c10*/  ISETP.NE.AND P1, PT, R21, -0x1, PT ;  /* 0xffffffff1500780c */ /* 0x004fe40003f25270 */
[----:B---3--:R-:W-:-:S11]  /*3c20*/  ISETP.NE.AND P2, PT, R24, -0x1, PT ;  /* 0xffffffff1800780c */ /* 0x008fd60003f45270 */
        /* <DEDUP_REMOVED lines=42> */
[----:B------:R-:W-:Y:S01]  /*3ed0*/  @P1 IMAD.MOV R4, RZ, RZ, R5 ;  /* 0x000000ffff041224 */ /* 0x000fe200078e0205 */
[----:B------:R-:W-:-:S03]  /*3ee0*/  ISETP.NE.AND P1, PT, R9, R20, PT ;  /* 0x000000140900720c */ /* 0x000fc60003f25270 */
[----:B------:R-:W-:-:S03]  /*3ef0*/  VIADD R8, R4, 0x1 ;  /* 0x0000000104087836 */ /* 0x000fc60000000000 */
[----:B------:R-:W-:-:S07]  /*3f00*/  @P2 IMAD.MOV R8, RZ, RZ, R4 ;  /* 0x000000ffff082224 */ /* 0x000fce00078e0204 */
[----:B------:R-:W-:Y:S05]  /*3f10*/  @P1 BRA `(.L_x_1796) ;  /* 0xfffffff800681947 */ /* 0x000fea000383ffff */
.L_x_1795:
[----:B------:R-:W-:Y:S05]  /*3f20*/  BSYNC.RECONVERGENT B2 ;  /* 0x0000000000027941 */ /* 0x000fea0003800200 */
.L_x_1794:
        /* <DEDUP_REMOVED lines=57> */
.L_x_1798:
[----:B------:R-:W-:Y:S05]  /*42c0*/  BSYNC.RECONVERGENT B2 ;  /* 0x0000000000027941 */ /* 0x000fea0003800200 */
.L_x_1797:
        /* <DEDUP_REMOVED lines=33> */
.L_x_1800:
[----:B------:R-:W-:Y:S05]  /*44e0*/  BSYNC.RECONVERGENT B2 ;  /* 0x0000000000027941 */ /* 0x000fea0003800200 */
.L_x_1799:
        /* <DEDUP_REMOVED lines=27> */
.L_x_1793:
[----:B------:R-:W-:Y:S05]  /*46a0*/  BSYNC.RECONVERGENT B1 ;  /* 0x0000000000017941 */ /* 0x000fea0003800200 */
.L_x_1792:
        /* <DEDUP_REMOVED lines=21> */
.L_x_1805:
        /* <DEDUP_REMOVED lines=30> */
[----:B------:R0:W5:Y:S04]  /*49e0*/  LDG.E R36, desc[UR6][R18.64] ;  /* 0x0000000612247981 */ /* 0x000168000c1e1900 */
[----:B------:R0:W5:Y:S01]  /*49f0*/  LDG.E R38, desc[UR6][R4.64] ;  /* 0x0000000604267981 */ /* 0x000162000c1e1900 */
[----:B-1----:R-:W-:-:S04]  /*4a00*/  IMAD.WIDE R12, R51, 0x4, R26 ;  /* 0x00000004330c7825 */ /* 0x002fc800078e021a */
        /* <DEDUP_REMOVED lines=9> */
[----:B------:R0:W5:Y:S04]  /*4aa0*/  LDG.E R18, desc[UR6][R18.64] ;  /* 0x0000000612127981 */ /* 0x000168000c1e1900 */
[----:B------:R4:W5:Y:S01]  /*4ab0*/  LDG.E R39, desc[UR6][R4.64] ;  /* 0x0000000604277981 */ /* 0x000962000c1e1900 */
[----:B-1----:R-:W-:-:S04]  /*4ac0*/  IMAD.WIDE R12, R37, 0x4, R26 ;  /* 0x00000004250c7825 */ /* 0x002fc800078e021a */
[--C-:B------:R-:W-:Y:S02]  /*4ad0*/  IMAD.WIDE R14, R35, 0x4, R26.reuse ;  /* 0x00000004230e7825 */ /* 0x100fe400078e021a */
[----:B------:R-:W5:Y:S04]  /*4ae0*/  LDG.E R12, desc[UR6][R12.64] ;  /* 0x000000060c0c7981 */ /* 0x000f68000c1e1900 */
[----:B------:R-:W5:Y:S01]  /*4af0*/  LDG.E R14, desc[UR6][R14.64] ;  /* 0x000000060e0e7981 */ /* 0x000f62000c1e1900 */
[----:B------:R-:W-:-:S06]  /*4b00*/  IMAD.WIDE R16, R31, 0x4, R26 ;  /* 0x000000041f107825 */ /* 0x000fcc00078e021a */
[----:B------:R-:W5:Y:S01]  /*4b10*/  LDG.E R16, desc[UR6][R16.64] ;  /* 0x0000000610107981 */ /* 0x000f62000c1e1900 */
[----:B0-----:R-:W-:Y:S01]  /*4b20*/  VIADD R19, R10, 0x1 ;  /* 0x000000010a137836 */ /* 0x001fe20000000000 */
        /* <DEDUP_REMOVED lines=51> */
.L_x_1804:
[----:B------:R-:W-:Y:S05]  /*4e60*/  BSYNC.RECONVERGENT B2 ;  /* 0x0000000000027941 */ /* 0x000fea0003800200 */
.L_x_1803:
        /* <DEDUP_REMOVED lines=57> */
.L_x_1807:
[----:B------:R-:W-:Y:S05]  /*5200*/  BSYNC.RECONVERGENT B2 ;  /* 0x0000000000027941 */ /* 0x000fea0003800200 */
.L_x_1806:
        /* <DEDUP_REMOVED lines=33> */
.L_x_1809:
[----:B------:R-:W-:Y:S05]  /*5420*/  BSYNC.RECONVERGENT B2 ;  /* 0x0000000000027941 */ /* 0x000fea0003800200 */
.L_x_1808:
        /* <DEDUP_REMOVED lines=27> */
.L_x_1802:
[----:B------:R-:W-:Y:S05]  /*55e0*/  BSYNC.RECONVERGENT B1 ;  /* 0x0000000000017941 */ /* 0x000fea0003800200 */
.L_x_1801:
        /* <DEDUP_REMOVED lines=21> */
.L_x_1814:
        /* <DEDUP_REMOVED lines=43> */
[----:B------:R0:W4:Y:S01]  /*59f0*/  LDG.E R4, desc[UR6][R4.64] ;  /* 0x0000000604047981 */ /* 0x000122000c1e1900 */
[----:B-1----:R-:W-:-:S04]  /*5a00*/  IMAD.WIDE R14, R35, 0x4, R26 ;  /* 0x00000004230e7825 */ /* 0x002fc800078e021a */
[--C-:B------:R-:W-:Y:S02]  /*5a10*/  IMAD.WIDE R16, R33, 0x4, R26.reuse ;  /* 0x0000000421107825 */ /* 0x100fe400078e021a */
[----:B------:R-:W4:Y:S04]  /*5a20*/  LDG.E R14, desc[UR6][R14.64] ;  /* 0x000000060e0e7981 */ /* 0x000f28000c1e1900 */
[----:B------:R-:W4:Y:S01]  /*5a30*/  LDG.E R16, desc[UR6][R16.64] ;  /* 0x0000000610107981 */ /* 0x000f22000c1e1900 */
[----:B-----5:R-:W-:-:S06]  /*5a40*/  IMAD.WIDE R18, R31, 0x4, R26 ;  /* 0x000000041f127825 */ /* 0x020fcc00078e021a */
[----:B------:R-:W5:Y:S01]  /*5a50*/  LDG.E R18, desc[UR6][R18.64] ;  /* 0x0000000612127981 */ /* 0x000f62000c1e1900 */
[----:B------:R-:W-:Y:S02]  /*5a60*/  IADD3 R9, PT, PT, R9, 0x10, RZ ;  /* 0x0000001009097810 */ /* 0x000fe40007ffe0ff */
[----:B------:R-:W-:Y:S02]  /*5a70*/  IADD3 R6, PT, PT, R6, 0x10, RZ ;  /* 0x0000001006067810 */ /* 0x000fe40007ffe0ff */
[----:B--2---:R-:W-:Y:S01]  /*5a80*/  ISETP.NE.AND P1, PT, R13, -0x1, PT ;  /* 0xffffffff0d00780c */ /* 0x004fe20003f25270 */
[----:B------:R-:W-:Y:S01]  /*5a90*/  VIADD R13, R12, 0x1 ;  /* 0x000000010c0d7836 */ /* 0x000fe20000000000 */
[----:B---3--:R-:W-:-:S11]  /*5aa0*/  ISETP.NE.AND P2, PT, R32, -0x1, PT ;  /* 0xffffffff2000780c */ /* 0x008fd60003f45270 */
        /* <DEDUP_REMOVED lines=47> */
.L_x_1813:
[----:B------:R-:W-:Y:S05]  /*5da0*/  BSYNC.RECONVERGENT B2 ;  /* 0x0000000000027941 */ /* 0x000fea0003800200 */
.L_x_1812:
        /* <DEDUP_REMOVED lines=57> */
.L_x_1816:
[----:B------:R-:W-:Y:S05]  /*6140*/  BSYNC.RECONVERGENT B2 ;  /* 0x0000000000027941 */ /* 0x000fea0003800200 */
.L_x_1815:
        /* <DEDUP_REMOVED lines=33> */
.L_x_1818:
[----:B------:R-:W-:Y:S05]  /*6360*/  BSYNC.RECONVERGENT B2 ;  /* 0x0000000000027941 */ /* 0x000fea0003800200 */
.L_x_1817:
        /* <DEDUP_REMOVED lines=27> */
.L_x_1811:
[----:B------:R-:W-:Y:S05]  /*6520*/  BSYNC.RECONVERGENT B1 ;  /* 0x0000000000017941 */ /* 0x000fea0003800200 */
.L_x_1810:
        /* <DEDUP_REMOVED lines=21> */
.L_x_1823:
        /* <DEDUP_REMOVED lines=102> */
.L_x_1822:
[----:B------:R-:W-:Y:S05]  /*6ce0*/  BSYNC.RECONVERGENT B2 ;  /* 0x0000000000027941 */ /* 0x000fea0003800200 */
.L_x_1821:
        /* <DEDUP_REMOVED lines=57> */
.L_x_1825:
[----:B------:R-:W-:Y:S05]  /*7080*/  BSYNC.RECONVERGENT B2 ;  /* 0x0000000000027941 */ /* 0x000fea0003800200 */
.L_x_1824:
        /* <DEDUP_REMOVED lines=33> */
.L_x_1827:
[----:B------:R-:W-:Y:S05]  /*72a0*/  BSYNC.RECONVERGENT B2 ;  /* 0x0000000000027941 */ /* 0x000fea0003800200 */
.L_x_1826:
        /* <DEDUP_REMOVED lines=27> */
.L_x_1820:
[----:B------:R-:W-:Y:S05]  /*7460*/  BSYNC.RECONVERGENT B1 ;  /* 0x0000000000017941 */ /* 0x000fea0003800200 */
.L_x_1819:
        /* <DEDUP_REMOVED lines=21> */
.L_x_1832:
        /* <DEDUP_REMOVED lines=40> */
[----:B------:R0:W4:Y:S02]  /*7840*/  LDG.E R4, desc[UR6][R4.64] ;  /* 0x0000000604047981 */ /* 0x000124000c1e1900 */
[--C-:B-1----:R-:W-:Y:S02]  /*7850*/  IMAD.WIDE R18, R39, 0x4, R26.reuse ;  /* 0x0000000427127825 */ /* 0x102fe400078e021a */
[----:B------:R-:W4:Y:S04]  /*7860*/  LDG.E R16, desc[UR6][R16.64] ;  /* 0x0000000610107981 */ /* 0x000f28000c1e1900 */
        /* <DEDUP_REMOVED lines=59> */
.L_x_1831:
[----:B------:R-:W-:Y:S05]  /*7c20*/  BSYNC.RECONVERGENT B2 ;  /* 0x0000000000027941 */ /* 0x000fea0003800200 */
.L_x_1830:
        /* <DEDUP_REMOVED lines=57> */
.L_x_1834:
[----:B------:R-:W-:Y:S05]  /*7fc0*/  BSYNC.RECONVERGENT B2 ;  /* 0x0000000000027941 */ /* 0x000fea0003800200 */
.L_x_1833:
        /* <DEDUP_REMOVED lines=33> */
.L_x_1836:
[----:B------:R-:W-:Y:S05]  /*81e0*/  BSYNC.RECONVERGENT B2 ;  /* 0x0000000000027941 */ /* 0x000fea0003800200 */
.L_x_1835:
        /* <DEDUP_REMOVED lines=27> */
.L_x_1829:
[----:B------:R-:W-:Y:S05]  /*83a0*/  BSYNC.RECONVERGENT B1 ;  /* 0x0000000000017941 */ /* 0x000fea0003800200 */
.L_x_1828:
        /* <DEDUP_REMOVED lines=21> */
.L_x_1841:
        /* <DEDUP_REMOVED lines=102> */
.L_x_1840:
[----:B------:R-:W-:Y:S05]  /*8b60*/  BSYNC.RECONVERGENT B2 ;  /* 0x0000000000027941 */ /* 0x000fea0003800200 */
.L_x_1839:
        /* <DEDUP_REMOVED lines=57> */
.L_x_1843:
[----:B------:R-:W-:Y:S05]  /*8f00*/  BSYNC.RECONVERGENT B2 ;  /* 0x0000000000027941 */ /* 0x000fea0003800200 */
.L_x_1842:
        /* <DEDUP_REMOVED lines=33> */
.L_x_1845:
[----:B------:R-:W-:Y:S05]  /*9120*/  BSYNC.RECONVERGENT B2 ;  /* 0x0000000000027941 */ /* 0x000fea0003800200 */
.L_x_1844:
        /* <DEDUP_REMOVED lines=27> */
.L_x_1838:
[----:B------:R-:W-:Y:S05]  /*92e0*/  BSYNC.RECONVERGENT B1 ;  /* 0x0000000000017941 */ /* 0x000fea0003800200 */
.L_x_1837:
        /* <DEDUP_REMOVED lines=21> */
.L_x_1850:
        /* <DEDUP_REMOVED lines=50> */
[----:B------:R-:W-:Y:S02]  /*9760*/  IADD3 R5, PT, PT, R5, 0x10, RZ ;  /* 0x0000001005057810 */ /* 0x000fe40007ffe0ff */
[----:B------:R-:W-:Y:S02]  /*9770*/  IADD3 R4, PT, PT, R4, 0x10, RZ ;  /* 0x0000001004047810 */ /* 0x000fe40007ffe0ff */
[----:B--2---:R-:W-:Y:S01]  /*9780*/  ISETP.NE.AND P1, PT, R11, -0x1, PT ;  /* 0xffffffff0b00780c */ /* 0x004fe20003f25270 */
[----:B------:R-:W-:Y:S01]  /*9790*/  VIADD R11, R16, 0x1 ;  /* 0x00000001100b7836 */ /* 0x000fe20000000000 */
        /* <DEDUP_REMOVED lines=48> */
.L_x_1849:
[----:B------:R-:W-:Y:S05]  /*9aa0*/  BSYNC.RECONVERGENT B2 ;  /* 0x0000000000027941 */ /* 0x000fea0003800200 */
.L_x_1848:
        /* <DEDUP_REMOVED lines=57> */
.L_x_1852:
[----:B------:R-:W-:Y:S05]  /*9e40*/  BSYNC.RECONVERGENT B2 ;  /* 0x0000000000027941 */ /* 0x000fea0003800200 */
.L_x_1851:
        /* <DEDUP_REMOVED lines=33> */
.L_x_1854:
[----:B------:R-:W-:Y:S05]  /*a060*/  BSYNC.RECONVERGENT B2 ;  /* 0x0000000000027941 */ /* 0x000fea0003800200 */
.L_x_1853:
        /* <DEDUP_REMOVED lines=27> */
.L_x_1847:
[----:B------:R-:W-:Y:S05]  /*a220*/  BSYNC.RECONVERGENT B1 ;  /* 0x0000000000017941 */ /* 0x000fea0003800200 */
.L_x_1846:
        /* <DEDUP_REMOVED lines=21> */
.L_x_1859:
        /* <DEDUP_REMOVED lines=102> */
.L_x_1858:
[----:B------:R-:W-:Y:S05]  /*a9e0*/  BSYNC.RECONVERGENT B2 ;  /* 0x0000000000027941 */ /* 0x000fea0003800200 */
.L_x_1857:
        /* <DEDUP_REMOVED lines=57> */
.L_x_1861:
[----:B------:R-:W-:Y:S05]  /*ad80*/  BSYNC.RECONVERGENT B2 ;  /* 0x0000000000027941 */ /* 0x000fea0003800200 */
.L_x_1860:
        /* <DEDUP_REMOVED lines=33> */
.L_x_1863:
[----:B------:R-:W-:Y:S05]  /*afa0*/  BSYNC.RECONVERGENT B2 ;  /* 0x0000000000027941 */ /* 0x000fea0003800200 */
.L_x_1862:
        /* <DEDUP_REMOVED lines=27> */
.L_x_1856:
[----:B------:R-:W-:Y:S05]  /*b160*/  BSYNC.RECONVERGENT B1 ;  /* 0x0000000000017941 */ /* 0x000fea0003800200 */
.L_x_1855:
        /* <DEDUP_REMOVED lines=21> */
.L_x_1868:
        /* <DEDUP_REMOVED lines=50> */
[----:B------:R-:W-:Y:S01]  /*b5e0*/  VIADD R11, R18, 0x1 ;  /* 0x00000001120b7836 */ /* 0x000fe20000000000 */
        /* <DEDUP_REMOVED lines=51> */
.L_x_1867:
[----:B------:R-:W-:Y:S05]  /*b920*/  BSYNC.RECONVERGENT B2 ;  /* 0x0000000000027941 */ /* 0x000fea0003800200 */
.L_x_1866:
        /* <DEDUP_REMOVED lines=57> */
.L_x_1870:
[----:B------:R-:W-:Y:S05]  /*bcc0*/  BSYNC.RECONVERGENT B2 ;  /* 0x0000000000027941 */ /* 0x000fea0003800200 */
.L_x_1869:
        /* <DEDUP_REMOVED lines=33> */
.L_x_1872:
[----:B------:R-:W-:Y:S05]  /*bee0*/  BSYNC.RECONVERGENT B2 ;  /* 0x0000000000027941 */ /* 0x000fea0003800200 */
.L_x_1871:
        /* <DEDUP_REMOVED lines=27> */
.L_x_1865:
[----:B------:R-:W-:Y:S05]  /*c0a0*/  BSYNC.RECONVERGENT B1 ;  /* 0x0000000000017941 */ /* 0x000fea0003800200 */
.L_x_1864:
        /* <DEDUP_REMOVED lines=21> */
.L_x_1877:
        /* <DEDUP_REMOVED lines=102> */
.L_x_1876:
[----:B------:R-:W-:Y:S05]  /*c860*/  BSYNC.RECONVERGENT B2 ;  /* 0x0000000000027941 */ /* 0x000fea0003800200 */
.L_x_1875:
        /* <DEDUP_REMOVED lines=57> */
.L_x_1879:
[----:B------:R-:W-:Y:S05]  /*cc00*/  BSYNC.RECONVERGENT B2 ;  /* 0x0000000000027941 */ /* 0x000fea0003800200 */
.L_x_1878:
        /* <DEDUP_REMOVED lines=33> */
.L_x_1881:
[----:B------:R-:W-:Y:S05]  /*ce20*/  BSYNC.RECONVERGENT B2 ;  /* 0x0000000000027941 */ /* 0x000fea0003800200 */
.L_x_1880:
        /* <DEDUP_REMOVED lines=27> */
.L_x_1874:
[----:B------:R-:W-:Y:S05]  /*cfe0*/  BSYNC.RECONVERGENT B1 ;  /* 0x0000000000017941 */ /* 0x000fea0003800200 */
.L_x_1873:
        /* <DEDUP_REMOVED lines=21> */
.L_x_1886:
        /* <DEDUP_REMOVED lines=42> */
[----:B------:R-:W5:Y:S04]  /*d3e0*/  LDG.E R30, desc[UR6][R30.64] ;  /* 0x000000061e1e7981 */ /* 0x000f68000c1e1900 */
[----:B------:R-:W5:Y:S01]  /*d3f0*/  LDG.E R32, desc[UR6][R32.64] ;  /* 0x0000000620207981 */ /* 0x000f62000c1e1900 */
[----:B-1----:R-:W-:-:S04]  /*d400*/  IMAD.WIDE R34, R49, 0x4, R26 ;  /* 0x0000000431227825 */ /* 0x002fc800078e021a */
[--C-:B------:R-:W-:Y:S02]  /*d410*/  IMAD.WIDE R36, R47, 0x4, R26.reuse ;  /* 0x000000042f247825 */ /* 0x100fe400078e021a */
        /* <DEDUP_REMOVED lines=50> */
[----:B------:R-:W-:Y:S01]  /*d740*/  @P1 IMAD.MOV R20, RZ, RZ, R4 ;  /* 0x000000ffff141224 */ /* 0x000fe200078e0204 */
[----:B------:R-:W-:Y:S02]  /*d750*/  ISETP.NE.AND P1, PT, R6, R21, PT ;  /* 0x000000150600720c */ /* 0x000fe40003f25270 */
[----:B------:R-:W-:Y:S01]  /*d760*/  ISETP.NE.AND P2, PT, R38, -0x1, PT ;  /* 0xffffffff2600780c */ /* 0x000fe20003f45270 */
[----:B------:R-:W-:-:S12]  /*d770*/  VIADD R4, R20, 0x1 ;  /* 0x0000000114047836 */ /* 0x000fd80000000000 */
[----:B------:R-:W-:Y:S01]  /*d780*/  @P2 IMAD.MOV R4, RZ, RZ, R20 ;  /* 0x000000ffff042224 */ /* 0x000fe200078e0214 */
[----:B------:R-:W-:Y:S06]  /*d790*/  @P1 BRA `(.L_x_1886) ;  /* 0xfffffff800681947 */ /* 0x000fec000383ffff */
.L_x_1885:
[----:B------:R-:W-:Y:S05]  /*d7a0*/  BSYNC.RECONVERGENT B2 ;  /* 0x0000000000027941 */ /* 0x000fea0003800200 */
.L_x_1884:
        /* <DEDUP_REMOVED lines=57> */
.L_x_1888:
[----:B------:R-:W-:Y:S05]  /*db40*/  BSYNC.RECONVERGENT B2 ;  /* 0x0000000000027941 */ /* 0x000fea0003800200 */
.L_x_1887:
        /* <DEDUP_REMOVED lines=33> */
.L_x_1890:
[----:B------:R-:W-:Y:S05]  /*dd60*/  BSYNC.RECONVERGENT B2 ;  /* 0x0000000000027941 */ /* 0x000fea0003800200 */
.L_x_1889:
        /* <DEDUP_REMOVED lines=27> */
.L_x_1883:
[----:B------:R-:W-:Y:S05]  /*df20*/  BSYNC.RECONVERGENT B1 ;  /* 0x0000000000017941 */ /* 0x000fea0003800200 */
.L_x_1882:
        /* <DEDUP_REMOVED lines=21> */
.L_x_1895:
        /* <DEDUP_REMOVED lines=40> */
[----:B------:R-:W5:Y:S02]  /*e300*/  LDG.E R38, desc[UR6][R38.64] ;  /* 0x0000000626267981 */ /* 0x000f64000c1e1900 */
[--C-:B0-----:R-:W-:Y:S02]  /*e310*/  IMAD.WIDE R30, R53, 0x4, R26.reuse ;  /* 0x00000004351e7825 */ /* 0x101fe400078e021a */
        /* <DEDUP_REMOVED lines=55> */
[----:B------:R-:W-:Y:S02]  /*e690*/  ISETP.NE.AND P1, PT, R6, R21, PT ;  /* 0x000000150600720c */ /* 0x000fe40003f25270 */
[----:B------:R-:W-:Y:S01]  /*e6a0*/  ISETP.NE.AND P2, PT, R36, -0x1, PT ;  /* 0xffffffff2400780c */ /* 0x000fe20003f45270 */
[----:B------:R-:W-:-:S12]  /*e6b0*/  VIADD R9, R24, 0x1 ;  /* 0x0000000118097836 */ /* 0x000fd80000000000 */
[----:B------:R-:W-:Y:S01]  /*e6c0*/  @P2 IMAD.MOV R9, RZ, RZ, R24 ;  /* 0x000000ffff092224 */ /* 0x000fe200078e0218 */
[----:B------:R-:W-:Y:S06]  /*e6d0*/  @P1 BRA `(.L_x_1895) ;  /* 0xfffffff800681947 */ /* 0x000fec000383ffff */
.L_x_1894:
[----:B------:R-:W-:Y:S05]  /*e6e0*/  BSYNC.RECONVERGENT B2 ;  /* 0x0000000000027941 */ /* 0x000fea0003800200 */
.L_x_1893:
        /* <DEDUP_REMOVED lines=57> */
.L_x_1897:
[----:B------:R-:W-:Y:S05]  /*ea80*/  BSYNC.RECONVERGENT B2 ;  /* 0x0000000000027941 */ /* 0x000fea0003800200 */
.L_x_1896:
        /* <DEDUP_REMOVED lines=33> */
.L_x_1899:
[----:B------:R-:W-:Y:S05]  /*eca0*/  BSYNC.RECONVERGENT B2 ;  /* 0x0000000000027941 */ /* 0x000fea0003800200 */
.L_x_1898:
        /* <DEDUP_REMOVED lines=27> */
.L_x_1892:
[----:B------:R-:W-:Y:S05]  /*ee60*/  BSYNC.RECONVERGENT B1 ;  /* 0x0000000000017941 */ /* 0x000fea0003800200 */
.L_x_1891:
        /* <DEDUP_REMOVED lines=21> */
.L_x_1904:
        /* <DEDUP_REMOVED lines=42> */
[----:B------:R-:W5:Y:S04]  /*f260*/  LDG.E R38, desc[UR6][R38.64] ;  /* 0x0000000626267981 */ /* 0x000f68000c1e1900 */
[----:B------:R-:W5:Y:S01]  /*f270*/  LDG.E R40, desc[UR6][R40.64] ;  /* 0x0000000628287981 */ /* 0x000f62000c1e1900 */
[----:B0-----:R-:W-:-:S04]  /*f280*/  IMAD.WIDE R30, R53, 0x4, R26 ;  /* 0x00000004351e7825 */ /* 0x001fc800078e021a */
[--C-:B------:R-:W-:Y:S02]  /*f290*/  IMAD.WIDE R32, R51, 0x4, R26.reuse ;  /* 0x0000000433207825 */ /* 0x100fe400078e021a */
[----:B------:R-:W5:Y:S04]  /*f2a0*/  LDG.E R30, desc[UR6][R30.64] ;  /* 0x000000061e1e7981 */ /* 0x000f68000c1e1900 */
[----:B------:R-:W5:Y:S01]  /*f2b0*/  LDG.E R32, desc[UR6][R32.64] ;  /* 0x0000000620207981 */ /* 0x000f62000c1e1900 */
[----:B-1----:R-:W-:-:S06]  /*f2c0*/  IMAD.WIDE R34, R49, 0x4, R26 ;  /* 0x0000000431227825 */ /* 0x002fcc00078e021a */
        /* <DEDUP_REMOVED lines=22> */
[----:B------:R-:W-:Y:S01]  /*f430*/  VIADD R25, R6, 0x1 ;  /* 0x0000000106197836 */ /* 0x000fe20000000000 */
[----:B------:R-:W-:Y:S02]  /*f440*/  ISETP.NE.AND P2, PT, R48, -0x1, PT ;  /* 0xffffffff3000780c */ /* 0x000fe40003f45270 */
[----:B------:R-:W-:Y:S01]  /*f450*/  @P1 IMAD.MOV R25, RZ, RZ, R6 ;  /* 0x000000ffff191224 */ /* 0x000fe200078e0206 */
[----:B------:R-:W-:-:S04]  /*f460*/  ISETP.NE.AND P1, PT, R50, -0x1, PT ;  /* 0xffffffff3200780c */ /* 0x000fc80003f25270 */
[----:B------:R-:W-:-:S06]  /*f470*/  IADD3 R6, PT, PT, R25, 0x1, RZ ;  /* 0x0000000119067810 */ /* 0x000fcc0007ffe0ff */
        /* <DEDUP_REMOVED lines=26> */
.L_x_1903:
[----:B------:R-:W-:Y:S05]  /*f620*/  BSYNC.RECONVERGENT B2 ;  /* 0x0000000000027941 */ /* 0x000fea0003800200 */
.L_x_1902:
        /* <DEDUP_REMOVED lines=57> */
.L_x_1906:
[----:B------:R-:W-:Y:S05]  /*f9c0*/  BSYNC.RECONVERGENT B2 ;  /* 0x0000000000027941 */ /* 0x000fea0003800200 */
.L_x_1905:
        /* <DEDUP_REMOVED lines=33> */
.L_x_1908:
[----:B------:R-:W-:Y:S05]  /*fbe0*/  BSYNC.RECONVERGENT B2 ;  /* 0x0000000000027941 */ /* 0x000fea0003800200 */
.L_x_1907:
        /* <DEDUP_REMOVED lines=27> */
.L_x_1901:
[----:B------:R-:W-:Y:S05]  /*fda0*/  BSYNC.RECONVERGENT B1 ;  /* 0x0000000000017941 */ /* 0x000fea0003800200 */
.L_x_1900:
        /* <DEDUP_REMOVED lines=21> */
.L_x_1913:
        /* <DEDUP_REMOVED lines=42> */
[----:B------:R-:W5:Y:S04]  /*101a0*/  LDG.E R36, desc[UR6][R36.64] ;  /* 0x0000000624247981 */ /* 0x000f68000c1e1900 */
[----:B------:R-:W5:Y:S01]  /*101b0*/  LDG.E R38, desc[UR6][R38.64] ;  /* 0x0000000626267981 */ /* 0x000f62000c1e1900 */
[----:B------:R-:W-:-:S04]  /*101c0*/  IMAD.WIDE R40, R41, 0x4, R26 ;  /* 0x0000000429287825 */ /* 0x000fc800078e021a */
[--C-:B0-----:R-:W-:Y:S02]  /*101d0*/  IMAD.WIDE R30, R53, 0x4, R26.reuse ;  /* 0x00000004351e7825 */ /* 0x101fe400078e021a */
[----:B------:R-:W5:Y:S04]  /*101e0*/  LDG.E R40, desc[UR6][R40.64] ;  /* 0x0000000628287981 */ /* 0x000f68000c1e1900 */
[----:B------:R0:W5:Y:S01]  /*101f0*/  LDG.E R30, desc[UR6][R30.64] ;  /* 0x000000061e1e7981 */ /* 0x000162000c1e1900 */
[----:B-1----:R-:W-:-:S06]  /*10200*/  IMAD.WIDE R32, R51, 0x4, R26 ;  /* 0x0000000433207825 */ /* 0x002fcc00078e021a */
        /* <DEDUP_REMOVED lines=53> */
.L_x_1912:
[----:B------:R-:W-:Y:S05]  /*10560*/  BSYNC.RECONVERGENT B2 ;  /* 0x0000000000027941 */ /* 0x000fea0003800200 */
.L_x_1911:
        /* <DEDUP_REMOVED lines=57> */
.L_x_1915:
[----:B------:R-:W-:Y:S05]  /*10900*/  BSYNC.RECONVERGENT B2 ;  /* 0x0000000000027941 */ /* 0x000fea0003800200 */
.L_x_1914:
        /* <DEDUP_REMOVED lines=33> */
.L_x_1917:
[----:B------:R-:W-:Y:S05]  /*10b20*/  BSYNC.RECONVERGENT B2 ;  /* 0x0000000000027941 */ /* 0x000fea0003800200 */
.L_x_1916:
        /* <DEDUP_REMOVED lines=27> */
.L_x_1910:
[----:B------:R-:W-:Y:S05]  /*10ce0*/  BSYNC.RECONVERGENT B1 ;  /* 0x0000000000017941 */ /* 0x000fea0003800200 */
.L_x_1909:
        /* <DEDUP_REMOVED lines=21> */
.L_x_1922:
        /* <DEDUP_REMOVED lines=44> */
[----:B0-----:R-:W-:-:S04]  /*11100*/  IMAD.WIDE R28, R53, 0x4, R26 ;  /* 0x00000004351c7825 */ /* 0x001fc800078e021a */
[--C-:B------:R-:W-:Y:S02]  /*11110*/  IMAD.WIDE R30, R51, 0x4, R26.reuse ;  /* 0x00000004331e7825 */ /* 0x100fe400078e021a */
[----:B------:R0:W5:Y:S04]  /*11120*/  LDG.E R28, desc[UR6][R28.64] ;  /* 0x000000061c1c7981 */ /* 0x000168000c1e1900 */
[----:B------:R-:W5:Y:S01]  /*11130*/  LDG.E R30, desc[UR6][R30.64] ;  /* 0x000000061e1e7981 */ /* 0x000f62000c1e1900 */
        /* <DEDUP_REMOVED lines=54> */
.L_x_1921:
[----:B------:R-:W-:Y:S05]  /*114a0*/  BSYNC.RECONVERGENT B2 ;  /* 0x0000000000027941 */ /* 0x000fea0003800200 */
.L_x_1920:
        /* <DEDUP_REMOVED lines=57> */
.L_x_1924:
[----:B------:R-:W-:Y:S05]  /*11840*/  BSYNC.RECONVERGENT B2 ;  /* 0x0000000000027941 */ /* 0x000fea0003800200 */
.L_x_1923:
        /* <DEDUP_REMOVED lines=33> */
.L_x_1926:
[----:B------:R-:W-:Y:S05]  /*11a60*/  BSYNC.RECONVERGENT B2 ;  /* 0x0000000000027941 */ /* 0x000fea0003800200 */
.L_x_1925:
        /* <DEDUP_REMOVED lines=27> */
.L_x_1919:
[----:B------:R-:W-:Y:S05]  /*11c20*/  BSYNC.RECONVERGENT B1 ;  /* 0x0000000000017941 */ /* 0x000fea0003800200 */
.L_x_1918:
[----:B------:R-:W-:-:S04]  /*11c30*/  IADD3 R3, PT, PT, R10, R8, R3 ;  /* 0x000000080a037210 */ /* 0x000fc80007ffe003 */
[----:B------:R-:W-:-:S04]  /*11c40*/  IADD3 R3, PT, PT, R13, R12, R3 ;  /* 0x0000000c0d037210 */ /* 0x000fc80007ffe003 */
[----:B------:R-:W-:-:S04]  /*11c50*/  IADD3 R3, PT, PT, R15, R14, R3 ;  /* 0x0000000e0f037210 */ /* 0x000fc80007ffe003 */
[----:B------:R-:W-:-:S04]  /*11c60*/  IADD3 R3, PT, PT, R17, R16, R3 ;  /* 0x0000001011037210 */ /* 0x000fc80007ffe003 */
[----:B------:R-:W-:Y:S01]  /*11c70*/  IADD3 R18, PT, PT, R19, R18, R3 ;  /* 0x0000001213127210 */ /* 0x000fe20007ffe003 */
[----:B------:R-:W-:-:S03]  /*11c80*/  VIADD R3, R7, 0xfffff000 ;  /* 0xfffff00007037836 */ /* 0x000fc60000000000 */
[----:B------:R-:W-:Y:S01]  /*11c90*/  IADD3 R18, PT, PT, R9, R4, R18 ;  /* 0x0000000409127210 */ /* 0x000fe20007ffe012 */
[----:B------:R-:W-:Y:S01]  /*11ca0*/  IMAD.MOV.U32 R4, RZ, RZ, 0x1000 ;  /* 0x00001000ff047424 */ /* 0x000fe200078e00ff */
[----:B------:R-:W-:Y:S02]  /*11cb0*/  ISETP.GE.U32.AND P0, PT, R3, 0x1000, PT ;  /* 0x000010000300780c */ /* 0x000fe40003f06070 */
[----:B------:R-:W-:-:S04]  /*11cc0*/  IADD3 R18, PT, PT, R11, R6, R18 ;  /* 0x000000060b127210 */ /* 0x000fc80007ffe012 */
[----:B------:R-:W-:-:S07]  /*11cd0*/  IADD3 R5, PT, PT, R18, R5, RZ ;  /* 0x0000000512057210 */ /* 0x000fce0007ffe0ff */
[----:B------:R-:W-:Y:S05]  /*11ce0*/  @!P0 BRA `(.L_x_1927) ;  /* 0x000000f800548947 */ /* 0x000fea0003800000 */
[----:B------:R-:W-:-:S07]  /*11cf0*/  IMAD.MOV.U32 R4, RZ, RZ, 0x1000 ;  /* 0x00001000ff047424 */ /* 0x000fce00078e00ff */
.L_x_2073:
[----:B------:R-:W-:Y:S01]  /*11d00*/  IMAD.WIDE R24, R4, 0x4, R22 ;  /* 0x0000000404187825 */ /* 0x000fe200078e0216 */
[----:B------:R-:W0:Y:S04]  /*11d10*/  LDC.64 R26, c[0x0][0x3a0] ;  /* 0x0000e800ff1a7b82 */ /* 0x000e280000000a00 */
[----:B------:R-:W2:Y:S01]  /*11d20*/  LDG.E R6, desc[UR6][R24.64] ;  /* 0x0000000618067981 */ /* 0x000ea2000c1e1900 */
[----:B------:R-:W-:Y:S01]  /*11d30*/  IMAD.IADD R7, R2, 0x1, R4 ;  /* 0x0000000102077824 */ /* 0x000fe200078e0204 */
[----:B------:R-:W-:Y:S03]  /*11d40*/  BSSY.RECONVERGENT B1, `(.L_x_1928) ;  /* 0x00000f7000017945 */ /* 0x000fe60003800200 */
[----:B0-----:R-:W-:Y:S01]  /*11d50*/  IMAD.WIDE R26, R7, 0x4, R26 ;  /* 0x00000004071a7825 */ /* 0x001fe200078e021a */
[----:B--2---:R-:W-:-:S03]  /*11d60*/  ISETP.NE.AND P0, PT, R6, -0x1, PT ;  /* 0xffffffff0600780c */ /* 0x004fc60003f05270 */
[----:B------:R-:W-:-:S10]  /*11d70*/  HFMA2 R6, -RZ, RZ, 0, 0 ;  /* 0x00000000ff067431 */ /* 0x000fd400000001ff */
        /* <DEDUP_REMOVED lines=17> */
.L_x_1932:
        /* <DEDUP_REMOVED lines=45> */
[----:B------:R0:W2:Y:S02]  /*12160*/  LDG.E R10, desc[UR6][R10.64] ;  /* 0x000000060a0a7981 */ /* 0x0000a4000c1e1900 */
        /* <DEDUP_REMOVED lines=57> */
.L_x_1931:
[----:B------:R-:W-:Y:S05]  /*12500*/  BSYNC.RECONVERGENT B2 ;  /* 0x0000000000027941 */ /* 0x000fea0003800200 */
.L_x_1930:
        /* <DEDUP_REMOVED lines=58> */
.L_x_1934:
[----:B------:R-:W-:Y:S05]  /*128b0*/  BSYNC.RECONVERGENT B2 ;  /* 0x0000000000027941 */ /* 0x000fea0003800200 */
.L_x_1933:
        /* <DEDUP_REMOVED lines=34> */
.L_x_1936:
[----:B------:R-:W-:Y:S05]  /*12ae0*/  BSYNC.RECONVERGENT B2 ;  /* 0x0000000000027941 */ /* 0x000fea0003800200 */
.L_x_1935:
        /* <DEDUP_REMOVED lines=28> */
.L_x_1929:
[----:B------:R-:W-:Y:S05]  /*12cb0*/  BSYNC.RECONVERGENT B1 ;  /* 0x0000000000017941 */ /* 0x000fea0003800200 */
.L_x_1928:
        /* <DEDUP_REMOVED lines=21> */
.L_x_1941:
        /* <DEDUP_REMOVED lines=103> */
.L_x_1940:
[----:B------:R-:W-:Y:S05]  /*13480*/  BSYNC.RECONVERGENT B2 ;  /* 0x0000000000027941 */ /* 0x000fea0003800200 */
.L_x_1939:
        /* <DEDUP_REMOVED lines=58> */
.L_x_1943:
[----:B------:R-:W-:Y:S05]  /*13830*/  BSYNC.RECONVERGENT B2 ;  /* 0x0000000000027941 */ /* 0x000fea0003800200 */
.L_x_1942:
        /* <DEDUP_REMOVED lines=34> */
.L_x_1945:
[----:B------:R-:W-:Y:S05]  /*13a60*/  BSYNC.RECONVERGENT B2 ;  /* 0x0000000000027941 */ /* 0x000fea0003800200 */
.L_x_1944:
        /* <DEDUP_REMOVED lines=28> */
.L_x_1938:
[----:B------:R-:W-:Y:S05]  /*13c30*/  BSYNC.RECONVERGENT B1 ;  /* 0x0000000000017941 */ /* 0x000fea0003800200 */
.L_x_1937:
        /* <DEDUP_REMOVED lines=18> */
[----:B------:R-:W-:Y:S01]  /*13d60*/  HFMA2 R30, -RZ, RZ, 0, 0 ;  /* 0x00000000ff1e7431 */ /* 0x000fe200000001ff */
[----:B------:R-:W-:Y:S01]  /*13d70*/  LOP3.LUT R33, R31, 0xfffffff0, RZ, 0xc0, !PT ;  /* 0xfffffff01f217812 */ /* 0x000fe200078ec0ff */
[----:B------:R-:W-:-:S07]  /*13d80*/  IMAD.MOV.U32 R8, RZ, RZ, RZ ;  /* 0x000000ffff087224 */ /* 0x000fce00078e00ff */
.L_x_1950:
        /* <DEDUP_REMOVED lines=51> */
[----:B0-----:R-:W-:Y:S01]  /*140c0*/  VIADD R13, R8, 0x1 ;  /* 0x00000001080d7836 */ /* 0x001fe20000000000 */
[----:B------:R-:W-:Y:S01]  /*140d0*/  IADD3 R30, PT, PT, R30, 0x10, RZ ;  /* 0x000000101e1e7810 */ /* 0x000fe20007ffe0ff */
[----:B------:R-:W-:Y:S01]  /*140e0*/  VIADD R9, R9, 0x10 ;  /* 0x0000001009097836 */ /* 0x000fe20000000000 */
[----:B------:R-:W-:Y:S02]  /*140f0*/  ISETP.NE.AND P1, PT, R32, -0x1, PT ;  /* 0xffffffff2000780c */ /* 0x000fe40003f25270 */
        /* <DEDUP_REMOVED lines=48> */
.L_x_1949:
[----:B------:R-:W-:Y:S05]  /*14400*/  BSYNC.RECONVERGENT B2 ;  /* 0x0000000000027941 */ /* 0x000fea0003800200 */
.L_x_1948:
        /* <DEDUP_REMOVED lines=33> */
[----:B------:R-:W-:Y:S02]  /*14620*/  IADD3 R9, PT, PT, R9, 0x8, RZ ;  /* 0x0000000809097810 */ /* 0x000fe40007ffe0ff */
[----:B--2---:R-:W-:Y:S02]  /*14630*/  ISETP.NE.AND P1, PT, R30, -0x1, PT ;  /* 0xffffffff1e00780c */ /* 0x004fe40003f25270 */
[----:B---3--:R-:W-:Y:S01]  /*14640*/  ISETP.NE.AND P2, PT, R16, -0x1, PT ;  /* 0xffffffff1000780c */ /* 0x008fe20003f45270 */
[----:B------:R-:W-:-:S10]  /*14650*/  VIADD R16, R8, 0x1 ;  /* 0x0000000108107836 */ /* 0x000fd40000000000 */
        /* <DEDUP_REMOVED lines=21> */
.L_x_1952:
[----:B------:R-:W-:Y:S05]  /*147b0*/  BSYNC.RECONVERGENT B2 ;  /* 0x0000000000027941 */ /* 0x000fea0003800200 */
.L_x_1951:
        /* <DEDUP_REMOVED lines=34> */
.L_x_1954:
[----:B------:R-:W-:Y:S05]  /*149e0*/  BSYNC.RECONVERGENT B2 ;  /* 0x0000000000027941 */ /* 0x000fea0003800200 */
.L_x_1953:
        /* <DEDUP_REMOVED lines=28> */
.L_x_1947:
[----:B------:R-:W-:Y:S05]  /*14bb0*/  BSYNC.RECONVERGENT B1 ;  /* 0x0000000000017941 */ /* 0x000fea0003800200 */
.L_x_1946:
        /* <DEDUP_REMOVED lines=21> */
.L_x_1959:
        /* <DEDUP_REMOVED lines=52> */
[----:B------:R-:W-:Y:S01]  /*15050*/  VIADD R31, R31, 0x10 ;  /* 0x000000101f1f7836 */ /* 0x000fe20000000000 */
[----:B------:R-:W-:Y:S02]  /*15060*/  IADD3 R30, PT, PT, R30, 0x10, RZ ;  /* 0x000000101e1e7810 */ /* 0x000fe40007ffe0ff */
[----:B------:R-:W-:Y:S02]  /*15070*/  ISETP.NE.AND P1, PT, R33, -0x1, PT ;  /* 0xffffffff2100780c */ /* 0x000fe40003f25270 */
[----:B---3--:R-:W-:-:S11]  /*15080*/  ISETP.NE.AND P2, PT, R36, -0x1, PT ;  /* 0xffffffff2400780c */ /* 0x008fd60003f45270 */
        /* <DEDUP_REMOVED lines=47> */
.L_x_1958:
[----:B------:R-:W-:Y:S05]  /*15380*/  BSYNC.RECONVERGENT B2 ;  /* 0x0000000000027941 */ /* 0x000fea0003800200 */
.L_x_1957:
        /* <DEDUP_REMOVED lines=35> */
[----:B---3--:R-:W-:Y:S02]  /*155c0*/  ISETP.NE.AND P2, PT, R16, -0x1, PT ;  /* 0xffffffff1000780c */ /* 0x008fe40003f45270 */
[----:B------:R-:W-:-:S09]  /*155d0*/  IADD3 R16, PT, PT, R9, 0x1, RZ ;  /* 0x0000000109107810 */ /* 0x000fd20007ffe0ff */
        /* <DEDUP_REMOVED lines=21> */
.L_x_1961:
[----:B------:R-:W-:Y:S05]  /*15730*/  BSYNC.RECONVERGENT B2 ;  /* 0x0000000000027941 */ /* 0x000fea0003800200 */
.L_x_1960:
        /* <DEDUP_REMOVED lines=34> */
.L_x_1963:
[----:B------:R-:W-:Y:S05]  /*15960*/  BSYNC.RECONVERGENT B2 ;  /* 0x0000000000027941 */ /* 0x000fea0003800200 */
.L_x_1962:
        /* <DEDUP_REMOVED lines=28> */
.L_x_1956:
[----:B------:R-:W-:Y:S05]  /*15b30*/  BSYNC.RECONVERGENT B1 ;  /* 0x0000000000017941 */ /* 0x000fea0003800200 */
.L_x_1955:
        /* <DEDUP_REMOVED lines=21> */
.L_x_1968:
        /* <DEDUP_REMOVED lines=103> */
.L_x_1967:
[----:B------:R-:W-:Y:S05]  /*16300*/  BSYNC.RECONVERGENT B2 ;  /* 0x0000000000027941 */ /* 0x000fea0003800200 */
.L_x_1966:
        /* <DEDUP_REMOVED lines=58> */
.L_x_1970:
[----:B------:R-:W-:Y:S05]  /*166b0*/  BSYNC.RECONVERGENT B2 ;  /* 0x0000000000027941 */ /* 0x000fea0003800200 */
.L_x_1969:
        /* <DEDUP_REMOVED lines=34> */
.L_x_1972:
[----:B------:R-:W-:Y:S05]  /*168e0*/  BSYNC.RECONVERGENT B2 ;  /* 0x0000000000027941 */ /* 0x000fea0003800200 */
.L_x_1971:
        /* <DEDUP_REMOVED lines=28> */
.L_x_1965:
[----:B------:R-:W-:Y:S05]  /*16ab0*/  BSYNC.RECONVERGENT B1 ;  /* 0x0000000000017941 */ /* 0x000fea0003800200 */
.L_x_1964:
        /* <DEDUP_REMOVED lines=21> */
.L_x_1977:
        /* <DEDUP_REMOVED lines=103> */
.L_x_1976:
[----:B------:R-:W-:Y:S05]  /*17280*/  BSYNC.RECONVERGENT B2 ;  /* 0x0000000000027941 */ /* 0x000fea0003800200 */
.L_x_1975:
        /* <DEDUP_REMOVED lines=58> */
.L_x_1979:
[----:B------:R-:W-:Y:S05]  /*17630*/  BSYNC.RECONVERGENT B2 ;  /* 0x0000000000027941 */ /* 0x000fea0003800200 */
.L_x_1978:
        /* <DEDUP_REMOVED lines=34> */
.L_x_1981:
[----:B------:R-:W-:Y:S05]  /*17860*/  BSYNC.RECONVERGENT B2 ;  /* 0x0000000000027941 */ /* 0x000fea0003800200 */
.L_x_1980:
        /* <DEDUP_REMOVED lines=28> */
.L_x_1974:
[----:B------:R-:W-:Y:S05]  /*17a30*/  BSYNC.RECONVERGENT B1 ;  /* 0x0000000000017941 */ /* 0x000fea0003800200 */
.L_x_1973:
        /* <DEDUP_REMOVED lines=21> */
.L_x_1986:
        /* <DEDUP_REMOVED lines=103> */
.L_x_1985:
[----:B------:R-:W-:Y:S05]  /*18200*/  BSYNC.RECONVERGENT B2 ;  /* 0x0000000000027941 */ /* 0x000fea0003800200 */
.L_x_1984:
        /* <DEDUP_REMOVED lines=58> */
.L_x_1988:
[----:B------:R-:W-:Y:S05]  /*185b0*/  BSYNC.RECONVERGENT B2 ;  /* 0x0000000000027941 */ /* 0x000fea0003800200 */
.L_x_1987:
        /* <DEDUP_REMOVED lines=34> */
.L_x_1990:
[----:B------:R-:W-:Y:S05]  /*187e0*/  BSYNC.RECONVERGENT B2 ;  /* 0x0000000000027941 */ /* 0x000fea0003800200 */
.L_x_1989:
        /* <DEDUP_REMOVED lines=28> */
.L_x_1983:
[----:B------:R-:W-:Y:S05]  /*189b0*/  BSYNC.RECONVERGENT B1 ;  /* 0x0000000000017941 */ /* 0x000fea0003800200 */
.L_x_1982:
        /* <DEDUP_REMOVED lines=21> */
.L_x_1995:
        /* <DEDUP_REMOVED lines=103> */
.L_x_1994:
[----:B------:R-:W-:Y:S05]  /*19180*/  BSYNC.RECONVERGENT B2 ;  /* 0x0000000000027941 */ /* 0x000fea0003800200 */
.L_x_1993:
        /* <DEDUP_REMOVED lines=58> */
.L_x_1997:
[----:B------:R-:W-:Y:S05]  /*19530*/  BSYNC.RECONVERGENT B2 ;  /* 0x0000000000027941 */ /* 0x000fea0003800200 */
.L_x_1996:
        /* <DEDUP_REMOVED lines=34> */
.L_x_1999:
[----:B------:R-:W-:Y:S05]  /*19760*/  BSYNC.RECONVERGENT B2 ;  /* 0x0000000000027941 */ /* 0x000fea0003800200 */
.L_x_1998:
        /* <DEDUP_REMOVED lines=28> */
.L_x_1992:
[----:B------:R-:W-:Y:S05]  /*19930*/  BSYNC.RECONVERGENT B1 ;  /* 0x0000000000017941 */ /* 0x000fea0003800200 */
.L_x_1991:
        /* <DEDUP_REMOVED lines=21> */
.L_x_2004:
        /* <DEDUP_REMOVED lines=65> */
[----:B------:R-:W-:-:S05]  /*19ea0*/  @P2 IADD3 R14, PT, PT, R20, RZ, RZ ;  /* 0x000000ff140e2210 */ /* 0x000fca0007ffe0ff */
[----:B------:R-:W-:Y:S01]  /*19eb0*/  VIADD R20, R14, 0x1 ;  /* 0x000000010e147836 */ /* 0x000fe20000000000 */
[----:B------:R-:W-:-:S03]  /*19ec0*/  ISETP.NE.AND P2, PT, R46, -0x1, PT ;  /* 0xffffffff2e00780c */ /* 0x000fc60003f45270 */
[----:B------:R-:W-:Y:S02]  /*19ed0*/  @P1 IADD3 R20, PT, PT, R14, RZ, RZ ;  /* 0x000000ff0e141210 */ /* 0x000fe40007ffe0ff */
[----:B------:R-:W-:-:S03]  /*19ee0*/  ISETP.NE.AND P1, PT, R48, -0x1, PT ;  /* 0xffffffff3000780c */ /* 0x000fc60003f25270 */
[----:B------:R-:W-:-:S05]  /*19ef0*/  VIADD R14, R20, 0x1 ;  /* 0x00000001140e7836 */ /* 0x000fca0000000000 */
        /* <DEDUP_REMOVED lines=26> */
[----:B------:R-:W-:Y:S01]  /*1a0a0*/  @P1 IMAD.MOV R20, RZ, RZ, R14 ;  /* 0x000000ffff141224 */ /* 0x000fe200078e020e */
[----:B------:R-:W-:Y:S02]  /*1a0b0*/  ISETP.NE.AND P1, PT, R16, R19, PT ;  /* 0x000000131000720c */ /* 0x000fe40003f25270 */
[----:B------:R-:W-:Y:S02]  /*1a0c0*/  ISETP.NE.AND P2, PT, R28, -0x1, PT ;  /* 0xffffffff1c00780c */ /* 0x000fe40003f45270 */
[----:B------:R-:W-:-:S11]  /*1a0d0*/  IADD3 R14, PT, PT, R20, 0x1, RZ ;  /* 0x00000001140e7810 */ /* 0x000fd60007ffe0ff */
[----:B------:R-:W-:Y:S01]  /*1a0e0*/  @P2 IADD3 R14, PT, PT, R20, RZ, RZ ;  /* 0x000000ff140e2210 */ /* 0x000fe20007ffe0ff */
[----:B------:R-:W-:Y:S06]  /*1a0f0*/  @P1 BRA `(.L_x_2004) ;  /* 0xfffffff800641947 */ /* 0x000fec000383ffff */
.L_x_2003:
[----:B------:R-:W-:Y:S05]  /*1a100*/  BSYNC.RECONVERGENT B2 ;  /* 0x0000000000027941 */ /* 0x000fea0003800200 */
.L_x_2002:
        /* <DEDUP_REMOVED lines=58> */
.L_x_2006:
[----:B------:R-:W-:Y:S05]  /*1a4b0*/  BSYNC.RECONVERGENT B2 ;  /* 0x0000000000027941 */ /* 0x000fea0003800200 */
.L_x_2005:
        /* <DEDUP_REMOVED lines=34> */
.L_x_2008:
[----:B------:R-:W-:Y:S05]  /*1a6e0*/  BSYNC.RECONVERGENT B2 ;  /* 0x0000000000027941 */ /* 0x000fea0003800200 */
.L_x_2007:
        /* <DEDUP_REMOVED lines=28> */
.L_x_2001:
[----:B------:R-:W-:Y:S05]  /*1a8b0*/  BSYNC.RECONVERGENT B1 ;  /* 0x0000000000017941 */ /* 0x000fea0003800200 */
.L_x_2000:
        /* <DEDUP_REMOVED lines=21> */
.L_x_2013:
        /* <DEDUP_REMOVED lines=103> */
.L_x_2012:
[----:B------:R-:W-:Y:S05]  /*1b080*/  BSYNC.RECONVERGENT B2 ;  /* 0x0000000000027941 */ /* 0x000fea0003800200 */
.L_x_2011:
        /* <DEDUP_REMOVED lines=58> */
.L_x_2015:
[----:B------:R-:W-:Y:S05]  /*1b430*/  BSYNC.RECONVERGENT B2 ;  /* 0x0000000000027941 */ /* 0x000fea0003800200 */
.L_x_2014:
        /* <DEDUP_REMOVED lines=34> */
.L_x_2017:
[----:B------:R-:W-:Y:S05]  /*1b660*/  BSYNC.RECONVERGENT B2 ;  /* 0x0000000000027941 */ /* 0x000fea0003800200 */
.L_x_2016:
        /* <DEDUP_REMOVED lines=28> */
.L_x_2010:
[----:B------:R-:W-:Y:S05]  /*1b830*/  BSYNC.RECONVERGENT B1 ;  /* 0x0000000000017941 */ /* 0x000fea0003800200 */
.L_x_2009:
        /* <DEDUP_REMOVED lines=21> */
.L_x_2022:
        /* <DEDUP_REMOVED lines=51> */
[----:B-1----:R-:W-:Y:S01]  /*1bcc0*/  VIADD R35, R16, 0x1 ;  /* 0x0000000110237836 */ /* 0x002fe20000000000 */
        /* <DEDUP_REMOVED lines=9> */
[----:B0-----:R-:W-:-:S04]  /*1bd60*/  VIADD R31, R16, 0x1 ;  /* 0x00000001101f7836 */ /* 0x001fc80000000000 */
        /* <DEDUP_REMOVED lines=35> */
[----:B------:R-:W-:Y:S02]  /*1bfa0*/  VIADD R28, R16, 0x1 ;  /* 0x00000001101c7836 */ /* 0x000fe40000000000 */
[----:B------:R-:W-:Y:S01]  /*1bfb0*/  @P1 IMAD.MOV R28, RZ, RZ, R16 ;  /* 0x000000ffff1c1224 */ /* 0x000fe200078e0210 */
[----:B------:R-:W-:-:S04]  /*1bfc0*/  ISETP.NE.AND P1, PT, R18, R21, PT ;  /* 0x000000151200720c */ /* 0x000fc80003f25270 */
[----:B------:R-:W-:-:S03]  /*1bfd0*/  IADD3 R16, PT, PT, R28, 0x1, RZ ;  /* 0x000000011c107810 */ /* 0x000fc60007ffe0ff */
[----:B------:R-:W-:-:S06]  /*1bfe0*/  @P2 IADD3 R16, PT, PT, R28, RZ, RZ ;  /* 0x000000ff1c102210 */ /* 0x000fcc0007ffe0ff */
[----:B------:R-:W-:Y:S05]  /*1bff0*/  @P1 BRA `(.L_x_2022) ;  /* 0xfffffff800641947 */ /* 0x000fea000383ffff */
.L_x_2021:
[----:B------:R-:W-:Y:S05]  /*1c000*/  BSYNC.RECONVERGENT B2 ;  /* 0x0000000000027941 */ /* 0x000fea0003800200 */
.L_x_2020:
        /* <DEDUP_REMOVED lines=58> */
.L_x_2024:
[----:B------:R-:W-:Y:S05]  /*1c3b0*/  BSYNC.RECONVERGENT B2 ;  /* 0x0000000000027941 */ /* 0x000fea0003800200 */
.L_x_2023:
        /* <DEDUP_REMOVED lines=34> */
.L_x_2026:
[----:B------:R-:W-:Y:S05]  /*1c5e0*/  BSYNC.RECONVERGENT B2 ;  /* 0x0000000000027941 */ /* 0x000fea0003800200 */
.L_x_2025:
        /* <DEDUP_REMOVED lines=28> */
.L_x_2019:
[----:B------:R-:W-:Y:S05]  /*1c7b0*/  BSYNC.RECONVERGENT B1 ;  /* 0x0000000000017941 */ /* 0x000fea0003800200 */
.L_x_2018:
        /* <DEDUP_REMOVED lines=21> */
.L_x_2031:
        /* <DEDUP_REMOVED lines=103> */
.L_x_2030:
[----:B------:R-:W-:Y:S05]  /*1cf80*/  BSYNC.RECONVERGENT B2 ;  /* 0x0000000000027941 */ /* 0x000fea0003800200 */
.L_x_2029:
        /* <DEDUP_REMOVED lines=58> */
.L_x_2033:
[----:B------:R-:W-:Y:S05]  /*1d330*/  BSYNC.RECONVERGENT B2 ;  /* 0x0000000000027941 */ /* 0x000fea0003800200 */
.L_x_2032:
        /* <DEDUP_REMOVED lines=34> */
.L_x_2035:
[----:B------:R-:W-:Y:S05]  /*1d560*/  BSYNC.RECONVERGENT B2 ;  /* 0x0000000000027941 */ /* 0x000fea0003800200 */
.L_x_2034:
        /* <DEDUP_REMOVED lines=28> */
.L_x_2028:
[----:B------:R-:W-:Y:S05]  /*1d730*/  BSYNC.RECONVERGENT B1 ;  /* 0x0000000000017941 */ /* 0x000fea0003800200 */
.L_x_2027:
        /* <DEDUP_REMOVED lines=21> */
.L_x_2040:
        /* <DEDUP_REMOVED lines=103> */
.L_x_2039:
[----:B------:R-:W-:Y:S05]  /*1df00*/  BSYNC.RECONVERGENT B2 ;  /* 0x0000000000027941 */ /* 0x000fea0003800200 */
.L_x_2038:
        /* <DEDUP_REMOVED lines=58> */
.L_x_2042:
[----:B------:R-:W-:Y:S05]  /*1e2b0*/  BSYNC.RECONVERGENT B2 ;  /* 0x0000000000027941 */ /* 0x000fea0003800200 */
.L_x_2041:
        /* <DEDUP_REMOVED lines=34> */
.L_x_2044:
[----:B------:R-:W-:Y:S05]  /*1e4e0*/  BSYNC.RECONVERGENT B2 ;  /* 0x0000000000027941 */ /* 0x000fea0003800200 */
.L_x_2043:
        /* <DEDUP_REMOVED lines=28> */
.L_x_2037:
[----:B------:R-:W-:Y:S05]  /*1e6b0*/  BSYNC.RECONVERGENT B1 ;  /* 0x0000000000017941 */ /* 0x000fea0003800200 */
.L_x_2036:
        /* <DEDUP_REMOVED lines=21> */
.L_x_2049:
        /* <DEDUP_REMOVED lines=51> */
[----:B0-----:R-:W-:Y:S01]  /*1eb40*/  IADD3 R31, PT, PT, R19, 0x1, RZ ;  /* 0x00000001131f7810 */ /* 0x001fe20007ffe0ff */
[----:B------:R-:W-:Y:S01]  /*1eb50*/  VIADD R21, R21, 0x10 ;  /* 0x0000001015157836 */ /* 0x000fe20000000000 */
[----:B------:R-:W-:Y:S02]  /*1eb60*/  IADD3 R20, PT, PT, R20, 0x10, RZ ;  /* 0x0000001014147810 */ /* 0x000fe40007ffe0ff */
[----:B--2---:R-:W-:Y:S02]  /*1eb70*/  ISETP.NE.AND P1, PT, R44, -0x1, PT ;  /* 0xffffffff2c00780c */ /* 0x004fe40003f25270 */
[----:B---3--:R-:W-:-:S11]  /*1eb80*/  ISETP.NE.AND P2, PT, R45, -0x1, PT ;  /* 0xffffffff2d00780c */ /* 0x008fd60003f45270 */
[----:B------:R-:W-:-:S05]  /*1eb90*/  @P1 IMAD.MOV R31, RZ, RZ, R19 ;  /* 0x000000ffff1f1224 */ /* 0x000fca00078e0213 */
[----:B------:R-:W-:Y:S01]  /*1eba0*/  IADD3 R19, PT, PT, R31, 0x1, RZ ;  /* 0x000000011f137810 */ /* 0x000fe20007ffe0ff */
[----:B------:R-:W-:Y:S01]  /*1ebb0*/  @P2 IMAD.MOV R19, RZ, RZ, R31 ;  /* 0x000000ffff132224 */ /* 0x000fe200078e021f */
[----:B----4-:R-:W-:-:S04]  /*1ebc0*/  ISETP.NE.AND P1, PT, R46, -0x1, PT ;  /* 0xffffffff2e00780c */ /* 0x010fc80003f25270 */
[----:B------:R-:W-:Y:S02]  /*1ebd0*/  IADD3 R31, PT, PT, R19, 0x1, RZ ;  /* 0x00000001131f7810 */ /* 0x000fe40007ffe0ff */
[----:B-----5:R-:W-:-:S07]  /*1ebe0*/  ISETP.NE.AND P2, PT, R47, -0x1, PT ;  /* 0xffffffff2f00780c */ /* 0x020fce0003f45270 */
[----:B------:R-:W-:-:S05]  /*1ebf0*/  @P1 IMAD.MOV R31, RZ, RZ, R19 ;  /* 0x000000ffff1f1224 */ /* 0x000fca00078e0213 */
[----:B------:R-:W-:Y:S01]  /*1ec00*/  IADD3 R19, PT, PT, R31, 0x1, RZ ;  /* 0x000000011f137810 */ /* 0x000fe20007ffe0ff */
[----:B------:R-:W-:Y:S01]  /*1ec10*/  @P2 IMAD.MOV R19, RZ, RZ, R31 ;  /* 0x000000ffff132224 */ /* 0x000fe200078e021f */
[----:B------:R-:W-:-:S04]  /*1ec20*/  ISETP.NE.AND P1, PT, R48, -0x1, PT ;  /* 0xffffffff3000780c */ /* 0x000fc80003f25270 */
        /* <DEDUP_REMOVED lines=37> */
.L_x_2048:
[----:B------:R-:W-:Y:S05]  /*1ee80*/  BSYNC.RECONVERGENT B2 ;  /* 0x0000000000027941 */ /* 0x000fea0003800200 */
.L_x_2047:
        /* <DEDUP_REMOVED lines=58> */
.L_x_2051:
[----:B------:R-:W-:Y:S05]  /*1f230*/  BSYNC.RECONVERGENT B2 ;  /* 0x0000000000027941 */ /* 0x000fea0003800200 */
.L_x_2050:
        /* <DEDUP_REMOVED lines=34> */
.L_x_2053:
[----:B------:R-:W-:Y:S05]  /*1f460*/  BSYNC.RECONVERGENT B2 ;  /* 0x0000000000027941 */ /* 0x000fea0003800200 */
.L_x_2052:
        /* <DEDUP_REMOVED lines=28> */
.L_x_2046:
[----:B------:R-:W-:Y:S05]  /*1f630*/  BSYNC.RECONVERGENT B1 ;  /* 0x0000000000017941 */ /* 0x000fea0003800200 */
.L_x_2045:
        /* <DEDUP_REMOVED lines=21> */
.L_x_2058:
        /* <DEDUP_REMOVED lines=51> */
[----:B------:R-:W-:Y:S01]  /*1fac0*/  IADD3 R21, PT, PT, R21, 0x10, RZ ;  /* 0x0000001015157810 */ /* 0x000fe20007ffe0ff */
[----:B------:R-:W-:Y:S01]  /*1fad0*/  VIADD R20, R20, 0x10 ;  /* 0x0000001014147836 */ /* 0x000fe20000000000 */
[----:B--2---:R-:W-:Y:S01]  /*1fae0*/  ISETP.NE.AND P1, PT, R42, -0x1, PT ;  /* 0xffffffff2a00780c */ /* 0x004fe20003f25270 */
[----:B------:R-:W-:Y:S01]  /*1faf0*/  VIADD R42, R41, 0x1 ;  /* 0x00000001292a7836 */ /* 0x000fe20000000000 */
[----:B---3--:R-:W-:-:S11]  /*1fb00*/  ISETP.NE.AND P2, PT, R44, -0x1, PT ;  /* 0xffffffff2c00780c */ /* 0x008fd60003f45270 */
[----:B------:R-:W-:Y:S02]  /*1fb10*/  @P1 IADD3 R42, PT, PT, R41, RZ, RZ ;  /* 0x000000ff292a1210 */ /* 0x000fe40007ffe0ff */
[----:B----4-:R-:W-:-:S03]  /*1fb20*/  ISETP.NE.AND P1, PT, R45, -0x1, PT ;  /* 0xffffffff2d00780c */ /* 0x010fc60003f25270 */
[C---:B0-----:R-:W-:Y:S01]  /*1fb30*/  VIADD R32, R42.reuse, 0x1 ;  /* 0x000000012a207836 */ /* 0x041fe20000000000 */
[----:B------:R-:W-:Y:S02]  /*1fb40*/  @P2 IADD3 R32, PT, PT, R42, RZ, RZ ;  /* 0x000000ff2a202210 */ /* 0x000fe40007ffe0ff */
[----:B-----5:R-:W-:-:S03]  /*1fb50*/  ISETP.NE.AND P2, PT, R46, -0x1, PT ;  /* 0xffffffff2e00780c */ /* 0x020fc60003f45270 */
[----:B------:R-:W-:-:S04]  /*1fb60*/  VIADD R33, R32, 0x1 ;  /* 0x0000000120217836 */ /* 0x000fc80000000000 */
        /* <DEDUP_REMOVED lines=41> */
.L_x_2057:
[----:B------:R-:W-:Y:S05]  /*1fe00*/  BSYNC.RECONVERGENT B2 ;  /* 0x0000000000027941 */ /* 0x000fea0003800200 */
.L_x_2056:
        /* <DEDUP_REMOVED lines=27> */
[----:B------:R0:W5:Y:S02]  /*1ffc0*/  LDG.E R35, desc[UR6][R34.64] ;  /* 0x0000000622237981 */ /* 0x000164000c1e1900 */
[--C-:B-1----:R-:W-:Y:S02]  /*1ffd0*/  IMAD.WIDE R30, R21, 0x4, R28.reuse ;  /* 0x00000004151e7825 */ /* 0x102fe400078e021c */
[----:B------:R-:W5:Y:S02]  /*1ffe0*/  LDG.E R32, desc[UR6][R32.64] ;  /* 0x0000000620207981 */ /* 0x000f64000c1e1900 */
[----:B------:R-:W-:-:S02]  /*1fff0*/  IMAD.WIDE R28, R39, 0x4, R28 ;  /* 0x00000004271c7825 */ /* 0x000fc400078e021c */
        /* <DEDUP_REMOVED lines=27> */
.L_x_2060:
[----:B------:R-:W-:Y:S05]  /*201b0*/  BSYNC.RECONVERGENT B2 ;  /* 0x0000000000027941 */ /* 0x000fea0003800200 */
.L_x_2059:
        /* <DEDUP_REMOVED lines=34> */
.L_x_2062:
[----:B------:R-:W-:Y:S05]  /*203e0*/  BSYNC.RECONVERGENT B2 ;  /* 0x0000000000027941 */ /* 0x000fea0003800200 */
.L_x_2061:
        /* <DEDUP_REMOVED lines=28> */
.L_x_2055:
[----:B------:R-:W-:Y:S05]  /*205b0*/  BSYNC.RECONVERGENT B1 ;  /* 0x0000000000017941 */ /* 0x000fea0003800200 */
.L_x_2054:
        /* <DEDUP_REMOVED lines=21> */
.L_x_2067:
        /* <DEDUP_REMOVED lines=21> */
[----:B----4-:R-:W-:-:S06]  /*20860*/  IMAD.WIDE R46, R47, 0x4, R26 ;  /* 0x000000042f2e7825 */ /* 0x010fcc00078e021a */
[----:B------:R-:W4:Y:S01]  /*20870*/  LDG.E R46, desc[UR6][R46.64] ;  /* 0x000000062e2e7981 */ /* 0x000f22000c1e1900 */
[----:B---3--:R-:W-:-:S05]  /*20880*/  IMAD.WIDE R28, R38, 0x4, R26 ;  /* 0x00000004261c7825 */ /* 0x008fca00078e021a */
[----:B------:R0:W3:Y:S01]  /*20890*/  LDG.E R44, desc[UR6][R28.64] ;  /* 0x000000061c2c7981 */ /* 0x0000e2000c1e1900 */
[----:B-----5:R-:W-:-:S06]  /*208a0*/  IMAD.WIDE R48, R49, 0x4, R26 ;  /* 0x0000000431307825 */ /* 0x020fcc00078e021a */
[----:B------:R-:W5:Y:S01]  /*208b0*/  LDG.E R48, desc[UR6][R48.64] ;  /* 0x0000000630307981 */ /* 0x000f62000c1e1900 */
[----:B0-----:R-:W-:-:S05]  /*208c0*/  IMAD.WIDE R28, R36, 0x4, R26 ;  /* 0x00000004241c7825 */ /* 0x001fca00078e021a */
        /* <DEDUP_REMOVED lines=75> */
.L_x_2066:
[----:B------:R-:W-:Y:S05]  /*20d80*/  BSYNC.RECONVERGENT B2 ;  /* 0x0000000000027941 */ /* 0x000fea0003800200 */
.L_x_2065:
        /* <DEDUP_REMOVED lines=58> */
.L_x_2069:
[----:B------:R-:W-:Y:S05]  /*21130*/  BSYNC.RECONVERGENT B2 ;  /* 0x0000000000027941 */ /* 0x000fea0003800200 */
.L_x_2068:
        /* <DEDUP_REMOVED lines=34> */
.L_x_2071:
[----:B------:R-:W-:Y:S05]  /*21360*/  BSYNC.RECONVERGENT B2 ;  /* 0x0000000000027941 */ /* 0x000fea0003800200 */
.L_x_2070:
        /* <DEDUP_REMOVED lines=28> */
.L_x_2064:
[----:B------:R-:W-:Y:S05]  /*21530*/  BSYNC.RECONVERGENT B1 ;  /* 0x0000000000017941 */ /* 0x000fea0003800200 */
.L_x_2063:
[----:B------:R-:W0:Y:S01]  /*21540*/  LDCU UR4, c[0x0][0x390] ;  /* 0x00007200ff0477ac */ /* 0x000e220008000800 */
[----:B------:R-:W-:-:S04]  /*21550*/  IADD3 R5, PT, PT, R7, R6, R5 ;  /* 0x0000000607057210 */ /* 0x000fc80007ffe005 */
[----:B------:R-:W-:-:S04]  /*21560*/  IADD3 R5, PT, PT, R9, R8, R5 ;  /* 0x0000000809057210 */ /* 0x000fc80007ffe005 */
[----:B------:R-:W-:-:S04]  /*21570*/  IADD3 R5, PT, PT, R11, R10, R5 ;  /* 0x0000000a0b057210 */ /* 0x000fc80007ffe005 */
[----:B------:R-:W-:-:S04]  /*21580*/  IADD3 R5, PT, PT, R13, R12, R5 ;  /* 0x0000000c0d057210 */ /* 0x000fc80007ffe005 */
[----:B------:R-:W-:Y:S01]  /*21590*/  IADD3 R5, PT, PT, R15, R14, R5 ;  /* 0x0000000e0f057210 */ /* 0x000fe20007ffe005 */
[----:B0-----:R-:W-:-:S03]  /*215a0*/  IMAD.U32 R7, RZ, RZ, UR4 ;  /* 0x00000004ff077e24 */ /* 0x001fc6000f8e00ff */
[----:B------:R-:W-:Y:S02]  /*215b0*/  IADD3 R5, PT, PT, R17, R16, R5 ;  /* 0x0000001011057210 */ /* 0x000fe40007ffe005 */
[----:B------:R-:W-:Y:S02]  /*215c0*/  IADD3 R6, PT, PT, -R4, R7, RZ ;  /* 0x0000000704067210 */ /* 0x000fe40007ffe1ff */
[----:B------:R-:W-:Y:S02]  /*215d0*/  IADD3 R5, PT, PT, R19, R18, R5 ;  /* 0x0000001213057210 */ /* 0x000fe40007ffe005 */
[----:B------:R-:W-:Y:S02]  /*215e0*/  ISETP.GE.U32.AND P0, PT, R6, 0x1000, PT ;  /* 0x000010000600780c */ /* 0x000fe40003f06070 */
[----:B------:R-:W-:-:S11]  /*215f0*/  IADD3 R5, PT, PT, R20, R41, R5 ;  /* 0x0000002914057210 */ /* 0x000fd60007ffe005 */
[----:B------:R-:W-:Y:S05]  /*21600*/  @!P0 BRA `(.L_x_2072) ;  /* 0x0000001000288947 */ /* 0x000fea0003800000 */
[----:B------:R-:W-:-:S05]  /*21610*/  VIADD R4, R4, 0x1000 ;  /* 0x0000100004047836 */ /* 0x000fca0000000000 */
[----:B------:R-:W-:-:S13]  /*21620*/  ISETP.GT.U32.AND P0, PT, R4, R3, PT ;  /* 0x000000030400720c */ /* 0x000fda0003f04070 */
[----:B------:R-:W-:Y:S05]  /*21630*/  @!P0 BRA `(.L_x_2073) ;  /* 0xffffff0400b08947 */ /* 0x000fea000383ffff */
.L_x_1927:
[----:B------:R-:W-:-:S13]  /*21640*/  ISETP.GE.U32.AND P0, PT, R4, R7, PT ;  /* 0x000000070400720c */ /* 0x000fda0003f06070 */
        /* <DEDUP_REMOVED lines=8> */
.L_x_2084:
        /* <DEDUP_REMOVED lines=28> */
.L_x_2079:
        /* <DEDUP_REMOVED lines=102> */
.L_x_2078:
[----:B------:R-:W-:Y:S05]  /*21ef0*/  BSYNC.RECONVERGENT B3 ;  /* 0x0000000000037941 */ /* 0x000fea0003800200 */
.L_x_2077:
        /* <DEDUP_REMOVED lines=57> */
.L_x_2081:
[----:B------:R-:W-:Y:S05]  /*22290*/  BSYNC.RECONVERGENT B3 ;  /* 0x0000000000037941 */ /* 0x000fea0003800200 */
.L_x_2080:
        /* <DEDUP_REMOVED lines=33> */
.L_x_2083:
[----:B------:R-:W-:Y:S05]  /*224b0*/  BSYNC.RECONVERGENT B3 ;  /* 0x0000000000037941 */ /* 0x000fea0003800200 */
.L_x_2082:
        /* <DEDUP_REMOVED lines=27> */
.L_x_2076:
[----:B------:R-:W-:Y:S05]  /*22670*/  BSYNC.RECONVERGENT B1 ;  /* 0x0000000000017941 */ /* 0x000fea0003800200 */
.L_x_2075:
[----:B------:R-:W-:Y:S01]  /*22680*/  IADD3 R5, PT, PT, R16, R5, RZ ;  /* 0x0000000510057210 */ /* 0x000fe20007ffe0ff */
[----:B------:R-:W-:Y:S06]  /*22690*/  @!P0 BRA `(.L_x_2084) ;  /* 0xfffffff0000c8947 */ /* 0x000fec000383ffff */
.L_x_2074:
[----:B------:R-:W-:Y:S05]  /*226a0*/  BSYNC.RECONVERGENT B2 ;  /* 0x0000000000027941 */ /* 0x000fea0003800200 */
.L_x_2072:
        /* <DEDUP_REMOVED lines=27> */
[----:B------:R-:W-:Y:S02]  /*22860*/  ISETP.NE.AND P0, PT, R0, RZ, PT ;  /* 0x000000ff0000720c */ /* 0x000fe40003f05270 */
        /* <DEDUP_REMOVED lines=14> */
.L_x_1782:
[----:B------:R-:W-:Y:S05]  /*22950*/  BSYNC.RECONVERGENT B0 ;  /* 0x0000000000007941 */ /* 0x000fea0003800200 */
.L_x_1755:
[----:B------:R-:W-:Y:S05]  /*22960*/  @P0 EXIT ;  /* 0x000000000000094d */ /* 0x000fea0003800000 */
[----:B--2---:R-:W2:Y:S01]  /*22970*/  LDC.64 R2, c[0x0][0x388] ;  /* 0x0000e200ff027b82 */ /* 0x004ea20000000a00 */
[----:B------:R-:W0:Y:S02]  /*22980*/  LDCU UR4, c[0x0][0x398] ;  /* 0x00007300ff0477ac */ /* 0x000e240008000800 */
[----:B01----:R-:W-:-:S05]  /*22990*/  IADD3 R5, PT, PT, R5, UR4, RZ ;  /* 0x0000000405057c10 */ /* 0x003fca000fffe0ff */
[----:B--2---:R-:W-:Y:S01]  /*229a0*/  STG.E desc[UR6][R2.64], R5 ;  /* 0x0000000502007986 */ /* 0x004fe2000c101906 */
[----:B------:R-:W-:Y:S05]  /*229b0*/  EXIT ;  /* 0x000000000000794d */ /* 0x000fea0003800000 */
.L_x_2085:
        /* <DEDUP_REMOVED lines=12> */
.L_x_2549:


//--------------------- .text._ZN3cub18CUB_300001_SM_10006detail6reduce28DeviceReduceSingleTileKernelINS2_10policy_hubIlyN4cuda3std3__44plusIlEEE10Policy1000EPlSC_iS9_llNS7_10__identityEEEvT0_T1_T2_T3_T4_T6_ --------------------------
	.section	.text._ZN3cub18CUB_300001_SM_10006detail6reduce28DeviceReduceSingleTileKernelINS2_10policy_hubIlyN4cuda3std3__44plusIlEEE10Policy1000EPlSC_iS9_llNS7_10__identityEEEvT0_T1_T2_T3_T4_T6_,"ax",@progbits
	.align	128
        .global         _ZN3cub18CUB_300001_SM_10006detail6reduce28DeviceReduceSingleTileKernelINS2_10policy_hubIlyN4cuda3std3__44plusIlEEE10Policy1000EPlSC_iS9_llNS7_10__identityEEEvT0_T1_T2_T3_T4_T6_
        .type           _ZN3cub18CUB_300001_SM_10006detail6reduce28DeviceReduceSingleTileKernelINS2_10policy_hubIlyN4cuda3std3__44plusIlEEE10Policy1000EPlSC_iS9_llNS7_10__identityEEEvT0_T1_T2_T3_T4_T6_,@function
        .size           _ZN3cub18CUB_300001_SM_10006detail6reduce28DeviceReduceSingleTileKernelINS2_10policy_hubIlyN4cuda3std3__44plusIlEEE10Policy1000EPlSC_iS9_llNS7_10__identityEEEvT0_T1_T2_T3_T4_T6_,(.L_x_2550 - _ZN3cub18CUB_300001_SM_10006detail6reduce28DeviceReduceSingleTileKernelINS2_10policy_hubIlyN4cuda3std3__44plusIlEEE10Policy1000EPlSC_iS9_llNS7_10__identityEEEvT0_T1_T2_T3_T4_T6_)
        .other          _ZN3cub18CUB_300001_SM_10006detail6reduce28DeviceReduceSingleTileKernelINS2_10policy_hubIlyN4cuda3std3__44plusIlEEE10Policy1000EPlSC_iS9_llNS7_10__identityEEEvT0_T1_T2_T3_T4_T6_,@"STO_CUDA_ENTRY STV_DEFAULT"
_ZN3cub18CUB_300001_SM_10006detail6reduce28DeviceReduceSingleTileKernelINS2_10policy_hubIlyN4cuda3std3__44plusIlEEE10Policy1000EPlSC_iS9_llNS7_10__identityEEEvT0_T1_T2_T3_T4_T6_:
.text._ZN3cub18CUB_300001_SM_10006detail6reduce28DeviceReduceSingleTileKernelINS2_10policy_hubIlyN4cuda3std3__44plusIlEEE10Policy1000EPlSC_iS9_llNS7_10__identityEEEvT0_T1_T2_T3_T4_T6_:
        /* <DEDUP_REMOVED lines=9> */
[----:B------:R-:W0:Y:S08]  /*0090*/  LDC.64 R2, c[0x0][0x388] ;  /* 0x0000e200ff027b82 */ /* 0x000e300000000a00 */
[----:B------:R-:W0:Y:S02]  /*00a0*/  LDC.64 R4, c[0x0][0x398] ;  /* 0x0000e600ff047b82 */ /* 0x000e240000000a00 */
[----:B0-----:R-:W-:Y:S01]  /*00b0*/  STG.E.64 desc[UR6][R2.64], R4 ;  /* 0x0000000402007986 */ /* 0x001fe2000c101b06 */
[----:B------:R-:W-:Y:S05]  /*00c0*/  EXIT ;  /* 0x000000000000794d */ /* 0x000fea0003800000 */
.L_x_2086:
[----:B------:R-:W-:Y:S01]  /*00d0*/  ISETP.GT.AND P0, PT, R4, 0xdff, PT ;  /* 0x00000dff0400780c */ /* 0x000fe20003f04270 */
[----:B------:R-:W-:-:S12]  /*00e0*/  BSSY.RECONVERGENT B0, `(.L_x_2087) ;  /* 0x0000256000007945 */ /* 0x000fd80003800200 */
[----:B------:R-:W-:Y:S05]  /*00f0*/  @P0 BRA `(.L_x_2088) ;  /* 0x00000014004c0947 */ /* 0x000fea0003800000 */
[----:B------:R-:W0:Y:S01]  /*0100*/  S2R R5, SR_TID.X ;  /* 0x0000000000057919 */ /* 0x000e220000002100 */
[----:B------:R-:W-:Y:S01]  /*0110*/  BSSY.RECONVERGENT B1, `(.L_x_2089) ;  /* 0x0000009000017945 */ /* 0x000fe20003800200 */
[----:B------:R-:W-:Y:S02]  /*0120*/  CS2R R2, SRZ ;  /* 0x0000000000027805 */ /* 0x000fe4000001ff00 */
[----:B0-----:R-:W-:Y:S01]  /*0130*/  ISETP.GE.AND P0, PT, R5, R4, PT ;  /* 0x000000040500720c */ /* 0x001fe20003f06270 */
[----:B------:R-:W-:-:S12]  /*0140*/  IMAD.MOV.U32 R7, RZ, RZ, R5 ;  /* 0x000000ffff077224 */ /* 0x000fd800078e0005 */
[----:B------:R-:W-:Y:S05]  /*0150*/  @P0 BRA `(.L_x_2090) ;  /* 0x0000000000100947 */ /* 0x000fea0003800000 */
[----:B------:R-:W0:Y:S02]  /*0160*/  LDC.64 R2, c[0x0][0x380] ;  /* 0x0000e000ff027b82 */ /* 0x000e240000000a00 */
[----:B0-----:R-:W-:-:S06]  /*0170*/  IMAD.WIDE.U32 R2, R5, 0x8, R2 ;  /* 0x0000000805027825 */ /* 0x001fcc00078e0002 */
[----:B------:R-:W5:Y:S01]  /*0180*/  LDG.E.64.CONSTANT R2, desc[UR6][R2.64] ;  /* 0x0000000602027981 */ /* 0x000f62000c1e9b00 */
[----:B------:R-:W-:-:S07]  /*0190*/  VIADD R7, R5, 0x200 ;  /* 0x0000020005077836 */ /* 0x000fce0000000000 */
.L_x_2090:
[----:B------:R-:W-:Y:S05]  /*01a0*/  BSYNC.RECONVERGENT B1 ;  /* 0x0000000000017941 */ /* 0x000fea0003800200 */
.L_x_2089:
[----:B------:R-:W-:Y:S01]  /*01b0*/  ISETP.GE.AND P0, PT, R7, R4, PT ;  /* 0x000000040700720c */ /* 0x000fe20003f06270 */
[----:B------:R-:W-:-:S12]  /*01c0*/  BSSY.RECONVERGENT B1, `(.L_x_2091) ;  /* 0x0000077000017945 */ /* 0x000fd80003800200 */
[----:B------:R-:W-:Y:S05]  /*01d0*/  @P0 BRA `(.L_x_2092) ;  /* 0x0000000400d40947 */ /* 0x000fea0003800000 */
[----:B------:R-:W-:Y:S01]  /*01e0*/  LOP3.LUT R9, RZ, R7, RZ, 0x33, !PT ;  /* 0x00000007ff097212 */ /* 0x000fe200078e33ff */
        /* <DEDUP_REMOVED lines=11> */
[----:B------:R-:W-:Y:S02]  /*02a0*/  IMAD.MOV.U32 R6, RZ, RZ, R8 ;  /* 0x000000ffff067224 */ /* 0x000fe400078e0008 */
[----:B------:R-:W-:-:S07]  /*02b0*/  IMAD.MOV.U32 R11, RZ, RZ, R9 ;  /* 0x000000ffff0b7224 */ /* 0x000fce00078e0009 */
.L_x_2095:
[----:B------:R-:W-:Y:S02]  /*02c0*/  IMAD.MOV.U32 R8, RZ, RZ, R6 ;  /* 0x000000ffff087224 */ /* 0x000fe400078e0006 */
[----:B------:R-:W-:-:S06]  /*02d0*/  IMAD.MOV.U32 R9, RZ, RZ, R11 ;  /* 0x000000ffff097224 */ /* 0x000fcc00078e000b */
[----:B------:R-:W2:Y:S01]  /*02e0*/  LDG.E.64.CONSTANT R8, desc[UR6][R8.64] ;  /* 0x0000000608087981 */ /* 0x000ea2000c1e9b00 */
[----:B------:R-:W-:Y:S01]  /*02f0*/  VIADD R0, R0, 0x1 ;  /* 0x0000000100007836 */ /* 0x000fe20000000000 */
[----:B------:R-:W-:Y:S01]  /*0300*/  IADD3 R6, P3, PT, R6, 0x1000, RZ ;  /* 0x0000100006067810 */ /* 0x000fe20007f7e0ff */
[----:B------:R-:W-:-:S03]  /*0310*/  VIADD R7, R7, 0x200 ;  /* 0x0000020007077836 */ /* 0x000fc60000000000 */
[----:B------:R-:W-:Y:S01]  /*0320*/  ISETP.NE.AND P0, PT, R0, RZ, PT ;  /* 0x000000ff0000720c */ /* 0x000fe20003f05270 */
[----:B------:R-:W-:Y:S01]  /*0330*/  IMAD.X R11, RZ, RZ, R11, P3 ;  /* 0x000000ffff0b7224 */ /* 0x000fe200018e060b */
[----:B--2--5:R-:W-:-:S05]  /*0340*/  IADD3 R2, P2, PT, R8, R2, RZ ;  /* 0x0000000208027210 */ /* 0x024fca0007f5e0ff */
[----:B------:R-:W-:-:S06]  /*0350*/  IMAD.X R3, R9, 0x1, R3, P2 ;  /* 0x0000000109037824 */ /* 0x000fcc00010e0603 */
[----:B------:R-:W-:Y:S05]  /*0360*/  @P0 BRA `(.L_x_2095) ;  /* 0xfffffffc00d40947 */ /* 0x000fea000383ffff */
.L_x_2094:
[----:B------:R-:W-:Y:S05]  /*0370*/  BSYNC.RECONVERGENT B2 ;  /* 0x0000000000027941 */ /* 0x000fea0003800200 */
.L_x_2093:
        /* <DEDUP_REMOVED lines=8> */
.L_x_2098:
[----:B------:R-:W0:Y:S01]  /*0400*/  LDC.64 R44, c[0x0][0x380] ;  /* 0x0000e000ff2c7b82 */ /* 0x000e220000000a00 */
[C---:B------:R-:W-:Y:S02]  /*0410*/  VIADD R41, R7.reuse, 0x800 ;  /* 0x0000080007297836 */ /* 0x040fe40000000000 */
[C---:B------:R-:W-:Y:S02]  /*0420*/  VIADD R43, R7.reuse, 0x1000 ;  /* 0x00001000072b7836 */ /* 0x040fe40000000000 */
[----:B0-----:R-:W-:-:S05]  /*0430*/  IMAD.WIDE R28, R7, 0x8, R44 ;  /* 0x00000008071c7825 */ /* 0x001fca00078e022c */
[----:B------:R-:W2:Y:S01]  /*0440*/  LDG.E.64.CONSTANT R8, desc[UR6][R28.64] ;  /* 0x000000061c087981 */ /* 0x000ea2000c1e9b00 */
[----:B------:R-:W-:-:S03]  /*0450*/  IMAD.WIDE R40, R41, 0x8, R44 ;  /* 0x0000000829287825 */ /* 0x000fc600078e022c */
[----:B------:R-:W2:Y:S04]  /*0460*/  LDG.E.64.CONSTANT R10, desc[UR6][R28.64+0x1000] ;  /* 0x001000061c0a7981 */ /* 0x000ea8000c1e9b00 */
[----:B------:R-:W3:Y:S04]  /*0470*/  LDG.E.64.CONSTANT R12, desc[UR6][R28.64+0x2000] ;  /* 0x002000061c0c7981 */ /* 0x000ee8000c1e9b00 */
[----:B------:R-:W3:Y:S01]  /*0480*/  LDG.E.64.CONSTANT R14, desc[UR6][R28.64+0x3000] ;  /* 0x003000061c0e7981 */ /* 0x000ee2000c1e9b00 */
[----:B------:R-:W-:-:S03]  /*0490*/  IMAD.WIDE R42, R43, 0x8, R44 ;  /* 0x000000082b2a7825 */ /* 0x000fc600078e022c */
[----:B------:R-:W4:Y:S04]  /*04a0*/  LDG.E.64.CONSTANT R16, desc[UR6][R40.64] ;  /* 0x0000000628107981 */ /* 0x000f28000c1e9b00 */
[----:B------:R-:W4:Y:S04]  /*04b0*/  LDG.E.64.CONSTANT R18, desc[UR6][R40.64+0x1000] ;  /* 0x0010000628127981 */ /* 0x000f28000c1e9b00 */
[----:B------:R-:W4:Y:S04]  /*04c0*/  LDG.E.64.CONSTANT R20, desc[UR6][R40.64+0x2000] ;  /* 0x0020000628147981 */ /* 0x000f28000c1e9b00 */
[----:B------:R2:W4:Y:S01]  /*04d0*/  LDG.E.64.CONSTANT R26, desc[UR6][R40.64+0x3000] ;  /* 0x00300006281a7981 */ /* 0x000522000c1e9b00 */
[----:B------:R-:W-:-:S03]  /*04e0*/  VIADD R31, R7, 0x1800 ;  /* 0x00001800071f7836 */ /* 0x000fc60000000000 */
[----:B------:R-:W4:Y:S04]  /*04f0*/  LDG.E.64.CONSTANT R24, desc[UR6][R42.64] ;  /* 0x000000062a187981 */ /* 0x000f28000c1e9b00 */
[----:B------:R-:W4:Y:S01]  /*0500*/  LDG.E.64.CONSTANT R22, desc[UR6][R42.64+0x1000] ;  /* 0x001000062a167981 */ /* 0x000f22000c1e9b00 */
[----:B------:R-:W-:-:S03]  /*0510*/  IMAD.WIDE R44, R31, 0x8, R44 ;  /* 0x000000081f2c7825 */ /* 0x000fc600078e022c */
[----:B------:R-:W4:Y:S04]  /*0520*/  LDG.E.64.CONSTANT R28, desc[UR6][R42.64+0x2000] ;  /* 0x002000062a1c7981 */ /* 0x000f28000c1e9b00 */
[----:B------:R-:W4:Y:S04]  /*0530*/  LDG.E.64.CONSTANT R36, desc[UR6][R42.64+0x3000] ;  /* 0x003000062a247981 */ /* 0x000f28000c1e9b00 */
[----:B------:R-:W4:Y:S04]  /*0540*/  LDG.E.64.CONSTANT R34, desc[UR6][R44.64] ;  /* 0x000000062c227981 */ /* 0x000f28000c1e9b00 */
[----:B------:R-:W4:Y:S04]  /*0550*/  LDG.E.64.CONSTANT R32, desc[UR6][R44.64+0x1000] ;  /* 0x001000062c207981 */ /* 0x000f28000c1e9b00 */
[----:B------:R-:W4:Y:S04]  /*0560*/  LDG.E.64.CONSTANT R30, desc[UR6][R44.64+0x2000] ;  /* 0x002000062c1e7981 */ /* 0x000f28000c1e9b00 */
[----:B------:R-:W4:Y:S01]  /*0570*/  LDG.E.64.CONSTANT R38, desc[UR6][R44.64+0x3000] ;  /* 0x003000062c267981 */ /* 0x000f22000c1e9b00 */
[----:B------:R-:W-:Y:S01]  /*0580*/  VIADD R7, R7, 0x2000 ;  /* 0x0000200007077836 */ /* 0x000fe20000000000 */
[----:B--2--5:R-:W-:-:S04]  /*0590*/  IADD3 R41, P1, P2, R10, R8, R2 ;  /* 0x000000080a297210 */ /* 0x024fc80007a3e002 */
[----:B------:R-:W-:Y:S02]  /*05a0*/  IADD3.X R9, PT, PT, R11, R9, R3, P1, P2 ;  /* 0x000000090b097210 */ /* 0x000fe40000fe4403 */
[----:B---3--:R-:W-:-:S04]  /*05b0*/  IADD3 R41, P3, P4, R14, R12, R41 ;  /* 0x0000000c0e297210 */ /* 0x008fc80007c7e029 */
[----:B------:R-:W-:Y:S02]  /*05c0*/  IADD3.X R13, PT, PT, R15, R13, R9, P3, P4 ;  /* 0x0000000d0f0d7210 */ /* 0x000fe40001fe8409 */
[----:B----4-:R-:W-:-:S04]  /*05d0*/  IADD3 R3, P1, P2, R18, R16, R41 ;  /* 0x0000001012037210 */ /* 0x010fc80007a3e029 */
[----:B------:R-:W-:Y:S02]  /*05e0*/  IADD3.X R17, PT, PT, R19, R17, R13, P1, P2 ;  /* 0x0000001113117210 */ /* 0x000fe40000fe440d */
[----:B------:R-:W-:-:S04]  /*05f0*/  IADD3 R3, P3, P4, R26, R20, R3 ;  /* 0x000000141a037210 */ /* 0x000fc80007c7e003 */
[----:B------:R-:W-:Y:S02]  /*0600*/  IADD3.X R21, PT, PT, R27, R21, R17, P3, P4 ;  /* 0x000000151b157210 */ /* 0x000fe40001fe8411 */
[----:B------:R-:W-:-:S04]  /*0610*/  IADD3 R3, P1, P2, R22, R24, R3 ;  /* 0x0000001816037210 */ /* 0x000fc80007a3e003 */
[----:B------:R-:W-:Y:S02]  /*0620*/  IADD3.X R23, PT, PT, R23, R25, R21, P1, P2 ;  /* 0x0000001917177210 */ /* 0x000fe40000fe4415 */
[----:B------:R-:W-:-:S04]  /*0630*/  IADD3 R3, P3, P4, R36, R28, R3 ;  /* 0x0000001c24037210 */ /* 0x000fc80007c7e003 */
[----:B------:R-:W-:Y:S02]  /*0640*/  IADD3.X R29, PT, PT, R37, R29, R23, P3, P4 ;  /* 0x0000001d251d7210 */ /* 0x000fe40001fe8417 */
[----:B------:R-:W-:Y:S02]  /*0650*/  ISETP.GE.AND P3, PT, R7, R0, PT ;  /* 0x000000000700720c */ /* 0x000fe40003f66270 */
[----:B------:R-:W-:-:S04]  /*0660*/  IADD3 R3, P2, P1, R32, R34, R3 ;  /* 0x0000002220037210 */ /* 0x000fc8000795e003 */
[----:B------:R-:W-:Y:S02]  /*0670*/  IADD3 R2, P4, P5, R38, R30, R3 ;  /* 0x0000001e26027210 */ /* 0x000fe40007d9e003 */
[----:B------:R-:W-:-:S04]  /*0680*/  IADD3.X R3, PT, PT, R33, R35, R29, P2, P1 ;  /* 0x0000002321037210 */ /* 0x000fc800017e241d */
[----:B------:R-:W-:Y:S01]  /*0690*/  IADD3.X R3, PT, PT, R39, R31, R3, P4, P5 ;  /* 0x0000001f27037210 */ /* 0x000fe200027ea403 */
[----:B------:R-:W-:Y:S06]  /*06a0*/  @!P3 BRA `(.L_x_2098) ;  /* 0xfffffffc0054b947 */ /* 0x000fec000383ffff */
.L_x_2097:
[----:B------:R-:W-:Y:S05]  /*06b0*/  BSYNC.RECONVERGENT B2 ;  /* 0x0000000000027941 */ /* 0x000fea0003800200 */
.L_x_2096:
[----:B------:R-:W-:Y:S01]  /*06c0*/  IMAD.IADD R0, R4, 0x1, -R7 ;  /* 0x0000000104007824 */ /* 0x000fe200078e0a07 */
[----:B------:R-:W-:Y:S04]  /*06d0*/  BSSY.RECONVERGENT B2, `(.L_x_2099) ;  /* 0x0000019000027945 */ /* 0x000fe80003800200 */
[----:B------:R-:W-:-:S13]  /*06e0*/  ISETP.GT.AND P1, PT, R0, 0x800, PT ;  /* 0x000008000000780c */ /* 0x000fda0003f24270 */
[----:B------:R-:W-:Y:S05]  /*06f0*/  @!P1 BRA `(.L_x_2100) ;  /* 0x0000000000589947 */ /* 0x000fea0003800000 */
[----:B------:R-:W0:Y:S01]  /*0700*/  LDC.64 R18, c[0x0][0x380] ;  /* 0x0000e000ff127b82 */ /* 0x000e220000000a00 */
[C---:B------:R-:W-:Y:S02]  /*0710*/  VIADD R15, R7.reuse, 0x800 ;  /* 0x00000800070f7836 */ /* 0x040fe40000000000 */
[----:B0-----:R-:W-:-:S05]  /*0720*/  IMAD.WIDE R8, R7, 0x8, R18 ;  /* 0x0000000807087825 */ /* 0x001fca00078e0212 */
[----:B------:R-:W2:Y:S01]  /*0730*/  LDG.E.64.CONSTANT R10, desc[UR6][R8.64] ;  /* 0x00000006080a7981 */ /* 0x000ea2000c1e9b00 */
[----:B------:R-:W-:-:S03]  /*0740*/  IMAD.WIDE R18, R15, 0x8, R18 ;  /* 0x000000080f127825 */ /* 0x000fc600078e0212 */
[----:B------:R-:W2:Y:S04]  /*0750*/  LDG.E.64.CONSTANT R12, desc[UR6][R8.64+0x1000] ;  /* 0x00100006080c7981 */ /* 0x000ea8000c1e9b00 */
[----:B------:R-:W3:Y:S04]  /*0760*/  LDG.E.64.CONSTANT R14, desc[UR6][R8.64+0x2000] ;  /* 0x00200006080e7981 */ /* 0x000ee8000c1e9b00 */
[----:B------:R-:W3:Y:S04]  /*0770*/  LDG.E.64.CONSTANT R16, desc[UR6][R8.64+0x3000] ;  /* 0x0030000608107981 */ /* 0x000ee8000c1e9b00 */
[----:B------:R-:W4:Y:S04]  /*0780*/  LDG.E.64.CONSTANT R20, desc[UR6][R18.64] ;  /* 0x0000000612147981 */ /* 0x000f28000c1e9b00 */
[----:B------:R-:W4:Y:S04]  /*0790*/  LDG.E.64.CONSTANT R22, desc[UR6][R18.64+0x1000] ;  /* 0x0010000612167981 */ /* 0x000f28000c1e9b00 */
[----:B------:R-:W4:Y:S04]  /*07a0*/  LDG.E.64.CONSTANT R24, desc[UR6][R18.64+0x2000] ;  /* 0x0020000612187981 */ /* 0x000f28000c1e9b00 */
[----:B------:R-:W4:Y:S01]  /*07b0*/  LDG.E.64.CONSTANT R26, desc[UR6][R18.64+0x3000] ;  /* 0x00300006121a7981 */ /* 0x000f22000c1e9b00 */
[----:B------:R-:W-:Y:S01]  /*07c0*/  VIADD R7, R7, 0x1000 ;  /* 0x0000100007077836 */ /* 0x000fe20000000000 */
[----:B--2--5:R-:W-:-:S04]  /*07d0*/  IADD3 R29, P0, P1, R12, R10, R2 ;  /* 0x0000000a0c1d7210 */ /* 0x024fc8000791e002 */
[----:B------:R-:W-:Y:S02]  /*07e0*/  IADD3.X R11, PT, PT, R13, R11, R3, P0, P1 ;  /* 0x0000000b0d0b7210 */ /* 0x000fe400007e2403 */
[----:B------:R-:W-:Y:S02]  /*07f0*/  PLOP3.LUT P0, PT, PT, PT, PT, 0x8, 0x80 ;  /* 0x000000000080781c */ /* 0x000fe40003f0e170 */
[----:B---3--:R-:W-:-:S04]  /*0800*/  IADD3 R29, P2, P3, R16, R14, R29 ;  /* 0x0000000e101d7210 */ /* 0x008fc80007b5e01d */
[----:B------:R-:W-:Y:S02]  /*0810*/  IADD3.X R15, PT, PT, R17, R15, R11, P2, P3 ;  /* 0x0000000f110f7210 */ /* 0x000fe400017e640b */
[----:B----4-:R-:W-:-:S04]  /*0820*/  IADD3 R3, P1, P4, R22, R20, R29 ;  /* 0x0000001416037210 */ /* 0x010fc80007c3e01d */
[----:B------:R-:W-:Y:S02]  /*0830*/  IADD3 R2, P2, P3, R26, R24, R3 ;  /* 0x000000181a027210 */ /* 0x000fe40007b5e003 */
[----:B------:R-:W-:-:S04]  /*0840*/  IADD3.X R3, PT, PT, R23, R21, R15, P1, P4 ;  /* 0x0000001517037210 */ /* 0x000fc80000fe840f */
[----:B------:R-:W-:-:S07]  /*0850*/  IADD3.X R3, PT, PT, R27, R25, R3, P2, P3 ;  /* 0x000000191b037210 */ /* 0x000fce00017e6403 */
.L_x_2100:
[----:B------:R-:W-:Y:S05]  /*0860*/  BSYNC.RECONVERGENT B2 ;  /* 0x0000000000027941 */ /* 0x000fea0003800200 */
.L_x_2099:
[----:B------:R-:W-:-:S13]  /*0870*/  ISETP.LT.OR P0, PT, R7, R4, P0 ;  /* 0x000000040700720c */ /* 0x000fda0000701670 */
[----:B------:R-:W-:Y:S05]  /*0880*/  @!P0 BRA `(.L_x_2092) ;  /* 0x0000000000288947 */ /* 0x000fea0003800000 */
[----:B------:R-:W0:Y:S02]  /*0890*/  LDC.64 R8, c[0x0][0x380] ;  /* 0x0000e000ff087b82 */ /* 0x000e240000000a00 */
[----:B0-----:R-:W-:-:S05]  /*08a0*/  IMAD.WIDE R6, R7, 0x8, R8 ;  /* 0x0000000807067825 */ /* 0x001fca00078e0208 */
[----:B------:R-:W2:Y:S04]  /*08b0*/  LDG.E.64.CONSTANT R8, desc[UR6][R6.64] ;  /* 0x0000000606087981 */ /* 0x000ea8000c1e9b00 */
[----:B------:R-:W2:Y:S04]  /*08c0*/  LDG.E.64.CONSTANT R10, desc[UR6][R6.64+0x1000] ;  /* 0x00100006060a7981 */ /* 0x000ea8000c1e9b00 */
[----:B------:R-:W3:Y:S04]  /*08d0*/  LDG.E.64.CONSTANT R12, desc[UR6][R6.64+0x2000] ;  /* 0x00200006060c7981 */ /* 0x000ee8000c1e9b00 */
[----:B------:R-:W3:Y:S01]  /*08e0*/  LDG.E.64.CONSTANT R14, desc[UR6][R6.64+0x3000] ;  /* 0x00300006060e7981 */ /* 0x000ee2000c1e9b00 */
[----:B--2--5:R-:W-:-:S04]  /*08f0*/  IADD3 R17, P0, P1, R10, R8, R2 ;  /* 0x000000080a117210 */ /* 0x024fc8000791e002 */
[----:B------:R-:W-:Y:S02]  /*0900*/  IADD3.X R3, PT, PT, R11, R9, R3, P0, P1 ;  /* 0x000000090b037210 */ /* 0x000fe400007e2403 */
[----:B---3--:R-:W-:-:S04]  /*0910*/  IADD3 R2, P2, P3, R14, R12, R17 ;  /* 0x0000000c0e027210 */ /* 0x008fc80007b5e011 */
[----:B------:R-:W-:-:S09]  /*0920*/  IADD3.X R3, PT, PT, R15, R13, R3, P2, P3 ;  /* 0x0000000d0f037210 */ /* 0x000fd200017e6403 */
.L_x_2092:
[----:B------:R-:W-:Y:S05]  /*0930*/  BSYNC.RECONVERGENT B1 ;  /* 0x0000000000017941 */ /* 0x000fea0003800200 */
.L_x_2091:
[----:B------:R-:W-:-:S13]  /*0940*/  ISETP.GE.AND P0, PT, R4, 0x200, PT ;  /* 0x000002000400780c */ /* 0x000fda0003f06270 */
[----:B------:R-:W-:Y:S05]  /*0950*/  @!P0 BRA `(.L_x_2101) ;  /* 0x00000004002c8947 */ /* 0x000fea0003800000 */
[----:B------:R-:W0:Y:S01]  /*0960*/  S2R R8, SR_LANEID ;  /* 0x0000000000087919 */ /* 0x000e220000000000 */
[----:B-----5:R-:W1:Y:S04]  /*0970*/  SHFL.DOWN PT, R0, R2, 0x1, 0x1f ;  /* 0x08201f0002007f89 */ /* 0x020e6800000e0000 */
[----:B------:R-:W2:Y:S01]  /*0980*/  SHFL.DOWN PT, R4, R3, 0x1, 0x1f ;  /* 0x08201f0003047f89 */ /* 0x000ea200000e0000 */
[----:B0-----:R-:W-:-:S04]  /*0990*/  ISETP.GT.AND P0, PT, R8, 0x1e, PT ;  /* 0x0000001e0800780c */ /* 0x001fc80003f04270 */
[----:B-1----:R-:W-:Y:S02]  /*09a0*/  SEL R9, R0, RZ, !P0 ;  /* 0x000000ff00097207 */ /* 0x002fe40004000000 */
[----:B--2---:R-:W-:Y:S02]  /*09b0*/  SEL R4, R4, RZ, !P0 ;  /* 0x000000ff04047207 */ /* 0x004fe40004000000 */
[----:B------:R-:W-:-:S05]  /*09c0*/  IADD3 R9, P0, PT, R2, R9, RZ ;  /* 0x0000000902097210 */ /* 0x000fca0007f1e0ff */
[----:B------:R-:W-:Y:S01]  /*09d0*/  IMAD.X R6, R3, 0x1, R4, P0 ;  /* 0x0000000103067824 */ /* 0x000fe200000e0604 */
[----:B------:R-:W0:Y:S01]  /*09e0*/  SHFL.DOWN PT, R0, R9, 0x2, 0x1f ;  /* 0x08401f0009007f89 */ /* 0x000e2200000e0000 */
[----:B------:R-:W-:-:S03]  /*09f0*/  ISETP.GT.AND P0, PT, R8, 0x1d, PT ;  /* 0x0000001d0800780c */ /* 0x000fc60003f04270 */
[----:B------:R-:W1:Y:S01]  /*0a00*/  SHFL.DOWN PT, R4, R6, 0x2, 0x1f ;  /* 0x08401f0006047f89 */ /* 0x000e6200000e0000 */
[----:B0-----:R-:W-:-:S04]  /*0a10*/  SEL R0, R0, RZ, !P0 ;  /* 0x000000ff00007207 */ /* 0x001fc80004000000 */
[----:B------:R-:W-:Y:S02]  /*0a20*/  IADD3 R7, P1, PT, R0, R9, RZ ;  /* 0x0000000900077210 */ /* 0x000fe40007f3e0ff */
[----:B-1----:R-:W-:Y:S02]  /*0a30*/  SEL R3, R4, RZ, !P0 ;  /* 0x000000ff04037207 */ /* 0x002fe40004000000 */
[----:B------:R-:W-:Y:S01]  /*0a40*/  ISETP.GT.AND P0, PT, R8, 0x1b, PT ;  /* 0x0000001b0800780c */ /* 0x000fe20003f04270 */
[----:B------:R-:W0:Y:S02]  /*0a50*/  SHFL.DOWN PT, R0, R7, 0x4, 0x1f ;  /* 0x08801f0007007f89 */ /* 0x000e2400000e0000 */
[----:B------:R-:W-:-:S05]  /*0a60*/  IMAD.X R3, R3, 0x1, R6, P1 ;  /* 0x0000000103037824 */ /* 0x000fca00008e0606 */
[----:B------:R-:W1:Y:S01]  /*0a70*/  SHFL.DOWN PT, R2, R3, 0x4, 0x1f ;  /* 0x08801f0003027f89 */ /* 0x000e6200000e0000 */
[----:B0-----:R-:W-:-:S04]  /*0a80*/  SEL R0, R0, RZ, !P0 ;  /* 0x000000ff00007207 */ /* 0x001fc80004000000 */
[----:B------:R-:W-:Y:S02]  /*0a90*/  IADD3 R11, P1, PT, R0, R7, RZ ;  /* 0x00000007000b7210 */ /* 0x000fe40007f3e0ff */
[----:B-1----:R-:W-:-:S03]  /*0aa0*/  SEL R2, R2, RZ, !P0 ;  /* 0x000000ff02027207 */ /* 0x002fc60004000000 */
[----:B------:R-:W0:Y:S01]  /*0ab0*/  SHFL.DOWN PT, R0, R11, 0x8, 0x1f ;  /* 0x09001f000b007f89 */ /* 0x000e2200000e0000 */
[----:B------:R-:W-:Y:S01]  /*0ac0*/  ISETP.GT.AND P0, PT, R8, 0x17, PT ;  /* 0x000000170800780c */ /* 0x000fe20003f04270 */
[----:B------:R-:W-:Y:S01]  /*0ad0*/  IMAD.X R13, R2, 0x1, R3, P1 ;  /* 0x00000001020d7824 */ /* 0x000fe200008e0603 */
[----:B------:R-:W-:-:S04]  /*0ae0*/  ISETP.NE.AND P1, PT, R8, RZ, PT ;  /* 0x000000ff0800720c */ /* 0x000fc80003f25270 */
[----:B------:R-:W1:Y:S09]  /*0af0*/  SHFL.DOWN PT, R2, R13, 0x8, 0x1f ;  /* 0x09001f000d027f89 */ /* 0x000e7200000e0000 */
[----:B------:R-:W2:Y:S01]  /*0b00*/  @!P1 S2R R7, SR_CgaCtaId ;  /* 0x0000000000079919 */ /* 0x000ea20000008800 */
[----:B0-----:R-:W-:-:S04]  /*0b10*/  SEL R0, R0, RZ, !P0 ;  /* 0x000000ff00007207 */ /* 0x001fc80004000000 */
[----:B------:R-:W-:Y:S02]  /*0b20*/  IADD3 R9, P2, PT, R0, R11, RZ ;  /* 0x0000000b00097210 */ /* 0x000fe40007f5e0ff */
[----:B-1----:R-:W-:-:S03]  /*0b30*/  SEL R2, R2, RZ, !P0 ;  /* 0x000000ff02027207 */ /* 0x002fc60004000000 */
[----:B------:R-:W0:Y:S01]  /*0b40*/  SHFL.DOWN PT, R0, R9, 0x10, 0x1f ;  /* 0x0a001f0009007f89 */ /* 0x000e2200000e0000 */
[----:B------:R-:W-:Y:S01]  /*0b50*/  ISETP.GT.AND P0, PT, R8, 0xf, PT ;  /* 0x0000000f0800780c */ /* 0x000fe20003f04270 */
[----:B------:R-:W-:Y:S01]  /*0b60*/  IMAD.X R6, R2, 0x1, R13, P2 ;  /* 0x0000000102067824 */ /* 0x000fe200010e060d */
[----:B------:R-:W-:-:S04]  /*0b70*/  @!P1 MOV R2, 0x400 ;  /* 0x0000040000029802 */ /* 0x000fc80000000f00 */
[----:B------:R-:W1:Y:S01]  /*0b80*/  SHFL.DOWN PT, R3, R6, 0x10, 0x1f ;  /* 0x0a001f0006037f89 */ /* 0x000e6200000e0000 */
[----:B--2---:R-:W-:Y:S02]  /*0b90*/  @!P1 LEA R7, R7, R2, 0x18 ;  /* 0x0000000207079211 */ /* 0x004fe400078ec0ff */
[----:B0-----:R-:W-:Y:S02]  /*0ba0*/  SEL R4, R0, RZ, !P0 ;  /* 0x000000ff00047207 */ /* 0x001fe40004000000 */
[----:B------:R-:W-:Y:S02]  /*0bb0*/  @!P1 SHF.R.U32.HI R0, RZ, 0x2, R5 ;  /* 0x00000002ff009819 */ /* 0x000fe40000011605 */
[----:B------:R-:W-:Y:S02]  /*0bc0*/  IADD3 R2, P2, PT, R4, R9, RZ ;  /* 0x0000000904027210 */ /* 0x000fe40007f5e0ff */
[----:B------:R-:W-:Y:S02]  /*0bd0*/  @!P1 LOP3.LUT R0, R0, 0xf8, RZ, 0xc0, !PT ;  /* 0x000000f800009812 */ /* 0x000fe400078ec0ff */
[----:B-1----:R-:W-:-:S02]  /*0be0*/  SEL R3, R3, RZ, !P0 ;  /* 0x000000ff03037207 */ /* 0x002fc40004000000 */
[----:B------:R-:W-:Y:S01]  /*0bf0*/  ISETP.NE.AND P0, PT, R5, RZ, PT ;  /* 0x000000ff0500720c */ /* 0x000fe20003f05270 */
[----:B------:R-:W-:Y:S02]  /*0c00*/  @!P1 IMAD.IADD R7, R0, 0x1, R7 ;  /* 0x0000000100079824 */ /* 0x000fe400078e0207 */
[----:B------:R-:W-:-:S05]  /*0c10*/  IMAD.X R3, R3, 0x1, R6, P2 ;  /* 0x0000000103037824 */ /* 0x000fca00010e0606 */
[----:B------:R2:W-:Y:S01]  /*0c20*/  @!P1 STS.64 [R7+0x10], R2 ;  /* 0x0000100207009388 */ /* 0x0005e20000000a00 */
[----:B------:R-:W-:Y:S06]  /*0c30*/  BAR.SYNC.DEFER_BLOCKING 0x0 ;  /* 0x0000000000007b1d */ /* 0x000fec0000010000 */
[----:B------:R-:W-:Y:S05]  /*0c40*/  @P0 BRA `(.L_x_2102) ;  /* 0x00000018007c0947 */ /* 0x000fea0003800000 */
[----:B------:R-:W0:Y:S01]  /*0c50*/  S2UR UR5, SR_CgaCtaId ;  /* 0x00000000000579c3 */ /* 0x000e220000008800 */
[----:B------:R-:W-:Y:S02]  /*0c60*/  UMOV UR4, 0x400 ;  /* 0x0000040000047882 */ /* 0x000fe40000000000 */
[----:B0-----:R-:W-:-:S09]  /*0c70*/  ULEA UR4, UR5, UR4, 0x18 ;  /* 0x0000000405047291 */ /* 0x001fd2000f8ec0ff */
[----:B------:R-:W-:Y:S04]  /*0c80*/  LDS.64 R32, [UR4+0x18] ;  /* 0x00001804ff207984 */ /* 0x000fe80008000a00 */
[----:B------:R-:W0:Y:S04]  /*0c90*/  LDS.128 R28, [UR4+0x20] ;  /* 0x00002004ff1c7984 */ /* 0x000e280008000c00 */
[----:B------:R-:W1:Y:S04]  /*0ca0*/  LDS.128 R24, [UR4+0x30] ;  /* 0x00003004ff187984 */ /* 0x000e680008000c00 */
[----:B------:R-:W3:Y:S04]  /*0cb0*/  LDS.128 R20, [UR4+0x40] ;  /* 0x00004004ff147984 */ /* 0x000ee80008000c00 */
[----:B------:R-:W4:Y:S04]  /*0cc0*/  LDS.128 R16, [UR4+0x50] ;  /* 0x00005004ff107984 */ /* 0x000f280008000c00 */
[----:B------:R-:W5:Y:S04]  /*0cd0*/  LDS.128 R12, [UR4+0x60] ;  /* 0x00006004ff0c7984 */ /* 0x000f680008000c00 */
[----:B------:R-:W5:Y:S04]  /*0ce0*/  LDS.128 R8, [UR4+0x70] ;  /* 0x00007004ff087984 */ /* 0x000f680008000c00 */
[----:B--2---:R-:W2:Y:S01]  /*0cf0*/  LDS.128 R4, [UR4+0x80] ;  /* 0x00008004ff047984 */ /* 0x004ea20008000c00 */
[----:B0-----:R-:W-:-:S04]  /*0d00*/  IADD3 R35, P1, P2, R28, R32, R2 ;  /* 0x000000201c237210 */ /* 0x001fc80007a3e002 */
[----:B-1----:R-:W-:Y:S02]  /*0d10*/  IADD3 R35, P3, P4, R24, R35, R30 ;  /* 0x0000002318237210 */ /* 0x002fe40007c7e01e */
[----:B------:R-:W-:Y:S02]  /*0d20*/  IADD3.X R29, PT, PT, R29, R33, R3, P1, P2 ;  /* 0x000000211d1d7210 */ /* 0x000fe40000fe4403 */
[----:B---3--:R-:W-:Y:S02]  /*0d30*/  IADD3 R3, P1, P2, R20, R35, R26 ;  /* 0x0000002314037210 */ /* 0x008fe40007a3e01a */
[----:B------:R-:W-:Y:S02]  /*0d40*/  IADD3.X R25, PT, PT, R25, R29, R31, P3, P4 ;  /* 0x0000001d19197210 */ /* 0x000fe40001fe841f */
[----:B----4-:R-:W-:Y:S02]  /*0d50*/  IADD3 R3, P3, P4, R16, R3, R22 ;  /* 0x0000000310037210 */ /* 0x010fe40007c7e016 */
[----:B------:R-:W-:-:S02]  /*0d60*/  IADD3.X R21, PT, PT, R21, R25, R27, P1, P2 ;  /* 0x0000001915157210 */ /* 0x000fc40000fe441b */
[----:B-----5:R-:W-:Y:S02]  /*0d70*/  IADD3 R3, P1, P2, R12, R3, R18 ;  /* 0x000000030c037210 */ /* 0x020fe40007a3e012 */
[----:B------:R-:W-:Y:S02]  /*0d80*/  IADD3.X R17, PT, PT, R17, R21, R23, P3, P4 ;  /* 0x0000001511117210 */ /* 0x000fe40001fe8417 */
[----:B------:R-:W-:Y:S02]  /*0d90*/  IADD3 R3, P3, P4, R8, R3, R14 ;  /* 0x0000000308037210 */ /* 0x000fe40007c7e00e */
[----:B------:R-:W-:Y:S02]  /*0da0*/  IADD3.X R13, PT, PT, R13, R17, R19, P1, P2 ;  /* 0x000000110d0d7210 */ /* 0x000fe40000fe4413 */
[----:B--2---:R-:W-:Y:S02]  /*0db0*/  IADD3 R3, P1, P2, R4, R3, R10 ;  /* 0x0000000304037210 */ /* 0x004fe40007a3e00a */
[----:B------:R-:W-:-:S02]  /*0dc0*/  IADD3.X R9, PT, PT, R9, R13, R15, P3, P4 ;  /* 0x0000000d09097210 */ /* 0x000fc40001fe840f */
[----:B------:R-:W-:Y:S02]  /*0dd0*/  IADD3 R2, P3, PT, R3, R6, RZ ;  /* 0x0000000603027210 */ /* 0x000fe40007f7e0ff */
[----:B------:R-:W-:-:S05]  /*0de0*/  IADD3.X R3, PT, PT, R5, R9, R11, P1, P2 ;  /* 0x0000000905037210 */ /* 0x000fca0000fe440b */
[----:B------:R-:W-:Y:S01]  /*0df0*/  IMAD.X R3, R3, 0x1, R7, P3 ;  /* 0x0000000103037824 */ /* 0x000fe200018e0607 */
[----:B------:R-:W-:Y:S06]  /*0e00*/  BRA `(.L_x_2102) ;  /* 0x00000018000c7947 */ /* 0x000fec0003800000 */
.L_x_2101:
[----:B------:R-:W-:Y:S01]  /*0e10*/  LOP3.LUT R0, R5, 0x3e0, RZ, 0xc0, !PT ;  /* 0x000003e005007812 */ /* 0x000fe200078ec0ff */
[----:B------:R-:W0:Y:S03]  /*0e20*/  S2R R12, SR_LANEID ;  /* 0x00000000000c7919 */ /* 0x000e260000000000 */
[----:B------:R-:W-:Y:S01]  /*0e30*/  LOP3.LUT R9, RZ, R0, RZ, 0x33, !PT ;  /* 0x00000000ff097212 */ /* 0x000fe200078e33ff */
[----:B------:R-:W-:-:S04]  /*0e40*/  VIADD R7, R0, 0x20 ;  /* 0x0000002000077836 */ /* 0x000fc80000000000 */
[----:B------:R-:W-:Y:S01]  /*0e50*/  IMAD.IADD R9, R9, 0x1, R4 ;  /* 0x0000000109097824 */ /* 0x000fe200078e0204 */
[----:B------:R-:W-:-:S04]  /*0e60*/  ISETP.GT.AND P0, PT, R7, R4, PT ;  /* 0x000000040700720c */ /* 0x000fc80003f04270 */
[----:B------:R-:W-:-:S05]  /*0e70*/  SEL R9, R9, 0x1f, P0 ;  /* 0x0000001f09097807 */ /* 0x000fca0000000000 */
[----:B-----5:R-:W1:Y:S04]  /*0e80*/  SHFL.DOWN PT, R0, R2, 0x1, R9 ;  /* 0x0820000002007989 */ /* 0x020e6800000e0009 */
[----:B------:R-:W2:Y:S01]  /*0e90*/  SHFL.DOWN PT, R6, R3, 0x1, R9 ;  /* 0x0820000003067989 */ /* 0x000ea200000e0009 */
[C---:B0-----:R-:W-:Y:S01]  /*0ea0*/  ISETP.GE.AND P0, PT, R12.reuse, R9, PT ;  /* 0x000000090c00720c */ /* 0x041fe20003f06270 */
[C---:B------:R-:W-:Y:S01]  /*0eb0*/  VIADD R8, R12.reuse, 0x2 ;  /* 0x000000020c087836 */ /* 0x040fe20000000000 */
[----:B------:R-:W-:Y:S02]  /*0ec0*/  ISETP.NE.AND P2, PT, R12, RZ, PT ;  /* 0x000000ff0c00720c */ /* 0x000fe40003f45270 */
[----:B-1----:R-:W-:Y:S02]  /*0ed0*/  SEL R7, R0, RZ, !P0 ;  /* 0x000000ff00077207 */ /* 0x002fe40004000000 */
[----:B--2---:R-:W-:-:S02]  /*0ee0*/  SEL R6, R6, RZ, !P0 ;  /* 0x000000ff06067207 */ /* 0x004fc40004000000 */
[----:B------:R-:W-:-:S05]  /*0ef0*/  IADD3 R7, P0, PT, R2, R7, RZ ;  /* 0x0000000702077210 */ /* 0x000fca0007f1e0ff */
[----:B------:R-:W-:Y:S01]  /*0f00*/  IMAD.X R11, R3, 0x1, R6, P0 ;  /* 0x00000001030b7824 */ /* 0x000fe200000e0606 */
[----:B------:R-:W0:Y:S01]  /*0f10*/  SHFL.DOWN PT, R0, R7, 0x2, R9 ;  /* 0x0840000007007989 */ /* 0x000e2200000e0009 */
[----:B------:R-:W-:-:S03]  /*0f20*/  ISETP.GT.AND P0, PT, R8, R9, PT ;  /* 0x000000090800720c */ /* 0x000fc60003f04270 */
[----:B------:R-:W1:Y:S01]  /*0f30*/  SHFL.DOWN PT, R6, R11, 0x2, R9 ;  /* 0x084000000b067989 */ /* 0x000e6200000e0009 */
[----:B0-----:R-:W-:-:S04]  /*0f40*/  SEL R0, R0, RZ, !P0 ;  /* 0x000000ff00007207 */ /* 0x001fc80004000000 */
[----:B------:R-:W-:Y:S02]  /*0f50*/  IADD3 R8, P1, PT, R0, R7, RZ ;  /* 0x0000000700087210 */ /* 0x000fe40007f3e0ff */
[----:B-1----:R-:W-:-:S03]  /*0f60*/  SEL R6, R6, RZ, !P0 ;  /* 0x000000ff06067207 */ /* 0x002fc60004000000 */
[----:B------:R-:W0:Y:S02]  /*0f70*/  SHFL.DOWN PT, R0, R8, 0x4, R9 ;  /* 0x0880000008007989 */ /* 0x000e2400000e0009 */
[----:B------:R-:W-:Y:S02]  /*0f80*/  IMAD.X R10, R6, 0x1, R11, P1 ;  /* 0x00000001060a7824 */ /* 0x000fe400008e060b */
[----:B------:R-:W-:Y:S01]  /*0f90*/  VIADD R6, R12, 0x4 ;  /* 0x000000040c067836 */ /* 0x000fe20000000000 */
[----:B------:R-:W1:Y:S02]  /*0fa0*/  @!P2 S2R R11, SR_CgaCtaId ;  /* 0x00000000000ba919 */ /* 0x000e640000008800 */
[----:B------:R-:W2:Y:S02]  /*0fb0*/  SHFL.DOWN PT, R2, R10, 0x4, R9 ;  /* 0x088000000a027989 */ /* 0x000ea400000e0009 */
[----:B------:R-:W-:Y:S01]  /*0fc0*/  ISETP.GT.AND P0, PT, R6, R9, PT ;  /* 0x000000090600720c */ /* 0x000fe20003f04270 */
[----:B------:R-:W-:-:S03]  /*0fd0*/  VIADD R6, R12, 0x8 ;  /* 0x000000080c067836 */ /* 0x000fc60000000000 */
[----:B0-----:R-:W-:-:S04]  /*0fe0*/  SEL R0, R0, RZ, !P0 ;  /* 0x000000ff00007207 */ /* 0x001fc80004000000 */
[----:B------:R-:W-:Y:S02]  /*0ff0*/  IADD3 R3, P1, PT, R0, R8, RZ ;  /* 0x0000000800037210 */ /* 0x000fe40007f3e0ff */
[----:B--2---:R-:W-:-:S03]  /*1000*/  SEL R2, R2, RZ, !P0 ;  /* 0x000000ff02027207 */ /* 0x004fc60004000000 */
[----:B------:R-:W0:Y:S01]  /*1010*/  SHFL.DOWN PT, R0, R3, 0x8, R9 ;  /* 0x0900000003007989 */ /* 0x000e2200000e0009 */
[----:B------:R-:W-:Y:S01]  /*1020*/  ISETP.GT.AND P0, PT, R6, R9, PT ;  /* 0x000000090600720c */ /* 0x000fe20003f04270 */
[----:B------:R-:W-:-:S05]  /*1030*/  IMAD.X R7, R2, 0x1, R10, P1 ;  /* 0x0000000102077824 */ /* 0x000fca00008e060a */
[----:B------:R-:W2:Y:S01]  /*1040*/  SHFL.DOWN PT, R2, R7, 0x8, R9 ;  /* 0x0900000007027989 */ /* 0x000ea200000e0009 */
[----:B0-----:R-:W-:-:S04]  /*1050*/  SEL R0, R0, RZ, !P0 ;  /* 0x000000ff00007207 */ /* 0x001fc80004000000 */
[----:B------:R-:W-:Y:S02]  /*1060*/  IADD3 R6, P1, PT, R0, R3, RZ ;  /* 0x0000000300067210 */ /* 0x000fe40007f3e0ff */
[----:B--2---:R-:W-:-:S03]  /*1070*/  SEL R2, R2, RZ, !P0 ;  /* 0x000000ff02027207 */ /* 0x004fc60004000000 */
[----:B------:R-:W0:Y:S02]  /*1080*/  SHFL.DOWN PT, R0, R6, 0x10, R9 ;  /* 0x0a00000006007989 */ /* 0x000e2400000e0009 */
[----:B------:R-:W-:Y:S01]  /*1090*/  IMAD.X R8, R2, 0x1, R7, P1 ;  /* 0x0000000102087824 */ /* 0x000fe200008e0607 */
[----:B------:R-:W-:Y:S01]  /*10a0*/  @!P2 SHF.R.U32.HI R7, RZ, 0x2, R5 ;  /* 0x00000002ff07a819 */ /* 0x000fe20000011605 */
[----:B------:R-:W-:-:S03]  /*10b0*/  VIADD R2, R12, 0x10 ;  /* 0x000000100c027836 */ /* 0x000fc60000000000 */
[----:B------:R-:W2:Y:S01]  /*10c0*/  SHFL.DOWN PT, R3, R8, 0x10, R9 ;  /* 0x0a00000008037989 */ /* 0x000ea200000e0009 */
[----:B------:R-:W-:Y:S02]  /*10d0*/  @!P2 LOP3.LUT R7, R7, 0xf8, RZ, 0xc0, !PT ;  /* 0x000000f80707a812 */ /* 0x000fe400078ec0ff */
[----:B------:R-:W-:Y:S02]  /*10e0*/  ISETP.GT.AND P0, PT, R2, R9, PT ;  /* 0x000000090200720c */ /* 0x000fe40003f04270 */
[----:B------:R-:W-:-:S04]  /*10f0*/  @!P2 MOV R2, 0x400 ;  /* 0x000004000002a802 */ /* 0x000fc80000000f00 */
[----:B-1----:R-:W-:-:S05]  /*1100*/  @!P2 LEA R10, R11, R2, 0x18 ;  /* 0x000000020b0aa211 */ /* 0x002fca00078ec0ff */
[----:B------:R-:W-:Y:S01]  /*1110*/  @!P2 IMAD.IADD R7, R7, 0x1, R10 ;  /* 0x000000010707a824 */ /* 0x000fe200078e020a */
[----:B0-----:R-:W-:-:S04]  /*1120*/  SEL R0, R0, RZ, !P0 ;  /* 0x000000ff00007207 */ /* 0x001fc80004000000 */
[----:B------:R-:W-:Y:S02]  /*1130*/  IADD3 R2, P1, PT, R0, R6, RZ ;  /* 0x0000000600027210 */ /* 0x000fe40007f3e0ff */
[----:B--2---:R-:W-:Y:S02]  /*1140*/  SEL R3, R3, RZ, !P0 ;  /* 0x000000ff03037207 */ /* 0x004fe40004000000 */
[----:B------:R-:W-:-:S03]  /*1150*/  ISETP.NE.AND P0, PT, R5, RZ, PT ;  /* 0x000000ff0500720c */ /* 0x000fc60003f05270 */
[----:B------:R-:W-:-:S05]  /*1160*/  IMAD.X R3, R3, 0x1, R8, P1 ;  /* 0x0000000103037824 */ /* 0x000fca00008e0608 */
[----:B------:R1:W-:Y:S01]  /*1170*/  @!P2 STS.64 [R7+0x10], R2 ;  /* 0x000010020700a388 */ /* 0x0003e20000000a00 */
        /* <DEDUP_REMOVED lines=9> */
[----:B------:R-:W0:Y:S04]  /*1210*/  LDS.128 R8, [UR4+0x20] ;  /* 0x00002004ff087984 */ /* 0x000e280008000c00 */
[----:B-1----:R-:W1:Y:S04]  /*1220*/  LDS.64 R6, [UR4+0x18] ;  /* 0x00001804ff067984 */ /* 0x002e680008000a00 */
[----:B------:R-:W2:Y:S04]  /*1230*/  LDS.128 R12, [UR4+0x30] ;  /* 0x00003004ff0c7984 */ /* 0x000ea80008000c00 */
[----:B------:R-:W3:Y:S04]  /*1240*/  LDS.128 R16, [UR4+0x40] ;  /* 0x00004004ff107984 */ /* 0x000ee80008000c00 */
[----:B------:R-:W4:Y:S04]  /*1250*/  LDS.128 R20, [UR4+0x50] ;  /* 0x00005004ff147984 */ /* 0x000f280008000c00 */
[----:B------:R-:W5:Y:S04]  /*1260*/  LDS.128 R24, [UR4+0x60] ;  /* 0x00006004ff187984 */ /* 0x000f680008000c00 */
[----:B------:R-:W5:Y:S04]  /*1270*/  LDS.128 R32, [UR4+0x70] ;  /* 0x00007004ff207984 */ /* 0x000f680008000c00 */
[----:B------:R-:W5:Y:S01]  /*1280*/  LDS.128 R28, [UR4+0x80] ;  /* 0x00008004ff1c7984 */ /* 0x000f620008000c00 */
[----:B0-----:R-:W-:-:S02]  /*1290*/  SEL R5, R8, RZ, P2 ;  /* 0x000000ff08057207 */ /* 0x001fc40001000000 */
[----:B------:R-:W-:Y:S02]  /*12a0*/  SEL R8, R9, RZ, P2 ;  /* 0x000000ff09087207 */ /* 0x000fe40001000000 */
[----:B-1----:R-:W-:Y:S02]  /*12b0*/  SEL R0, R6, RZ, P1 ;  /* 0x000000ff06007207 */ /* 0x002fe40000800000 */
[----:B------:R-:W-:Y:S02]  /*12c0*/  SEL R7, R7, RZ, P1 ;  /* 0x000000ff07077207 */ /* 0x000fe40000800000 */
[C---:B------:R-:W-:Y:S02]  /*12d0*/  ISETP.GT.AND P1, PT, R4.reuse, 0x60, PT ;  /* 0x000000600400780c */ /* 0x040fe40003f24270 */
[----:B------:R-:W-:Y:S02]  /*12e0*/  ISETP.GT.AND P2, PT, R4, 0x80, PT ;  /* 0x000000800400780c */ /* 0x000fe40003f44270 */
[----:B------:R-:W-:-:S02]  /*12f0*/  IADD3 R0, P3, P4, R5, R0, R2 ;  /* 0x0000000005007210 */ /* 0x000fc40007c7e002 */
[----:B------:R-:W-:Y:S02]  /*1300*/  SEL R5, R10, RZ, P1 ;  /* 0x000000ff0a057207 */ /* 0x000fe40000800000 */
[----:B------:R-:W-:Y:S02]  /*1310*/  SEL R11, R11, RZ, P1 ;  /* 0x000000ff0b0b7207 */ /* 0x000fe40000800000 */
[----:B--2---:R-:W-:Y:S02]  /*1320*/  SEL R2, R12, RZ, P2 ;  /* 0x000000ff0c027207 */ /* 0x004fe40001000000 */
[----:B------:R-:W-:Y:S02]  /*1330*/  SEL R6, R13, RZ, P2 ;  /* 0x000000ff0d067207 */ /* 0x000fe40001000000 */
[C---:B------:R-:W-:Y:S02]  /*1340*/  ISETP.GT.AND P1, PT, R4.reuse, 0xa0, PT ;  /* 0x000000a00400780c */ /* 0x040fe40003f24270 */
[----:B------:R-:W-:-:S02]  /*1350*/  ISETP.GT.AND P2, PT, R4, 0xc0, PT ;  /* 0x000000c00400780c */ /* 0x000fc40003f44270 */
[----:B------:R-:W-:Y:S02]  /*1360*/  IADD3.X R7, PT, PT, R8, R7, R3, P3, P4 ;  /* 0x0000000708077210 */ /* 0x000fe40001fe8403 */
[----:B------:R-:W-:Y:S02]  /*1370*/  IADD3 R2, P3, P4, R2, R0, R5 ;  /* 0x0000000002027210 */ /* 0x000fe40007c7e005 */
[----:B------:R-:W-:Y:S02]  /*1380*/  SEL R3, R14, RZ, P1 ;  /* 0x000000ff0e037207 */ /* 0x000fe40000800000 */
[----:B---3--:R-:W-:Y:S02]  /*1390*/  SEL R0, R16, RZ, P2 ;  /* 0x000000ff10007207 */ /* 0x008fe40001000000 */
[----:B------:R-:W-:Y:S02]  /*13a0*/  SEL R14, R15, RZ, P1 ;  /* 0x000000ff0f0e7207 */ /* 0x000fe40000800000 */
[----:B------:R-:W-:-:S02]  /*13b0*/  ISETP.GT.AND P1, PT, R4, 0xe0, PT ;  /* 0x000000e00400780c */ /* 0x000fc40003f24270 */
[----:B------:R-:W-:Y:S02]  /*13c0*/  IADD3.X R6, PT, PT, R6, R7, R11, P3, P4 ;  /* 0x0000000706067210 */ /* 0x000fe40001fe840b */
[----:B------:R-:W-:Y:S02]  /*13d0*/  SEL R5, R17, RZ, P2 ;  /* 0x000000ff11057207 */ /* 0x000fe40001000000 */
[----:B------:R-:W-:Y:S02]  /*13e0*/  IADD3 R0, P3, P4, R0, R2, R3 ;  /* 0x0000000200007210 */ /* 0x000fe40007c7e003 */
[----:B------:R-:W-:Y:S02]  /*13f0*/  ISETP.GT.AND P2, PT, R4, 0x100, PT ;  /* 0x000001000400780c */ /* 0x000fe40003f44270 */
[----:B------:R-:W-:Y:S02]  /*1400*/  SEL R3, R18, RZ, P1 ;  /* 0x000000ff12037207 */ /* 0x000fe40000800000 */
[----:B------:R-:W-:-:S02]  /*1410*/  SEL R19, R19, RZ, P1 ;  /* 0x000000ff13137207 */ /* 0x000fc40000800000 */
[----:B------:R-:W-:Y:S02]  /*1420*/  ISETP.GT.AND P1, PT, R4, 0x120, PT ;  /* 0x000001200400780c */ /* 0x000fe40003f24270 */
[----:B------:R-:W-:Y:S02]  /*1430*/  IADD3.X R5, PT, PT, R5, R6, R14, P3, P4 ;  /* 0x0000000605057210 */ /* 0x000fe40001fe840e */
[----:B----4-:R-:W-:Y:S02]  /*1440*/  SEL R2, R20, RZ, P2 ;  /* 0x000000ff14027207 */ /* 0x010fe40001000000 */
[----:B------:R-:W-:Y:S02]  /*1450*/  SEL R6, R21, RZ, P2 ;  /* 0x000000ff15067207 */ /* 0x000fe40001000000 */
[----:B------:R-:W-:Y:S02]  /*1460*/  ISETP.GT.AND P2, PT, R4, 0x140, PT ;  /* 0x000001400400780c */ /* 0x000fe40003f44270 */
[----:B------:R-:W-:-:S02]  /*1470*/  SEL R7, R22, RZ, P1 ;  /* 0x000000ff16077207 */ /* 0x000fc40000800000 */
[----:B------:R-:W-:Y:S02]  /*1480*/  SEL R22, R23, RZ, P1 ;  /* 0x000000ff17167207 */ /* 0x000fe40000800000 */
[----:B------:R-:W-:Y:S02]  /*1490*/  IADD3 R2, P3, P4, R2, R0, R3 ;  /* 0x0000000002027210 */ /* 0x000fe40007c7e003 */
[----:B------:R-:W-:Y:S02]  /*14a0*/  ISETP.GT.AND P1, PT, R4, 0x160, PT ;  /* 0x000001600400780c */ /* 0x000fe40003f24270 */
[----:B-----5:R-:W-:Y:S02]  /*14b0*/  SEL R0, R24, RZ, P2 ;  /* 0x000000ff18007207 */ /* 0x020fe40001000000 */
[----:B------:R-:W-:Y:S02]  /*14c0*/  IADD3.X R6, PT, PT, R6, R5, R19, P3, P4 ;  /* 0x0000000506067210 */ /* 0x000fe40001fe8413 */
[----:B------:R-:W-:-:S02]  /*14d0*/  SEL R3, R26, RZ, P1 ;  /* 0x000000ff1a037207 */ /* 0x000fc40000800000 */
[----:B------:R-:W-:Y:S02]  /*14e0*/  SEL R27, R27, RZ, P1 ;  /* 0x000000ff1b1b7207 */ /* 0x000fe40000800000 */
[----:B------:R-:W-:Y:S02]  /*14f0*/  SEL R5, R25, RZ, P2 ;  /* 0x000000ff19057207 */ /* 0x000fe40001000000 */
[----:B------:R-:W-:Y:S02]  /*1500*/  IADD3 R0, P1, P3, R0, R2, R7 ;  /* 0x0000000200007210 */ /* 0x000fe40007b3e007 */
[----:B------:R-:W-:Y:S02]  /*1510*/  SEL R2, R32, RZ, P5 ;  /* 0x000000ff20027207 */ /* 0x000fe40002800000 */
[----:B------:R-:W-:Y:S02]  /*1520*/  ISETP.GT.AND P2, PT, R4, 0x1c0, PT ;  /* 0x000001c00400780c */ /* 0x000fe40003f44270 */
[----:B------:R-:W-:-:S02]  /*1530*/  IADD3.X R5, PT, PT, R5, R6, R22, P1, P3 ;  /* 0x0000000605057210 */ /* 0x000fc40000fe6416 */
[----:B------:R-:W-:Y:S02]  /*1540*/  IADD3 R2, P3, P4, R2, R0, R3 ;  /* 0x0000000002027210 */ /* 0x000fe40007c7e003 */
[----:B------:R-:W-:Y:S02]  /*1550*/  SEL R0, R34, RZ, P6 ;  /* 0x000000ff22007207 */ /* 0x000fe40003000000 */
[----:B------:R-:W-:Y:S02]  /*1560*/  SEL R3, R28, RZ, P2 ;  /* 0x000000ff1c037207 */ /* 0x000fe40001000000 */
[----:B------:R-:W-:Y:S02]  /*1570*/  ISETP.GT.AND P1, PT, R4, 0x1e0, PT ;  /* 0x000001e00400780c */ /* 0x000fe40003f24270 */
[----:B------:R-:W-:Y:S02]  /*1580*/  SEL R4, R33, RZ, P5 ;  /* 0x000000ff21047207 */ /* 0x000fe40002800000 */
[----:B------:R-:W-:-:S02]  /*1590*/  SEL R35, R35, RZ, P6 ;  /* 0x000000ff23237207 */ /* 0x000fc40003000000 */
[----:B------:R-:W-:Y:S02]  /*15a0*/  IADD3 R3, P5, P6, R3, R2, R0 ;  /* 0x0000000203037210 */ /* 0x000fe40007ebe000 */
[----:B------:R-:W-:Y:S02]  /*15b0*/  SEL R2, R30, RZ, P1 ;  /* 0x000000ff1e027207 */ /* 0x000fe40000800000 */
[----:B------:R-:W-:Y:S02]  /*15c0*/  IADD3.X R4, PT, PT, R4, R5, R27, P3, P4 ;  /* 0x0000000504047210 */ /* 0x000fe40001fe841b */
[----:B------:R-:W-:Y:S02]  /*15d0*/  SEL R0, R29, RZ, P2 ;  /* 0x000000ff1d007207 */ /* 0x000fe40001000000 */
[----:B------:R-:W-:Y:S02]  /*15e0*/  IADD3 R2, P2, PT, R2, R3, RZ ;  /* 0x0000000302027210 */ /* 0x000fe40007f5e0ff */
[----:B------:R-:W-:-:S02]  /*15f0*/  SEL R3, R31, RZ, P1 ;  /* 0x000000ff1f037207 */ /* 0x000fc40000800000 */
[----:B------:R-:W-:-:S05]  /*1600*/  IADD3.X R0, PT, PT, R0, R4, R35, P5, P6 ;  /* 0x0000000400007210 */ /* 0x000fca0002fec423 */
[----:B------:R-:W-:Y:S01]  /*1610*/  IMAD.X R3, R3, 0x1, R0, P2 ;  /* 0x0000000103037824 */ /* 0x000fe200010e0600 */
[----:B------:R-:W-:Y:S06]  /*1620*/  BRA `(.L_x_2102) ;  /* 0x0000001000047947 */ /* 0x000fec0003800000 */
.L_x_2088:
[----:B------:R-:W0:Y:S01]  /*1630*/  S2R R39, SR_TID.X ;  /* 0x0000000000277919 */ /* 0x000e220000002100 */
[----:B------:R-:W1:Y:S02]  /*1640*/  LDCU.64 UR4, c[0x0][0x380] ;  /* 0x00007000ff0477ac */ /* 0x000e640008000a00 */
[----:B-1----:R-:W-:Y:S02]  /*1650*/  IMAD.U32 R2, RZ, RZ, UR4 ;  /* 0x00000004ff027e24 */ /* 0x002fe4000f8e00ff */
[----:B------:R-:W-:Y:S02]  /*1660*/  IMAD.U32 R3, RZ, RZ, UR5 ;  /* 0x00000005ff037e24 */ /* 0x000fe4000f8e00ff */
[----:B0-----:R-:W-:-:S05]  /*1670*/  IMAD.WIDE.U32 R18, R39, 0x8, R2 ;  /* 0x0000000827127825 */ /* 0x001fca00078e0002 */
[----:B------:R-:W2:Y:S04]  /*1680*/  LDG.E.64.CONSTANT R20, desc[UR6][R18.64] ;  /* 0x0000000612147981 */ /* 0x000ea8000c1e9b00 */
[----:B------:R-:W2:Y:S04]  /*1690*/  LDG.E.64.CONSTANT R6, desc[UR6][R18.64+0x1000] ;  /* 0x0010000612067981 */ /* 0x000ea8000c1e9b00 */
[----:B------:R-:W2:Y:S04]  /*16a0*/  LDG.E.64.CONSTANT R8, desc[UR6][R18.64+0x2000] ;  /* 0x0020000612087981 */ /* 0x000ea8000c1e9b00 */
[----:B------:R-:W3:Y:S04]  /*16b0*/  LDG.E.64.CONSTANT R10, desc[UR6][R18.64+0x3000] ;  /* 0x00300006120a7981 */ /* 0x000ee8000c1e9b00 */
[----:B------:R-:W3:Y:S04]  /*16c0*/  LDG.E.64.CONSTANT R12, desc[UR6][R18.64+0x4000] ;  /* 0x00400006120c7981 */ /* 0x000ee8000c1e9b00 */
[----:B------:R-:W4:Y:S04]  /*16d0*/  LDG.E.64.CONSTANT R14, desc[UR6][R18.64+0x5000] ;  /* 0x00500006120e7981 */ /* 0x000f28000c1e9b00 */
[----:B------:R-:W4:Y:S01]  /*16e0*/  LDG.E.64.CONSTANT R16, desc[UR6][R18.64+0x6000] ;  /* 0x0060000612107981 */ /* 0x000f22000c1e9b00 */
[----:B------:R-:W-:Y:S01]  /*16f0*/  UMOV UR4, 0xe00 ;  /* 0x00000e0000047882 */ /* 0x000fe20000000000 */
[----:B--2---:R-:W-:-:S04]  /*1700*/  IADD3 R43, P0, P1, R8, R6, R20 ;  /* 0x00000006082b7210 */ /* 0x004fc8000791e014 */
[----:B------:R-:W-:Y:S02]  /*1710*/  IADD3.X R7, PT, PT, R9, R7, R21, P0, P1 ;  /* 0x0000000709077210 */ /* 0x000fe400007e2415 */
[----:B------:R-:W-:Y:S02]  /*1720*/  ISETP.GE.U32.AND P0, PT, R4, 0x1c00, PT ;  /* 0x00001c000400780c */ /* 0x000fe40003f06070 */
[----:B---3--:R-:W-:-:S04]  /*1730*/  IADD3 R43, P2, P3, R12, R10, R43 ;  /* 0x0000000a0c2b7210 */ /* 0x008fc80007b5e02b */
[----:B------:R-:W-:Y:S02]  /*1740*/  IADD3.X R11, PT, PT, R13, R11, R7, P2, P3 ;  /* 0x0000000b0d0b7210 */ /* 0x000fe400017e6407 */
[----:B----4-:R-:W-:-:S04]  /*1750*/  IADD3 R43, P1, P4, R16, R14, R43 ;  /* 0x0000000e102b7210 */ /* 0x010fc80007c3e02b */
[----:B------:R-:W-:Y:S01]  /*1760*/  IADD3.X R41, PT, PT, R17, R15, R11, P1, P4 ;  /* 0x0000000f11297210 */ /* 0x000fe20000fe840b */
[----:B------:R-:W-:Y:S08]  /*1770*/  @!P0 BRA `(.L_x_2103) ;  /* 0x0000000000708947 */ /* 0x000ff00003800000 */
[----:B------:R-:W0:Y:S01]  /*1780*/  LDC R20, c[0x0][0x390] ;  /* 0x0000e400ff147b82 */ /* 0x000e220000000800 */
[----:B------:R-:W-:Y:S01]  /*1790*/  VIADD R21, R4, 0xfffff200 ;  /* 0xfffff20004157836 */ /* 0x000fe20000000000 */
[----:B------:R-:W-:-:S06]  /*17a0*/  UMOV UR4, 0xe00 ;  /* 0x00000e0000047882 */ /* 0x000fcc0000000000 */
[----:B------:R-:W1:Y:S02]  /*17b0*/  LDC.64 R2, c[0x0][0x380] ;  /* 0x0000e000ff027b82 */ /* 0x000e640000000a00 */
.L_x_2105:
[----:B------:R-:W-:-:S04]  /*17c0*/  VIADD R7, R39, UR4 ;  /* 0x0000000427077c36 */ /* 0x000fc80008000000 */
[----:B-1----:R-:W-:-:S05]  /*17d0*/  IMAD.WIDE.U32 R6, R7, 0x8, R2 ;  /* 0x0000000807067825 */ /* 0x002fca00078e0002 */
[----:B------:R-:W2:Y:S04]  /*17e0*/  LDG.E.64.CONSTANT R4, desc[UR6][R6.64] ;  /* 0x0000000606047981 */ /* 0x000ea8000c1e9b00 */
[----:B------:R-:W2:Y:S04]  /*17f0*/  LDG.E.64.CONSTANT R8, desc[UR6][R6.64+0x1000] ;  /* 0x0010000606087981 */ /* 0x000ea8000c1e9b00 */
[----:B------:R-:W3:Y:S04]  /*1800*/  LDG.E.64.CONSTANT R10, desc[UR6][R6.64+0x2000] ;  /* 0x00200006060a7981 */ /* 0x000ee8000c1e9b00 */
[----:B------:R-:W3:Y:S04]  /*1810*/  LDG.E.64.CONSTANT R12, desc[UR6][R6.64+0x3000] ;  /* 0x00300006060c7981 */ /* 0x000ee8000c1e9b00 */
[----:B------:R-:W4:Y:S04]  /*1820*/  LDG.E.64.CONSTANT R14, desc[UR6][R6.64+0x4000] ;  /* 0x00400006060e7981 */ /* 0x000f28000c1e9b00 */
[----:B------:R-:W4:Y:S04]  /*1830*/  LDG.E.64.CONSTANT R16, desc[UR6][R6.64+0x5000] ;  /* 0x0050000606107981 */ /* 0x000f28000c1e9b00 */
[----:B------:R-:W5:Y:S01]  /*1840*/  LDG.E.64.CONSTANT R18, desc[UR6][R6.64+0x6000] ;  /* 0x0060000606127981 */ /* 0x000f62000c1e9b00 */
[----:B--2---:R-:W-:Y:S01]  /*1850*/  IADD3 R43, P0, P1, R8, R4, R43 ;  /* 0x00000004082b7210 */ /* 0x004fe2000791e02b */
[----:B0-----:R-:W-:-:S03]  /*1860*/  IMAD.MOV.U32 R4, RZ, RZ, R20 ;  /* 0x000000ffff047224 */ /* 0x001fc600078e0014 */
[----:B------:R-:W-:Y:S01]  /*1870*/  IADD3.X R5, PT, PT, R9, R5, R41, P0, P1 ;  /* 0x0000000509057210 */ /* 0x000fe200007e2429 */
[----:B------:R-:W-:Y:S01]  /*1880*/  VIADD R0, R4, -UR4 ;  /* 0x8000000404007c36 */ /* 0x000fe20008000000 */
[----:B---3--:R-:W-:-:S04]  /*1890*/  IADD3 R43, P2, P3, R12, R10, R43 ;  /* 0x0000000a0c2b7210 */ /* 0x008fc80007b5e02b */
[----:B------:R-:W-:Y:S02]  /*18a0*/  ISETP.GE.AND P0, PT, R0, 0xe00, PT ;  /* 0x00000e000000780c */ /* 0x000fe40003f06270 */
[----:B------:R-:W-:Y:S02]  /*18b0*/  IADD3.X R11, PT, PT, R13, R11, R5, P2, P3 ;  /* 0x0000000b0d0b7210 */ /* 0x000fe400017e6405 */
[----:B----4-:R-:W-:-:S04]  /*18c0*/  IADD3 R43, P1, P4, R16, R14, R43 ;  /* 0x0000000e102b7210 */ /* 0x010fc80007c3e02b */
[----:B-----5:R-:W-:Y:S02]  /*18d0*/  IADD3 R43, P2, PT, R18, R43, RZ ;  /* 0x0000002b122b7210 */ /* 0x020fe40007f5e0ff */
[----:B------:R-:W-:-:S05]  /*18e0*/  IADD3.X R15, PT, PT, R17, R15, R11, P1, P4 ;  /* 0x0000000f110f7210 */ /* 0x000fca0000fe840b */
[----:B------:R-:W-:Y:S01]  /*18f0*/  IMAD.X R41, R19, 0x1, R15, P2 ;  /* 0x0000000113297824 */ /* 0x000fe200010e060f */
[----:B------:R-:W-:Y:S06]  /*1900*/  @!P0 BRA `(.L_x_2104) ;  /* 0x0000000800248947 */ /* 0x000fec0003800000 */
[----:B------:R-:W-:-:S06]  /*1910*/  UIADD3 UR4, UPT, UPT, UR4, 0xe00, URZ ;  /* 0x00000e0004047890 */ /* 0x000fcc000fffe0ff */
[----:B------:R-:W-:-:S13]  /*1920*/  ISETP.LT.AND P0, PT, R21, UR4, PT ;  /* 0x0000000415007c0c */ /* 0x000fda000bf01270 */
[----:B------:R-:W-:Y:S05]  /*1930*/  @!P0 BRA `(.L_x_2105) ;  /* 0xfffffffc00a08947 */ /* 0x000fea000383ffff */
.L_x_2103:
[----:B------:R-:W-:-:S13]  /*1940*/  ISETP.LE.AND P0, PT, R4, UR4, PT ;  /* 0x0000000404007c0c */ /* 0x000fda000bf03270 */
[----:B------:R-:W-:Y:S05]  /*1950*/  @P0 BRA `(.L_x_2104) ;  /* 0x0000000800100947 */ /* 0x000fea0003800000 */
[----:B------:R-:W-:Y:S01]  /*1960*/  VIADD R0, R4, -UR4 ;  /* 0x8000000404007c36 */ /* 0x000fe20008000000 */
[----:B------:R-:W-:Y:S04]  /*1970*/  BSSY.RECONVERGENT B1, `(.L_x_2104) ;  /* 0x0000082000017945 */ /* 0x000fe80003800200 */
[----:B------:R-:W-:-:S13]  /*1980*/  ISETP.GE.AND P0, PT, R39, R0, PT ;  /* 0x000000002700720c */ /* 0x000fda0003f06270 */
[----:B------:R-:W-:Y:S05]  /*1990*/  @P0 BRA `(.L_x_2106) ;  /* 0x0000000400fc0947 */ /* 0x000fea0003800000 */
[----:B------:R-:W-:Y:S01]  /*19a0*/  LOP3.LUT R5, RZ, R39, RZ, 0x33, !PT ;  /* 0x00000027ff057212 */ /* 0x000fe200078e33ff */
[----:B------:R-:W-:Y:S01]  /*19b0*/  BSSY.RECONVERGENT B2, `(.L_x_2107) ;  /* 0x0000015000027945 */ /* 0x000fe20003800200 */
[----:B------:R-:W-:Y:S02]  /*19c0*/  IMAD.MOV.U32 R45, RZ, RZ, R39 ;  /* 0x000000ffff2d7224 */ /* 0x000fe400078e0027 */
[----:B------:R-:W-:-:S04]  /*19d0*/  IADD3 R4, PT, PT, R4, -UR4, R5 ;  /* 0x8000000404047c10 */ /* 0x000fc8000fffe005 */
[C---:B------:R-:W-:Y:S02]  /*19e0*/  LOP3.LUT R5, R4.reuse, 0x600, RZ, 0xc0, !PT ;  /* 0x0000060004057812 */ /* 0x040fe400078ec0ff */
[----:B------:R-:W-:Y:S02]  /*19f0*/  ISETP.GE.U32.AND P1, PT, R4, 0x600, PT ;  /* 0x000006000400780c */ /* 0x000fe40003f26070 */
[----:B------:R-:W-:-:S13]  /*1a00*/  ISETP.NE.AND P0, PT, R5, 0x600, PT ;  /* 0x000006000500780c */ /* 0x000fda0003f05270 */
[----:B------:R-:W-:Y:S05]  /*1a10*/  @!P0 BRA `(.L_x_2108) ;  /* 0x0000000000388947 */ /* 0x000fea0003800000 */
[----:B------:R-:W-:Y:S01]  /*1a20*/  LEA.HI R4, R4, 0x1, RZ, 0x17 ;  /* 0x0000000104047811 */ /* 0x000fe200078fb8ff */
[----:B------:R-:W-:Y:S02]  /*1a30*/  VIADD R7, R39, UR4 ;  /* 0x0000000427077c36 */ /* 0x000fe40008000000 */
[----:B------:R-:W-:Y:S01]  /*1a40*/  IMAD.MOV.U32 R45, RZ, RZ, R39 ;  /* 0x000000ffff2d7224 */ /* 0x000fe200078e0027 */
[----:B------:R-:W-:-:S05]  /*1a50*/  LOP3.LUT R4, R4, 0x3, RZ, 0xc0, !PT ;  /* 0x0000000304047812 */ /* 0x000fca00078ec0ff */
[----:B------:R-:W-:-:S07]  /*1a60*/  IMAD.MOV R6, RZ, RZ, -R4 ;  /* 0x000000ffff067224 */ /* 0x000fce00078e0a04 */
.L_x_2109:
[----:B------:R-:W-:-:S06]  /*1a70*/  IMAD.WIDE.U32 R4, R7, 0x8, R2 ;  /* 0x0000000807047825 */ /* 0x000fcc00078e0002 */
[----:B------:R-:W2:Y:S01]  /*1a80*/  LDG.E.64.CONSTANT R4, desc[UR6][R4.64] ;  /* 0x0000000604047981 */ /* 0x000ea2000c1e9b00 */
[----:B------:R-:W-:Y:S02]  /*1a90*/  VIADD R6, R6, 0x1 ;  /* 0x0000000106067836 */ /* 0x000fe40000000000 */
[----:B------:R-:W-:Y:S02]  /*1aa0*/  VIADD R45, R45, 0x200 ;  /* 0x000002002d2d7836 */ /* 0x000fe40000000000 */
[----:B------:R-:W-:Y:S01]  /*1ab0*/  VIADD R7, R7, 0x200 ;  /* 0x0000020007077836 */ /* 0x000fe20000000000 */
[----:B------:R-:W-:Y:S02]  /*1ac0*/  ISETP.NE.AND P0, PT, R6, RZ, PT ;  /* 0x000000ff0600720c */ /* 0x000fe40003f05270 */
[----:B--2---:R-:W-:-:S05]  /*1ad0*/  IADD3 R43, P2, PT, R4, R43, RZ ;  /* 0x0000002b042b7210 */ /* 0x004fca0007f5e0ff */
[----:B------:R-:W-:-:S06]  /*1ae0*/  IMAD.X R41, R5, 0x1, R41, P2 ;  /* 0x0000000105297824 */ /* 0x000fcc00010e0629 */
[----:B------:R-:W-:Y:S05]  /*1af0*/  @P0 BRA `(.L_x_2109) ;  /* 0xfffffffc00dc0947 */ /* 0x000fea000383ffff */
.L_x_2108:
[----:B------:R-:W-:Y:S05]  /*1b00*/  BSYNC.RECONVERGENT B2 ;  /* 0x0000000000027941 */ /* 0x000fea0003800200 */
.L_x_2107:
[----:B------:R-:W-:Y:S05]  /*1b10*/  @!P1 BRA `(.L_x_2106) ;  /* 0x00000004009c9947 */ /* 0x000fea0003800000 */
[----:B------:R-:W0:Y:S01]  /*1b20*/  LDCU.64 UR8, c[0x0][0x380] ;  /* 0x00007000ff0877ac */ /* 0x000e220008000a00 */
[----:B------:R-:W-:Y:S01]  /*1b30*/  IMAD.IADD R7, R0, 0x1, -R45 ;  /* 0x0000000100077824 */ /* 0x000fe200078e0a2d */
[C---:B------:R-:W-:Y:S01]  /*1b40*/  IADD3 R4, P0, PT, R45.reuse, UR4, RZ ;  /* 0x000000042d047c10 */ /* 0x040fe2000ff1e0ff */
[----:B------:R-:W-:Y:S01]  /*1b50*/  BSSY.RECONVERGENT B2, `(.L_x_2110) ;  /* 0x0000039000027945 */ /* 0x000fe20003800200 */
[----:B------:R-:W-:Y:S02]  /*1b60*/  VIADD R38, R45, UR4 ;  /* 0x000000042d267c36 */ /* 0x000fe40008000000 */
        /* <DEDUP_REMOVED lines=10> */
.L_x_2112:
[C-C-:B------:R-:W-:Y:S01]  /*1c10*/  IMAD.WIDE.U32 R8, R38.reuse, 0x8, R2.reuse ;  /* 0x0000000826087825 */ /* 0x140fe200078e0002 */
[----:B------:R-:W2:Y:S03]  /*1c20*/  LDG.E.64.CONSTANT R4, desc[UR6][R6.64+-0x1000] ;  /* 0xfff0000606047981 */ /* 0x000ea6000c1e9b00 */
[----:B------:R-:W-:Y:S01]  /*1c30*/  VIADD R25, R38, 0x800 ;  /* 0x0000080026197836 */ /* 0x000fe20000000000 */
[----:B------:R-:W3:Y:S04]  /*1c40*/  LDG.E.64.CONSTANT R10, desc[UR6][R6.64] ;  /* 0x00000006060a7981 */ /* 0x000ee8000c1e9b00 */
[----:B------:R-:W2:Y:S01]  /*1c50*/  LDG.E.64.CONSTANT R8, desc[UR6][R8.64] ;  /* 0x0000000608087981 */ /* 0x000ea2000c1e9b00 */
[----:B------:R-:W-:-:S03]  /*1c60*/  IMAD.WIDE.U32 R24, R25, 0x8, R2 ;  /* 0x0000000819187825 */ /* 0x000fc600078e0002 */
[----:B------:R-:W3:Y:S01]  /*1c70*/  LDG.E.64.CONSTANT R26, desc[UR6][R6.64+0x1000] ;  /* 0x00100006061a7981 */ /* 0x000ee2000c1e9b00 */
[----:B------:R-:W-:-:S03]  /*1c80*/  VIADD R17, R38, 0x1000 ;  /* 0x0000100026117836 */ /* 0x000fc60000000000 */
[----:B------:R-:W4:Y:S01]  /*1c90*/  LDG.E.64.CONSTANT R22, desc[UR6][R6.64+0x3000] ;  /* 0x0030000606167981 */ /* 0x000f22000c1e9b00 */
[----:B------:R-:W-:-:S03]  /*1ca0*/  IMAD.WIDE.U32 R16, R17, 0x8, R2 ;  /* 0x0000000811107825 */ /* 0x000fc600078e0002 */
[----:B------:R-:W4:Y:S04]  /*1cb0*/  LDG.E.64.CONSTANT R24, desc[UR6][R24.64] ;  /* 0x0000000618187981 */ /* 0x000f28000c1e9b00 */
[----:B------:R-:W5:Y:S04]  /*1cc0*/  LDG.E.64.CONSTANT R20, desc[UR6][R6.64+0x4000] ;  /* 0x0040000606147981 */ /* 0x000f68000c1e9b00 */
[----:B------:R-:W5:Y:S04]  /*1cd0*/  LDG.E.64.CONSTANT R18, desc[UR6][R6.64+0x5000] ;  /* 0x0050000606127981 */ /* 0x000f68000c1e9b00 */
[----:B------:R-:W5:Y:S04]  /*1ce0*/  LDG.E.64.CONSTANT R14, desc[UR6][R6.64+0x7000] ;  /* 0x00700006060e7981 */ /* 0x000f68000c1e9b00 */
[----:B------:R-:W5:Y:S01]  /*1cf0*/  LDG.E.64.CONSTANT R16, desc[UR6][R16.64] ;  /* 0x0000000610107981 */ /* 0x000f62000c1e9b00 */
[----:B------:R-:W-:-:S03]  /*1d00*/  VIADD R33, R38, 0x1800 ;  /* 0x0000180026217836 */ /* 0x000fc60000000000 */
[----:B------:R-:W5:Y:S04]  /*1d10*/  LDG.E.64.CONSTANT R12, desc[UR6][R6.64+0x8000] ;  /* 0x00800006060c7981 */ /* 0x000f68000c1e9b00 */
[----:B------:R-:W5:Y:S01]  /*1d20*/  LDG.E.64.CONSTANT R28, desc[UR6][R6.64+0x9000] ;  /* 0x00900006061c7981 */ /* 0x000f62000c1e9b00 */
[----:B------:R-:W-:-:S03]  /*1d30*/  IMAD.WIDE.U32 R32, R33, 0x8, R2 ;  /* 0x0000000821207825 */ /* 0x000fc600078e0002 */
[----:B------:R-:W5:Y:S04]  /*1d40*/  LDG.E.64.CONSTANT R30, desc[UR6][R6.64+0xb000] ;  /* 0x00b00006061e7981 */ /* 0x000f68000c1e9b00 */
[----:B------:R-:W5:Y:S04]  /*1d50*/  LDG.E.64.CONSTANT R32, desc[UR6][R32.64] ;  /* 0x0000000620207981 */ /* 0x000f68000c1e9b00 */
[----:B------:R-:W5:Y:S04]  /*1d60*/  LDG.E.64.CONSTANT R34, desc[UR6][R6.64+0xc000] ;  /* 0x00c0000606227981 */ /* 0x000f68000c1e9b00 */
[----:B------:R0:W5:Y:S01]  /*1d70*/  LDG.E.64.CONSTANT R36, desc[UR6][R6.64+0xd000] ;  /* 0x00d0000606247981 */ /* 0x000162000c1e9b00 */
[----:B------:R-:W-:-:S02]  /*1d80*/  VIADD R45, R45, 0x2000 ;  /* 0x000020002d2d7836 */ /* 0x000fc40000000000 */
[----:B------:R-:W-:Y:S01]  /*1d90*/  VIADD R38, R38, 0x2000 ;  /* 0x0000200026267836 */ /* 0x000fe20000000000 */
[----:B0-----:R-:W-:-:S05]  /*1da0*/  IADD3 R6, P6, PT, R6, 0x10000, RZ ;  /* 0x0001000006067810 */ /* 0x001fca0007fde0ff */
[----:B------:R-:W-:Y:S01]  /*1db0*/  IMAD.X R7, RZ, RZ, R7, P6 ;  /* 0x000000ffff077224 */ /* 0x000fe200030e0607 */
[----:B--2---:R-:W-:-:S04]  /*1dc0*/  IADD3 R43, P1, P2, R4, R8, R43 ;  /* 0x00000008042b7210 */ /* 0x004fc80007a3e02b */
[----:B---3--:R-:W-:Y:S02]  /*1dd0*/  IADD3 R43, P3, P4, R26, R10, R43 ;  /* 0x0000000a1a2b7210 */ /* 0x008fe40007c7e02b */
[----:B------:R-:W-:-:S04]  /*1de0*/  IADD3.X R5, PT, PT, R5, R9, R41, P1, P2 ;  /* 0x0000000905057210 */ /* 0x000fc80000fe4429 */
[----:B------:R-:W-:Y:S02]  /*1df0*/  IADD3.X R11, PT, PT, R27, R11, R5, P3, P4 ;  /* 0x0000000b1b0b7210 */ /* 0x000fe40001fe8405 */
[----:B----4-:R-:W-:-:S04]  /*1e00*/  IADD3 R43, P1, P2, R22, R24, R43 ;  /* 0x00000018162b7210 */ /* 0x010fc80007a3e02b */
[----:B------:R-:W-:Y:S02]  /*1e10*/  IADD3.X R23, PT, PT, R23, R25, R11, P1, P2 ;  /* 0x0000001917177210 */ /* 0x000fe40000fe440b */
[----:B-----5:R-:W-:-:S04]  /*1e20*/  IADD3 R43, P3, P4, R18, R20, R43 ;  /* 0x00000014122b7210 */ /* 0x020fc80007c7e02b */
[----:B------:R-:W-:Y:S02]  /*1e30*/  IADD3.X R19, PT, PT, R19, R21, R23, P3, P4 ;  /* 0x0000001513137210 */ /* 0x000fe40001fe8417 */
[----:B------:R-:W-:-:S04]  /*1e40*/  IADD3 R43, P1, P2, R14, R16, R43 ;  /* 0x000000100e2b7210 */ /* 0x000fc80007a3e02b */
[----:B------:R-:W-:Y:S02]  /*1e50*/  IADD3.X R15, PT, PT, R15, R17, R19, P1, P2 ;  /* 0x000000110f0f7210 */ /* 0x000fe40000fe4413 */
[----:B------:R-:W-:-:S04]  /*1e60*/  IADD3 R43, P3, P4, R28, R12, R43 ;  /* 0x0000000c1c2b7210 */ /* 0x000fc80007c7e02b */
[----:B------:R-:W-:Y:S02]  /*1e70*/  IADD3.X R13, PT, PT, R29, R13, R15, P3, P4 ;  /* 0x0000000d1d0d7210 */ /* 0x000fe40001fe840f */
[----:B------:R-:W-:Y:S02]  /*1e80*/  ISETP.GE.AND P3, PT, R45, R40, PT ;  /* 0x000000282d00720c */ /* 0x000fe40003f66270 */
[----:B------:R-:W-:-:S04]  /*1e90*/  IADD3 R43, P2, P1, R30, R32, R43 ;  /* 0x000000201e2b7210 */ /* 0x000fc8000795e02b */
[----:B------:R-:W-:Y:S02]  /*1ea0*/  IADD3.X R31, PT, PT, R31, R33, R13, P2, P1 ;  /* 0x000000211f1f7210 */ /* 0x000fe400017e240d */
[----:B------:R-:W-:-:S04]  /*1eb0*/  IADD3 R43, P4, P5, R36, R34, R43 ;  /* 0x00000022242b7210 */ /* 0x000fc80007d9e02b */
[----:B------:R-:W-:Y:S01]  /*1ec0*/  IADD3.X R41, PT, PT, R37, R35, R31, P4, P5 ;  /* 0x0000002325297210 */ /* 0x000fe200027ea41f */
[----:B------:R-:W-:Y:S08]  /*1ed0*/  @!P3 BRA `(.L_x_2112) ;  /* 0xfffffffc004cb947 */ /* 0x000ff0000383ffff */
.L_x_2111:
[----:B------:R-:W-:Y:S05]  /*1ee0*/  BSYNC.RECONVERGENT B2 ;  /* 0x0000000000027941 */ /* 0x000fea0003800200 */
.L_x_2110:
[----:B------:R-:W-:Y:S01]  /*1ef0*/  IMAD.IADD R4, R0, 0x1, -R45 ;  /* 0x0000000100047824 */ /* 0x000fe200078e0a2d */
[----:B------:R-:W-:Y:S04]  /*1f00*/  BSSY.RECONVERGENT B2, `(.L_x_2113) ;  /* 0x000001d000027945 */ /* 0x000fe80003800200 */
[----:B------:R-:W-:-:S13]  /*1f10*/  ISETP.GT.AND P1, PT, R4, 0x800, PT ;  /* 0x000008000400780c */ /* 0x000fda0003f24270 */
[----:B------:R-:W-:Y:S05]  /*1f20*/  @!P1 BRA `(.L_x_2114) ;  /* 0x0000000000689947 */ /* 0x000fea0003800000 */
[C-C-:B------:R-:W-:Y:S01]  /*1f30*/  IMAD.WIDE.U32 R10, R38.reuse, 0x8, R2.reuse ;  /* 0x00000008260a7825 */ /* 0x140fe200078e0002 */
[----:B------:R-:W2:Y:S03]  /*1f40*/  LDG.E.64.CONSTANT R12, desc[UR6][R6.64+-0x1000] ;  /* 0xfff00006060c7981 */ /* 0x000ea6000c1e9b00 */
[----:B------:R-:W-:Y:S01]  /*1f50*/  VIADD R19, R38, 0x800 ;  /* 0x0000080026137836 */ /* 0x000fe20000000000 */
[----:B------:R-:W3:Y:S04]  /*1f60*/  LDG.E.64.CONSTANT R14, desc[UR6][R6.64] ;  /* 0x00000006060e7981 */ /* 0x000ee8000c1e9b00 */
[----:B------:R-:W2:Y:S01]  /*1f70*/  LDG.E.64.CONSTANT R10, desc[UR6][R10.64] ;  /* 0x000000060a0a7981 */ /* 0x000ea2000c1e9b00 */
[----:B------:R-:W-:-:S03]  /*1f80*/  IMAD.WIDE.U32 R18, R19, 0x8, R2 ;  /* 0x0000000813127825 */ /* 0x000fc600078e0002 */
[----:B------:R-:W3:Y:S04]  /*1f90*/  LDG.E.64.CONSTANT R16, desc[UR6][R6.64+0x1000] ;  /* 0x0010000606107981 */ /* 0x000ee8000c1e9b00 */
[----:B------:R-:W4:Y:S04]  /*1fa0*/  LDG.E.64.CONSTANT R20, desc[UR6][R6.64+0x3000] ;  /* 0x0030000606147981 */ /* 0x000f28000c1e9b00 */
[----:B------:R-:W4:Y:S04]  /*1fb0*/  LDG.E.64.CONSTANT R18, desc[UR6][R18.64] ;  /* 0x0000000612127981 */ /* 0x000f28000c1e9b00 */
[----:B------:R-:W5:Y:S04]  /*1fc0*/  LDG.E.64.CONSTANT R4, desc[UR6][R6.64+0x4000] ;  /* 0x0040000606047981 */ /* 0x000f68000c1e9b00 */
[----:B------:R-:W5:Y:S01]  /*1fd0*/  LDG.E.64.CONSTANT R8, desc[UR6][R6.64+0x5000] ;  /* 0x0050000606087981 */ /* 0x000f62000c1e9b00 */
[----:B------:R-:W-:-:S02]  /*1fe0*/  VIADD R45, R45, 0x1000 ;  /* 0x000010002d2d7836 */ /* 0x000fc40000000000 */
[----:B------:R-:W-:Y:S01]  /*1ff0*/  VIADD R38, R38, 0x1000 ;  /* 0x0000100026267836 */ /* 0x000fe20000000000 */
[----:B--2---:R-:W-:-:S04]  /*2000*/  IADD3 R43, P0, P1, R12, R10, R43 ;  /* 0x0000000a0c2b7210 */ /* 0x004fc8000791e02b */
[----:B------:R-:W-:Y:S02]  /*2010*/  IADD3.X R13, PT, PT, R13, R11, R41, P0, P1 ;  /* 0x0000000b0d0d7210 */ /* 0x000fe400007e2429 */
[----:B---3--:R-:W-:Y:S02]  /*2020*/  IADD3 R43, P0, P1, R16, R14, R43 ;  /* 0x0000000e102b7210 */ /* 0x008fe4000791e02b */
[----:B------:R-:W-:Y:S02]  /*2030*/  IADD3 R10, P3, PT, R6, 0x8000, RZ ;  /* 0x00008000060a7810 */ /* 0x000fe40007f7e0ff */
[----:B------:R-:W-:Y:S02]  /*2040*/  IADD3.X R15, PT, PT, R17, R15, R13, P0, P1 ;  /* 0x0000000f110f7210 */ /* 0x000fe400007e240d */
[----:B----4-:R-:W-:Y:S01]  /*2050*/  IADD3 R43, P0, P1, R20, R18, R43 ;  /* 0x00000012142b7210 */ /* 0x010fe2000791e02b */
[----:B------:R-:W-:-:S03]  /*2060*/  IMAD.X R11, RZ, RZ, R7, P3 ;  /* 0x000000ffff0b7224 */ /* 0x000fc600018e0607 */
[----:B------:R-:W-:Y:S02]  /*2070*/  IADD3.X R21, PT, PT, R21, R19, R15, P0, P1 ;  /* 0x0000001315157210 */ /* 0x000fe400007e240f */
[----:B-----5:R-:W-:Y:S01]  /*2080*/  IADD3 R43, P1, P2, R8, R4, R43 ;  /* 0x00000004082b7210 */ /* 0x020fe20007a3e02b */
[----:B------:R-:W-:Y:S01]  /*2090*/  IMAD.MOV.U32 R6, RZ, RZ, R10 ;  /* 0x000000ffff067224 */ /* 0x000fe200078e000a */
[----:B------:R-:W-:Y:S01]  /*20a0*/  PLOP3.LUT P0, PT, PT, PT, PT, 0x8, 0x80 ;  /* 0x000000000080781c */ /* 0x000fe20003f0e170 */
[----:B------:R-:W-:Y:S01]  /*20b0*/  IMAD.MOV.U32 R7, RZ, RZ, R11 ;  /* 0x000000ffff077224 */ /* 0x000fe200078e000b */
[----:B------:R-:W-:-:S11]  /*20c0*/  IADD3.X R41, PT, PT, R9, R5, R21, P1, P2 ;  /* 0x0000000509297210 */ /* 0x000fd60000fe4415 */
.L_x_2114:
[----:B------:R-:W-:Y:S05]  /*20d0*/  BSYNC.RECONVERGENT B2 ;  /* 0x0000000000027941 */ /* 0x000fea0003800200 */
.L_x_2113:
[----:B------:R-:W-:-:S13]  /*20e0*/  ISETP.LT.OR P0, PT, R45, R0, P0 ;  /* 0x000000002d00720c */ /* 0x000fda0000701670 */
[----:B------:R-:W-:Y:S05]  /*20f0*/  @!P0 BRA `(.L_x_2106) ;  /* 0x0000000000248947 */ /* 0x000fea0003800000 */
[----:B------:R-:W-:Y:S01]  /*2100*/  IMAD.WIDE.U32 R2, R38, 0x8, R2 ;  /* 0x0000000826027825 */ /* 0x000fe200078e0002 */
[----:B------:R-:W2:Y:S04]  /*2110*/  LDG.E.64.CONSTANT R4, desc[UR6][R6.64+-0x1000] ;  /* 0xfff0000606047981 */ /* 0x000ea8000c1e9b00 */
[----:B------:R-:W3:Y:S04]  /*2120*/  LDG.E.64.CONSTANT R8, desc[UR6][R6.64] ;  /* 0x0000000606087981 */ /* 0x000ee8000c1e9b00 */
[----:B------:R-:W2:Y:S04]  /*2130*/  LDG.E.64.CONSTANT R2, desc[UR6][R2.64] ;  /* 0x0000000602027981 */ /* 0x000ea8000c1e9b00 */
[----:B------:R-:W3:Y:S01]  /*2140*/  LDG.E.64.CONSTANT R10, desc[UR6][R6.64+0x1000] ;  /* 0x00100006060a7981 */ /* 0x000ee2000c1e9b00 */
[----:B--2---:R-:W-:-:S04]  /*2150*/  IADD3 R43, P0, P1, R4, R2, R43 ;  /* 0x00000002042b7210 */ /* 0x004fc8000791e02b */
[----:B---3--:R-:W-:Y:S02]  /*2160*/  IADD3 R43, P2, P3, R10, R8, R43 ;  /* 0x000000080a2b7210 */ /* 0x008fe40007b5e02b */
[----:B------:R-:W-:-:S04]  /*2170*/  IADD3.X R41, PT, PT, R5, R3, R41, P0, P1 ;  /* 0x0000000305297210 */ /* 0x000fc800007e2429 */
[----:B------:R-:W-:-:S07]  /*2180*/  IADD3.X R41, PT, PT, R11, R9, R41, P2, P3 ;  /* 0x000000090b297210 */ /* 0x000fce00017e6429 */
.L_x_2106:
[----:B------:R-:W-:Y:S05]  /*2190*/  BSYNC.RECONVERGENT B1 ;  /* 0x0000000000017941 */ /* 0x000fea0003800200 */
.L_x_2104:
[----:B------:R-:W0:Y:S01]  /*21a0*/  S2R R6, SR_LANEID ;  /* 0x0000000000067919 */ /* 0x000e220000000000 */
[----:B------:R-:W1:Y:S04]  /*21b0*/  SHFL.DOWN PT, R0, R43, 0x1, 0x1f ;  /* 0x08201f002b007f89 */ /* 0x000e6800000e0000 */
[----:B------:R-:W2:Y:S01]  /*21c0*/  SHFL.DOWN PT, R2, R41, 0x1, 0x1f ;  /* 0x08201f0029027f89 */ /* 0x000ea200000e0000 */
[C---:B0-----:R-:W-:Y:S02]  /*21d0*/  ISETP.GT.AND P0, PT, R6.reuse, 0x1e, PT ;  /* 0x0000001e0600780c */ /* 0x041fe40003f04270 */
[----:B------:R-:W-:Y:S02]  /*21e0*/  ISETP.GT.AND P1, PT, R6, 0x1d, PT ;  /* 0x0000001d0600780c */ /* 0x000fe40003f24270 */
[----:B-1----:R-:W-:-:S02]  /*21f0*/  SEL R0, R0, RZ, !P0 ;  /* 0x000000ff00007207 */ /* 0x002fc40004000000 */
[----:B--2---:R-:W-:Y:S02]  /*2200*/  SEL R2, R2, RZ, !P0 ;  /* 0x000000ff02027207 */ /* 0x004fe40004000000 */
[----:B------:R-:W-:Y:S02]  /*2210*/  IADD3 R7, P0, PT, R43, R0, RZ ;  /* 0x000000002b077210 */ /* 0x000fe40007f1e0ff */
[----:B------:R-:W-:-:S03]  /*2220*/  ISETP.NE.AND P2, PT, R6, RZ, PT ;  /* 0x000000ff0600720c */ /* 0x000fc60003f45270 */
[----:B------:R-:W-:Y:S01]  /*2230*/  IMAD.X R9, R41, 0x1, R2, P0 ;  /* 0x0000000129097824 */ /* 0x000fe200000e0602 */
[----:B------:R-:W0:Y:S04]  /*2240*/  SHFL.DOWN PT, R0, R7, 0x2, 0x1f ;  /* 0x08401f0007007f89 */ /* 0x000e2800000e0000 */
[----:B------:R-:W1:Y:S05]  /*2250*/  SHFL.DOWN PT, R2, R9, 0x2, 0x1f ;  /* 0x08401f0009027f89 */ /* 0x000e6a00000e0000 */
[----:B------:R-:W2:Y:S01]  /*2260*/  @!P2 S2R R11, SR_CgaCtaId ;  /* 0x00000000000ba919 */ /* 0x000ea20000008800 */
        /* <DEDUP_REMOVED lines=12> */
[----:B------:R-:W-:-:S05]  /*2330*/  IMAD.X R9, R2, 0x1, R5, P0 ;  /* 0x0000000102097824 */ /* 0x000fca00000e0605 */
[----:B------:R-:W1:Y:S01]  /*2340*/  SHFL.DOWN PT, R2, R9, 0x8, 0x1f ;  /* 0x09001f0009027f89 */ /* 0x000e6200000e0000 */
[----:B0-----:R-:W-:-:S04]  /*2350*/  SEL R0, R0, RZ, !P1 ;  /* 0x000000ff00007207 */ /* 0x001fc80004800000 */
[----:B------:R-:W-:Y:S02]  /*2360*/  IADD3 R5, P0, PT, R0, R7, RZ ;  /* 0x0000000700057210 */ /* 0x000fe40007f1e0ff */
[----:B-1----:R-:W-:-:S03]  /*2370*/  SEL R2, R2, RZ, !P1 ;  /* 0x000000ff02027207 */ /* 0x002fc60004800000 */
[----:B------:R-:W0:Y:S01]  /*2380*/  SHFL.DOWN PT, R0, R5, 0x10, 0x1f ;  /* 0x0a001f0005007f89 */ /* 0x000e2200000e0000 */
[----:B------:R-:W-:Y:S02]  /*2390*/  ISETP.GT.AND P1, PT, R6, 0xf, PT ;  /* 0x0000000f0600780c */ /* 0x000fe40003f24270 */
[----:B------:R-:W-:Y:S01]  /*23a0*/  @!P2 SHF.R.U32.HI R6, RZ, 0x2, R39 ;  /* 0x00000002ff06a819 */ /* 0x000fe20000011627 */
[----:B------:R-:W-:Y:S01]  /*23b0*/  IMAD.X R4, R2, 0x1, R9, P0 ;  /* 0x0000000102047824 */ /* 0x000fe200000e0609 */
[----:B------:R-:W-:Y:S02]  /*23c0*/  @!P2 MOV R2, 0x400 ;  /* 0x000004000002a802 */ /* 0x000fe40000000f00 */
[----:B------:R-:W-:Y:S02]  /*23d0*/  @!P2 LOP3.LUT R6, R6, 0xf8, RZ, 0xc0, !PT ;  /* 0x000000f80606a812 */ /* 0x000fe400078ec0ff */
[----:B------:R-:W1:Y:S01]  /*23e0*/  SHFL.DOWN PT, R3, R4, 0x10, 0x1f ;  /* 0x0a001f0004037f89 */ /* 0x000e6200000e0000 */
[----:B--2---:R-:W-:-:S05]  /*23f0*/  @!P2 LEA R11, R11, R2, 0x18 ;  /* 0x000000020b0ba211 */ /* 0x004fca00078ec0ff */
[----:B------:R-:W-:Y:S01]  /*2400*/  @!P2 IMAD.IADD R11, R6, 0x1, R11 ;  /* 0x00000001060ba824 */ /* 0x000fe200078e020b */
[----:B0-----:R-:W-:-:S04]  /*2410*/  SEL R0, R0, RZ, !P1 ;  /* 0x000000ff00007207 */ /* 0x001fc80004800000 */
[----:B------:R-:W-:Y:S02]  /*2420*/  IADD3 R2, P0, PT, R0, R5, RZ ;  /* 0x0000000500027210 */ /* 0x000fe40007f1e0ff */
[----:B-1----:R-:W-:-:S05]  /*2430*/  SEL R3, R3, RZ, !P1 ;  /* 0x000000ff03037207 */ /* 0x002fca0004800000 */
[----:B------:R-:W-:Y:S01]  /*2440*/  IMAD.X R3, R3, 0x1, R4, P0 ;  /* 0x0000000103037824 */ /* 0x000fe200000e0604 */
[----:B------:R-:W-:-:S04]  /*2450*/  ISETP.NE.AND P0, PT, R39, RZ, PT ;  /* 0x000000ff2700720c */ /* 0x000fc80003f05270 */
[----:B------:R0:W-:Y:S01]  /*2460*/  @!P2 STS.64 [R11+0x10], R2 ;  /* 0x000010020b00a388 */ /* 0x0001e20000000a00 */
[----:B------:R-:W-:Y:S08]  /*2470*/  BAR.SYNC.DEFER_BLOCKING 0x0 ;  /* 0x0000000000007b1d */ /* 0x000ff00000010000 */
[----:B------:R-:W-:Y:S05]  /*2480*/  @P0 BRA `(.L_x_2102) ;  /* 0x00000000006c0947 */ /* 0x000fea0003800000 */
[----:B------:R-:W1:Y:S01]  /*2490*/  S2UR UR5, SR_CgaCtaId ;  /* 0x00000000000579c3 */ /* 0x000e620000008800 */
[----:B------:R-:W-:Y:S02]  /*24a0*/  UMOV UR4, 0x400 ;  /* 0x0000040000047882 */ /* 0x000fe40000000000 */
[----:B-1----:R-:W-:-:S09]  /*24b0*/  ULEA UR4, UR5, UR4, 0x18 ;  /* 0x0000000405047291 */ /* 0x002fd2000f8ec0ff */
[----:B------:R-:W-:Y:S04]  /*24c0*/  LDS.64 R32, [UR4+0x18] ;  /* 0x00001804ff207984 */ /* 0x000fe80008000a00 */
[----:B------:R-:W1:Y:S04]  /*24d0*/  LDS.128 R28, [UR4+0x20] ;  /* 0x00002004ff1c7984 */ /* 0x000e680008000c00 */
[----:B------:R-:W2:Y:S04]  /*24e0*/  LDS.128 R24, [UR4+0x30] ;  /* 0x00003004ff187984 */ /* 0x000ea80008000c00 */
[----:B------:R-:W3:Y:S04]  /*24f0*/  LDS.128 R20, [UR4+0x40] ;  /* 0x00004004ff147984 */ /* 0x000ee80008000c00 */
[----:B------:R-:W4:Y:S04]  /*2500*/  LDS.128 R16, [UR4+0x50] ;  /* 0x00005004ff107984 */ /* 0x000f280008000c00 */
[----:B------:R-:W5:Y:S04]  /*2510*/  LDS.128 R12, [UR4+0x60] ;  /* 0x00006004ff0c7984 */ /* 0x000f680008000c00 */
[----:B0-----:R-:W0:Y:S04]  /*2520*/  LDS.128 R8, [UR4+0x70] ;  /* 0x00007004ff087984 */ /* 0x001e280008000c00 */
[----:B------:R-:W0:Y:S01]  /*2530*/  LDS.128 R4, [UR4+0x80] ;  /* 0x00008004ff047984 */ /* 0x000e220008000c00 */
[----:B-1----:R-:W-:-:S04]  /*2540*/  IADD3 R35, P1, P2, R28, R32, R2 ;  /* 0x000000201c237210 */ /* 0x002fc80007a3e002 */
[----:B--2---:R-:W-:Y:S02]  /*2550*/  IADD3 R35, P3, P4, R24, R35, R30 ;  /* 0x0000002318237210 */ /* 0x004fe40007c7e01e */
[----:B------:R-:W-:Y:S02]  /*2560*/  IADD3.X R29, PT, PT, R29, R33, R3, P1, P2 ;  /* 0x000000211d1d7210 */ /* 0x000fe40000fe4403 */
[----:B---3--:R-:W-:Y:S02]  /*2570*/  IADD3 R3, P1, P2, R20, R35, R26 ;  /* 0x0000002314037210 */ /* 0x008fe40007a3e01a */
[----:B------:R-:W-:Y:S02]  /*2580*/  IADD3.X R25, PT, PT, R25, R29, R31, P3, P4 ;  /* 0x0000001d19197210 */ /* 0x000fe40001fe841f */
[----:B----4-:R-:W-:Y:S02]  /*2590*/  IADD3 R3, P3, P4, R16, R3, R22 ;  /* 0x0000000310037210 */ /* 0x010fe40007c7e016 */
[----:B------:R-:W-:-:S02]  /*25a0*/  IADD3.X R21, PT, PT, R21, R25, R27, P1, P2 ;  /* 0x0000001915157210 */ /* 0x000fc40000fe441b */
[----:B-----5:R-:W-:Y:S02]  /*25b0*/  IADD3 R3, P1, P2, R12, R3, R18 ;  /* 0x000000030c037210 */ /* 0x020fe40007a3e012 */
[----:B------:R-:W-:Y:S02]  /*25c0*/  IADD3.X R17, PT, PT, R17, R21, R23, P3, P4 ;  /* 0x0000001511117210 */ /* 0x000fe40001fe8417 */
[----:B0-----:R-:W-:Y:S02]  /*25d0*/  IADD3 R3, P3, P4, R8, R3, R14 ;  /* 0x0000000308037210 */ /* 0x001fe40007c7e00e */
[----:B------:R-:W-:Y:S02]  /*25e0*/  IADD3.X R13, PT, PT, R13, R17, R19, P1, P2 ;  /* 0x000000110d0d7210 */ /* 0x000fe40000fe4413 */
[----:B------:R-:W-:Y:S02]  /*25f0*/  IADD3 R3, P1, P2, R4, R3, R10 ;  /* 0x0000000304037210 */ /* 0x000fe40007a3e00a */
[----:B------:R-:W-:-:S02]  /*2600*/  IADD3.X R9, PT, PT, R9, R13, R15, P3, P4 ;  /* 0x0000000d09097210 */ /* 0x000fc40001fe840f */
[----:B------:R-:W-:Y:S02]  /*2610*/  IADD3 R2, P3, PT, R3, R6, RZ ;  /* 0x0000000603027210 */ /* 0x000fe40007f7e0ff */
[----:B------:R-:W-:-:S05]  /*2620*/  IADD3.X R3, PT, PT, R5, R9, R11, P1, P2 ;  /* 0x0000000905037210 */ /* 0x000fca0000fe440b */
[----:B------:R-:W-:-:S07]  /*2630*/  IMAD.X R3, R3, 0x1, R7, P3 ;  /* 0x0000000103037824 */ /* 0x000fce00018e0607 */
.L_x_2102:
[----:B------:R-:W-:Y:S05]  /*2640*/  BSYNC.RECONVERGENT B0 ;  /* 0x0000000000007941 */ /* 0x000fea0003800200 */
.L_x_2087:
[----:B------:R-:W-:Y:S05]  /*2650*/  @P0 EXIT ;  /* 0x000000000000094d */ /* 0x000fea0003800000 */
[----:B------:R-:W0:Y:S01]  /*2660*/  LDCU.64 UR4, c[0x0][0x398] ;  /* 0x00007300ff0477ac */ /* 0x000e220008000a00 */
[----:B------:R-:W3:Y:S01]  /*2670*/  LDC.64 R4, c[0x0][0x388] ;  /* 0x0000e200ff047b82 */ /* 0x000ee20000000a00 */
[----:B012---:R-:W-:-:S04]  /*2680*/  IADD3 R2, P0, PT, R2, UR4, RZ ;  /* 0x0000000402027c10 */ /* 0x007fc8000ff1e0ff */
[----:B------:R-:W-:-:S05]  /*2690*/  IADD3.X R3, PT, PT, R3, UR5, RZ, P0, !PT ;  /* 0x0000000503037c10 */ /* 0x000fca00087fe4ff */
[----:B---3--:R-:W-:Y:S01]  /*26a0*/  STG.E.64 desc[UR6][R4.64], R2 ;  /* 0x0000000204007986 */ /* 0x008fe2000c101b06 */
[----:B------:R-:W-:Y:S05]  /*26b0*/  EXIT ;  /* 0x000000000000794d */ /* 0x000fea0003800000 */
.L_x_2115:
        /* <DEDUP_REMOVED lines=12> */
.L_x_2550:


//--------------------- .text._ZN3cub18CUB_300001_SM_10006detail6reduce18DeviceReduceKernelINS2_10policy_hubIlyN4cuda3std3__44plusIlEEE10Policy1000EN6thrust24THRUST_300001_SM_1000_NS18transform_iteratorI9is_activeNSD_10device_ptrIiEEllEEyS9_lNS7_10__identityEEEvT0_PT3_T1_NS0_13GridEvenShareISN_EET2_T4_ --------------------------
	.section	.text._ZN3cub18CUB_300001_SM_10006detail6reduce18DeviceReduceKernelINS2_10policy_hubIlyN4cuda3std3__44plusIlEEE10Policy1000EN6thrust24THRUST_300001_SM_1000_NS18transform_iteratorI9is_activeNSD_10device_ptrIiEEllEEyS9_lNS7_10__identityEEEvT0_PT3_T1_NS0_13GridEvenShareISN_EET2_T4_,"ax",@progbits
	.align	128
        .global         _ZN3cub18CUB_300001_SM_10006detail6reduce18DeviceReduceKernelINS2_10policy_hubIlyN4cuda3std3__44plusIlEEE10Policy1000EN6thrust24THRUST_300001_SM_1000_NS18transform_iteratorI9is_activeNSD_10device_ptrIiEEllEEyS9_lNS7_10__identityEEEvT0_PT3_T1_NS0_13GridEvenShareISN_EET2_T4_
        .type           _ZN3cub18CUB_300001_SM_10006detail6reduce18DeviceReduceKernelINS2_10policy_hubIlyN4cuda3std3__44plusIlEEE10Policy1000EN6thrust24THRUST_300001_SM_1000_NS18transform_iteratorI9is_activeNSD_10device_ptrIiEEllEEyS9_lNS7_10__identityEEEvT0_PT3_T1_NS0_13GridEvenShareISN_EET2_T4_,@function
        .size           _ZN3cub18CUB_300001_SM_10006detail6reduce18DeviceReduceKernelINS2_10policy_hubIlyN4cuda3std3__44plusIlEEE10Policy1000EN6thrust24THRUST_300001_SM_1000_NS18transform_iteratorI9is_activeNSD_10device_ptrIiEEllEEyS9_lNS7_10__identityEEEvT0_PT3_T1_NS0_13GridEvenShareISN_EET2_T4_,(.L_x_2551 - _ZN3cub18CUB_300001_SM_10006detail6reduce18DeviceReduceKernelINS2_10policy_hubIlyN4cuda3std3__44plusIlEEE10Policy1000EN6thrust24THRUST_300001_SM_1000_NS18transform_iteratorI9is_activeNSD_10device_ptrIiEEllEEyS9_lNS7_10__identityEEEvT0_PT3_T1_NS0_13GridEvenShareISN_EET2_T4_)
        .other          _ZN3cub18CUB_300001_SM_10006detail6reduce18DeviceReduceKernelINS2_10policy_hubIlyN4cuda3std3__44plusIlEEE10Policy1000EN6thrust24THRUST_300001_SM_1000_NS18transform_iteratorI9is_activeNSD_10device_ptrIiEEllEEyS9_lNS7_10__identityEEEvT0_PT3_T1_NS0_13GridEvenShareISN_EET2_T4_,@"STO_CUDA_ENTRY STV_DEFAULT"
_ZN3cub18CUB_300001_SM_10006detail6reduce18DeviceReduceKernelINS2_10policy_hubIlyN4cuda3std3__44plusIlEEE10Policy1000EN6thrust24THRUST_300001_SM_1000_NS18transform_iteratorI9is_activeNSD_10device_ptrIiEEllEEyS9_lNS7_10__identityEEEvT0_PT3_T1_NS0_13GridEvenShareISN_EET2_T4_:
.text._ZN3cub18CUB_300001_SM_10006detail6reduce18DeviceReduceKernelINS2_10policy_hubIlyN4cuda3std3__44plusIlEEE10Policy1000EN6thrust24THRUST_300001_SM_1000_NS18transform_iteratorI9is_activeNSD_10device_ptrIiEEllEEyS9_lNS7_10__identityEEEvT0_PT3_T1_NS0_13GridEvenShareISN_EET2_T4_:
[----:B------:R-:W-:Y:S01]  /*0000*/  LDC R1, c[0x0][0x37c] ;  /* 0x0000df00ff017b82 */ /* 0x000fe20000000800 */
[----:B------:R-:W0:Y:S01]  /*0010*/  S2R R0, SR_CTAID.X ;  /* 0x0000000000007919 */ /* 0x000e220000002500 */
[----:B------:R-:W1:Y:S01]  /*0020*/  LDCU.64 UR6, c[0x0][0x3c0] ;  /* 0x00007800ff0677ac */ /* 0x000e620008000a00 */
[----:B------:R-:W-:Y:S01]  /*0030*/  BSSY.RECONVERGENT B0, `(.L_x_2116) ;  /* 0x000031b000007945 */ /* 0x000fe20003800200 */
[----:B------:R-:W2:Y:S01]  /*0040*/  LDCU UR4, c[0x0][0x3c8] ;  /* 0x00007900ff0477ac */ /* 0x000ea20008000800 */
[----:B------:R-:W3:Y:S01]  /*0050*/  LDCU.64 UR8, c[0x0][0x358] ;  /* 0x00006b00ff0877ac */ /* 0x000ee20008000a00 */
[----:B-1----:R-:W-:Y:S02]  /*0060*/  IMAD.U32 R2, RZ, RZ, UR6 ;  /* 0x00000006ff027e24 */ /* 0x002fe4000f8e00ff */
[----:B------:R-:W-:Y:S02]  /*0070*/  IMAD.U32 R3, RZ, RZ, UR7 ;  /* 0x00000007ff037e24 */ /* 0x000fe4000f8e00ff */
[----:B--2---:R-:W-:-:S04]  /*0080*/  IMAD.U32 R16, RZ, RZ, UR4 ;  /* 0x00000004ff107e24 */ /* 0x004fc8000f8e00ff */
[----:B------:R-:W-:Y:S02]  /*0090*/  IMAD R11, R16, 0xe00, RZ ;  /* 0x00000e00100b7824 */ /* 0x000fe400078e02ff */
[----:B0-----:R-:W-:-:S03]  /*00a0*/  IMAD R9, R0, 0xe00, RZ ;  /* 0x00000e0000097824 */ /* 0x001fc600078e02ff */
[----:B------:R-:W-:Y:S02]  /*00b0*/  SHF.R.S32.HI R8, RZ, 0x1f, R11 ;  /* 0x0000001fff087819 */ /* 0x000fe4000001140b */
[----:B------:R-:W-:-:S04]  /*00c0*/  IADD3 R18, P1, PT, -R9, R2, RZ ;  /* 0x0000000209127210 */ /* 0x000fc80007f3e1ff */
[----:B------:R-:W-:Y:S02]  /*00d0*/  ISETP.GT.U32.AND P0, PT, R18, 0xdff, PT ;  /* 0x00000dff1200780c */ /* 0x000fe40003f04070 */
[----:B------:R-:W-:-:S04]  /*00e0*/  IADD3.X R7, PT, PT, R3, -0x1, RZ, P1, !PT ;  /* 0xffffffff03077810 */ /* 0x000fc80000ffe4ff */
[----:B------:R-:W-:-:S13]  /*00f0*/  ISETP.GT.U32.AND.EX P0, PT, R7, RZ, PT, P0 ;  /* 0x000000ff0700720c */ /* 0x000fda0003f04100 */
[----:B---3--:R-:W-:Y:S05]  /*0100*/  @P0 BRA `(.L_x_2117) ;  /* 0x00000018004c0947 */ /* 0x008fea0003800000 */
[----:B------:R-:W0:Y:S01]  /*0110*/  S2R R4, SR_TID.X ;  /* 0x0000000000047919 */ /* 0x000e220000002100 */
[----:B------:R-:W-:Y:S01]  /*0120*/  IMAD.IADD R28, R2, 0x1, -R9 ;  /* 0x00000001021c7824 */ /* 0x000fe200078e0a09 */
[----:B------:R-:W-:Y:S01]  /*0130*/  BSSY.RECONVERGENT B1, `(.L_x_2118) ;  /* 0x000000e000017945 */ /* 0x000fe20003800200 */
[----:B------:R-:W-:Y:S02]  /*0140*/  IMAD.MOV.U32 R6, RZ, RZ, RZ ;  /* 0x000000ffff067224 */ /* 0x000fe400078e00ff */
[----:B------:R-:W-:Y:S01]  /*0150*/  IMAD.MOV.U32 R5, RZ, RZ, RZ ;  /* 0x000000ffff057224 */ /* 0x000fe200078e00ff */
[----:B0-----:R-:W-:Y:S01]  /*0160*/  ISETP.GE.AND P0, PT, R4, R28, PT ;  /* 0x0000001c0400720c */ /* 0x001fe20003f06270 */
[----:B------:R-:W-:-:S12]  /*0170*/  IMAD.MOV.U32 R8, RZ, RZ, R4 ;  /* 0x000000ffff087224 */ /* 0x000fd800078e0004 */
[----:B------:R-:W-:Y:S05]  /*0180*/  @P0 BRA `(.L_x_2119) ;  /* 0x0000000000200947 */ /* 0x000fea0003800000 */
[----:B------:R-:W0:Y:S01]  /*0190*/  LDC.64 R10, c[0x0][0x380] ;  /* 0x0000e000ff0a7b82 */ /* 0x000e220000000a00 */
[----:B------:R-:W-:-:S04]  /*01a0*/  IMAD.IADD R3, R9, 0x1, R4 ;  /* 0x0000000109037824 */ /* 0x000fc800078e0204 */
[----:B0-----:R-:W-:-:S06]  /*01b0*/  IMAD.WIDE.U32 R10, R3, 0x4, R10 ;  /* 0x00000004030a7825 */ /* 0x001fcc00078e000a */
[----:B------:R-:W2:Y:S01]  /*01c0*/  LDG.E R10, desc[UR8][R10.64] ;  /* 0x000000080a0a7981 */ /* 0x000ea2000c1e1900 */
[----:B------:R-:W-:Y:S02]  /*01d0*/  VIADD R8, R4, 0x200 ;  /* 0x0000020004087836 */ /* 0x000fe40000000000 */
[----:B------:R-:W-:Y:S01]  /*01e0*/  IMAD.MOV.U32 R5, RZ, RZ, RZ ;  /* 0x000000ffff057224 */ /* 0x000fe200078e00ff */
[----:B--2---:R-:W-:-:S04]  /*01f0*/  ISETP.NE.AND P0, PT, R10, -0x1, PT ;  /* 0xffffffff0a00780c */ /* 0x004fc80003f05270 */
[----:B------:R-:W-:-:S09]  /*0200*/  SEL R6, RZ, 0x1, P0 ;  /* 0x00000001ff067807 */ /* 0x000fd20000000000 */
.L_x_2119:
[----:B------:R-:W-:Y:S05]  /*0210*/  BSYNC.RECONVERGENT B1 ;  /* 0x0000000000017941 */ /* 0x000fea0003800200 */
.L_x_2118:
[----:B------:R-:W-:Y:S01]  /*0220*/  ISETP.GE.AND P0, PT, R8, R28, PT ;  /* 0x0000001c0800720c */ /* 0x000fe20003f06270 */
[----:B------:R-:W-:-:S12]  /*0230*/  BSSY.RECONVERGENT B1, `(.L_x_2120) ;  /* 0x00000b1000017945 */ /* 0x000fd80003800200 */
[----:B------:R-:W-:Y:S05]  /*0240*/  @P0 BRA `(.L_x_2121) ;  /* 0x0000000800bc0947 */ /* 0x000fea0003800000 */
[----:B------:R-:W-:Y:S01]  /*0250*/  LOP3.LUT R3, RZ, R8, RZ, 0x33, !PT ;  /* 0x00000008ff037212 */ /* 0x000fe200078e33ff */
[----:B------:R-:W-:Y:S03]  /*0260*/  BSSY.RECONVERGENT B2, `(.L_x_2122) ;  /* 0x0000055000027945 */ /* 0x000fe60003800200 */
[----:B------:R-:W-:-:S04]  /*0270*/  IADD3 R3, PT, PT, -R9, R2, R3 ;  /* 0x0000000209037210 */ /* 0x000fc80007ffe103 */
[C---:B------:R-:W-:Y:S02]  /*0280*/  ISETP.GE.U32.AND P1, PT, R3.reuse, 0x1e00, PT ;  /* 0x00001e000300780c */ /* 0x040fe40003f26070 */
[----:B------:R-:W-:-:S04]  /*0290*/  LEA.HI R7, R3, 0x1, RZ, 0x17 ;  /* 0x0000000103077811 */ /* 0x000fc800078fb8ff */
[----:B------:R-:W-:-:S04]  /*02a0*/  LOP3.LUT R24, R7, 0xf, RZ, 0xc0, !PT ;  /* 0x0000000f07187812 */ /* 0x000fc800078ec0ff */
[----:B------:R-:W-:-:S03]  /*02b0*/  ISETP.NE.AND P0, PT, R24, RZ, PT ;  /* 0x000000ff1800720c */ /* 0x000fc60003f05270 */
[----:B------:R-:W-:Y:S10]  /*02c0*/  @!P1 BRA `(.L_x_2123) ;  /* 0x0000000400389947 */ /* 0x000ff40003800000 */
[----:B------:R-:W0:Y:S01]  /*02d0*/  LDCU.64 UR4, c[0x0][0x380] ;  /* 0x00007000ff0477ac */ /* 0x000e220008000a00 */
[----:B------:R-:W-:Y:S01]  /*02e0*/  IMAD.WIDE.U32 R2, R8, 0x4, RZ ;  /* 0x0000000408027825 */ /* 0x000fe200078e00ff */
[----:B------:R-:W-:-:S03]  /*02f0*/  LOP3.LUT R10, R7, 0xfffff0, RZ, 0xc0, !PT ;  /* 0x00fffff0070a7812 */ /* 0x000fc600078ec0ff */
[----:B------:R-:W-:-:S04]  /*0300*/  IMAD.WIDE.U32 R2, R0, 0x3800, R2 ;  /* 0x0000380000027825 */ /* 0x000fc800078e0002 */
[----:B------:R-:W-:Y:S01]  /*0310*/  IMAD.MOV R10, RZ, RZ, -R10 ;  /* 0x000000ffff0a7224 */ /* 0x000fe200078e0a0a */
[----:B0-----:R-:W-:-:S04]  /*0320*/  IADD3 R2, P1, PT, R2, UR4, RZ ;  /* 0x0000000402027c10 */ /* 0x001fc8000ff3e0ff */
[----:B------:R-:W-:-:S04]  /*0330*/  IADD3 R2, P2, PT, R2, 0x4000, RZ ;  /* 0x0000400002027810 */ /* 0x000fc80007f5e0ff */
[----:B------:R-:W-:-:S09]  /*0340*/  IADD3.X R3, PT, PT, RZ, UR5, R3, P2, P1 ;  /* 0x00000005ff037c10 */ /* 0x000fd200097e2403 */
.L_x_2124:
        /* <DEDUP_REMOVED lines=13> */
[----:B--2---:R-:W-:-:S03]  /*0420*/  ISETP.NE.AND P1, PT, R12, -0x1, PT ;  /* 0xffffffff0c00780c */ /* 0x004fc60003f25270 */
[----:B------:R-:W2:Y:S01]  /*0430*/  LDG.E R12, desc[UR8][R2.64+0x2800] ;  /* 0x00280008020c7981 */ /* 0x000ea2000c1e1900 */
[----:B---3--:R-:W-:Y:S02]  /*0440*/  ISETP.NE.AND P2, PT, R11, -0x1, PT ;  /* 0xffffffff0b00780c */ /* 0x008fe40003f45270 */
[----:B------:R-:W-:Y:S02]  /*0450*/  SEL R11, RZ, 0x1, P1 ;  /* 0x00000001ff0b7807 */ /* 0x000fe40000800000 */
[----:B------:R-:W-:-:S04]  /*0460*/  SEL R25, RZ, 0x1, P2 ;  /* 0x00000001ff197807 */ /* 0x000fc80001000000 */
[----:B------:R-:W-:Y:S02]  /*0470*/  IADD3 R25, P5, P6, R25, R6, R11 ;  /* 0x0000000619197210 */ /* 0x000fe40007ebe00b */
[----:B------:R-:W3:Y:S04]  /*0480*/  LDG.E R6, desc[UR8][R2.64+0x3800] ;  /* 0x0038000802067981 */ /* 0x000ee8000c1e1900 */
[----:B------:R-:W3:Y:S01]  /*0490*/  LDG.E R11, desc[UR8][R2.64+0x3000] ;  /* 0x00300008020b7981 */ /* 0x000ee2000c1e1900 */
[----:B----4-:R-:W-:Y:S02]  /*04a0*/  ISETP.NE.AND P1, PT, R21, -0x1, PT ;  /* 0xffffffff1500780c */ /* 0x010fe40003f25270 */
[----:B-----5:R-:W-:Y:S02]  /*04b0*/  ISETP.NE.AND P2, PT, R22, -0x1, PT ;  /* 0xffffffff1600780c */ /* 0x020fe40003f45270 */
[----:B------:R-:W-:-:S02]  /*04c0*/  SEL R21, RZ, 0x1, P1 ;  /* 0x00000001ff157807 */ /* 0x000fc40000800000 */
[----:B------:R-:W-:Y:S02]  /*04d0*/  SEL R22, RZ, 0x1, P2 ;  /* 0x00000001ff167807 */ /* 0x000fe40001000000 */
[----:B------:R-:W-:Y:S02]  /*04e0*/  ISETP.NE.AND P3, PT, R23, -0x1, PT ;  /* 0xffffffff1700780c */ /* 0x000fe40003f65270 */
[----:B------:R-:W-:Y:S02]  /*04f0*/  ISETP.NE.AND P4, PT, R20, -0x1, PT ;  /* 0xffffffff1400780c */ /* 0x000fe40003f85270 */
[----:B------:R-:W-:Y:S02]  /*0500*/  IADD3 R22, P2, P1, R22, R25, R21 ;  /* 0x0000001916167210 */ /* 0x000fe4000795e015 */
[----:B------:R-:W-:Y:S02]  /*0510*/  SEL R21, RZ, 0x1, P3 ;  /* 0x00000001ff157807 */ /* 0x000fe40001800000 */
[----:B------:R-:W-:-:S02]  /*0520*/  SEL R20, RZ, 0x1, P4 ;  /* 0x00000001ff147807 */ /* 0x000fc40002000000 */
[----:B------:R-:W-:Y:S02]  /*0530*/  ISETP.NE.AND P3, PT, R19, -0x1, PT ;  /* 0xffffffff1300780c */ /* 0x000fe40003f65270 */
[----:B------:R-:W-:Y:S02]  /*0540*/  ISETP.NE.AND P4, PT, R18, -0x1, PT ;  /* 0xffffffff1200780c */ /* 0x000fe40003f85270 */
[----:B------:R-:W-:Y:S02]  /*0550*/  IADD3.X R23, PT, PT, RZ, R5, RZ, P5, P6 ;  /* 0x00000005ff177210 */ /* 0x000fe40002fec4ff */
        /* <DEDUP_REMOVED lines=14> */
[----:B------:R-:W-:-:S02]  /*0640*/  ISETP.NE.AND P3, PT, R13, -0x1, PT ;  /* 0xffffffff0d00780c */ /* 0x000fc40003f65270 */
[----:B------:R-:W-:Y:S01]  /*0650*/  SEL R14, RZ, 0x1, P4 ;  /* 0x00000001ff0e7807 */ /* 0x000fe20002000000 */
[----:B------:R-:W-:Y:S01]  /*0660*/  VIADD R10, R10, 0x10 ;  /* 0x000000100a0a7836 */ /* 0x000fe20000000000 */
[----:B------:R-:W-:Y:S02]  /*0670*/  IADD3.X R16, PT, PT, RZ, R18, RZ, P2, P1 ;  /* 0x00000012ff107210 */ /* 0x000fe400017e24ff */
[----:B------:R-:W-:Y:S02]  /*0680*/  IADD3 R13, P2, P1, R5, R15, R14 ;  /* 0x0000000f050d7210 */ /* 0x000fe4000795e00e */
[----:B------:R-:W-:Y:S01]  /*0690*/  IADD3.X R14, PT, PT, RZ, R16, RZ, P5, P6 ;  /* 0x00000010ff0e7210 */ /* 0x000fe20002fec4ff */
[----:B------:R-:W-:Y:S01]  /*06a0*/  VIADD R8, R8, 0x2000 ;  /* 0x0000200008087836 */ /* 0x000fe20000000000 */
[----:B--2---:R-:W-:Y:S02]  /*06b0*/  ISETP.NE.AND P4, PT, R12, -0x1, PT ;  /* 0xffffffff0c00780c */ /* 0x004fe40003f85270 */
[----:B------:R-:W-:-:S02]  /*06c0*/  SEL R12, RZ, 0x1, P3 ;  /* 0x00000001ff0c7807 */ /* 0x000fc40001800000 */
[----:B------:R-:W-:Y:S02]  /*06d0*/  SEL R5, RZ, 0x1, P4 ;  /* 0x00000001ff057807 */ /* 0x000fe40002000000 */
[----:B---3--:R-:W-:-:S04]  /*06e0*/  ISETP.NE.AND P3, PT, R6, -0x1, PT ;  /* 0xffffffff0600780c */ /* 0x008fc80003f65270 */
[----:B------:R-:W-:Y:S02]  /*06f0*/  SEL R6, RZ, 0x1, P3 ;  /* 0x00000001ff067807 */ /* 0x000fe40001800000 */
[----:B------:R-:W-:Y:S02]  /*0700*/  ISETP.NE.AND P3, PT, R10, RZ, PT ;  /* 0x000000ff0a00720c */ /* 0x000fe40003f65270 */
[----:B------:R-:W-:Y:S02]  /*0710*/  ISETP.NE.AND P4, PT, R11, -0x1, PT ;  /* 0xffffffff0b00780c */ /* 0x000fe40003f85270 */
[----:B------:R-:W-:Y:S02]  /*0720*/  IADD3 R11, P5, P6, R5, R13, R12 ;  /* 0x0000000d050b7210 */ /* 0x000fe40007ebe00c */
[----:B------:R-:W-:Y:S02]  /*0730*/  SEL R5, RZ, 0x1, P4 ;  /* 0x00000001ff057807 */ /* 0x000fe40002000000 */
[----:B------:R-:W-:-:S02]  /*0740*/  IADD3.X R12, PT, PT, RZ, R14, RZ, P2, P1 ;  /* 0x0000000eff0c7210 */ /* 0x000fc400017e24ff */
[----:B------:R-:W-:Y:S02]  /*0750*/  IADD3 R6, P1, P2, R6, R11, R5 ;  /* 0x0000000b06067210 */ /* 0x000fe40007a3e005 */
[----:B------:R-:W-:Y:S02]  /*0760*/  IADD3 R2, P4, PT, R2, 0x8000, RZ ;  /* 0x0000800002027810 */ /* 0x000fe40007f9e0ff */
[----:B------:R-:W-:-:S03]  /*0770*/  IADD3.X R5, PT, PT, RZ, R12, RZ, P5, P6 ;  /* 0x0000000cff057210 */ /* 0x000fc60002fec4ff */
[----:B------:R-:W-:Y:S01]  /*0780*/  IMAD.X R3, RZ, RZ, R3, P4 ;  /* 0x000000ffff037224 */ /* 0x000fe200020e0603 */
[----:B------:R-:W-:Y:S01]  /*0790*/  IADD3.X R5, PT, PT, RZ, R5, RZ, P1, P2 ;  /* 0x00000005ff057210 */ /* 0x000fe20000fe44ff */
[----:B------:R-:W-:Y:S06]  /*07a0*/  @P3 BRA `(.L_x_2124) ;  /* 0xfffffff800e83947 */ /* 0x000fec000383ffff */
.L_x_2123:
[----:B------:R-:W-:Y:S05]  /*07b0*/  BSYNC.RECONVERGENT B2 ;  /* 0x0000000000027941 */ /* 0x000fea0003800200 */
.L_x_2122:
[----:B------:R-:W-:Y:S05]  /*07c0*/  @!P0 BRA `(.L_x_2121) ;  /* 0x00000004005c8947 */ /* 0x000fea0003800000 */
[----:B------:R-:W-:Y:S01]  /*07d0*/  ISETP.GE.U32.AND P1, PT, R24, 0x8, PT ;  /* 0x000000081800780c */ /* 0x000fe20003f26070 */
[----:B------:R-:W-:Y:S01]  /*07e0*/  BSSY.RECONVERGENT B2, `(.L_x_2125) ;  /* 0x000002a000027945 */ /* 0x000fe20003800200 */
[----:B------:R-:W-:-:S04]  /*07f0*/  LOP3.LUT R17, R7, 0x7, RZ, 0xc0, !PT ;  /* 0x0000000707117812 */ /* 0x000fc800078ec0ff */
[----:B------:R-:W-:-:S07]  /*0800*/  ISETP.NE.AND P0, PT, R17, RZ, PT ;  /* 0x000000ff1100720c */ /* 0x000fce0003f05270 */
[----:B------:R-:W-:Y:S06]  /*0810*/  @!P1 BRA `(.L_x_2126) ;  /* 0x0000000000989947 */ /* 0x000fec0003800000 */
[----:B------:R-:W0:Y:S01]  /*0820*/  LDCU.64 UR4, c[0x0][0x380] ;  /* 0x00007000ff0477ac */ /* 0x000e220008000a00 */
[----:B------:R-:W-:-:S04]  /*0830*/  IADD3 R3, P1, PT, R9, R8, RZ ;  /* 0x0000000809037210 */ /* 0x000fc80007f3e0ff */
[----:B------:R-:W-:Y:S02]  /*0840*/  LEA.HI.X.SX32 R10, R8, RZ, 0x1, P1 ;  /* 0x000000ff080a7211 */ /* 0x000fe400008f0eff */
[----:B0-----:R-:W-:-:S04]  /*0850*/  LEA R2, P1, R3, UR4, 0x2 ;  /* 0x0000000403027c11 */ /* 0x001fc8000f8210ff */
[----:B------:R-:W-:-:S05]  /*0860*/  LEA.HI.X R3, R3, UR5, R10, 0x2, P1 ;  /* 0x0000000503037c11 */ /* 0x000fca00088f140a */
        /* <DEDUP_REMOVED lines=8> */
[----:B------:R-:W-:Y:S01]  /*08f0*/  VIADD R8, R8, 0x1000 ;  /* 0x0000100008087836 */ /* 0x000fe20000000000 */
[----:B--2---:R-:W-:-:S02]  /*0900*/  ISETP.NE.AND P1, PT, R18, -0x1, PT ;  /* 0xffffffff1200780c */ /* 0x004fc40003f25270 */
[----:B---3--:R-:W-:Y:S02]  /*0910*/  ISETP.NE.AND P2, PT, R10, -0x1, PT ;  /* 0xffffffff0a00780c */ /* 0x008fe40003f45270 */
[----:B------:R-:W-:Y:S02]  /*0920*/  SEL R10, RZ, 0x1, P1 ;  /* 0x00000001ff0a7807 */ /* 0x000fe40000800000 */
[----:B------:R-:W-:Y:S02]  /*0930*/  SEL R19, RZ, 0x1, P2 ;  /* 0x00000001ff137807 */ /* 0x000fe40001000000 */
[----:B----4-:R-:W-:Y:S02]  /*0940*/  ISETP.NE.AND P1, PT, R11, -0x1, PT ;  /* 0xffffffff0b00780c */ /* 0x010fe40003f25270 */
[----:B-----5:R-:W-:Y:S02]  /*0950*/  ISETP.NE.AND P2, PT, R12, -0x1, PT ;  /* 0xffffffff0c00780c */ /* 0x020fe40003f45270 */
[----:B------:R-:W-:-:S02]  /*0960*/  IADD3 R10, P5, P6, R19, R6, R10 ;  /* 0x00000006130a7210 */ /* 0x000fc40007ebe00a */
[----:B------:R-:W-:Y:S02]  /*0970*/  SEL R11, RZ, 0x1, P1 ;  /* 0x00000001ff0b7807 */ /* 0x000fe40000800000 */
[----:B------:R-:W-:Y:S02]  /*0980*/  SEL R6, RZ, 0x1, P2 ;  /* 0x00000001ff067807 */ /* 0x000fe40001000000 */
[----:B------:R-:W-:Y:S02]  /*0990*/  ISETP.NE.AND P3, PT, R13, -0x1, PT ;  /* 0xffffffff0d00780c */ /* 0x000fe40003f65270 */
[----:B------:R-:W-:Y:S02]  /*09a0*/  ISETP.NE.AND P4, PT, R14, -0x1, PT ;  /* 0xffffffff0e00780c */ /* 0x000fe40003f85270 */
[----:B------:R-:W-:Y:S02]  /*09b0*/  IADD3 R6, P1, P2, R6, R10, R11 ;  /* 0x0000000a06067210 */ /* 0x000fe40007a3e00b */
[----:B0-----:R-:W-:-:S02]  /*09c0*/  SEL R3, RZ, 0x1, P3 ;  /* 0x00000001ff037807 */ /* 0x001fc40001800000 */
[----:B------:R-:W-:Y:S02]  /*09d0*/  SEL R2, RZ, 0x1, P4 ;  /* 0x00000001ff027807 */ /* 0x000fe40002000000 */
[----:B------:R-:W-:Y:S02]  /*09e0*/  ISETP.NE.AND P4, PT, R15, -0x1, PT ;  /* 0xffffffff0f00780c */ /* 0x000fe40003f85270 */
[----:B------:R-:W-:Y:S02]  /*09f0*/  ISETP.NE.AND P3, PT, R16, -0x1, PT ;  /* 0xffffffff1000780c */ /* 0x000fe40003f65270 */
[----:B------:R-:W-:Y:S02]  /*0a00*/  IADD3.X R5, PT, PT, RZ, R5, RZ, P5, P6 ;  /* 0x00000005ff057210 */ /* 0x000fe40002fec4ff */
[----:B------:R-:W-:Y:S02]  /*0a10*/  IADD3 R2, P5, P6, R2, R6, R3 ;  /* 0x0000000602027210 */ /* 0x000fe40007ebe003 */
[----:B------:R-:W-:-:S02]  /*0a20*/  SEL R3, RZ, 0x1, P4 ;  /* 0x00000001ff037807 */ /* 0x000fc40002000000 */
[----:B------:R-:W-:Y:S02]  /*0a30*/  SEL R6, RZ, 0x1, P3 ;  /* 0x00000001ff067807 */ /* 0x000fe40001800000 */
[----:B------:R-:W-:Y:S02]  /*0a40*/  IADD3.X R5, PT, PT, RZ, R5, RZ, P1, P2 ;  /* 0x00000005ff057210 */ /* 0x000fe40000fe44ff */
[----:B------:R-:W-:Y:S02]  /*0a50*/  IADD3 R6, P1, P2, R6, R2, R3 ;  /* 0x0000000206067210 */ /* 0x000fe40007a3e003 */
[----:B------:R-:W-:-:S04]  /*0a60*/  IADD3.X R5, PT, PT, RZ, R5, RZ, P5, P6 ;  /* 0x00000005ff057210 */ /* 0x000fc80002fec4ff */
[----:B------:R-:W-:-:S07]  /*0a70*/  IADD3.X R5, PT, PT, RZ, R5, RZ, P1, P2 ;  /* 0x00000005ff057210 */ /* 0x000fce0000fe44ff */
.L_x_2126:
[----:B------:R-:W-:Y:S05]  /*0a80*/  BSYNC.RECONVERGENT B2 ;  /* 0x0000000000027941 */ /* 0x000fea0003800200 */
.L_x_2125:
        /* <DEDUP_REMOVED lines=14> */
[----:B------:R-:W5:Y:S01]  /*0b70*/  LDG.E R11, desc[UR8][R2.64+0x1800] ;  /* 0x00180008020b7981 */ /* 0x000f62000c1e1900 */
[----:B------:R-:W-:Y:S01]  /*0b80*/  VIADD R8, R8, 0x800 ;  /* 0x0000080008087836 */ /* 0x000fe20000000000 */
[----:B--2---:R-:W-:-:S02]  /*0b90*/  ISETP.NE.AND P1, PT, R12, -0x1, PT ;  /* 0xffffffff0c00780c */ /* 0x004fc40003f25270 */
[----:B---3--:R-:W-:Y:S02]  /*0ba0*/  ISETP.NE.AND P2, PT, R9, -0x1, PT ;  /* 0xffffffff0900780c */ /* 0x008fe40003f45270 */
[----:B------:R-:W-:Y:S02]  /*0bb0*/  SEL R9, RZ, 0x1, P1 ;  /* 0x00000001ff097807 */ /* 0x000fe40000800000 */
[----:B----4-:R-:W-:Y:S02]  /*0bc0*/  ISETP.NE.AND P3, PT, R10, -0x1, PT ;  /* 0xffffffff0a00780c */ /* 0x010fe40003f65270 */
[----:B------:R-:W-:Y:S02]  /*0bd0*/  SEL R10, RZ, 0x1, P2 ;  /* 0x00000001ff0a7807 */ /* 0x000fe40001000000 */
[----:B-----5:R-:W-:Y:S02]  /*0be0*/  ISETP.NE.AND P4, PT, R11, -0x1, PT ;  /* 0xffffffff0b00780c */ /* 0x020fe40003f85270 */
[----:B------:R-:W-:-:S02]  /*0bf0*/  SEL R11, RZ, 0x1, P3 ;  /* 0x00000001ff0b7807 */ /* 0x000fc40001800000 */
[----:B------:R-:W-:Y:S02]  /*0c00*/  SEL R12, RZ, 0x1, P4 ;  /* 0x00000001ff0c7807 */ /* 0x000fe40002000000 */
[----:B------:R-:W-:-:S04]  /*0c10*/  IADD3 R6, P1, P2, R10, R6, R9 ;  /* 0x000000060a067210 */ /* 0x000fc80007a3e009 */
[----:B------:R-:W-:Y:S02]  /*0c20*/  IADD3 R6, P3, P4, R12, R6, R11 ;  /* 0x000000060c067210 */ /* 0x000fe40007c7e00b */
[----:B------:R-:W-:-:S04]  /*0c30*/  IADD3.X R5, PT, PT, RZ, R5, RZ, P1, P2 ;  /* 0x00000005ff057210 */ /* 0x000fc80000fe44ff */
[----:B------:R-:W-:-:S07]  /*0c40*/  IADD3.X R5, PT, PT, RZ, R5, RZ, P3, P4 ;  /* 0x00000005ff057210 */ /* 0x000fce0001fe84ff */
.L_x_2128:
[----:B------:R-:W-:Y:S05]  /*0c50*/  BSYNC.RECONVERGENT B2 ;  /* 0x0000000000027941 */ /* 0x000fea0003800200 */
.L_x_2127:
[----:B------:R-:W-:Y:S05]  /*0c60*/  @!P0 BRA `(.L_x_2121) ;  /* 0x0000000000348947 */ /* 0x000fea0003800000 */
[----:B------:R-:W0:Y:S01]  /*0c70*/  LDC.64 R2, c[0x0][0x380] ;  /* 0x0000e000ff027b82 */ /* 0x000e220000000a00 */
[----:B------:R-:W-:Y:S02]  /*0c80*/  IMAD.MOV R7, RZ, RZ, -R7 ;  /* 0x000000ffff077224 */ /* 0x000fe400078e0a07 */
[----:B0-----:R-:W-:-:S07]  /*0c90*/  IMAD.WIDE.U32 R2, R0, 0x3800, R2 ;  /* 0x0000380000027825 */ /* 0x001fce00078e0002 */
.L_x_2129:
[----:B------:R-:W-:-:S06]  /*0ca0*/  IMAD.WIDE R10, R8, 0x4, R2 ;  /* 0x00000004080a7825 */ /* 0x000fcc00078e0202 */
[----:B------:R-:W2:Y:S01]  /*0cb0*/  LDG.E R10, desc[UR8][R10.64] ;  /* 0x000000080a0a7981 */ /* 0x000ea2000c1e1900 */
[----:B------:R-:W-:Y:S02]  /*0cc0*/  VIADD R7, R7, 0x1 ;  /* 0x0000000107077836 */ /* 0x000fe40000000000 */
[----:B------:R-:W-:Y:S01]  /*0cd0*/  VIADD R8, R8, 0x200 ;  /* 0x0000020008087836 */ /* 0x000fe20000000000 */
[----:B--2---:R-:W-:-:S04]  /*0ce0*/  ISETP.NE.AND P0, PT, R10, -0x1, PT ;  /* 0xffffffff0a00780c */ /* 0x004fc80003f05270 */
[----:B------:R-:W-:Y:S02]  /*0cf0*/  SEL R9, RZ, 0x1, P0 ;  /* 0x00000001ff097807 */ /* 0x000fe40000000000 */
[----:B------:R-:W-:Y:S02]  /*0d00*/  ISETP.NE.AND P0, PT, R7, RZ, PT ;  /* 0x000000ff0700720c */ /* 0x000fe40003f05270 */
[----:B------:R-:W-:-:S05]  /*0d10*/  IADD3 R6, P1, PT, R6, R9, RZ ;  /* 0x0000000906067210 */ /* 0x000fca0007f3e0ff */
[----:B------:R-:W-:-:S06]  /*0d20*/  IMAD.X R5, RZ, RZ, R5, P1 ;  /* 0x000000ffff057224 */ /* 0x000fcc00008e0605 */
[----:B------:R-:W-:Y:S05]  /*0d30*/  @P0 BRA `(.L_x_2129) ;  /* 0xfffffffc00d80947 */ /* 0x000fea000383ffff */
.L_x_2121:
[----:B------:R-:W-:Y:S05]  /*0d40*/  BSYNC.RECONVERGENT B1 ;  /* 0x0000000000017941 */ /* 0x000fea0003800200 */
.L_x_2120:
[----:B------:R-:W-:-:S13]  /*0d50*/  ISETP.GE.AND P0, PT, R28, 0x200, PT ;  /* 0x000002001c00780c */ /* 0x000fda0003f06270 */
[----:B------:R-:W-:Y:S05]  /*0d60*/  @!P0 BRA `(.L_x_2130) ;  /* 0x00000004002c8947 */ /* 0x000fea0003800000 */
[----:B------:R-:W0:Y:S01]  /*0d70*/  S2R R10, SR_LANEID ;  /* 0x00000000000a7919 */ /* 0x000e220000000000 */
[----:B------:R-:W1:Y:S04]  /*0d80*/  SHFL.DOWN PT, R2, R6, 0x1, 0x1f ;  /* 0x08201f0006027f89 */ /* 0x000e6800000e0000 */
        /* <DEDUP_REMOVED lines=20> */
[C---:B------:R-:W-:Y:S01]  /*0ed0*/  ISETP.GT.AND P0, PT, R10.reuse, 0x17, PT ;  /* 0x000000170a00780c */ /* 0x040fe20003f04270 */
[----:B------:R-:W-:Y:S01]  /*0ee0*/  IMAD.X R6, R3, 0x1, R8, P1 ;  /* 0x0000000103067824 */ /* 0x000fe200008e0608 */
[----:B------:R-:W-:-:S04]  /*0ef0*/  ISETP.NE.AND P1, PT, R10, RZ, PT ;  /* 0x000000ff0a00720c */ /* 0x000fc80003f25270 */
[----:B------:R-:W1:Y:S09]  /*0f00*/  SHFL.DOWN PT, R3, R6, 0x8, 0x1f ;  /* 0x09001f0006037f89 */ /* 0x000e7200000e0000 */
[----:B------:R-:W2:Y:S01]  /*0f10*/  @!P1 S2R R7, SR_CgaCtaId ;  /* 0x0000000000079919 */ /* 0x000ea20000008800 */
[----:B0-----:R-:W-:-:S04]  /*0f20*/  SEL R2, R2, RZ, !P0 ;  /* 0x000000ff02027207 */ /* 0x001fc80004000000 */
[----:B------:R-:W-:Y:S02]  /*0f30*/  IADD3 R9, P2, PT, R2, R5, RZ ;  /* 0x0000000502097210 */ /* 0x000fe40007f5e0ff */
[----:B------:R-:W-:Y:S02]  /*0f40*/  @!P1 SHF.R.U32.HI R5, RZ, 0x2, R4 ;  /* 0x00000002ff059819 */ /* 0x000fe40000011604 */
[----:B-1----:R-:W-:Y:S01]  /*0f50*/  SEL R3, R3, RZ, !P0 ;  /* 0x000000ff03037207 */ /* 0x002fe20004000000 */
[----:B------:R-:W0:Y:S01]  /*0f60*/  SHFL.DOWN PT, R2, R9, 0x10, 0x1f ;  /* 0x0a001f0009027f89 */ /* 0x000e2200000e0000 */
[----:B------:R-:W-:Y:S02]  /*0f70*/  ISETP.GT.AND P0, PT, R10, 0xf, PT ;  /* 0x0000000f0a00780c */ /* 0x000fe40003f04270 */
[----:B------:R-:W-:Y:S01]  /*0f80*/  @!P1 LOP3.LUT R5, R5, 0xf8, RZ, 0xc0, !PT ;  /* 0x000000f805059812 */ /* 0x000fe200078ec0ff */
[----:B------:R-:W-:Y:S01]  /*0f90*/  IMAD.X R8, R3, 0x1, R6, P2 ;  /* 0x0000000103087824 */ /* 0x000fe200010e0606 */
[----:B------:R-:W-:-:S04]  /*0fa0*/  @!P1 MOV R6, 0x400 ;  /* 0x0000040000069802 */ /* 0x000fc80000000f00 */
[----:B------:R-:W1:Y:S01]  /*0fb0*/  SHFL.DOWN PT, R3, R8, 0x10, 0x1f ;  /* 0x0a001f0008037f89 */ /* 0x000e6200000e0000 */
[----:B--2---:R-:W-:-:S05]  /*0fc0*/  @!P1 LEA R6, R7, R6, 0x18 ;  /* 0x0000000607069211 */ /* 0x004fca00078ec0ff */
[----:B------:R-:W-:Y:S01]  /*0fd0*/  @!P1 IMAD.IADD R5, R5, 0x1, R6 ;  /* 0x0000000105059824 */ /* 0x000fe200078e0206 */
[----:B0-----:R-:W-:-:S04]  /*0fe0*/  SEL R2, R2, RZ, !P0 ;  /* 0x000000ff02027207 */ /* 0x001fc80004000000 */
[----:B------:R-:W-:Y:S02]  /*0ff0*/  IADD3 R2, P2, PT, R2, R9, RZ ;  /* 0x0000000902027210 */ /* 0x000fe40007f5e0ff */
[----:B-1----:R-:W-:Y:S02]  /*1000*/  SEL R3, R3, RZ, !P0 ;  /* 0x000000ff03037207 */ /* 0x002fe40004000000 */
[----:B------:R-:W-:-:S03]  /*1010*/  ISETP.NE.AND P0, PT, R4, RZ, PT ;  /* 0x000000ff0400720c */ /* 0x000fc60003f05270 */
        /* <DEDUP_REMOVED lines=9> */
[----:B--2---:R-:W1:Y:S04]  /*10b0*/  LDS.128 R4, [UR4+0x30] ;  /* 0x00003004ff047984 */ /* 0x004e680008000c00 */
[----:B------:R-:W2:Y:S04]  /*10c0*/  LDS.128 R20, [UR4+0x40] ;  /* 0x00004004ff147984 */ /* 0x000ea80008000c00 */
[----:B------:R-:W3:Y:S04]  /*10d0*/  LDS.128 R16, [UR4+0x50] ;  /* 0x00005004ff107984 */ /* 0x000ee80008000c00 */
[----:B------:R-:W4:Y:S01]  /*10e0*/  LDS.128 R12, [UR4+0x60] ;  /* 0x00006004ff0c7984 */ /* 0x000f220008000c00 */
[----:B0-----:R-:W-:-:S04]  /*10f0*/  IADD3 R11, P1, P2, R24, R8, R2 ;  /* 0x00000008180b7210 */ /* 0x001fc80007a3e002 */
[----:B------:R-:W-:Y:S02]  /*1100*/  IADD3.X R25, PT, PT, R25, R9, R3, P1, P2 ;  /* 0x0000000919197210 */ /* 0x000fe40000fe4403 */
[----:B-1----:R-:W-:Y:S02]  /*1110*/  IADD3 R3, P1, P2, R4, R11, R26 ;  /* 0x0000000b04037210 */ /* 0x002fe40007a3e01a */
[----:B------:R-:W0:Y:S02]  /*1120*/  LDS.128 R8, [UR4+0x70] ;  /* 0x00007004ff087984 */ /* 0x000e240008000c00 */
[----:B------:R-:W-:Y:S02]  /*1130*/  IADD3.X R5, PT, PT, R5, R25, R27, P1, P2 ;  /* 0x0000001905057210 */ /* 0x000fe40000fe441b */
[----:B------:R-:W1:Y:S01]  /*1140*/  LDS.128 R24, [UR4+0x80] ;  /* 0x00008004ff187984 */ /* 0x000e620008000c00 */
[----:B--2---:R-:W-:-:S04]  /*1150*/  IADD3 R3, P1, P2, R20, R3, R6 ;  /* 0x0000000314037210 */ /* 0x004fc80007a3e006 */
[----:B---3--:R-:W-:Y:S02]  /*1160*/  IADD3 R3, P3, P4, R16, R3, R22 ;  /* 0x0000000310037210 */ /* 0x008fe40007c7e016 */
[----:B------:R-:W-:Y:S02]  /*1170*/  IADD3.X R7, PT, PT, R21, R5, R7, P1, P2 ;  /* 0x0000000515077210 */ /* 0x000fe40000fe4407 */
[----:B----4-:R-:W-:Y:S02]  /*1180*/  IADD3 R3, P1, P2, R12, R3, R18 ;  /* 0x000000030c037210 */ /* 0x010fe40007a3e012 */
[----:B------:R-:W-:-:S04]  /*1190*/  IADD3.X R17, PT, PT, R17, R7, R23, P3, P4 ;  /* 0x0000000711117210 */ /* 0x000fc80001fe8417 */
[----:B------:R-:W-:Y:S02]  /*11a0*/  IADD3.X R13, PT, PT, R13, R17, R19, P1, P2 ;  /* 0x000000110d0d7210 */ /* 0x000fe40000fe4413 */
[----:B0-----:R-:W-:-:S04]  /*11b0*/  IADD3 R3, P3, P4, R8, R3, R14 ;  /* 0x0000000308037210 */ /* 0x001fc80007c7e00e */
[----:B-1----:R-:W-:Y:S02]  /*11c0*/  IADD3 R3, P1, P2, R24, R3, R10 ;  /* 0x0000000318037210 */ /* 0x002fe40007a3e00a */
[----:B------:R-:W-:Y:S02]  /*11d0*/  IADD3.X R9, PT, PT, R9, R13, R15, P3, P4 ;  /* 0x0000000d09097210 */ /* 0x000fe40001fe840f */
[----:B------:R-:W-:Y:S02]  /*11e0*/  IADD3 R2, P3, PT, R3, R26, RZ ;  /* 0x0000001a03027210 */ /* 0x000fe40007f7e0ff */
[----:B------:R-:W-:-:S05]  /*11f0*/  IADD3.X R3, PT, PT, R25, R9, R11, P1, P2 ;  /* 0x0000000919037210 */ /* 0x000fca0000fe440b */
[----:B------:R-:W-:Y:S01]  /*1200*/  IMAD.X R3, R3, 0x1, R27, P3 ;  /* 0x0000000103037824 */ /* 0x000fe200018e061b */
[----:B------:R-:W-:Y:S06]  /*1210*/  BRA `(.L_x_2131) ;  /* 0x0000001c00f07947 */ /* 0x000fec0003800000 */
.L_x_2130:
[----:B------:R-:W-:-:S04]  /*1220*/  LOP3.LUT R2, R4, 0x3e0, RZ, 0xc0, !PT ;  /* 0x000003e004027812 */ /* 0x000fc800078ec0ff */
[----:B------:R-:W-:Y:S01]  /*1230*/  LOP3.LUT R7, RZ, R2, RZ, 0x33, !PT ;  /* 0x00000002ff077212 */ /* 0x000fe200078e33ff */
[----:B------:R-:W-:Y:S02]  /*1240*/  VIADD R3, R2, 0x20 ;  /* 0x0000002002037836 */ /* 0x000fe40000000000 */
[----:B------:R-:W0:Y:S02]  /*1250*/  S2R R2, SR_LANEID ;  /* 0x0000000000027919 */ /* 0x000e240000000000 */
[----:B------:R-:W-:Y:S01]  /*1260*/  IMAD.IADD R7, R28, 0x1, R7 ;  /* 0x000000011c077824 */ /* 0x000fe200078e0207 */
[----:B------:R-:W-:-:S04]  /*1270*/  ISETP.GT.AND P0, PT, R3, R28, PT ;  /* 0x0000001c0300720c */ /* 0x000fc80003f04270 */
[----:B------:R-:W-:-:S05]  /*1280*/  SEL R7, R7, 0x1f, P0 ;  /* 0x0000001f07077807 */ /* 0x000fca0000000000 */
[----:B------:R-:W1:Y:S04]  /*1290*/  SHFL.DOWN PT, R3, R6, 0x1, R7 ;  /* 0x0820000006037989 */ /* 0x000e6800000e0007 */
[----:B------:R-:W2:Y:S01]  /*12a0*/  SHFL.DOWN PT, R8, R5, 0x1, R7 ;  /* 0x0820000005087989 */ /* 0x000ea200000e0007 */
[C---:B0-----:R-:W-:Y:S01]  /*12b0*/  ISETP.GE.AND P0, PT, R2.reuse, R7, PT ;  /* 0x000000070200720c */ /* 0x041fe20003f06270 */
[C---:B------:R-:W-:Y:S01]  /*12c0*/  VIADD R10, R2.reuse, 0x2 ;  /* 0x00000002020a7836 */ /* 0x040fe20000000000 */
[----:B------:R-:W-:Y:S02]  /*12d0*/  ISETP.NE.AND P2, PT, R2, RZ, PT ;  /* 0x000000ff0200720c */ /* 0x000fe40003f45270 */
[----:B-1----:R-:W-:Y:S02]  /*12e0*/  SEL R3, R3, RZ, !P0 ;  /* 0x000000ff03037207 */ /* 0x002fe40004000000 */
[----:B--2---:R-:W-:-:S02]  /*12f0*/  SEL R8, R8, RZ, !P0 ;  /* 0x000000ff08087207 */ /* 0x004fc40004000000 */
[----:B------:R-:W-:Y:S01]  /*1300*/  IADD3 R12, P0, PT, R6, R3, RZ ;  /* 0x00000003060c7210 */ /* 0x000fe20007f1e0ff */
[----:B------:R-:W-:-:S04]  /*1310*/  VIADD R6, R2, 0x4 ;  /* 0x0000000402067836 */ /* 0x000fc80000000000 */
[----:B------:R-:W-:Y:S01]  /*1320*/  IMAD.X R9, R5, 0x1, R8, P0 ;  /* 0x0000000105097824 */ /* 0x000fe200000e0608 */
[----:B------:R-:W0:Y:S01]  /*1330*/  SHFL.DOWN PT, R3, R12, 0x2, R7 ;  /* 0x084000000c037989 */ /* 0x000e2200000e0007 */
[----:B------:R-:W-:-:S03]  /*1340*/  ISETP.GT.AND P0, PT, R10, R7, PT ;  /* 0x000000070a00720c */ /* 0x000fc60003f04270 */
[----:B------:R-:W1:Y:S01]  /*1350*/  SHFL.DOWN PT, R8, R9, 0x2, R7 ;  /* 0x0840000009087989 */ /* 0x000e6200000e0007 */
[----:B------:R-:W2:Y:S01]  /*1360*/  @!P2 S2R R11, SR_CgaCtaId ;  /* 0x00000000000ba919 */ /* 0x000ea20000008800 */
[----:B0-----:R-:W-:-:S04]  /*1370*/  SEL R3, R3, RZ, !P0 ;  /* 0x000000ff03037207 */ /* 0x001fc80004000000 */
[----:B------:R-:W-:Y:S02]  /*1380*/  IADD3 R14, P1, PT, R3, R12, RZ ;  /* 0x0000000c030e7210 */ /* 0x000fe40007f3e0ff */
[----:B-1----:R-:W-:Y:S02]  /*1390*/  SEL R8, R8, RZ, !P0 ;  /* 0x000000ff08087207 */ /* 0x002fe40004000000 */
[----:B------:R-:W-:Y:S01]  /*13a0*/  ISETP.GT.AND P0, PT, R6, R7, PT ;  /* 0x000000070600720c */ /* 0x000fe20003f04270 */
[----:B------:R-:W0:Y:S01]  /*13b0*/  SHFL.DOWN PT, R3, R14, 0x4, R7 ;  /* 0x088000000e037989 */ /* 0x000e2200000e0007 */
[----:B------:R-:W-:Y:S02]  /*13c0*/  VIADD R6, R2, 0x8 ;  /* 0x0000000802067836 */ /* 0x000fe40000000000 */
[----:B------:R-:W-:Y:S01]  /*13d0*/  IMAD.X R8, R8, 0x1, R9, P1 ;  /* 0x0000000108087824 */ /* 0x000fe200008e0609 */
[----:B------:R-:W-:Y:S01]  /*13e0*/  @!P2 SHF.R.U32.HI R9, RZ, 0x2, R4 ;  /* 0x00000002ff09a819 */ /* 0x000fe20000011604 */
[----:B------:R-:W-:-:S03]  /*13f0*/  VIADD R2, R2, 0x10 ;  /* 0x0000001002027836 */ /* 0x000fc60000000000 */
[----:B------:R-:W1:Y:S01]  /*1400*/  SHFL.DOWN PT, R5, R8, 0x4, R7 ;  /* 0x0880000008057989 */ /* 0x000e6200000e0007 */
[----:B------:R-:W-:Y:S02]  /*1410*/  @!P2 LOP3.LUT R9, R9, 0xf8, RZ, 0xc0, !PT ;  /* 0x000000f80909a812 */ /* 0x000fe400078ec0ff */
[----:B0-----:R-:W-:-:S04]  /*1420*/  SEL R3, R3, RZ, !P0 ;  /* 0x000000ff03037207 */ /* 0x001fc80004000000 */
[----:B------:R-:W-:Y:S02]  /*1430*/  IADD3 R10, P1, PT, R3, R14, RZ ;  /* 0x0000000e030a7210 */ /* 0x000fe40007f3e0ff */
[----:B-1----:R-:W-:-:S03]  /*1440*/  SEL R5, R5, RZ, !P0 ;  /* 0x000000ff05057207 */ /* 0x002fc60004000000 */
[----:B------:R-:W0:Y:S01]  /*1450*/  SHFL.DOWN PT, R3, R10, 0x8, R7 ;  /* 0x090000000a037989 */ /* 0x000e2200000e0007 */
[----:B------:R-:W-:Y:S01]  /*1460*/  ISETP.GT.AND P0, PT, R6, R7, PT ;  /* 0x000000070600720c */ /* 0x000fe20003f04270 */
[----:B------:R-:W-:-:S05]  /*1470*/  IMAD.X R12, R5, 0x1, R8, P1 ;  /* 0x00000001050c7824 */ /* 0x000fca00008e0608 */
[----:B------:R-:W1:Y:S01]  /*1480*/  SHFL.DOWN PT, R5, R12, 0x8, R7 ;  /* 0x090000000c057989 */ /* 0x000e6200000e0007 */
[----:B0-----:R-:W-:-:S04]  /*1490*/  SEL R3, R3, RZ, !P0 ;  /* 0x000000ff03037207 */ /* 0x001fc80004000000 */
[----:B------:R-:W-:Y:S02]  /*14a0*/  IADD3 R6, P1, PT, R3, R10, RZ ;  /* 0x0000000a03067210 */ /* 0x000fe40007f3e0ff */
[----:B-1----:R-:W-:-:S03]  /*14b0*/  SEL R5, R5, RZ, !P0 ;  /* 0x000000ff05057207 */ /* 0x002fc60004000000 */
[----:B------:R-:W0:Y:S01]  /*14c0*/  SHFL.DOWN PT, R3, R6, 0x10, R7 ;  /* 0x0a00000006037989 */ /* 0x000e2200000e0007 */
[----:B------:R-:W-:Y:S02]  /*14d0*/  ISETP.GT.AND P0, PT, R2, R7, PT ;  /* 0x000000070200720c */ /* 0x000fe40003f04270 */
[----:B------:R-:W-:Y:S01]  /*14e0*/  @!P2 MOV R2, 0x400 ;  /* 0x000004000002a802 */ /* 0x000fe20000000f00 */
[----:B------:R-:W-:-:S03]  /*14f0*/  IMAD.X R8, R5, 0x1, R12, P1 ;  /* 0x0000000105087824 */ /* 0x000fc600008e060c */
[----:B--2---:R-:W-:Y:S02]  /*1500*/  @!P2 LEA R10, R11, R2, 0x18 ;  /* 0x000000020b0aa211 */ /* 0x004fe400078ec0ff */
[----:B------:R-:W1:Y:S03]  /*1510*/  SHFL.DOWN PT, R5, R8, 0x10, R7 ;  /* 0x0a00000008057989 */ /* 0x000e6600000e0007 */
        /* <DEDUP_REMOVED lines=14> */
[C---:B------:R-:W-:Y:S02]  /*1600*/  ISETP.GT.AND P5, PT, R28.reuse, 0x180, PT ;  /* 0x000001801c00780c */ /* 0x040fe40003fa4270 */
[----:B------:R-:W-:Y:S01]  /*1610*/  ISETP.GT.AND P6, PT, R28, 0x1a0, PT ;  /* 0x000001a01c00780c */ /* 0x000fe20003fc4270 */
[----:B0-----:R-:W-:-:S09]  /*1620*/  ULEA UR4, UR5, UR4, 0x18 ;  /* 0x0000000405047291 */ /* 0x001fd2000f8ec0ff */
[----:B------:R-:W0:Y:S04]  /*1630*/  LDS.64 R12, [UR4+0x18] ;  /* 0x00001804ff0c7984 */ /* 0x000e280008000a00 */
[----:B------:R-:W2:Y:S04]  /*1640*/  LDS.128 R16, [UR4+0x20] ;  /* 0x00002004ff107984 */ /* 0x000ea80008000c00 */
[----:B------:R-:W3:Y:S04]  /*1650*/  LDS.128 R4, [UR4+0x30] ;  /* 0x00003004ff047984 */ /* 0x000ee80008000c00 */
[----:B-1----:R-:W1:Y:S04]  /*1660*/  LDS.128 R8, [UR4+0x40] ;  /* 0x00004004ff087984 */ /* 0x002e680008000c00 */
[----:B------:R-:W-:Y:S01]  /*1670*/  LDS.128 R24, [UR4+0x80] ;  /* 0x00008004ff187984 */ /* 0x000fe20008000c00 */
[----:B0-----:R-:W-:-:S02]  /*1680*/  SEL R22, R12, RZ, P1 ;  /* 0x000000ff0c167207 */ /* 0x001fc40000800000 */
[----:B------:R-:W-:Y:S02]  /*1690*/  SEL R23, R13, RZ, P1 ;  /* 0x000000ff0d177207 */ /* 0x000fe40000800000 */
[----:B--2---:R-:W-:Y:S01]  /*16a0*/  SEL R21, R16, RZ, P2 ;  /* 0x000000ff10157207 */ /* 0x004fe20001000000 */
[----:B------:R-:W0:Y:S01]  /*16b0*/  LDS.128 R12, [UR4+0x50] ;  /* 0x00005004ff0c7984 */ /* 0x000e220008000c00 */
[----:B------:R-:W-:Y:S02]  /*16c0*/  ISETP.GT.AND P1, PT, R28, 0x60, PT ;  /* 0x000000601c00780c */ /* 0x000fe40003f24270 */
[----:B------:R-:W-:Y:S02]  /*16d0*/  SEL R20, R17, RZ, P2 ;  /* 0x000000ff11147207 */ /* 0x000fe40001000000 */
[----:B------:R-:W-:Y:S02]  /*16e0*/  IADD3 R16, P2, P4, R21, R22, R2 ;  /* 0x0000001615107210 */ /* 0x000fe40007c5e002 */
[----:B------:R-:W-:-:S02]  /*16f0*/  SEL R17, R18, RZ, P1 ;  /* 0x000000ff12117207 */ /* 0x000fc40000800000 */
[----:B---3--:R-:W-:Y:S02]  /*1700*/  SEL R4, R4, RZ, P3 ;  /* 0x000000ff04047207 */ /* 0x008fe40001800000 */
[----:B------:R-:W-:Y:S02]  /*1710*/  IADD3.X R20, PT, PT, R20, R23, R3, P2, P4 ;  /* 0x0000001714147210 */ /* 0x000fe400017e8403 */
[----:B------:R-:W-:Y:S02]  /*1720*/  SEL R3, R5, RZ, P3 ;  /* 0x000000ff05037207 */ /* 0x000fe40001800000 */
[----:B------:R-:W-:Y:S02]  /*1730*/  SEL R2, R19, RZ, P1 ;  /* 0x000000ff13027207 */ /* 0x000fe40000800000 */
[----:B------:R-:W-:Y:S02]  /*1740*/  IADD3 R4, P3, P4, R4, R16, R17 ;  /* 0x0000001004047210 */ /* 0x000fe40007c7e011 */
[----:B------:R-:W2:Y:S01]  /*1750*/  LDS.128 R16, [UR4+0x60] ;  /* 0x00006004ff107984 */ /* 0x000ea20008000c00 */
[----:B------:R-:W-:-:S02]  /*1760*/  ISETP.GT.AND P1, PT, R28, 0xa0, PT ;  /* 0x000000a01c00780c */ /* 0x000fc40003f24270 */
[----:B------:R-:W-:Y:S02]  /*1770*/  IADD3.X R3, PT, PT, R3, R20, R2, P3, P4 ;  /* 0x0000001403037210 */ /* 0x000fe40001fe8402 */
[----:B------:R-:W3:Y:S01]  /*1780*/  LDS.128 R20, [UR4+0x70] ;  /* 0x00007004ff147984 */ /* 0x000ee20008000c00 */
[----:B------:R-:W-:Y:S02]  /*1790*/  ISETP.GT.AND P2, PT, R28, 0xc0, PT ;  /* 0x000000c01c00780c */ /* 0x000fe40003f44270 */
[----:B------:R-:W-:Y:S02]  /*17a0*/  SEL R5, R6, RZ, P1 ;  /* 0x000000ff06057207 */ /* 0x000fe40000800000 */
[----:B-1----:R-:W-:Y:S02]  /*17b0*/  SEL R2, R8, RZ, P2 ;  /* 0x000000ff08027207 */ /* 0x002fe40001000000 */
[----:B------:R-:W-:Y:S02]  /*17c0*/  SEL R7, R7, RZ, P1 ;  /* 0x000000ff07077207 */ /* 0x000fe40000800000 */
[----:B------:R-:W-:-:S02]  /*17d0*/  ISETP.GT.AND P1, PT, R28, 0xe0, PT ;  /* 0x000000e01c00780c */ /* 0x000fc40003f24270 */
[----:B------:R-:W-:Y:S02]  /*17e0*/  IADD3 R2, P3, P4, R2, R4, R5 ;  /* 0x0000000402027210 */ /* 0x000fe40007c7e005 */
[----:B------:R-:W-:Y:S02]  /*17f0*/  SEL R6, R9, RZ, P2 ;  /* 0x000000ff09067207 */ /* 0x000fe40001000000 */
[----:B------:R-:W-:Y:S02]  /*1800*/  ISETP.GT.AND P2, PT, R28, 0x100, PT ;  /* 0x000001001c00780c */ /* 0x000fe40003f44270 */
[----:B------:R-:W-:Y:S02]  /*1810*/  SEL R4, R10, RZ, P1 ;  /* 0x000000ff0a047207 */ /* 0x000fe40000800000 */
[----:B------:R-:W-:Y:S02]  /*1820*/  SEL R10, R11, RZ, P1 ;  /* 0x000000ff0b0a7207 */ /* 0x000fe40000800000 */
[----:B------:R-:W-:-:S02]  /*1830*/  ISETP.GT.AND P1, PT, R28, 0x120, PT ;  /* 0x000001201c00780c */ /* 0x000fc40003f24270 */
[----:B------:R-:W-:Y:S02]  /*1840*/  IADD3.X R6, PT, PT, R6, R3, R7, P3, P4 ;  /* 0x0000000306067210 */ /* 0x000fe40001fe8407 */
[----:B0-----:R-:W-:Y:S02]  /*1850*/  SEL R3, R12, RZ, P2 ;  /* 0x000000ff0c037207 */ /* 0x001fe40001000000 */
[----:B------:R-:W-:Y:S02]  /*1860*/  SEL R7, R13, RZ, P2 ;  /* 0x000000ff0d077207 */ /* 0x000fe40001000000 */
[----:B------:R-:W-:Y:S02]  /*1870*/  ISETP.GT.AND P2, PT, R28, 0x140, PT ;  /* 0x000001401c00780c */ /* 0x000fe40003f44270 */
[----:B------:R-:W-:Y:S02]  /*1880*/  SEL R5, R14, RZ, P1 ;  /* 0x000000ff0e057207 */ /* 0x000fe40000800000 */
[----:B------:R-:W-:-:S02]  /*1890*/  SEL R15, R15, RZ, P1 ;  /* 0x000000ff0f0f7207 */ /* 0x000fc40000800000 */
[----:B------:R-:W-:Y:S02]  /*18a0*/  ISETP.GT.AND P1, PT, R28, 0x160, PT ;  /* 0x000001601c00780c */ /* 0x000fe40003f24270 */
[----:B------:R-:W-:Y:S02]  /*18b0*/  IADD3 R4, P3, P4, R3, R2, R4 ;  /* 0x0000000203047210 */ /* 0x000fe40007c7e004 */
[----:B--2---:R-:W-:Y:S02]  /*18c0*/  SEL R2, R16, RZ, P2 ;  /* 0x000000ff10027207 */ /* 0x004fe40001000000 */
[----:B------:R-:W-:Y:S02]  /*18d0*/  SEL R3, R18, RZ, P1 ;  /* 0x000000ff12037207 */ /* 0x000fe40000800000 */
[----:B------:R-:W-:Y:S02]  /*18e0*/  IADD3.X R7, PT, PT, R7, R6, R10, P3, P4 ;  /* 0x0000000607077210 */ /* 0x000fe40001fe840a */
[----:B------:R-:W-:-:S02]  /*18f0*/  SEL R18, R19, RZ, P1 ;  /* 0x000000ff13127207 */ /* 0x000fc40000800000 */
[----:B------:R-:W-:Y:S02]  /*1900*/  SEL R6, R17, RZ, P2 ;  /* 0x000000ff11067207 */ /* 0x000fe40001000000 */
[----:B------:R-:W-:Y:S02]  /*1910*/  IADD3 R2, P1, P3, R2, R4, R5 ;  /* 0x0000000402027210 */ /* 0x000fe40007b3e005 */
[----:B---3--:R-:W-:Y:S02]  /*1920*/  SEL R4, R20, RZ, P5 ;  /* 0x000000ff14047207 */ /* 0x008fe40002800000 */
[----:B------:R-:W-:Y:S02]  /*1930*/  ISETP.GT.AND P2, PT, R28, 0x1c0, PT ;  /* 0x000001c01c00780c */ /* 0x000fe40003f44270 */
[----:B------:R-:W-:Y:S02]  /*1940*/  IADD3.X R6, PT, PT, R6, R7, R15, P1, P3 ;  /* 0x0000000706067210 */ /* 0x000fe40000fe640f */
[----:B------:R-:W-:-:S02]  /*1950*/  IADD3 R4, P3, P4, R4, R2, R3 ;  /* 0x0000000204047210 */ /* 0x000fc40007c7e003 */
[----:B------:R-:W-:Y:S02]  /*1960*/  SEL R2, R22, RZ, P6 ;  /* 0x000000ff16027207 */ /* 0x000fe40003000000 */
[----:B------:R-:W-:Y:S02]  /*1970*/  SEL R3, R24, RZ, P2 ;  /* 0x000000ff18037207 */ /* 0x000fe40001000000 */
[----:B------:R-:W-:Y:S02]  /*1980*/  ISETP.GT.AND P1, PT, R28, 0x1e0, PT ;  /* 0x000001e01c00780c */ /* 0x000fe40003f24270 */
[----:B------:R-:W-:Y:S02]  /*1990*/  SEL R5, R21, RZ, P5 ;  /* 0x000000ff15057207 */ /* 0x000fe40002800000 */
[----:B------:R-:W-:Y:S02]  /*19a0*/  SEL R23, R23, RZ, P6 ;  /* 0x000000ff17177207 */ /* 0x000fe40003000000 */
[----:B------:R-:W-:-:S02]  /*19b0*/  IADD3 R3, P5, P6, R3, R4, R2 ;  /* 0x0000000403037210 */ /* 0x000fc40007ebe002 */
[----:B------:R-:W-:Y:S02]  /*19c0*/  SEL R2, R26, RZ, P1 ;  /* 0x000000ff1a027207 */ /* 0x000fe40000800000 */
[----:B------:R-:W-:Y:S02]  /*19d0*/  IADD3.X R5, PT, PT, R5, R6, R18, P3, P4 ;  /* 0x0000000605057210 */ /* 0x000fe40001fe8412 */
[----:B------:R-:W-:Y:S02]  /*19e0*/  SEL R4, R25, RZ, P2 ;  /* 0x000000ff19047207 */ /* 0x000fe40001000000 */
[----:B------:R-:W-:Y:S02]  /*19f0*/  IADD3 R2, P2, PT, R2, R3, RZ ;  /* 0x0000000302027210 */ /* 0x000fe40007f5e0ff */
[----:B------:R-:W-:Y:S02]  /*1a00*/  SEL R3, R27, RZ, P1 ;  /* 0x000000ff1b037207 */ /* 0x000fe40000800000 */
[----:B------:R-:W-:-:S05]  /*1a10*/  IADD3.X R4, PT, PT, R4, R5, R23, P5, P6 ;  /* 0x0000000504047210 */ /* 0x000fca0002fec417 */
[----:B------:R-:W-:Y:S01]  /*1a20*/  IMAD.X R3, R3, 0x1, R4, P2 ;  /* 0x0000000103037824 */ /* 0x000fe200010e0604 */
[----:B------:R-:W-:Y:S06]  /*1a30*/  BRA `(.L_x_2131) ;  /* 0x0000001400e87947 */ /* 0x000fec0003800000 */
.L_x_2117:
[----:B------:R-:W0:Y:S01]  /*1a40*/  S2R R12, SR_TID.X ;  /* 0x00000000000c7919 */ /* 0x000e220000002100 */
[----:B------:R-:W1:Y:S01]  /*1a50*/  LDC.64 R4, c[0x0][0x380] ;  /* 0x0000e000ff047b82 */ /* 0x000e620000000a00 */
[----:B0-----:R-:W-:-:S04]  /*1a60*/  IMAD.IADD R13, R9, 0x1, R12 ;  /* 0x00000001090d7824 */ /* 0x001fc800078e020c */
[----:B-1----:R-:W-:-:S05]  /*1a70*/  IMAD.WIDE.U32 R4, R13, 0x4, R4 ;  /* 0x000000040d047825 */ /* 0x002fca00078e0004 */
[----:B------:R-:W2:Y:S04]  /*1a80*/  LDG.E R19, desc[UR8][R4.64] ;  /* 0x0000000804137981 */ /* 0x000ea8000c1e1900 */
[----:B------:R-:W3:Y:S04]  /*1a90*/  LDG.E R6, desc[UR8][R4.64+0x800] ;  /* 0x0008000804067981 */ /* 0x000ee8000c1e1900 */
[----:B------:R-:W4:Y:S04]  /*1aa0*/  LDG.E R10, desc[UR8][R4.64+0x1000] ;  /* 0x00100008040a7981 */ /* 0x000f28000c1e1900 */
[----:B------:R-:W5:Y:S04]  /*1ab0*/  LDG.E R13, desc[UR8][R4.64+0x1800] ;  /* 0x00180008040d7981 */ /* 0x000f68000c1e1900 */
[----:B------:R-:W5:Y:S04]  /*1ac0*/  LDG.E R14, desc[UR8][R4.64+0x2000] ;  /* 0x00200008040e7981 */ /* 0x000f68000c1e1900 */
[----:B------:R-:W5:Y:S04]  /*1ad0*/  LDG.E R15, desc[UR8][R4.64+0x2800] ;  /* 0x00280008040f7981 */ /* 0x000f68000c1e1900 */
[----:B------:R0:W5:Y:S01]  /*1ae0*/  LDG.E R17, desc[UR8][R4.64+0x3000] ;  /* 0x0030000804117981 */ /* 0x000162000c1e1900 */
[----:B--2---:R-:W-:-:S02]  /*1af0*/  ISETP.NE.AND P0, PT, R19, -0x1, PT ;  /* 0xffffffff1300780c */ /* 0x004fc40003f05270 */
[----:B---3--:R-:W-:Y:S02]  /*1b00*/  ISETP.NE.AND P1, PT, R6, -0x1, PT ;  /* 0xffffffff0600780c */ /* 0x008fe40003f25270 */
[----:B----4-:R-:W-:Y:S02]  /*1b10*/  ISETP.NE.AND P2, PT, R10, -0x1, PT ;  /* 0xffffffff0a00780c */ /* 0x010fe40003f45270 */
[----:B------:R-:W-:Y:S02]  /*1b20*/  SEL R10, RZ, 0x1, P0 ;  /* 0x00000001ff0a7807 */ /* 0x000fe40000000000 */
[----:B------:R-:W-:Y:S02]  /*1b30*/  SEL R19, RZ, 0x1, P1 ;  /* 0x00000001ff137807 */ /* 0x000fe40000800000 */
[----:B------:R-:W-:Y:S02]  /*1b40*/  SEL R6, RZ, 0x1, P2 ;  /* 0x00000001ff067807 */ /* 0x000fe40001000000 */
[----:B-----5:R-:W-:-:S02]  /*1b50*/  ISETP.NE.AND P0, PT, R13, -0x1, PT ;  /* 0xffffffff0d00780c */ /* 0x020fc40003f05270 */
[----:B------:R-:W-:Y:S02]  /*1b60*/  IADD3 R6, P1, P2, R6, R19, R10 ;  /* 0x0000001306067210 */ /* 0x000fe40007a3e00a */
[----:B------:R-:W-:Y:S02]  /*1b70*/  SEL R10, RZ, 0x1, P0 ;  /* 0x00000001ff0a7807 */ /* 0x000fe40000000000 */
[----:B------:R-:W-:Y:S02]  /*1b80*/  ISETP.GE.U32.AND P0, PT, R18, R11, PT ;  /* 0x0000000b1200720c */ /* 0x000fe40003f06070 */
[----:B------:R-:W-:Y:S02]  /*1b90*/  ISETP.NE.AND P3, PT, R14, -0x1, PT ;  /* 0xffffffff0e00780c */ /* 0x000fe40003f65270 */
[----:B------:R-:W-:Y:S02]  /*1ba0*/  ISETP.GE.U32.AND.EX P0, PT, R7, R8, PT, P0 ;  /* 0x000000080700720c */ /* 0x000fe40003f06100 */
[----:B0-----:R-:W-:-:S02]  /*1bb0*/  SEL R5, RZ, 0x1, P3 ;  /* 0x00000001ff057807 */ /* 0x001fc40001800000 */
[----:B------:R-:W-:Y:S02]  /*1bc0*/  ISETP.NE.AND P5, PT, R15, -0x1, PT ;  /* 0xffffffff0f00780c */ /* 0x000fe40003fa5270 */
[----:B------:R-:W-:Y:S02]  /*1bd0*/  ISETP.NE.AND P6, PT, R17, -0x1, PT ;  /* 0xffffffff1100780c */ /* 0x000fe40003fc5270 */
[----:B------:R-:W-:Y:S02]  /*1be0*/  IADD3 R6, P3, P4, R5, R6, R10 ;  /* 0x0000000605067210 */ /* 0x000fe40007c7e00a */
[----:B------:R-:W-:Y:S02]  /*1bf0*/  SEL R4, RZ, 0x1, P5 ;  /* 0x00000001ff047807 */ /* 0x000fe40002800000 */
[----:B------:R-:W-:Y:S02]  /*1c00*/  SEL R5, RZ, 0x1, P6 ;  /* 0x00000001ff057807 */ /* 0x000fe40003000000 */
[----:B------:R-:W-:-:S02]  /*1c10*/  IADD3.X R10, PT, PT, RZ, RZ, RZ, P1, P2 ;  /* 0x000000ffff0a7210 */ /* 0x000fc40000fe44ff */
[----:B------:R-:W-:Y:S02]  /*1c20*/  IADD3 R6, P1, P2, R5, R6, R4 ;  /* 0x0000000605067210 */ /* 0x000fe40007a3e004 */
[----:B------:R-:W-:-:S04]  /*1c30*/  IADD3.X R10, PT, PT, RZ, R10, RZ, P3, P4 ;  /* 0x0000000aff0a7210 */ /* 0x000fc80001fe84ff */
[----:B------:R-:W-:Y:S01]  /*1c40*/  IADD3.X R10, PT, PT, RZ, R10, RZ, P1, P2 ;  /* 0x0000000aff0a7210 */ /* 0x000fe20000fe44ff */
[----:B------:R-:W-:Y:S06]  /*1c50*/  @!P0 BRA `(.L_x_2132) ;  /* 0x0000001000348947 */ /* 0x000fec0003800000 */
[----:B------:R-:W0:Y:S01]  /*1c60*/  LDCU.64 UR6, c[0x0][0x380] ;  /* 0x00007000ff0677ac */ /* 0x000e220008000a00 */
[----:B------:R-:W-:Y:S01]  /*1c70*/  IADD3 R7, P0, PT, R11, R9, RZ ;  /* 0x000000090b077210 */ /* 0x000fe20007f1e0ff */
[----:B------:R-:W-:Y:S01]  /*1c80*/  IMAD.MOV.U32 R20, RZ, RZ, R11 ;  /* 0x000000ffff147224 */ /* 0x000fe200078e000b */
[----:B------:R-:W-:Y:S01]  /*1c90*/  IADD3 R14, P2, PT, R2, -0xe00, RZ ;  /* 0xfffff200020e7810 */ /* 0x000fe20007f5e0ff */
[----:B------:R-:W-:Y:S01]  /*1ca0*/  UMOV UR4, URZ ;  /* 0x000000ff00047c82 */ /* 0x000fe20008000000 */
[----:B------:R-:W-:Y:S01]  /*1cb0*/  LOP3.LUT R4, RZ, R12, RZ, 0x33, !PT ;  /* 0x0000000cff047212 */ /* 0x000fe200078e33ff */
[----:B------:R-:W-:Y:S01]  /*1cc0*/  IMAD.X R8, RZ, RZ, R8, P0 ;  /* 0x000000ffff087224 */ /* 0x000fe200000e0608 */
[----:B------:R-:W-:Y:S02]  /*1cd0*/  ISETP.GT.U32.AND P0, PT, R7, R14, PT ;  /* 0x0000000e0700720c */ /* 0x000fe40003f04070 */
[----:B------:R-:W-:Y:S02]  /*1ce0*/  IADD3.X R15, PT, PT, R3, -0x1, RZ, P2, !PT ;  /* 0xffffffff030f7810 */ /* 0x000fe400017fe4ff */
[----:B------:R-:W-:-:S02]  /*1cf0*/  IADD3 R12, P1, PT, R12, R7, RZ ;  /* 0x000000070c0c7210 */ /* 0x000fc40007f3e0ff */
[----:B------:R-:W-:Y:S02]  /*1d00*/  ISETP.GT.U32.AND.EX P0, PT, R8, R15, PT, P0 ;  /* 0x0000000f0800720c */ /* 0x000fe40003f04100 */
[----:B------:R-:W-:Y:S01]  /*1d10*/  IADD3 R4, PT, PT, -R11, R2, R4 ;  /* 0x000000020b047210 */ /* 0x000fe20007ffe104 */
[--C-:B------:R-:W-:Y:S01]  /*1d20*/  IMAD.X R5, RZ, RZ, R8.reuse, P1 ;  /* 0x000000ffff057224 */ /* 0x100fe200008e0608 */
[----:B0-----:R-:W-:Y:S01]  /*1d30*/  LEA R13, P2, R12, UR6, 0x2 ;  /* 0x000000060c0d7c11 */ /* 0x001fe2000f8410ff */
[----:B------:R-:W-:Y:S02]  /*1d40*/  IMAD.MOV.U32 R11, RZ, RZ, R7 ;  /* 0x000000ffff0b7224 */ /* 0x000fe400078e0007 */
[----:B------:R-:W-:Y:S01]  /*1d50*/  IMAD.IADD R9, R4, 0x1, -R9 ;  /* 0x0000000104097824 */ /* 0x000fe200078e0a09 */
[----:B------:R-:W-:Y:S02]  /*1d60*/  IADD3 R13, P1, PT, R13, 0x4000, RZ ;  /* 0x000040000d0d7810 */ /* 0x000fe40007f3e0ff */
[----:B------:R-:W-:Y:S01]  /*1d70*/  LEA.HI.X R18, R12, UR7, R5, 0x2, P2 ;  /* 0x000000070c127c11 */ /* 0x000fe200090f1405 */
[----:B------:R-:W-:-:S04]  /*1d80*/  IMAD.MOV.U32 R12, RZ, RZ, R8 ;  /* 0x000000ffff0c7224 */ /* 0x000fc800078e0008 */
[----:B------:R-:W-:Y:S01]  /*1d90*/  IMAD.X R18, RZ, RZ, R18, P1 ;  /* 0x000000ffff127224 */ /* 0x000fe200008e0612 */
[----:B------:R-:W-:Y:S06]  /*1da0*/  @P0 BRA `(.L_x_2133) ;  /* 0x0000000000e80947 */ /* 0x000fec0003800000 */
[----:B------:R-:W0:Y:S01]  /*1db0*/  LDC R16, c[0x0][0x3c8] ;  /* 0x0000f200ff107b82 */ /* 0x000e220000000800 */
[----:B------:R-:W1:Y:S07]  /*1dc0*/  LDCU.64 UR6, c[0x0][0x380] ;  /* 0x00007000ff0677ac */ /* 0x000e6e0008000a00 */
[----:B------:R-:W2:Y:S02]  /*1dd0*/  LDC.64 R2, c[0x0][0x3c0] ;  /* 0x0000f000ff027b82 */ /* 0x000ea40000000a00 */
.L_x_2134:
[----:B------:R-:W3:Y:S02]  /*1de0*/  S2R R4, SR_TID.X ;  /* 0x0000000000047919 */ /* 0x000ee40000002100 */
[----:B---3--:R-:W-:-:S05]  /*1df0*/  IADD3 R5, P0, PT, R4, R7, RZ ;  /* 0x0000000704057210 */ /* 0x008fca0007f1e0ff */
[----:B------:R-:W-:Y:S01]  /*1e00*/  IMAD.X R20, RZ, RZ, R8, P0 ;  /* 0x000000ffff147224 */ /* 0x000fe200000e0608 */
[----:B-1----:R-:W-:-:S04]  /*1e10*/  LEA R4, P0, R5, UR6, 0x2 ;  /* 0x0000000605047c11 */ /* 0x002fc8000f8010ff */
[----:B------:R-:W-:-:S05]  /*1e20*/  LEA.HI.X R5, R5, UR7, R20, 0x2, P0 ;  /* 0x0000000705057c11 */ /* 0x000fca00080f1414 */
[----:B------:R-:W3:Y:S04]  /*1e30*/  LDG.E R24, desc[UR8][R4.64] ;  /* 0x0000000804187981 */ /* 0x000ee8000c1e1900 */
[----:B------:R-:W4:Y:S04]  /*1e40*/  LDG.E R20, desc[UR8][R4.64+0x800] ;  /* 0x0008000804147981 */ /* 0x000f28000c1e1900 */
[----:B------:R-:W5:Y:S04]  /*1e50*/  LDG.E R23, desc[UR8][R4.64+0x1000] ;  /* 0x0010000804177981 */ /* 0x000f68000c1e1900 */
[----:B------:R-:W2:Y:S04]  /*1e60*/  LDG.E R22, desc[UR8][R4.64+0x1800] ;  /* 0x0018000804167981 */ /* 0x000ea8000c1e1900 */
[----:B------:R-:W2:Y:S04]  /*1e70*/  LDG.E R21, desc[UR8][R4.64+0x2000] ;  /* 0x0020000804157981 */ /* 0x000ea8000c1e1900 */
[----:B------:R-:W2:Y:S04]  /*1e80*/  LDG.E R19, desc[UR8][R4.64+0x2800] ;  /* 0x0028000804137981 */ /* 0x000ea8000c1e1900 */
[----:B------:R1:W2:Y:S01]  /*1e90*/  LDG.E R17, desc[UR8][R4.64+0x3000] ;  /* 0x0030000804117981 */ /* 0x0002a2000c1e1900 */
[----:B---3--:R-:W-:-:S02]  /*1ea0*/  ISETP.NE.AND P0, PT, R24, -0x1, PT ;  /* 0xffffffff1800780c */ /* 0x008fc40003f05270 */
[----:B----4-:R-:W-:Y:S01]  /*1eb0*/  ISETP.NE.AND P2, PT, R20, -0x1, PT ;  /* 0xffffffff1400780c */ /* 0x010fe20003f45270 */
[----:B0-----:R-:W-:Y:S01]  /*1ec0*/  IMAD R20, R16, 0xe00, RZ ;  /* 0x00000e0010147824 */ /* 0x001fe200078e02ff */
[----:B------:R-:W-:Y:S02]  /*1ed0*/  SEL R24, RZ, 0x1, P0 ;  /* 0x00000001ff187807 */ /* 0x000fe40000000000 */
[----:B-----5:R-:W-:Y:S02]  /*1ee0*/  ISETP.NE.AND P1, PT, R23, -0x1, PT ;  /* 0xffffffff1700780c */ /* 0x020fe40003f25270 */
[----:B------:R-:W-:Y:S02]  /*1ef0*/  SEL R25, RZ, 0x1, P2 ;  /* 0x00000001ff197807 */ /* 0x000fe40001000000 */
[----:B--2---:R-:W-:Y:S02]  /*1f00*/  ISETP.NE.AND P6, PT, R22, -0x1, PT ;  /* 0xffffffff1600780c */ /* 0x004fe40003fc5270 */
[----:B------:R-:W-:-:S02]  /*1f10*/  IADD3 R6, P3, P4, R25, R6, R24 ;  /* 0x0000000619067210 */ /* 0x000fc40007c7e018 */
[----:B------:R-:W-:Y:S02]  /*1f20*/  ISETP.NE.AND P2, PT, R21, -0x1, PT ;  /* 0xffffffff1500780c */ /* 0x000fe40003f45270 */
[----:B-1----:R-:W-:Y:S02]  /*1f30*/  SEL R4, RZ, 0x1, P1 ;  /* 0x00000001ff047807 */ /* 0x002fe40000800000 */
[----:B------:R-:W-:Y:S02]  /*1f40*/  SEL R5, RZ, 0x1, P6 ;  /* 0x00000001ff057807 */ /* 0x000fe40003000000 */
[----:B------:R-:W-:Y:S02]  /*1f50*/  IADD3 R23, P5, PT, -R7, R2, RZ ;  /* 0x0000000207177210 */ /* 0x000fe40007fbe1ff */
[----:B------:R-:W-:Y:S02]  /*1f60*/  ISETP.NE.AND P6, PT, R19, -0x1, PT ;  /* 0xffffffff1300780c */ /* 0x000fe40003fc5270 */
[----:B------:R-:W-:-:S02]  /*1f70*/  SEL R19, RZ, 0x1, P2 ;  /* 0x00000001ff137807 */ /* 0x000fc40001000000 */
[----:B------:R-:W-:Y:S01]  /*1f80*/  IADD3 R6, P1, P2, R5, R6, R4 ;  /* 0x0000000605067210 */ /* 0x000fe20007a3e004 */
[----:B------:R-:W-:Y:S01]  /*1f90*/  IMAD.X R4, R3, 0x1, ~R8, P5 ;  /* 0x0000000103047824 */ /* 0x000fe200028e0e08 */
[----:B------:R-:W-:Y:S02]  /*1fa0*/  SEL R5, RZ, 0x1, P6 ;  /* 0x00000001ff057807 */ /* 0x000fe40003000000 */
[----:B------:R-:W-:Y:S02]  /*1fb0*/  ISETP.NE.AND P6, PT, R17, -0x1, PT ;  /* 0xffffffff1100780c */ /* 0x000fe40003fc5270 */
[----:B------:R-:W-:Y:S02]  /*1fc0*/  ISETP.GE.U32.AND P0, PT, R23, R20, PT ;  /* 0x000000141700720c */ /* 0x000fe40003f06070 */
[----:B------:R-:W-:Y:S02]  /*1fd0*/  SHF.R.S32.HI R17, RZ, 0x1f, R20 ;  /* 0x0000001fff117819 */ /* 0x000fe40000011414 */
[----:B------:R-:W-:-:S02]  /*1fe0*/  IADD3.X R10, PT, PT, RZ, R10, RZ, P3, P4 ;  /* 0x0000000aff0a7210 */ /* 0x000fc40001fe84ff */
[----:B------:R-:W-:Y:S02]  /*1ff0*/  ISETP.GE.U32.AND.EX P0, PT, R4, R17, PT, P0 ;  /* 0x000000110400720c */ /* 0x000fe40003f06100 */
[----:B------:R-:W-:Y:S02]  /*2000*/  IADD3 R6, P4, P3, R5, R6, R19 ;  /* 0x0000000605067210 */ /* 0x000fe40007b9e013 */
[----:B------:R-:W-:Y:S02]  /*2010*/  SEL R5, RZ, 0x1, P6 ;  /* 0x00000001ff057807 */ /* 0x000fe40003000000 */
[----:B------:R-:W-:Y:S02]  /*2020*/  IADD3.X R10, PT, PT, RZ, R10, RZ, P1, P2 ;  /* 0x0000000aff0a7210 */ /* 0x000fe40000fe44ff */
[----:B------:R-:W-:Y:S02]  /*2030*/  IADD3 R6, P1, PT, R6, R5, RZ ;  /* 0x0000000506067210 */ /* 0x000fe40007f3e0ff */
[----:B------:R-:W-:-:S02]  /*2040*/  IADD3 R11, P2, PT, R20, R11, RZ ;  /* 0x0000000b140b7210 */ /* 0x000fc40007f5e0ff */
[----:B------:R-:W-:-:S03]  /*2050*/  IADD3.X R10, PT, PT, RZ, R10, RZ, P4, P3 ;  /* 0x0000000aff0a7210 */ /* 0x000fc600027e64ff */
[----:B------:R-:W-:Y:S02]  /*2060*/  IMAD.X R12, R17, 0x1, R12, P2 ;  /* 0x00000001110c7824 */ /* 0x000fe400010e060c */
[----:B------:R-:W-:Y:S01]  /*2070*/  IMAD.X R10, RZ, RZ, R10, P1 ;  /* 0x000000ffff0a7224 */ /* 0x000fe200008e060a */
[----:B------:R-:W-:Y:S06]  /*2080*/  @!P0 BRA `(.L_x_2132) ;  /* 0x0000000c00288947 */ /* 0x000fec0003800000 */
[C---:B------:R-:W-:Y:S01]  /*2090*/  IADD3 R7, P0, PT, R20.reuse, R7, RZ ;  /* 0x0000000714077210 */ /* 0x040fe20007f1e0ff */
[----:B------:R-:W-:Y:S01]  /*20a0*/  IMAD.MOV.U32 R4, RZ, RZ, R13 ;  /* 0x000000ffff047224 */ /* 0x000fe200078e000d */
[----:B------:R-:W-:Y:S01]  /*20b0*/  UIADD3 UR4, UPT, UPT, UR4, 0x1, URZ ;  /* 0x0000000104047890 */ /* 0x000fe2000fffe0ff */
[----:B------:R-:W-:Y:S02]  /*20c0*/  IMAD.MOV.U32 R5, RZ, RZ, R18 ;  /* 0x000000ffff057224 */ /* 0x000fe400078e0012 */
[----:B------:R-:W-:Y:S01]  /*20d0*/  IMAD.X R8, R17, 0x1, R8, P0 ;  /* 0x0000000111087824 */ /* 0x000fe200000e0608 */
[----:B------:R-:W-:Y:S01]  /*20e0*/  ISETP.GT.U32.AND P0, PT, R7, R14, PT ;  /* 0x0000000e0700720c */ /* 0x000fe20003f04070 */
[----:B------:R-:W-:-:S03]  /*20f0*/  IMAD.WIDE R4, R20, 0x4, R4 ;  /* 0x0000000414047825 */ /* 0x000fc600078e0204 */
[----:B------:R-:W-:Y:S01]  /*2100*/  ISETP.GT.U32.AND.EX P0, PT, R8, R15, PT, P0 ;  /* 0x0000000f0800720c */ /* 0x000fe20003f04100 */
[----:B------:R-:W-:Y:S02]  /*2110*/  IMAD.MOV.U32 R13, RZ, RZ, R4 ;  /* 0x000000ffff0d7224 */ /* 0x000fe400078e0004 */
[----:B------:R-:W-:Y:S02]  /*2120*/  IMAD.MOV.U32 R18, RZ, RZ, R5 ;  /* 0x000000ffff127224 */ /* 0x000fe400078e0005 */
[----:B------:R-:W-:-:S08]  /*2130*/  IMAD.IADD R9, R9, 0x1, -R20 ;  /* 0x0000000109097824 */ /* 0x000fd000078e0a14 */
[----:B------:R-:W-:Y:S05]  /*2140*/  @!P0 BRA `(.L_x_2134) ;  /* 0xfffffffc00248947 */ /* 0x000fea000383ffff */
.L_x_2133:
[----:B------:R-:W0:Y:S01]  /*2150*/  S2R R5, SR_TID.X ;  /* 0x0000000000057919 */ /* 0x000e220000002100 */
[----:B------:R-:W-:Y:S01]  /*2160*/  IMAD.IADD R4, R2, 0x1, -R7 ;  /* 0x0000000102047824 */ /* 0x000fe200078e0a07 */
[----:B------:R-:W-:Y:S01]  /*2170*/  ISETP.GE.U32.AND P1, PT, R7, R2, PT ;  /* 0x000000020700720c */ /* 0x000fe20003f26070 */
[----:B------:R-:W-:Y:S03]  /*2180*/  BSSY.RECONVERGENT B1, `(.L_x_2132) ;  /* 0x00000ba000017945 */ /* 0x000fe60003800200 */
[----:B0-----:R-:W-:-:S04]  /*2190*/  ISETP.GE.AND P0, PT, R5, R4, PT ;  /* 0x000000040500720c */ /* 0x001fc80003f06270 */
[----:B------:R-:W-:-:S13]  /*21a0*/  ISETP.GE.U32.OR.EX P0, PT, R8, R3, P0, P1 ;  /* 0x000000030800720c */ /* 0x000fda0000706510 */
[----:B------:R-:W-:Y:S05]  /*21b0*/  @P0 BRA `(.L_x_2135) ;  /* 0x0000000800d80947 */ /* 0x000fea0003800000 */
[----:B------:R-:W-:Y:S01]  /*21c0*/  IMAD R3, R0, 0xe00, RZ ;  /* 0x00000e0000037824 */ /* 0x000fe200078e02ff */
[----:B------:R-:W-:Y:S01]  /*21d0*/  LOP3.LUT R4, RZ, R5, RZ, 0x33, !PT ;  /* 0x00000005ff047212 */ /* 0x000fe200078e33ff */
[----:B------:R-:W-:Y:S01]  /*21e0*/  IMAD R16, R16, UR4, RZ ;  /* 0x0000000410107c24 */ /* 0x000fe2000f8e02ff */
[----:B------:R-:W-:Y:S01]  /*21f0*/  BSSY.RECONVERGENT B2, `(.L_x_2136) ;  /* 0x0000056000027945 */ /* 0x000fe20003800200 */
[----:B------:R-:W-:-:S05]  /*2200*/  IMAD.IADD R3, R3, 0x1, R20 ;  /* 0x0000000103037824 */ /* 0x000fca00078e0214 */
[----:B------:R-:W-:Y:S01]  /*2210*/  IADD3 R3, PT, PT, -R3, R2, R4 ;  /* 0x0000000203037210 */ /* 0x000fe20007ffe104 */
[----:B------:R-:W-:-:S04]  /*2220*/  IMAD.MOV.U32 R4, RZ, RZ, R5 ;  /* 0x000000ffff047224 */ /* 0x000fc800078e0005 */
        /* <DEDUP_REMOVED lines=10> */
.L_x_2138:
[----:B------:R-:W-:Y:S02]  /*22d0*/  IMAD.MOV.U32 R2, RZ, RZ, R13 ;  /* 0x000000ffff027224 */ /* 0x000fe400078e000d */
[----:B------:R-:W-:-:S05]  /*22e0*/  IMAD.MOV.U32 R3, RZ, RZ, R18 ;  /* 0x000000ffff037224 */ /* 0x000fca00078e0012 */
        /* <DEDUP_REMOVED lines=11> */
[----:B--2---:R-:W-:-:S02]  /*23a0*/  ISETP.NE.AND P1, PT, R16, -0x1, PT ;  /* 0xffffffff1000780c */ /* 0x004fc40003f25270 */
[----:B---3--:R-:W-:Y:S02]  /*23b0*/  ISETP.NE.AND P2, PT, R13, -0x1, PT ;  /* 0xffffffff0d00780c */ /* 0x008fe40003f45270 */
[----:B------:R-:W-:Y:S02]  /*23c0*/  SEL R16, RZ, 0x1, P1 ;  /* 0x00000001ff107807 */ /* 0x000fe40000800000 */
[----:B------:R-:W-:Y:S02]  /*23d0*/  SEL R13, RZ, 0x1, P2 ;  /* 0x00000001ff0d7807 */ /* 0x000fe40001000000 */
[----:B----4-:R-:W-:Y:S02]  /*23e0*/  ISETP.NE.AND P1, PT, R14, -0x1, PT ;  /* 0xffffffff0e00780c */ /* 0x010fe40003f25270 */
[----:B------:R-:W-:Y:S01]  /*23f0*/  IADD3 R6, P6, P5, R13, R6, R16 ;  /* 0x000000060d067210 */ /* 0x000fe20007dde010 */
[----:B------:R-:W2:Y:S01]  /*2400*/  LDG.E R14, desc[UR8][R2.64+0x2800] ;  /* 0x00280008020e7981 */ /* 0x000ea2000c1e1900 */
[----:B-----5:R-:W-:-:S03]  /*2410*/  ISETP.NE.AND P2, PT, R15, -0x1, PT ;  /* 0xffffffff0f00780c */ /* 0x020fc60003f45270 */
[----:B------:R-:W3:Y:S01]  /*2420*/  LDG.E R16, desc[UR8][R2.64+0x1800] ;  /* 0x0018000802107981 */ /* 0x000ee2000c1e1900 */
[----:B------:R-:W-:Y:S02]  /*2430*/  SEL R13, RZ, 0x1, P1 ;  /* 0x00000001ff0d7807 */ /* 0x000fe40000800000 */
[----:B------:R-:W-:Y:S01]  /*2440*/  SEL R26, RZ, 0x1, P2 ;  /* 0x00000001ff1a7807 */ /* 0x000fe20001000000 */
[----:B------:R-:W4:Y:S03]  /*2450*/  LDG.E R15, desc[UR8][R2.64+0x2000] ;  /* 0x00200008020f7981 */ /* 0x000f26000c1e1900 */
[----:B------:R-:W-:Y:S02]  /*2460*/  IADD3 R26, P2, P1, R26, R6, R13 ;  /* 0x000000061a1a7210 */ /* 0x000fe4000795e00d */
[----:B------:R-:W5:Y:S04]  /*2470*/  LDG.E R6, desc[UR8][R2.64+0x3800] ;  /* 0x0038000802067981 */ /* 0x000f68000c1e1900 */
[----:B------:R-:W5:Y:S01]  /*2480*/  LDG.E R13, desc[UR8][R2.64+0x3000] ;  /* 0x00300008020d7981 */ /* 0x000f62000c1e1900 */
[----:B------:R-:W-:-:S02]  /*2490*/  ISETP.NE.AND P3, PT, R22, -0x1, PT ;  /* 0xffffffff1600780c */ /* 0x000fc40003f65270 */
[----:B------:R-:W-:Y:S02]  /*24a0*/  ISETP.NE.AND P4, PT, R23, -0x1, PT ;  /* 0xffffffff1700780c */ /* 0x000fe40003f85270 */
[----:B------:R-:W-:Y:S02]  /*24b0*/  SEL R22, RZ, 0x1, P3 ;  /* 0x00000001ff167807 */ /* 0x000fe40001800000 */
[----:B------:R-:W-:Y:S02]  /*24c0*/  ISETP.NE.AND P3, PT, R21, -0x1, PT ;  /* 0xffffffff1500780c */ /* 0x000fe40003f65270 */
[----:B------:R-:W-:Y:S02]  /*24d0*/  SEL R21, RZ, 0x1, P4 ;  /* 0x00000001ff157807 */ /* 0x000fe40002000000 */
[----:B------:R-:W-:Y:S02]  /*24e0*/  ISETP.NE.AND P4, PT, R20, -0x1, PT ;  /* 0xffffffff1400780c */ /* 0x000fe40003f85270 */
[----:B------:R-:W-:-:S02]  /*24f0*/  IADD3.X R23, PT, PT, RZ, R10, RZ, P6, P5 ;  /* 0x0000000aff177210 */ /* 0x000fc400037ea4ff */
[----:B------:R-:W-:Y:S02]  /*2500*/  IADD3 R20, P5, P6, R21, R26, R22 ;  /* 0x0000001a15147210 */ /* 0x000fe40007ebe016 */
[----:B------:R-:W-:Y:S02]  /*2510*/  SEL R21, RZ, 0x1, P3 ;  /* 0x00000001ff157807 */ /* 0x000fe40001800000 */
[----:B------:R-:W-:Y:S02]  /*2520*/  SEL R10, RZ, 0x1, P4 ;  /* 0x00000001ff0a7807 */ /* 0x000fe40002000000 */
[----:B------:R-:W-:Y:S02]  /*2530*/  ISETP.NE.AND P3, PT, R18, -0x1, PT ;  /* 0xffffffff1200780c */ /* 0x000fe40003f65270 */
[----:B------:R-:W-:Y:S02]  /*2540*/  ISETP.NE.AND P4, PT, R19, -0x1, PT ;  /* 0xffffffff1300780c */ /* 0x000fe40003f85270 */
[----:B------:R-:W-:-:S02]  /*2550*/  IADD3.X R22, PT, PT, RZ, R23, RZ, P2, P1 ;  /* 0x00000017ff167210 */ /* 0x000fc400017e24ff */
[----:B------:R-:W-:Y:S02]  /*2560*/  IADD3 R18, P2, P1, R10, R20, R21 ;  /* 0x000000140a127210 */ /* 0x000fe4000795e015 */
[----:B------:R-:W-:Y:S02]  /*2570*/  SEL R19, RZ, 0x1, P3 ;  /* 0x00000001ff137807 */ /* 0x000fe40001800000 */
[----:B------:R-:W-:Y:S02]  /*2580*/  SEL R10, RZ, 0x1, P4 ;  /* 0x00000001ff0a7807 */ /* 0x000fe40002000000 */
[----:B------:R-:W-:Y:S02]  /*2590*/  IADD3.X R20, PT, PT, RZ, R22, RZ, P5, P6 ;  /* 0x00000016ff147210 */ /* 0x000fe40002fec4ff */
[----:B------:R-:W-:Y:S01]  /*25a0*/  ISETP.NE.AND P4, PT, R17, -0x1, PT ;  /* 0xffffffff1100780c */ /* 0x000fe20003f85270 */
[----:B------:R-:W-:-:S03]  /*25b0*/  VIADD R5, R5, 0x10 ;  /* 0x0000001005057836 */ /* 0x000fc60000000000 */
[----:B------:R-:W-:Y:S01]  /*25c0*/  SEL R17, RZ, 0x1, P4 ;  /* 0x00000001ff117807 */ /* 0x000fe20002000000 */
[----:B------:R-:W-:Y:S01]  /*25d0*/  VIADD R4, R4, 0x2000 ;  /* 0x0000200004047836 */ /* 0x000fe20000000000 */
[----:B---3--:R-:W-:Y:S02]  /*25e0*/  ISETP.NE.AND P3, PT, R16, -0x1, PT ;  /* 0xffffffff1000780c */ /* 0x008fe40003f65270 */
[----:B------:R-:W-:Y:S02]  /*25f0*/  IADD3 R16, P5, P6, R10, R18, R19 ;  /* 0x000000120a107210 */ /* 0x000fe40007ebe013 */
[----:B------:R-:W-:Y:S02]  /*2600*/  SEL R10, RZ, 0x1, P3 ;  /* 0x00000001ff0a7807 */ /* 0x000fe40001800000 */
[----:B----4-:R-:W-:Y:S02]  /*2610*/  ISETP.NE.AND P3, PT, R15, -0x1, PT ;  /* 0xffffffff0f00780c */ /* 0x010fe40003f65270 */
[----:B--2---:R-:W-:-:S02]  /*2620*/  ISETP.NE.AND P4, PT, R14, -0x1, PT ;  /* 0xffffffff0e00780c */ /* 0x004fc40003f85270 */
[----:B------:R-:W-:Y:S02]  /*2630*/  SEL R15, RZ, 0x1, P3 ;  /* 0x00000001ff0f7807 */ /* 0x000fe40001800000 */
[----:B-----5:R-:W-:Y:S02]  /*2640*/  ISETP.NE.AND P3, PT, R6, -0x1, PT ;  /* 0xffffffff0600780c */ /* 0x020fe40003f65270 */
[----:B------:R-:W-:Y:S02]  /*2650*/  IADD3.X R18, PT, PT, RZ, R20, RZ, P2, P1 ;  /* 0x00000014ff127210 */ /* 0x000fe400017e24ff */
[----:B------:R-:W-:Y:S02]  /*2660*/  IADD3 R14, P2, P1, R10, R16, R17 ;  /* 0x000000100a0e7210 */ /* 0x000fe4000795e011 */
[----:B------:R-:W-:Y:S02]  /*2670*/  SEL R6, RZ, 0x1, P3 ;  /* 0x00000001ff067807 */ /* 0x000fe40001800000 */
[----:B------:R-:W-:-:S02]  /*2680*/  SEL R10, RZ, 0x1, P4 ;  /* 0x00000001ff0a7807 */ /* 0x000fc40002000000 */
[----:B------:R-:W-:Y:S02]  /*2690*/  ISETP.NE.AND P3, PT, R5, RZ, PT ;  /* 0x000000ff0500720c */ /* 0x000fe40003f65270 */
[----:B------:R-:W-:Y:S02]  /*26a0*/  ISETP.NE.AND P4, PT, R13, -0x1, PT ;  /* 0xffffffff0d00780c */ /* 0x000fe40003f85270 */
[----:B------:R-:W-:Y:S02]  /*26b0*/  IADD3.X R16, PT, PT, RZ, R18, RZ, P5, P6 ;  /* 0x00000012ff107210 */ /* 0x000fe40002fec4ff */
        /* <DEDUP_REMOVED lines=9> */
.L_x_2137:
[----:B------:R-:W-:Y:S05]  /*2750*/  BSYNC.RECONVERGENT B2 ;  /* 0x0000000000027941 */ /* 0x000fea0003800200 */
.L_x_2136:
[----:B------:R-:W-:Y:S05]  /*2760*/  @!P0 BRA `(.L_x_2135) ;  /* 0x00000004006c8947 */ /* 0x000fea0003800000 */
[----:B------:R-:W-:Y:S01]  /*2770*/  ISETP.GE.U32.AND P1, PT, R25, 0x8, PT ;  /* 0x000000081900780c */ /* 0x000fe20003f26070 */
[----:B------:R-:W-:Y:S01]  /*2780*/  BSSY.RECONVERGENT B2, `(.L_x_2139) ;  /* 0x0000029000027945 */ /* 0x000fe20003800200 */
[----:B------:R-:W-:-:S04]  /*2790*/  LOP3.LUT R19, R24, 0x7, RZ, 0xc0, !PT ;  /* 0x0000000718137812 */ /* 0x000fc800078ec0ff */
[----:B------:R-:W-:-:S07]  /*27a0*/  ISETP.NE.AND P0, PT, R19, RZ, PT ;  /* 0x000000ff1300720c */ /* 0x000fce0003f05270 */
[----:B------:R-:W-:Y:S06]  /*27b0*/  @!P1 BRA `(.L_x_2140) ;  /* 0x0000000000949947 */ /* 0x000fec0003800000 */
[----:B------:R-:W-:-:S05]  /*27c0*/  IADD3 R3, P1, PT, R4, R7, RZ ;  /* 0x0000000704037210 */ /* 0x000fca0007f3e0ff */
[----:B------:R-:W-:Y:S01]  /*27d0*/  IMAD.X R14, RZ, RZ, R8, P1 ;  /* 0x000000ffff0e7224 */ /* 0x000fe200008e0608 */
[----:B------:R-:W-:-:S04]  /*27e0*/  LEA R2, P1, R3, UR6, 0x2 ;  /* 0x0000000603027c11 */ /* 0x000fc8000f8210ff */
        /* <DEDUP_REMOVED lines=34> */
.L_x_2140:
[----:B------:R-:W-:Y:S05]  /*2a10*/  BSYNC.RECONVERGENT B2 ;  /* 0x0000000000027941 */ /* 0x000fea0003800200 */
.L_x_2139:
[----:B------:R-:W-:Y:S05]  /*2a20*/  @!P0 BRA `(.L_x_2135) ;  /* 0x0000000000bc8947 */ /* 0x000fea0003800000 */
[----:B------:R-:W-:Y:S01]  /*2a30*/  ISETP.GE.U32.AND P1, PT, R19, 0x4, PT ;  /* 0x000000041300780c */ /* 0x000fe20003f26070 */
[----:B------:R-:W-:Y:S01]  /*2a40*/  BSSY.RECONVERGENT B2, `(.L_x_2141) ;  /* 0x0000018000027945 */ /* 0x000fe20003800200 */
[----:B------:R-:W-:-:S11]  /*2a50*/  LOP3.LUT P0, RZ, R24, 0x3, RZ, 0xc0, !PT ;  /* 0x0000000318ff7812 */ /* 0x000fd6000780c0ff */
[----:B------:R-:W-:Y:S05]  /*2a60*/  @!P1 BRA `(.L_x_2142) ;  /* 0x0000000000549947 */ /* 0x000fea0003800000 */
[----:B------:R-:W-:-:S05]  /*2a70*/  IADD3 R3, P1, PT, R4, R7, RZ ;  /* 0x0000000704037210 */ /* 0x000fca0007f3e0ff */
[----:B------:R-:W-:Y:S01]  /*2a80*/  IMAD.X R8, RZ, RZ, R8, P1 ;  /* 0x000000ffff087224 */ /* 0x000fe200008e0608 */
[----:B------:R-:W-:-:S04]  /*2a90*/  LEA R2, P1, R3, UR6, 0x2 ;  /* 0x0000000603027c11 */ /* 0x000fc8000f8210ff */
        /* <DEDUP_REMOVED lines=18> */
.L_x_2142:
[----:B------:R-:W-:Y:S05]  /*2bc0*/  BSYNC.RECONVERGENT B2 ;  /* 0x0000000000027941 */ /* 0x000fea0003800200 */
.L_x_2141:
[----:B------:R-:W-:Y:S05]  /*2bd0*/  @!P0 BRA `(.L_x_2135) ;  /* 0x0000000000508947 */ /* 0x000fea0003800000 */
[----:B------:R-:W-:Y:S02]  /*2be0*/  LOP3.LUT R2, R9, 0xffff, RZ, 0xc0, !PT ;  /* 0x0000ffff09027812 */ /* 0x000fe400078ec0ff */
[----:B------:R-:W-:Y:S02]  /*2bf0*/  IADD3 R4, P0, PT, R4, R11, RZ ;  /* 0x0000000b04047210 */ /* 0x000fe40007f1e0ff */
[----:B------:R-:W-:Y:S02]  /*2c00*/  LEA.HI R2, R2, 0x1, RZ, 0x17 ;  /* 0x0000000102027811 */ /* 0x000fe400078fb8ff */
[----:B------:R-:W-:Y:S01]  /*2c10*/  LEA R7, P1, R4, UR6, 0x2 ;  /* 0x0000000604077c11 */ /* 0x000fe2000f8210ff */
[----:B------:R-:W-:Y:S01]  /*2c20*/  IMAD.X R3, RZ, RZ, R12, P0 ;  /* 0x000000ffff037224 */ /* 0x000fe200000e060c */
[----:B------:R-:W-:-:S04]  /*2c30*/  LOP3.LUT R2, R2, 0x3, RZ, 0xc0, !PT ;  /* 0x0000000302027812 */ /* 0x000fc800078ec0ff */
[----:B------:R-:W-:Y:S01]  /*2c40*/  LEA.HI.X R8, R4, UR7, R3, 0x2, P1 ;  /* 0x0000000704087c11 */ /* 0x000fe200088f1403 */
[----:B------:R-:W-:-:S07]  /*2c50*/  IMAD.MOV R4, RZ, RZ, -R2 ;  /* 0x000000ffff047224 */ /* 0x000fce00078e0a02 */
.L_x_2143:
[----:B------:R-:W-:Y:S02]  /*2c60*/  IMAD.MOV.U32 R2, RZ, RZ, R7 ;  /* 0x000000ffff027224 */ /* 0x000fe400078e0007 */
[----:B------:R-:W-:-:S05]  /*2c70*/  IMAD.MOV.U32 R3, RZ, RZ, R8 ;  /* 0x000000ffff037224 */ /* 0x000fca00078e0008 */
[----:B------:R-:W2:Y:S01]  /*2c80*/  LDG.E R2, desc[UR8][R2.64] ;  /* 0x0000000802027981 */ /* 0x000ea2000c1e1900 */
[----:B------:R-:W-:Y:S01]  /*2c90*/  VIADD R4, R4, 0x1 ;  /* 0x0000000104047836 */ /* 0x000fe20000000000 */
[----:B------:R-:W-:-:S05]  /*2ca0*/  IADD3 R7, P2, PT, R7, 0x800, RZ ;  /* 0x0000080007077810 */ /* 0x000fca0007f5e0ff */
[----:B------:R-:W-:Y:S01]  /*2cb0*/  IMAD.X R8, RZ, RZ, R8, P2 ;  /* 0x000000ffff087224 */ /* 0x000fe200010e0608 */
[----:B--2---:R-:W-:-:S04]  /*2cc0*/  ISETP.NE.AND P0, PT, R2, -0x1, PT ;  /* 0xffffffff0200780c */ /* 0x004fc80003f05270 */
[----:B------:R-:W-:Y:S02]  /*2cd0*/  SEL R5, RZ, 0x1, P0 ;  /* 0x00000001ff057807 */ /* 0x000fe40000000000 */
[----:B------:R-:W-:Y:S02]  /*2ce0*/  ISETP.NE.AND P0, PT, R4, RZ, PT ;  /* 0x000000ff0400720c */ /* 0x000fe40003f05270 */
[----:B------:R-:W-:-:S05]  /*2cf0*/  IADD3 R6, P1, PT, R6, R5, RZ ;  /* 0x0000000506067210 */ /* 0x000fca0007f3e0ff */
[----:B------:R-:W-:-:S06]  /*2d00*/  IMAD.X R10, RZ, RZ, R10, P1 ;  /* 0x000000ffff0a7224 */ /* 0x000fcc00008e060a */
[----:B------:R-:W-:Y:S05]  /*2d10*/  @P0 BRA `(.L_x_2143) ;  /* 0xfffffffc00d00947 */ /* 0x000fea000383ffff */
.L_x_2135:
[----:B------:R-:W-:Y:S05]  /*2d20*/  BSYNC.RECONVERGENT B1 ;  /* 0x0000000000017941 */ /* 0x000fea0003800200 */
.L_x_2132:
[----:B------:R-:W0:Y:S01]  /*2d30*/  S2R R9, SR_LANEID ;  /* 0x0000000000097919 */ /* 0x000e220000000000 */
[----:B------:R-:W1:Y:S04]  /*2d40*/  SHFL.DOWN PT, R2, R6, 0x1, 0x1f ;  /* 0x08201f0006027f89 */ /* 0x000e6800000e0000 */
[----:B------:R-:W2:Y:S01]  /*2d50*/  SHFL.DOWN PT, R3, R10, 0x1, 0x1f ;  /* 0x08201f000a037f89 */ /* 0x000ea200000e0000 */
[C---:B0-----:R-:W-:Y:S02]  /*2d60*/  ISETP.GT.AND P1, PT, R9.reuse, 0x1e, PT ;  /* 0x0000001e0900780c */ /* 0x041fe40003f24270 */
[----:B------:R-:W-:Y:S02]  /*2d70*/  ISETP.NE.AND P2, PT, R9, RZ, PT ;  /* 0x000000ff0900720c */ /* 0x000fe40003f45270 */
[----:B-1----:R-:W-:-:S02]  /*2d80*/  SEL R7, R2, RZ, !P1 ;  /* 0x000000ff02077207 */ /* 0x002fc40004800000 */
[----:B--2---:R-:W-:Y:S02]  /*2d90*/  SEL R3, R3, RZ, !P1 ;  /* 0x000000ff03037207 */ /* 0x004fe40004800000 */
[----:B------:R-:W-:Y:S02]  /*2da0*/  IADD3 R7, P0, PT, R6, R7, RZ ;  /* 0x0000000706077210 */ /* 0x000fe40007f1e0ff */
[----:B------:R-:W-:-:S03]  /*2db0*/  ISETP.GT.AND P1, PT, R9, 0x1d, PT ;  /* 0x0000001d0900780c */ /* 0x000fc60003f24270 */
[----:B------:R-:W-:Y:S01]  /*2dc0*/  IMAD.X R8, R10, 0x1, R3, P0 ;  /* 0x000000010a087824 */ /* 0x000fe200000e0603 */
[----:B------:R-:W0:Y:S04]  /*2dd0*/  SHFL.DOWN PT, R2, R7, 0x2, 0x1f ;  /* 0x08401f0007027f89 */ /* 0x000e2800000e0000 */
[----:B------:R-:W1:Y:S01]  /*2de0*/  SHFL.DOWN PT, R3, R8, 0x2, 0x1f ;  /* 0x08401f0008037f89 */ /* 0x000e6200000e0000 */
[----:B------:R-:W2:Y:S01]  /*2df0*/  S2R R10, SR_TID.X ;  /* 0x00000000000a7919 */ /* 0x000ea20000002100 */
[----:B0-----:R-:W-:-:S04]  /*2e00*/  SEL R2, R2, RZ, !P1 ;  /* 0x000000ff02027207 */ /* 0x001fc80004800000 */
[----:B------:R-:W-:Y:S02]  /*2e10*/  IADD3 R5, P0, PT, R2, R7, RZ ;  /* 0x0000000702057210 */ /* 0x000fe40007f1e0ff */
[----:B-1----:R-:W-:Y:S02]  /*2e20*/  SEL R3, R3, RZ, !P1 ;  /* 0x000000ff03037207 */ /* 0x002fe40004800000 */
[----:B------:R-:W-:Y:S01]  /*2e30*/  ISETP.GT.AND P1, PT, R9, 0x1b, PT ;  /* 0x0000001b0900780c */ /* 0x000fe20003f24270 */
[----:B------:R-:W0:Y:S02]  /*2e40*/  SHFL.DOWN PT, R2, R5, 0x4, 0x1f ;  /* 0x08801f0005027f89 */ /* 0x000e2400000e0000 */
[----:B------:R-:W-:Y:S02]  /*2e50*/  IMAD.X R4, R3, 0x1, R8, P0 ;  /* 0x0000000103047824 */ /* 0x000fe400000e0608 */
[----:B------:R-:W1:Y:S03]  /*2e60*/  @!P2 S2R R8, SR_CgaCtaId ;  /* 0x000000000008a919 */ /* 0x000e660000008800 */
[----:B------:R-:W3:Y:S01]  /*2e70*/  SHFL.DOWN PT, R3, R4, 0x4, 0x1f ;  /* 0x08801f0004037f89 */ /* 0x000ee200000e0000 */
[----:B0-----:R-:W-:-:S04]  /*2e80*/  SEL R2, R2, RZ, !P1 ;  /* 0x000000ff02027207 */ /* 0x001fc80004800000 */
[----:B------:R-:W-:Y:S02]  /*2e90*/  IADD3 R7, P0, PT, R2, R5, RZ ;  /* 0x0000000502077210 */ /* 0x000fe40007f1e0ff */
[----:B---3--:R-:W-:-:S03]  /*2ea0*/  SEL R3, R3, RZ, !P1 ;  /* 0x000000ff03037207 */ /* 0x008fc60004800000 */
[----:B------:R-:W0:Y:S01]  /*2eb0*/  SHFL.DOWN PT, R2, R7, 0x8, 0x1f ;  /* 0x09001f0007027f89 */ /* 0x000e2200000e0000 */
[----:B------:R-:W-:Y:S01]  /*2ec0*/  ISETP.GT.AND P1, PT, R9, 0x17, PT ;  /* 0x000000170900780c */ /* 0x000fe20003f24270 */
[----:B------:R-:W-:-:S05]  /*2ed0*/  IMAD.X R6, R3, 0x1, R4, P0 ;  /* 0x0000000103067824 */ /* 0x000fca00000e0604 */
[----:B------:R-:W3:Y:S01]  /*2ee0*/  SHFL.DOWN PT, R3, R6, 0x8, 0x1f ;  /* 0x09001f0006037f89 */ /* 0x000ee200000e0000 */
[----:B0-----:R-:W-:-:S04]  /*2ef0*/  SEL R2, R2, RZ, !P1 ;  /* 0x000000ff02027207 */ /* 0x001fc80004800000 */
[----:B------:R-:W-:Y:S02]  /*2f00*/  IADD3 R5, P0, PT, R2, R7, RZ ;  /* 0x0000000702057210 */ /* 0x000fe40007f1e0ff */
[----:B------:R-:W-:Y:S02]  /*2f10*/  @!P2 MOV R7, 0x400 ;  /* 0x000004000007a802 */ /* 0x000fe40000000f00 */
[----:B---3--:R-:W-:Y:S01]  /*2f20*/  SEL R3, R3, RZ, !P1 ;  /* 0x000000ff03037207 */ /* 0x008fe20004800000 */
[----:B------:R-:W0:Y:S01]  /*2f30*/  SHFL.DOWN PT, R2, R5, 0x10, 0x1f ;  /* 0x0a001f0005027f89 */ /* 0x000e2200000e0000 */
[----:B------:R-:W-:Y:S02]  /*2f40*/  ISETP.GT.AND P1, PT, R9, 0xf, PT ;  /* 0x0000000f0900780c */ /* 0x000fe40003f24270 */
[----:B-1----:R-:W-:Y:S01]  /*2f50*/  @!P2 LEA R7, R8, R7, 0x18 ;  /* 0x000000070807a211 */ /* 0x002fe200078ec0ff */
[----:B------:R-:W-:Y:S01]  /*2f60*/  IMAD.X R4, R3, 0x1, R6, P0 ;  /* 0x0000000103047824 */ /* 0x000fe200000e0606 */
[----:B--2---:R-:W-:-:S04]  /*2f70*/  @!P2 SHF.R.U32.HI R6, RZ, 0x2, R10 ;  /* 0x00000002ff06a819 */ /* 0x004fc8000001160a */
[----:B------:R-:W1:Y:S01]  /*2f80*/  SHFL.DOWN PT, R3, R4, 0x10, 0x1f ;  /* 0x0a001f0004037f89 */ /* 0x000e6200000e0000 */
[----:B------:R-:W-:-:S05]  /*2f90*/  @!P2 LOP3.LUT R6, R6, 0xf8, RZ, 0xc0, !PT ;  /* 0x000000f80606a812 */ /* 0x000fca00078ec0ff */
        /* <DEDUP_REMOVED lines=14> */
[----:B0-----:R-:W0:Y:S04]  /*3080*/  LDS.128 R4, [UR4+0x30] ;  /* 0x00003004ff047984 */ /* 0x001e280008000c00 */
[----:B------:R-:W2:Y:S04]  /*3090*/  LDS.128 R20, [UR4+0x40] ;  /* 0x00004004ff147984 */ /* 0x000ea80008000c00 */
[----:B------:R-:W3:Y:S04]  /*30a0*/  LDS.128 R16, [UR4+0x50] ;  /* 0x00005004ff107984 */ /* 0x000ee80008000c00 */
[----:B------:R-:W4:Y:S01]  /*30b0*/  LDS.128 R12, [UR4+0x60] ;  /* 0x00006004ff0c7984 */ /* 0x000f220008000c00 */
[----:B-1----:R-:W-:-:S04]  /*30c0*/  IADD3 R11, P1, P2, R24, R8, R2 ;  /* 0x00000008180b7210 */ /* 0x002fc80007a3e002 */
[----:B------:R-:W-:Y:S02]  /*30d0*/  IADD3.X R25, PT, PT, R25, R9, R3, P1, P2 ;  /* 0x0000000919197210 */ /* 0x000fe40000fe4403 */
[----:B0-----:R-:W-:Y:S02]  /*30e0*/  IADD3 R3, P1, P2, R4, R11, R26 ;  /* 0x0000000b04037210 */ /* 0x001fe40007a3e01a */
        /* <DEDUP_REMOVED lines=14> */
[----:B------:R-:W-:-:S07]  /*31d0*/  IMAD.X R3, R3, 0x1, R27, P3 ;  /* 0x0000000103037824 */ /* 0x000fce00018e061b */
.L_x_2131:
[----:B------:R-:W-:Y:S05]  /*31e0*/  BSYNC.RECONVERGENT B0 ;  /* 0x0000000000007941 */ /* 0x000fea0003800200 */
.L_x_2116:
[----:B------:R-:W-:Y:S05]  /*31f0*/  @P0 EXIT ;  /* 0x000000000000094d */ /* 0x000fea0003800000 */
[----:B--2---:R-:W2:Y:S02]  /*3200*/  LDC.64 R4, c[0x0][0x390] ;  /* 0x0000e400ff047b82 */ /* 0x004ea40000000a00 */
[----:B--2---:R-:W-:-:S05]  /*3210*/  IMAD.WIDE.U32 R4, R0, 0x8, R4 ;  /* 0x0000000800047825 */ /* 0x004fca00078e0004 */
[----:B------:R-:W-:Y:S01]  /*3220*/  STG.E.64 desc[UR8][R4.64], R2 ;  /* 0x0000000204007986 */ /* 0x000fe2000c101b08 */
[----:B------:R-:W-:Y:S05]  /*3230*/  EXIT ;  /* 0x000000000000794d */ /* 0x000fea0003800000 */
.L_x_2144:
        /* <DEDUP_REMOVED lines=12> */
.L_x_2551:


//--------------------- .text._ZN3cub18CUB_300001_SM_10006detail6reduce28DeviceReduceSingleTileKernelINS2_10policy_hubIlyN4cuda3std3__44plusIlEEE10Policy1000EN6thrust24THRUST_300001_SM_1000_NS18transform_iteratorI9is_activeNSD_10device_ptrIiEEllEEPlyS9_llNS7_10__identityEEEvT0_T1_T2_T3_T4_T6_ --------------------------
	.section	.text._ZN3cub18CUB_300001_SM_10006detail6reduce28DeviceReduceSingleTileKernelINS2_10policy_hubIlyN4cuda3std3__44plusIlEEE10Policy1000EN6thrust24THRUST_300001_SM_1000_NS18transform_iteratorI9is_activeNSD_10device_ptrIiEEllEEPlyS9_llNS7_10__identityEEEvT0_T1_T2_T3_T4_T6_,"ax",@progbits
	.align	128
        .global         _ZN3cub18CUB_300001_SM_10006detail6reduce28DeviceReduceSingleTileKernelINS2_10policy_hubIlyN4cuda3std3__44plusIlEEE10Policy1000EN6thrust24THRUST_300001_SM_1000_NS18transform_iteratorI9is_activeNSD_10device_ptrIiEEllEEPlyS9_llNS7_10__identityEEEvT0_T1_T2_T3_T4_T6_
        .type           _ZN3cub18CUB_300001_SM_10006detail6reduce28DeviceReduceSingleTileKernelINS2_10policy_hubIlyN4cuda3std3__44plusIlEEE10Policy1000EN6thrust24THRUST_300001_SM_1000_NS18transform_iteratorI9is_activeNSD_10device_ptrIiEEllEEPlyS9_llNS7_10__identityEEEvT0_T1_T2_T3_T4_T6_,@function
        .size           _ZN3cub18CUB_300001_SM_10006detail6reduce28DeviceReduceSingleTileKernelINS2_10policy_hubIlyN4cuda3std3__44plusIlEEE10Policy1000EN6thrust24THRUST_300001_SM_1000_NS18transform_iteratorI9is_activeNSD_10device_ptrIiEEllEEPlyS9_llNS7_10__identityEEEvT0_T1_T2_T3_T4_T6_,(.L_x_2552 - _ZN3cub18CUB_300001_SM_10006detail6reduce28DeviceReduceSingleTileKernelINS2_10policy_hubIlyN4cuda3std3__44plusIlEEE10Policy1000EN6thrust24THRUST_300001_SM_1000_NS18transform_iteratorI9is_activeNSD_10device_ptrIiEEllEEPlyS9_llNS7_10__identityEEEvT0_T1_T2_T3_T4_T6_)
        .other          _ZN3cub18CUB_300001_SM_10006detail6reduce28DeviceReduceSingleTileKernelINS2_10policy_hubIlyN4cuda3std3__44plusIlEEE10Policy1000EN6thrust24THRUST_300001_SM_1000_NS18transform_iteratorI9is_activeNSD_10device_ptrIiEEllEEPlyS9_llNS7_10__identityEEEvT0_T1_T2_T3_T4_T6_,@"STO_CUDA_ENTRY STV_DEFAULT"
_ZN3cub18CUB_300001_SM_10006detail6reduce28DeviceReduceSingleTileKernelINS2_10policy_hubIlyN4cuda3std3__44plusIlEEE10Policy1000EN6thrust24THRUST_300001_SM_1000_NS18transform_iteratorI9is_activeNSD_10device_ptrIiEEllEEPlyS9_llNS7_10__identityEEEvT0_T1_T2_T3_T4_T6_:
.text._ZN3cub18CUB_300001_SM_10006detail6reduce28DeviceReduceSingleTileKernelINS2_10policy_hubIlyN4cuda3std3__44plusIlEEE10Policy1000EN6thrust24THRUST_300001_SM_1000_NS18transform_iteratorI9is_activeNSD_10device_ptrIiEEllEEPlyS9_llNS7_10__identityEEEvT0_T1_T2_T3_T4_T6_:
        /* <DEDUP_REMOVED lines=15> */
.L_x_2145:
[----:B------:R-:W-:Y:S01]  /*00f0*/  ISETP.GT.U32.AND P0, PT, R16, 0xdff, PT ;  /* 0x00000dff1000780c */ /* 0x000fe20003f04070 */
[----:B------:R-:W-:Y:S03]  /*0100*/  BSSY.RECONVERGENT B0, `(.L_x_2146) ;  /* 0x00002f2000007945 */ /* 0x000fe60003800200 */
[----:B------:R-:W-:-:S13]  /*0110*/  ISETP.GT.U32.AND.EX P0, PT, R0, RZ, PT, P0 ;  /* 0x000000ff0000720c */ /* 0x000fda0003f04100 */
[----:B------:R-:W-:Y:S05]  /*0120*/  @P0 BRA `(.L_x_2147) ;  /* 0x00000018005c0947 */ /* 0x000fea0003800000 */
[----:B------:R-:W0:Y:S01]  /*0130*/  S2R R5, SR_TID.X ;  /* 0x0000000000057919 */ /* 0x000e220000002100 */
[----:B------:R-:W-:Y:S01]  /*0140*/  BSSY.RECONVERGENT B1, `(.L_x_2148) ;  /* 0x000000c000017945 */ /* 0x000fe20003800200 */
[----:B------:R-:W-:Y:S02]  /*0150*/  CS2R R2, SRZ ;  /* 0x0000000000027805 */ /* 0x000fe4000001ff00 */
[----:B0-----:R-:W-:Y:S01]  /*0160*/  ISETP.GE.U32.AND P0, PT, R5, R16, PT ;  /* 0x000000100500720c */ /* 0x001fe20003f06070 */
[----:B------:R-:W-:-:S12]  /*0170*/  IMAD.MOV.U32 R7, RZ, RZ, R5 ;  /* 0x000000ffff077224 */ /* 0x000fd800078e0005 */
[----:B------:R-:W-:Y:S05]  /*0180*/  @P0 BRA `(.L_x_2149) ;  /* 0x00000000001c0947 */ /* 0x000fea0003800000 */
[----:B------:R-:W0:Y:S02]  /*0190*/  LDC.64 R8, c[0x0][0x380] ;  /* 0x0000e000ff087b82 */ /* 0x000e240000000a00 */
[----:B0-----:R-:W-:-:S06]  /*01a0*/  IMAD.WIDE.U32 R8, R5, 0x4, R8 ;  /* 0x0000000405087825 */ /* 0x001fcc00078e0008 */
[----:B------:R-:W2:Y:S01]  /*01b0*/  LDG.E R8, desc[UR6][R8.64] ;  /* 0x0000000608087981 */ /* 0x000ea2000c1e1900 */
[----:B------:R-:W-:Y:S02]  /*01c0*/  VIADD R7, R5, 0x200 ;  /* 0x0000020005077836 */ /* 0x000fe40000000000 */
[----:B------:R-:W-:Y:S01]  /*01d0*/  IMAD.MOV.U32 R3, RZ, RZ, RZ ;  /* 0x000000ffff037224 */ /* 0x000fe200078e00ff */
[----:B--2---:R-:W-:-:S04]  /*01e0*/  ISETP.NE.AND P0, PT, R8, -0x1, PT ;  /* 0xffffffff0800780c */ /* 0x004fc80003f05270 */
[----:B------:R-:W-:-:S09]  /*01f0*/  SEL R2, RZ, 0x1, P0 ;  /* 0x00000001ff027807 */ /* 0x000fd20000000000 */
.L_x_2149:
[----:B------:R-:W-:Y:S05]  /*0200*/  BSYNC.RECONVERGENT B1 ;  /* 0x0000000000017941 */ /* 0x000fea0003800200 */
.L_x_2148:
[----:B------:R-:W-:Y:S01]  /*0210*/  ISETP.GE.U32.AND P0, PT, R7, R16, PT ;  /* 0x000000100700720c */ /* 0x000fe20003f06070 */
[----:B------:R-:W-:-:S12]  /*0220*/  BSSY.RECONVERGENT B1, `(.L_x_2150) ;  /* 0x00000a8000017945 */ /* 0x000fd80003800200 */
[----:B------:R-:W-:Y:S05]  /*0230*/  @P0 BRA `(.L_x_2151) ;  /* 0x0000000800980947 */ /* 0x000fea0003800000 */
[----:B------:R-:W-:Y:S01]  /*0240*/  LOP3.LUT R9, RZ, R7, RZ, 0x33, !PT ;  /* 0x00000007ff097212 */ /* 0x000fe200078e33ff */
        /* <DEDUP_REMOVED lines=13> */
.L_x_2154:
        /* <DEDUP_REMOVED lines=17> */
[----:B------:R-:W-:Y:S01]  /*0430*/  VIADD R7, R7, 0x2000 ;  /* 0x0000200007077836 */ /* 0x000fe20000000000 */
[----:B--2---:R-:W-:Y:S02]  /*0440*/  ISETP.NE.AND P1, PT, R27, -0x1, PT ;  /* 0xffffffff1b00780c */ /* 0x004fe40003f25270 */
[----:B---3--:R-:W-:Y:S02]  /*0450*/  ISETP.NE.AND P2, PT, R19, -0x1, PT ;  /* 0xffffffff1300780c */ /* 0x008fe40003f45270 */
[----:B------:R-:W-:Y:S02]  /*0460*/  SEL R27, RZ, 0x1, P1 ;  /* 0x00000001ff1b7807 */ /* 0x000fe40000800000 */
[----:B------:R-:W-:Y:S02]  /*0470*/  SEL R19, RZ, 0x1, P2 ;  /* 0x00000001ff137807 */ /* 0x000fe40001000000 */
[----:B----4-:R-:W-:Y:S02]  /*0480*/  ISETP.NE.AND P1, PT, R20, -0x1, PT ;  /* 0xffffffff1400780c */ /* 0x010fe40003f25270 */
[----:B-----5:R-:W-:-:S02]  /*0490*/  ISETP.NE.AND P2, PT, R21, -0x1, PT ;  /* 0xffffffff1500780c */ /* 0x020fc40003f45270 */
[----:B------:R-:W-:Y:S02]  /*04a0*/  IADD3 R2, P5, P6, R19, R2, R27 ;  /* 0x0000000213027210 */ /* 0x000fe40007ebe01b */
[----:B------:R-:W-:Y:S02]  /*04b0*/  SEL R19, RZ, 0x1, P1 ;  /* 0x00000001ff137807 */ /* 0x000fe40000800000 */
[----:B------:R-:W-:Y:S02]  /*04c0*/  SEL R20, RZ, 0x1, P2 ;  /* 0x00000001ff147807 */ /* 0x000fe40001000000 */
[----:B------:R-:W-:Y:S02]  /*04d0*/  ISETP.NE.AND P3, PT, R22, -0x1, PT ;  /* 0xffffffff1600780c */ /* 0x000fe40003f65270 */
[----:B------:R-:W-:Y:S02]  /*04e0*/  ISETP.NE.AND P4, PT, R23, -0x1, PT ;  /* 0xffffffff1700780c */ /* 0x000fe40003f85270 */
[----:B------:R-:W-:-:S02]  /*04f0*/  IADD3 R20, P2, P1, R20, R2, R19 ;  /* 0x0000000214147210 */ /* 0x000fc4000795e013 */
[----:B------:R-:W-:Y:S02]  /*0500*/  SEL R2, RZ, 0x1, P3 ;  /* 0x00000001ff027807 */ /* 0x000fe40001800000 */
[----:B------:R-:W-:Y:S02]  /*0510*/  SEL R19, RZ, 0x1, P4 ;  /* 0x00000001ff137807 */ /* 0x000fe40002000000 */
[----:B------:R-:W-:Y:S02]  /*0520*/  ISETP.NE.AND P3, PT, R24, -0x1, PT ;  /* 0xffffffff1800780c */ /* 0x000fe40003f65270 */
[----:B------:R-:W-:Y:S02]  /*0530*/  ISETP.NE.AND P4, PT, R25, -0x1, PT ;  /* 0xffffffff1900780c */ /* 0x000fe40003f85270 */
[----:B------:R-:W-:Y:S02]  /*0540*/  IADD3.X R21, PT, PT, RZ, R3, RZ, P5, P6 ;  /* 0x00000003ff157210 */ /* 0x000fe40002fec4ff */
        /* <DEDUP_REMOVED lines=26> */
[----:B------:R-:W-:Y:S02]  /*06f0*/  ISETP.NE.AND P3, PT, R6, RZ, PT ;  /* 0x000000ff0600720c */ /* 0x000fe40003f65270 */
[----:B------:R-:W-:Y:S02]  /*0700*/  SEL R3, RZ, 0x1, P4 ;  /* 0x00000001ff037807 */ /* 0x000fe40002000000 */
[----:B------:R-:W-:Y:S02]  /*0710*/  IADD3.X R11, PT, PT, RZ, R11, RZ, P2, P1 ;  /* 0x0000000bff0b7210 */ /* 0x000fe400017e24ff */
[----:B------:R-:W-:Y:S02]  /*0720*/  IADD3 R2, P1, P2, R2, R10, R3 ;  /* 0x0000000a02027210 */ /* 0x000fe40007a3e003 */
[----:B------:R-:W-:-:S02]  /*0730*/  IADD3 R8, P4, PT, R8, 0x8000, RZ ;  /* 0x0000800008087810 */ /* 0x000fc40007f9e0ff */
[----:B------:R-:W-:-:S03]  /*0740*/  IADD3.X R3, PT, PT, RZ, R11, RZ, P5, P6 ;  /* 0x0000000bff037210 */ /* 0x000fc60002fec4ff */
[----:B------:R-:W-:Y:S01]  /*0750*/  IMAD.X R9, RZ, RZ, R9, P4 ;  /* 0x000000ffff097224 */ /* 0x000fe200020e0609 */
[----:B------:R-:W-:Y:S01]  /*0760*/  IADD3.X R3, PT, PT, RZ, R3, RZ, P1, P2 ;  /* 0x00000003ff037210 */ /* 0x000fe20000fe44ff */
[----:B------:R-:W-:Y:S06]  /*0770*/  @P3 BRA `(.L_x_2154) ;  /* 0xfffffff800e83947 */ /* 0x000fec000383ffff */
.L_x_2153:
[----:B------:R-:W-:Y:S05]  /*0780*/  BSYNC.RECONVERGENT B2 ;  /* 0x0000000000027941 */ /* 0x000fea0003800200 */
.L_x_2152:
        /* <DEDUP_REMOVED lines=41> */
.L_x_2156:
[----:B------:R-:W-:Y:S05]  /*0a20*/  BSYNC.RECONVERGENT B2 ;  /* 0x0000000000027941 */ /* 0x000fea0003800200 */
.L_x_2155:
        /* <DEDUP_REMOVED lines=12> */
[----:B------:R-:W-:Y:S01]  /*0af0*/  VIADD R7, R7, 0x800 ;  /* 0x0000080007077836 */ /* 0x000fe20000000000 */
[----:B--2---:R-:W-:-:S02]  /*0b00*/  ISETP.NE.AND P1, PT, R12, -0x1, PT ;  /* 0xffffffff0c00780c */ /* 0x004fc40003f25270 */
[----:B---3--:R-:W-:Y:S02]  /*0b10*/  ISETP.NE.AND P2, PT, R6, -0x1, PT ;  /* 0xffffffff0600780c */ /* 0x008fe40003f45270 */
[----:B----4-:R-:W-:Y:S02]  /*0b20*/  ISETP.NE.AND P4, PT, R11, -0x1, PT ;  /* 0xffffffff0b00780c */ /* 0x010fe40003f85270 */
[----:B------:R-:W-:Y:S02]  /*0b30*/  SEL R11, RZ, 0x1, P1 ;  /* 0x00000001ff0b7807 */ /* 0x000fe40000800000 */
[----:B-----5:R-:W-:Y:S02]  /*0b40*/  ISETP.NE.AND P3, PT, R10, -0x1, PT ;  /* 0xffffffff0a00780c */ /* 0x020fe40003f65270 */
[----:B------:R-:W-:Y:S02]  /*0b50*/  SEL R6, RZ, 0x1, P2 ;  /* 0x00000001ff067807 */ /* 0x000fe40001000000 */
[----:B------:R-:W-:-:S02]  /*0b60*/  SEL R13, RZ, 0x1, P3 ;  /* 0x00000001ff0d7807 */ /* 0x000fc40001800000 */
[----:B------:R-:W-:Y:S02]  /*0b70*/  SEL R10, RZ, 0x1, P4 ;  /* 0x00000001ff0a7807 */ /* 0x000fe40002000000 */
[----:B------:R-:W-:-:S04]  /*0b80*/  IADD3 R2, P1, P2, R6, R2, R11 ;  /* 0x0000000206027210 */ /* 0x000fc80007a3e00b */
[----:B------:R-:W-:Y:S02]  /*0b90*/  IADD3 R2, P3, P4, R10, R2, R13 ;  /* 0x000000020a027210 */ /* 0x000fe40007c7e00d */
[----:B------:R-:W-:-:S04]  /*0ba0*/  IADD3.X R3, PT, PT, RZ, R3, RZ, P1, P2 ;  /* 0x00000003ff037210 */ /* 0x000fc80000fe44ff */
[----:B------:R-:W-:-:S07]  /*0bb0*/  IADD3.X R3, PT, PT, RZ, R3, RZ, P3, P4 ;  /* 0x00000003ff037210 */ /* 0x000fce0001fe84ff */
.L_x_2158:
[----:B------:R-:W-:Y:S05]  /*0bc0*/  BSYNC.RECONVERGENT B2 ;  /* 0x0000000000027941 */ /* 0x000fea0003800200 */
.L_x_2157:
[----:B------:R-:W-:Y:S05]  /*0bd0*/  @!P0 BRA `(.L_x_2151) ;  /* 0x0000000000308947 */ /* 0x000fea0003800000 */
[----:B------:R-:W0:Y:S01]  /*0be0*/  LDC.64 R10, c[0x0][0x380] ;  /* 0x0000e000ff0a7b82 */ /* 0x000e220000000a00 */
[----:B------:R-:W-:-:S07]  /*0bf0*/  IMAD.MOV R4, RZ, RZ, -R4 ;  /* 0x000000ffff047224 */ /* 0x000fce00078e0a04 */
.L_x_2159:
[----:B0-----:R-:W-:-:S06]  /*0c00*/  IMAD.WIDE R8, R7, 0x4, R10 ;  /* 0x0000000407087825 */ /* 0x001fcc00078e020a */
        /* <DEDUP_REMOVED lines=9> */
.L_x_2151:
[----:B------:R-:W-:Y:S05]  /*0ca0*/  BSYNC.RECONVERGENT B1 ;  /* 0x0000000000017941 */ /* 0x000fea0003800200 */
.L_x_2150:
[----:B------:R-:W-:-:S04]  /*0cb0*/  ISETP.GE.U32.AND P0, PT, R16, 0x200, PT ;  /* 0x000002001000780c */ /* 0x000fc80003f06070 */
[----:B------:R-:W-:-:S13]  /*0cc0*/  ISETP.GE.U32.AND.EX P0, PT, R0, RZ, PT, P0 ;  /* 0x000000ff0000720c */ /* 0x000fda0003f06100 */
[----:B------:R-:W-:Y:S05]  /*0cd0*/  @!P0 BRA `(.L_x_2160) ;  /* 0x00000004002c8947 */ /* 0x000fea0003800000 */
[----:B------:R-:W0:Y:S01]  /*0ce0*/  S2R R8, SR_LANEID ;  /* 0x0000000000087919 */ /* 0x000e220000000000 */
[----:B------:R-:W-:Y:S01]  /*0cf0*/  ISETP.NE.AND P5, PT, R5, RZ, PT ;  /* 0x000000ff0500720c */ /* 0x000fe20003fa5270 */
        /* <DEDUP_REMOVED lines=39> */
[----:B-1----:R-:W-:-:S03]  /*0f70*/  SEL R3, R3, RZ, !P0 ;  /* 0x000000ff03037207 */ /* 0x002fc60004000000 */
        /* <DEDUP_REMOVED lines=9> */
[----:B-1----:R-:W0:Y:S04]  /*1010*/  LDS.128 R4, [UR4+0x20] ;  /* 0x00002004ff047984 */ /* 0x002e280008000c00 */
[----:B------:R-:W1:Y:S04]  /*1020*/  LDS.128 R8, [UR4+0x30] ;  /* 0x00003004ff087984 */ /* 0x000e680008000c00 */
[----:B------:R-:W2:Y:S04]  /*1030*/  LDS.128 R12, [UR4+0x40] ;  /* 0x00004004ff0c7984 */ /* 0x000ea80008000c00 */
[----:B------:R-:W3:Y:S04]  /*1040*/  LDS.128 R16, [UR4+0x50] ;  /* 0x00005004ff107984 */ /* 0x000ee80008000c00 */
[----:B------:R-:W4:Y:S04]  /*1050*/  LDS.128 R20, [UR4+0x60] ;  /* 0x00006004ff147984 */ /* 0x000f280008000c00 */
[----:B------:R-:W5:Y:S04]  /*1060*/  LDS.128 R24, [UR4+0x70] ;  /* 0x00007004ff187984 */ /* 0x000f680008000c00 */
[----:B------:R-:W5:Y:S01]  /*1070*/  LDS.128 R28, [UR4+0x80] ;  /* 0x00008004ff1c7984 */ /* 0x000f620008000c00 */
[----:B0-----:R-:W-:-:S04]  /*1080*/  IADD3 R35, P0, P1, R4, R32, R2 ;  /* 0x0000002004237210 */ /* 0x001fc8000791e002 */
[----:B-1----:R-:W-:Y:S02]  /*1090*/  IADD3 R35, P2, P3, R8, R35, R6 ;  /* 0x0000002308237210 */ /* 0x002fe40007b5e006 */
[----:B------:R-:W-:Y:S02]  /*10a0*/  IADD3.X R5, PT, PT, R5, R33, R3, P0, P1 ;  /* 0x0000002105057210 */ /* 0x000fe400007e2403 */
[----:B--2---:R-:W-:Y:S02]  /*10b0*/  IADD3 R3, P0, P1, R12, R35, R10 ;  /* 0x000000230c037210 */ /* 0x004fe4000791e00a */
[----:B------:R-:W-:Y:S02]  /*10c0*/  IADD3.X R7, PT, PT, R9, R5, R7, P2, P3 ;  /* 0x0000000509077210 */ /* 0x000fe400017e6407 */
[----:B---3--:R-:W-:Y:S02]  /*10d0*/  IADD3 R3, P2, P3, R16, R3, R14 ;  /* 0x0000000310037210 */ /* 0x008fe40007b5e00e */
[----:B------:R-:W-:-:S02]  /*10e0*/  IADD3.X R11, PT, PT, R13, R7, R11, P0, P1 ;  /* 0x000000070d0b7210 */ /* 0x000fc400007e240b */
[----:B----4-:R-:W-:Y:S02]  /*10f0*/  IADD3 R3, P0, P1, R20, R3, R18 ;  /* 0x0000000314037210 */ /* 0x010fe4000791e012 */
[----:B------:R-:W-:Y:S02]  /*1100*/  IADD3.X R15, PT, PT, R17, R11, R15, P2, P3 ;  /* 0x0000000b110f7210 */ /* 0x000fe400017e640f */
[----:B-----5:R-:W-:Y:S02]  /*1110*/  IADD3 R3, P2, P3, R24, R3, R22 ;  /* 0x0000000318037210 */ /* 0x020fe40007b5e016 */
[----:B------:R-:W-:Y:S02]  /*1120*/  IADD3.X R19, PT, PT, R21, R15, R19, P0, P1 ;  /* 0x0000000f15137210 */ /* 0x000fe400007e2413 */
[----:B------:R-:W-:Y:S02]  /*1130*/  IADD3 R3, P0, P1, R28, R3, R26 ;  /* 0x000000031c037210 */ /* 0x000fe4000791e01a */
[----:B------:R-:W-:-:S02]  /*1140*/  IADD3.X R23, PT, PT, R25, R19, R23, P2, P3 ;  /* 0x0000001319177210 */ /* 0x000fc400017e6417 */
[----:B------:R-:W-:Y:S02]  /*1150*/  IADD3 R2, P2, PT, R3, R30, RZ ;  /* 0x0000001e03027210 */ /* 0x000fe40007f5e0ff */
[----:B------:R-:W-:-:S05]  /*1160*/  IADD3.X R3, PT, PT, R29, R23, R27, P0, P1 ;  /* 0x000000171d037210 */ /* 0x000fca00007e241b */
[----:B------:R-:W-:Y:S01]  /*1170*/  IMAD.X R3, R3, 0x1, R31, P2 ;  /* 0x0000000103037824 */ /* 0x000fe200010e061f */
[----:B------:R-:W-:Y:S06]  /*1180*/  BRA `(.L_x_2161) ;  /* 0x0000001c00a47947 */ /* 0x000fec0003800000 */
.L_x_2160:
[C---:B------:R-:W-:Y:S02]  /*1190*/  LOP3.LUT R4, R5.reuse, 0x3e0, RZ, 0xc0, !PT ;  /* 0x000003e005047812 */ /* 0x040fe400078ec0ff */
[----:B------:R-:W-:Y:S02]  /*11a0*/  ISETP.NE.AND P5, PT, R5, RZ, PT ;  /* 0x000000ff0500720c */ /* 0x000fe40003fa5270 */
[----:B------:R-:W-:Y:S01]  /*11b0*/  LOP3.LUT R9, RZ, R4, RZ, 0x33, !PT ;  /* 0x00000004ff097212 */ /* 0x000fe200078e33ff */
[----:B------:R-:W-:Y:S02]  /*11c0*/  VIADD R7, R4, 0x20 ;  /* 0x0000002004077836 */ /* 0x000fe40000000000 */
[----:B------:R-:W0:Y:S03]  /*11d0*/  S2R R4, SR_LANEID ;  /* 0x0000000000047919 */ /* 0x000e260000000000 */
[----:B------:R-:W-:Y:S01]  /*11e0*/  ISETP.GT.U32.AND P0, PT, R7, R16, PT ;  /* 0x000000100700720c */ /* 0x000fe20003f04070 */
[----:B------:R-:W-:-:S05]  /*11f0*/  IMAD.IADD R7, R9, 0x1, R16 ;  /* 0x0000000109077824 */ /* 0x000fca00078e0210 */
        /* <DEDUP_REMOVED lines=14> */
[----:B------:R-:W-:Y:S01]  /*12e0*/  IADD3 R11, P1, PT, R6, R9, RZ ;  /* 0x00000009060b7210 */ /* 0x000fe20007f3e0ff */
[----:B------:R-:W-:Y:S01]  /*12f0*/  VIADD R6, R4, 0x4 ;  /* 0x0000000404067836 */ /* 0x000fe20000000000 */
[----:B-1----:R-:W-:-:S03]  /*1300*/  SEL R8, R8, RZ, !P0 ;  /* 0x000000ff08087207 */ /* 0x002fc60004000000 */
[----:B------:R-:W0:Y:S01]  /*1310*/  SHFL.DOWN PT, R2, R11, 0x4, R7 ;  /* 0x088000000b027989 */ /* 0x000e2200000e0007 */
[----:B------:R-:W-:Y:S01]  /*1320*/  ISETP.GT.AND P0, PT, R6, R7, PT ;  /* 0x000000070600720c */ /* 0x000fe20003f04270 */
[----:B------:R-:W-:Y:S02]  /*1330*/  IMAD.X R8, R8, 0x1, R12, P1 ;  /* 0x0000000108087824 */ /* 0x000fe400008e060c */
[C---:B------:R-:W-:Y:S01]  /*1340*/  VIADD R6, R4.reuse, 0x8 ;  /* 0x0000000804067836 */ /* 0x040fe20000000000 */
[----:B------:R-:W1:Y:S01]  /*1350*/  @!P2 S2R R12, SR_CgaCtaId ;  /* 0x00000000000ca919 */ /* 0x000e620000008800 */
[----:B------:R-:W-:Y:S01]  /*1360*/  VIADD R4, R4, 0x10 ;  /* 0x0000001004047836 */ /* 0x000fe20000000000 */
[----:B------:R-:W2:Y:S01]  /*1370*/  SHFL.DOWN PT, R3, R8, 0x4, R7 ;  /* 0x0880000008037989 */ /* 0x000ea200000e0007 */
        /* <DEDUP_REMOVED lines=9> */
[----:B------:R-:W-:Y:S02]  /*1410*/  @!P2 MOV R9, 0x400 ;  /* 0x000004000009a802 */ /* 0x000fe40000000f00 */
[----:B--2---:R-:W-:Y:S01]  /*1420*/  SEL R3, R3, RZ, !P0 ;  /* 0x000000ff03037207 */ /* 0x004fe20004000000 */
[----:B------:R-:W0:Y:S01]  /*1430*/  SHFL.DOWN PT, R2, R6, 0x10, R7 ;  /* 0x0a00000006027989 */ /* 0x000e2200000e0007 */
[----:B------:R-:W-:Y:S02]  /*1440*/  ISETP.GT.AND P0, PT, R4, R7, PT ;  /* 0x000000070400720c */ /* 0x000fe40003f04270 */
[----:B------:R-:W-:Y:S01]  /*1450*/  @!P2 SHF.R.U32.HI R4, RZ, 0x2, R5 ;  /* 0x00000002ff04a819 */ /* 0x000fe20000011605 */
[----:B------:R-:W-:Y:S01]  /*1460*/  IMAD.X R8, R3, 0x1, R10, P1 ;  /* 0x0000000103087824 */ /* 0x000fe200008e060a */
[----:B-1----:R-:W-:-:S02]  /*1470*/  @!P2 LEA R9, R12, R9, 0x18 ;  /* 0x000000090c09a211 */ /* 0x002fc400078ec0ff */
[----:B------:R-:W-:Y:S02]  /*1480*/  @!P2 LOP3.LUT R4, R4, 0xf8, RZ, 0xc0, !PT ;  /* 0x000000f80404a812 */ /* 0x000fe400078ec0ff */
[----:B------:R-:W1:Y:S03]  /*1490*/  SHFL.DOWN PT, R3, R8, 0x10, R7 ;  /* 0x0a00000008037989 */ /* 0x000e6600000e0007 */
[----:B------:R-:W-:Y:S01]  /*14a0*/  @!P2 IMAD.IADD R9, R4, 0x1, R9 ;  /* 0x000000010409a824 */ /* 0x000fe200078e0209 */
[----:B0-----:R-:W-:-:S04]  /*14b0*/  SEL R2, R2, RZ, !P0 ;  /* 0x000000ff02027207 */ /* 0x001fc80004000000 */
[----:B------:R-:W-:Y:S02]  /*14c0*/  IADD3 R2, P1, PT, R2, R6, RZ ;  /* 0x0000000602027210 */ /* 0x000fe40007f3e0ff */
[----:B-1----:R-:W-:-:S05]  /*14d0*/  SEL R3, R3, RZ, !P0 ;  /* 0x000000ff03037207 */ /* 0x002fca0004000000 */
[----:B------:R-:W-:-:S05]  /*14e0*/  IMAD.X R3, R3, 0x1, R8, P1 ;  /* 0x0000000103037824 */ /* 0x000fca00008e0608 */
[----:B------:R0:W-:Y:S01]  /*14f0*/  @!P2 STS.64 [R9+0x10], R2 ;  /* 0x000010020900a388 */ /* 0x0001e20000000a00 */
[----:B------:R-:W-:Y:S06]  /*1500*/  BAR.SYNC.DEFER_BLOCKING 0x0 ;  /* 0x0000000000007b1d */ /* 0x000fec0000010000 */
[----:B------:R-:W-:Y:S05]  /*1510*/  @P5 BRA `(.L_x_2161) ;  /* 0x0000001800c05947 */ /* 0x000fea0003800000 */
[----:B------:R-:W1:Y:S01]  /*1520*/  S2UR UR5, SR_CgaCtaId ;  /* 0x00000000000579c3 */ /* 0x000e620000008800 */
[----:B------:R-:W-:Y:S01]  /*1530*/  UMOV UR4, 0x400 ;  /* 0x0000040000047882 */ /* 0x000fe20000000000 */
[C---:B------:R-:W-:Y:S02]  /*1540*/  ISETP.GT.U32.AND P0, PT, R16.reuse, 0x20, PT ;  /* 0x000000201000780c */ /* 0x040fe40003f04070 */
[----:B------:R-:W-:Y:S02]  /*1550*/  ISETP.GT.U32.AND P1, PT, R16, 0x40, PT ;  /* 0x000000401000780c */ /* 0x000fe40003f24070 */
[----:B------:R-:W-:Y:S02]  /*1560*/  ISETP.GT.U32.AND.EX P0, PT, R0, RZ, PT, P0 ;  /* 0x000000ff0000720c */ /* 0x000fe40003f04100 */
[----:B------:R-:W-:Y:S02]  /*1570*/  ISETP.GT.U32.AND P2, PT, R16, 0x60, PT ;  /* 0x000000601000780c */ /* 0x000fe40003f44070 */
[----:B------:R-:W-:-:S02]  /*1580*/  ISETP.GT.U32.AND.EX P1, PT, R0, RZ, PT, P1 ;  /* 0x000000ff0000720c */ /* 0x000fc40003f24110 */
[----:B------:R-:W-:-:S04]  /*1590*/  ISETP.GT.U32.AND P6, PT, R16, 0x140, PT ;  /* 0x000001401000780c */ /* 0x000fc80003fc4070 */
[----:B------:R-:W-:Y:S01]  /*15a0*/  ISETP.GT.U32.AND.EX P6, PT, R0, RZ, PT, P6 ;  /* 0x000000ff0000720c */ /* 0x000fe20003fc4160 */
[----:B-1----:R-:W-:-:S09]  /*15b0*/  ULEA UR4, UR5, UR4, 0x18 ;  /* 0x0000000405047291 */ /* 0x002fd2000f8ec0ff */
[----:B------:R-:W1:Y:S04]  /*15c0*/  LDS.64 R18, [UR4+0x18] ;  /* 0x00001804ff127984 */ /* 0x000e680008000a00 */
[----:B------:R-:W2:Y:S04]  /*15d0*/  LDS.128 R20, [UR4+0x20] ;  /* 0x00002004ff147984 */ /* 0x000ea80008000c00 */
[----:B------:R-:W3:Y:S04]  /*15e0*/  LDS.128 R4, [UR4+0x30] ;  /* 0x00003004ff047984 */ /* 0x000ee80008000c00 */
[----:B0-----:R-:W0:Y:S04]  /*15f0*/  LDS.128 R8, [UR4+0x40] ;  /* 0x00004004ff087984 */ /* 0x001e280008000c00 */
[----:B------:R-:W4:Y:S01]  /*1600*/  LDS.128 R12, [UR4+0x50] ;  /* 0x00005004ff0c7984 */ /* 0x000f220008000c00 */
[----:B-1----:R-:W-:-:S02]  /*1610*/  SEL R25, R18, RZ, P0 ;  /* 0x000000ff12197207 */ /* 0x002fc40000000000 */
[----:B------:R-:W-:Y:S02]  /*1620*/  SEL R29, R19, RZ, P0 ;  /* 0x000000ff131d7207 */ /* 0x000fe40000000000 */
[----:B------:R-:W-:Y:S02]  /*1630*/  ISETP.GT.U32.AND.EX P0, PT, R0, RZ, PT, P2 ;  /* 0x000000ff0000720c */ /* 0x000fe40003f04120 */
[----:B--2---:R-:W-:Y:S02]  /*1640*/  SEL R19, R20, RZ, P1 ;  /* 0x000000ff14137207 */ /* 0x004fe40000800000 */
[----:B------:R-:W-:Y:S02]  /*1650*/  SEL R24, R21, RZ, P1 ;  /* 0x000000ff15187207 */ /* 0x000fe40000800000 */
[----:B------:R-:W-:Y:S02]  /*1660*/  ISETP.GT.U32.AND P1, PT, R16, 0x80, PT ;  /* 0x000000801000780c */ /* 0x000fe40003f24070 */
[----:B------:R-:W-:-:S02]  /*1670*/  SEL R18, R22, RZ, P0 ;  /* 0x000000ff16127207 */ /* 0x000fc40000000000 */
[----:B------:R-:W-:Y:S02]  /*1680*/  SEL R17, R23, RZ, P0 ;  /* 0x000000ff17117207 */ /* 0x000fe40000000000 */
[----:B------:R-:W-:Y:S01]  /*1690*/  IADD3 R2, P2, P3, R19, R25, R2 ;  /* 0x0000001913027210 */ /* 0x000fe20007b5e002 */
[----:B------:R-:W1:Y:S01]  /*16a0*/  LDS.128 R20, [UR4+0x60] ;  /* 0x00006004ff147984 */ /* 0x000e620008000c00 */
[----:B------:R-:W-:Y:S02]  /*16b0*/  ISETP.GT.U32.AND.EX P0, PT, R0, RZ, PT, P1 ;  /* 0x000000ff0000720c */ /* 0x000fe40003f04110 */
[----:B------:R-:W-:Y:S02]  /*16c0*/  ISETP.GT.U32.AND P1, PT, R16, 0xa0, PT ;  /* 0x000000a01000780c */ /* 0x000fe40003f24070 */
[----:B------:R-:W-:Y:S02]  /*16d0*/  IADD3.X R29, PT, PT, R24, R29, R3, P2, P3 ;  /* 0x0000001d181d7210 */ /* 0x000fe400017e6403 */
[----:B---3--:R-:W-:Y:S01]  /*16e0*/  SEL R19, R4, RZ, P0 ;  /* 0x000000ff04137207 */ /* 0x008fe20000000000 */
[----:B------:R-:W2:Y:S01]  /*16f0*/  LDS.128 R24, [UR4+0x70] ;  /* 0x00007004ff187984 */ /* 0x000ea20008000c00 */
[----:B------:R-:W-:-:S02]  /*1700*/  SEL R28, R5, RZ, P0 ;  /* 0x000000ff051c7207 */ /* 0x000fc40000000000 */
[----:B------:R-:W-:Y:S02]  /*1710*/  ISETP.GT.U32.AND.EX P0, PT, R0, RZ, PT, P1 ;  /* 0x000000ff0000720c */ /* 0x000fe40003f04110 */
[----:B------:R-:W-:Y:S02]  /*1720*/  IADD3 R19, P2, P3, R19, R2, R18 ;  /* 0x0000000213137210 */ /* 0x000fe40007b5e012 */
[----:B------:R-:W-:Y:S02]  /*1730*/  SEL R3, R6, RZ, P0 ;  /* 0x000000ff06037207 */ /* 0x000fe40000000000 */
[----:B------:R-:W-:Y:S02]  /*1740*/  SEL R18, R7, RZ, P0 ;  /* 0x000000ff07127207 */ /* 0x000fe40000000000 */
[----:B------:R-:W3:Y:S01]  /*1750*/  LDS.128 R4, [UR4+0x80] ;  /* 0x00008004ff047984 */ /* 0x000ee20008000c00 */
[----:B------:R-:W-:Y:S02]  /*1760*/  ISETP.GT.U32.AND P1, PT, R16, 0xc0, PT ;  /* 0x000000c01000780c */ /* 0x000fe40003f24070 */
[----:B------:R-:W-:-:S02]  /*1770*/  IADD3.X R28, PT, PT, R28, R29, R17, P2, P3 ;  /* 0x0000001d1c1c7210 */ /* 0x000fc400017e6411 */
[----:B------:R-:W-:Y:S02]  /*1780*/  ISETP.GT.U32.AND.EX P0, PT, R0, RZ, PT, P1 ;  /* 0x000000ff0000720c */ /* 0x000fe40003f04110 */
[C---:B------:R-:W-:Y:S02]  /*1790*/  ISETP.GT.U32.AND P1, PT, R16.reuse, 0xe0, PT ;  /* 0x000000e01000780c */ /* 0x040fe40003f24070 */
[----:B------:R-:W-:Y:S02]  /*17a0*/  ISETP.GT.U32.AND P2, PT, R16, 0x100, PT ;  /* 0x000001001000780c */ /* 0x000fe40003f44070 */
[----:B0-----:R-:W-:Y:S02]  /*17b0*/  SEL R2, R8, RZ, P0 ;  /* 0x000000ff08027207 */ /* 0x001fe40000000000 */
[----:B------:R-:W-:Y:S02]  /*17c0*/  SEL R17, R9, RZ, P0 ;  /* 0x000000ff09117207 */ /* 0x000fe40000000000 */
[----:B------:R-:W-:-:S02]  /*17d0*/  ISETP.GT.U32.AND.EX P0, PT, R0, RZ, PT, P1 ;  /* 0x000000ff0000720c */ /* 0x000fc40003f04110 */
[----:B------:R-:W-:Y:S02]  /*17e0*/  ISETP.GT.U32.AND.EX P1, PT, R0, RZ, PT, P2 ;  /* 0x000000ff0000720c */ /* 0x000fe40003f24120 */
[----:B------:R-:W-:Y:S02]  /*17f0*/  ISETP.GT.U32.AND P2, PT, R16, 0x120, PT ;  /* 0x000001201000780c */ /* 0x000fe40003f44070 */
[----:B------:R-:W-:Y:S02]  /*1800*/  IADD3 R2, P3, P4, R2, R19, R3 ;  /* 0x0000001302027210 */ /* 0x000fe40007c7e003 */
[----:B------:R-:W-:Y:S02]  /*1810*/  SEL R3, R10, RZ, P0 ;  /* 0x000000ff0a037207 */ /* 0x000fe40000000000 */
[----:B------:R-:W-:Y:S02]  /*1820*/  SEL R9, R11, RZ, P0 ;  /* 0x000000ff0b097207 */ /* 0x000fe40000000000 */
[----:B------:R-:W-:-:S02]  /*1830*/  ISETP.GT.U32.AND.EX P0, PT, R0, RZ, PT, P2 ;  /* 0x000000ff0000720c */ /* 0x000fc40003f04120 */
[----:B----4-:R-:W-:Y:S02]  /*1840*/  SEL R8, R12, RZ, P1 ;  /* 0x000000ff0c087207 */ /* 0x010fe40000800000 */
[----:B------:R-:W-:Y:S02]  /*1850*/  IADD3.X R12, PT, PT, R17, R28, R18, P3, P4 ;  /* 0x0000001c110c7210 */ /* 0x000fe40001fe8412 */
[----:B------:R-:W-:Y:S02]  /*1860*/  SEL R11, R14, RZ, P0 ;  /* 0x000000ff0e0b7207 */ /* 0x000fe40000000000 */
[----:B------:R-:W-:Y:S02]  /*1870*/  ISETP.GT.U32.AND P4, PT, R16, 0x160, PT ;  /* 0x000001601000780c */ /* 0x000fe40003f84070 */
[----:B------:R-:W-:Y:S02]  /*1880*/  SEL R10, R13, RZ, P1 ;  /* 0x000000ff0d0a7207 */ /* 0x000fe40000800000 */
[----:B------:R-:W-:-:S02]  /*1890*/  SEL R14, R15, RZ, P0 ;  /* 0x000000ff0f0e7207 */ /* 0x000fc40000000000 */
[----:B------:R-:W-:Y:S02]  /*18a0*/  IADD3 R8, P1, P2, R8, R2, R3 ;  /* 0x0000000208087210 */ /* 0x000fe40007a3e003 */
[----:B------:R-:W-:Y:S02]  /*18b0*/  ISETP.GT.U32.AND P0, PT, R16, 0x180, PT ;  /* 0x000001801000780c */ /* 0x000fe40003f04070 */
[----:B------:R-:W-:Y:S02]  /*18c0*/  ISETP.GT.U32.AND.EX P4, PT, R0, RZ, PT, P4 ;  /* 0x000000ff0000720c */ /* 0x000fe40003f84140 */
[----:B-1----:R-:W-:Y:S02]  /*18d0*/  SEL R2, R20, RZ, P6 ;  /* 0x000000ff14027207 */ /* 0x002fe40003000000 */
[----:B------:R-:W-:Y:S02]  /*18e0*/  IADD3.X R10, PT, PT, R10, R12, R9, P1, P2 ;  /* 0x0000000c0a0a7210 */ /* 0x000fe40000fe4409 */
[----:B------:R-:W-:-:S02]  /*18f0*/  ISETP.GT.U32.AND.EX P0, PT, R0, RZ, PT, P0 ;  /* 0x000000ff0000720c */ /* 0x000fc40003f04100 */
[C---:B------:R-:W-:Y:S02]  /*1900*/  ISETP.GT.U32.AND P3, PT, R16.reuse, 0x1a0, PT ;  /* 0x000001a01000780c */ /* 0x040fe40003f64070 */
[----:B------:R-:W-:Y:S02]  /*1910*/  ISETP.GT.U32.AND P1, PT, R16, 0x1c0, PT ;  /* 0x000001c01000780c */ /* 0x000fe40003f24070 */
[----:B------:R-:W-:Y:S02]  /*1920*/  SEL R9, R21, RZ, P6 ;  /* 0x000000ff15097207 */ /* 0x000fe40003000000 */
[----:B------:R-:W-:Y:S02]  /*1930*/  SEL R3, R22, RZ, P4 ;  /* 0x000000ff16037207 */ /* 0x000fe40002000000 */
[----:B------:R-:W-:Y:S02]  /*1940*/  SEL R23, R23, RZ, P4 ;  /* 0x000000ff17177207 */ /* 0x000fe40002000000 */
[----:B------:R-:W-:-:S02]  /*1950*/  IADD3 R2, P6, P4, R2, R8, R11 ;  /* 0x0000000802027210 */ /* 0x000fc40007cde00b */
[----:B--2---:R-:W-:Y:S02]  /*1960*/  SEL R8, R24, RZ, P0 ;  /* 0x000000ff18087207 */ /* 0x004fe40000000000 */
[C---:B------:R-:W-:Y:S02]  /*1970*/  ISETP.GT.U32.AND.EX P3, PT, R0.reuse, RZ, PT, P3 ;  /* 0x000000ff0000720c */ /* 0x040fe40003f64130 */
[----:B------:R-:W-:Y:S02]  /*1980*/  ISETP.GT.U32.AND.EX P1, PT, R0, RZ, PT, P1 ;  /* 0x000000ff0000720c */ /* 0x000fe40003f24110 */
[----:B------:R-:W-:Y:S02]  /*1990*/  ISETP.GT.U32.AND P2, PT, R16, 0x1e0, PT ;  /* 0x000001e01000780c */ /* 0x000fe40003f44070 */
[----:B------:R-:W-:Y:S02]  /*19a0*/  IADD3.X R9, PT, PT, R9, R10, R14, P6, P4 ;  /* 0x0000000a09097210 */ /* 0x000fe400037e840e */
[----:B------:R-:W-:-:S02]  /*19b0*/  IADD3 R8, P6, P4, R8, R2, R3 ;  /* 0x0000000208087210 */ /* 0x000fc40007cde003 */
[----:B------:R-:W-:Y:S02]  /*19c0*/  SEL R2, R26, RZ, P3 ;  /* 0x000000ff1a027207 */ /* 0x000fe40001800000 */
[----:B---3--:R-:W-:Y:S02]  /*19d0*/  SEL R3, R4, RZ, P1 ;  /* 0x000000ff04037207 */ /* 0x008fe40000800000 */
[----:B------:R-:W-:Y:S02]  /*19e0*/  ISETP.GT.U32.AND.EX P2, PT, R0, RZ, PT, P2 ;  /* 0x000000ff0000720c */ /* 0x000fe40003f44120 */
        /* <DEDUP_REMOVED lines=11> */
.L_x_2147:
[----:B------:R-:W0:Y:S01]  /*1aa0*/  S2R R4, SR_TID.X ;  /* 0x0000000000047919 */ /* 0x000e220000002100 */
[----:B------:R-:W0:Y:S02]  /*1ab0*/  LDC.64 R2, c[0x0][0x380] ;  /* 0x0000e000ff027b82 */ /* 0x000e240000000a00 */
[----:B0-----:R-:W-:-:S05]  /*1ac0*/  IMAD.WIDE.U32 R2, R4, 0x4, R2 ;  /* 0x0000000404027825 */ /* 0x001fca00078e0002 */
[----:B------:R-:W2:Y:S04]  /*1ad0*/  LDG.E R11, desc[UR6][R2.64] ;  /* 0x00000006020b7981 */ /* 0x000ea8000c1e1900 */
[----:B------:R-:W3:Y:S04]  /*1ae0*/  LDG.E R5, desc[UR6][R2.64+0x800] ;  /* 0x0008000602057981 */ /* 0x000ee8000c1e1900 */
[----:B------:R-:W4:Y:S04]  /*1af0*/  LDG.E R7, desc[UR6][R2.64+0x1800] ;  /* 0x0018000602077981 */ /* 0x000f28000c1e1900 */
[----:B------:R-:W5:Y:S04]  /*1b00*/  LDG.E R8, desc[UR6][R2.64+0x2000] ;  /* 0x0020000602087981 */ /* 0x000f68000c1e1900 */
[----:B------:R-:W5:Y:S04]  /*1b10*/  LDG.E R9, desc[UR6][R2.64+0x2800] ;  /* 0x0028000602097981 */ /* 0x000f68000c1e1900 */
[----:B------:R-:W5:Y:S04]  /*1b20*/  LDG.E R6, desc[UR6][R2.64+0x1000] ;  /* 0x0010000602067981 */ /* 0x000f68000c1e1900 */
[----:B------:R-:W5:Y:S01]  /*1b30*/  LDG.E R10, desc[UR6][R2.64+0x3000] ;  /* 0x00300006020a7981 */ /* 0x000f62000c1e1900 */
[----:B--2---:R-:W-:-:S04]  /*1b40*/  ISETP.NE.AND P0, PT, R11, -0x1, PT ;  /* 0xffffffff0b00780c */ /* 0x004fc80003f05270 */
[----:B------:R-:W-:Y:S02]  /*1b50*/  SEL R11, RZ, 0x1, P0 ;  /* 0x00000001ff0b7807 */ /* 0x000fe40000000000 */
[----:B---3--:R-:W-:Y:S02]  /*1b60*/  ISETP.NE.AND P1, PT, R5, -0x1, PT ;  /* 0xffffffff0500780c */ /* 0x008fe40003f25270 */
[----:B----4-:R-:W-:Y:S02]  /*1b70*/  ISETP.NE.AND P0, PT, R7, -0x1, PT ;  /* 0xffffffff0700780c */ /* 0x010fe40003f05270 */
[----:B------:R-:W-:Y:S02]  /*1b80*/  SEL R5, RZ, 0x1, P1 ;  /* 0x00000001ff057807 */ /* 0x000fe40000800000 */
[----:B------:R-:W-:Y:S02]  /*1b90*/  SEL R7, RZ, 0x1, P0 ;  /* 0x00000001ff077807 */ /* 0x000fe40000000000 */
[----:B-----5:R-:W-:-:S02]  /*1ba0*/  ISETP.NE.AND P1, PT, R8, -0x1, PT ;  /* 0xffffffff0800780c */ /* 0x020fc40003f25270 */
[----:B------:R-:W-:Y:S02]  /*1bb0*/  ISETP.NE.AND P0, PT, R9, -0x1, PT ;  /* 0xffffffff0900780c */ /* 0x000fe40003f05270 */
[----:B------:R-:W-:Y:S02]  /*1bc0*/  IADD3 R8, P5, PT, R16, -0xe00, RZ ;  /* 0xfffff20010087810 */ /* 0x000fe40007fbe0ff */
[----:B------:R-:W-:Y:S02]  /*1bd0*/  ISETP.NE.AND P2, PT, R6, -0x1, PT ;  /* 0xffffffff0600780c */ /* 0x000fe40003f45270 */
[----:B------:R-:W-:Y:S02]  /*1be0*/  SEL R9, RZ, 0x1, P0 ;  /* 0x00000001ff097807 */ /* 0x000fe40000000000 */
[----:B------:R-:W-:Y:S02]  /*1bf0*/  ISETP.NE.AND P6, PT, R10, -0x1, PT ;  /* 0xffffffff0a00780c */ /* 0x000fe40003fc5270 */
[----:B------:R-:W-:-:S02]  /*1c00*/  ISETP.GE.U32.AND P0, PT, R8, 0xe00, PT ;  /* 0x00000e000800780c */ /* 0x000fc40003f06070 */
[----:B------:R-:W-:Y:S02]  /*1c10*/  IADD3.X R10, PT, PT, R0, -0x1, RZ, P5, !PT ;  /* 0xffffffff000a7810 */ /* 0x000fe40002ffe4ff */
[----:B------:R-:W-:Y:S02]  /*1c20*/  SEL R6, RZ, 0x1, P2 ;  /* 0x00000001ff067807 */ /* 0x000fe40001000000 */
[----:B------:R-:W-:Y:S02]  /*1c30*/  ISETP.GE.U32.AND.EX P0, PT, R10, RZ, PT, P0 ;  /* 0x000000ff0a00720c */ /* 0x000fe40003f06100 */
[----:B------:R-:W-:Y:S02]  /*1c40*/  IADD3 R6, P3, P4, R6, R5, R11 ;  /* 0x0000000506067210 */ /* 0x000fe40007c7e00b */
[----:B------:R-:W-:-:S04]  /*1c50*/  SEL R5, RZ, 0x1, P1 ;  /* 0x00000001ff057807 */ /* 0x000fc80000800000 */
[----:B------:R-:W-:Y:S02]  /*1c60*/  IADD3 R6, P1, P2, R5, R6, R7 ;  /* 0x0000000605067210 */ /* 0x000fe40007a3e007 */
[----:B------:R-:W-:Y:S02]  /*1c70*/  SEL R7, RZ, 0x1, P6 ;  /* 0x00000001ff077807 */ /* 0x000fe40003000000 */
[----:B------:R-:W-:Y:S02]  /*1c80*/  IADD3.X R5, PT, PT, RZ, RZ, RZ, P3, P4 ;  /* 0x000000ffff057210 */ /* 0x000fe40001fe84ff */
[----:B------:R-:W-:Y:S02]  /*1c90*/  IADD3 R6, P3, P4, R7, R6, R9 ;  /* 0x0000000607067210 */ /* 0x000fe40007c7e009 */
[----:B------:R-:W-:Y:S01]  /*1ca0*/  IADD3.X R5, PT, PT, RZ, R5, RZ, P1, P2 ;  /* 0x00000005ff057210 */ /* 0x000fe20000fe44ff */
[----:B------:R-:W-:Y:S02]  /*1cb0*/  IMAD.MOV.U32 R7, RZ, RZ, 0xe00 ;  /* 0x00000e00ff077424 */ /* 0x000fe400078e00ff */
[----:B------:R-:W-:Y:S01]  /*1cc0*/  IMAD.MOV.U32 R9, RZ, RZ, RZ ;  /* 0x000000ffff097224 */ /* 0x000fe200078e00ff */
[----:B------:R-:W-:Y:S01]  /*1cd0*/  IADD3.X R5, PT, PT, RZ, R5, RZ, P3, P4 ;  /* 0x00000005ff057210 */ /* 0x000fe20001fe84ff */
[----:B------:R-:W-:Y:S06]  /*1ce0*/  @!P0 BRA `(.L_x_2162) ;  /* 0x0000000000b48947 */ /* 0x000fec0003800000 */
[----:B------:R-:W0:Y:S01]  /*1cf0*/  LDC.64 R16, c[0x0][0x398] ;  /* 0x0000e600ff107b82 */ /* 0x000e220000000a00 */
[----:B------:R-:W-:Y:S02]  /*1d00*/  IMAD.MOV.U32 R7, RZ, RZ, 0xe00 ;  /* 0x00000e00ff077424 */ /* 0x000fe400078e00ff */
[----:B------:R-:W-:-:S07]  /*1d10*/  IMAD.MOV.U32 R9, RZ, RZ, RZ ;  /* 0x000000ffff097224 */ /* 0x000fce00078e00ff */
.L_x_2164:
[----:B------:R-:W-:-:S04]  /*1d20*/  LEA R12, P0, R7, R2, 0x2 ;  /* 0x00000002070c7211 */ /* 0x000fc800078010ff */
[----:B------:R-:W-:-:S05]  /*1d30*/  LEA.HI.X R13, R7, R3, R9, 0x2, P0 ;  /* 0x00000003070d7211 */ /* 0x000fca00000f1409 */
        /* <DEDUP_REMOVED lines=9> */
[----:B------:R-:W-:Y:S02]  /*1dd0*/  SEL R0, RZ, 0x1, P0 ;  /* 0x00000001ff007807 */ /* 0x000fe40000000000 */
[----:B------:R-:W-:Y:S02]  /*1de0*/  SEL R21, RZ, 0x1, P1 ;  /* 0x00000001ff157807 */ /* 0x000fe40000800000 */
[----:B----4-:R-:W-:Y:S02]  /*1df0*/  ISETP.NE.AND P0, PT, R11, -0x1, PT ;  /* 0xffffffff0b00780c */ /* 0x010fe40003f05270 */
[----:B-----5:R-:W-:Y:S02]  /*1e00*/  ISETP.NE.AND P5, PT, R14, -0x1, PT ;  /* 0xffffffff0e00780c */ /* 0x020fe40003fa5270 */
[----:B------:R-:W-:-:S02]  /*1e10*/  IADD3 R6, P2, P1, R21, R6, R0 ;  /* 0x0000000615067210 */ /* 0x000fc4000795e000 */
[----:B------:R-:W-:Y:S02]  /*1e20*/  ISETP.NE.AND P4, PT, R15, -0x1, PT ;  /* 0xffffffff0f00780c */ /* 0x000fe40003f85270 */
[----:B-1----:R-:W-:Y:S02]  /*1e30*/  SEL R13, RZ, 0x1, P0 ;  /* 0x00000001ff0d7807 */ /* 0x002fe40000000000 */
[----:B------:R-:W-:Y:S02]  /*1e40*/  SEL R11, RZ, 0x1, P5 ;  /* 0x00000001ff0b7807 */ /* 0x000fe40002800000 */
[----:B0-----:R-:W-:Y:S02]  /*1e50*/  IADD3 R0, P3, PT, -R7, R16, RZ ;  /* 0x0000001007007210 */ /* 0x001fe40007f7e1ff */
[----:B------:R-:W-:Y:S02]  /*1e60*/  ISETP.NE.AND P6, PT, R18, -0x1, PT ;  /* 0xffffffff1200780c */ /* 0x000fe40003fc5270 */
[----:B------:R-:W-:-:S02]  /*1e70*/  SEL R12, RZ, 0x1, P4 ;  /* 0x00000001ff0c7807 */ /* 0x000fc40002000000 */
[----:B------:R-:W-:Y:S02]  /*1e80*/  IADD3 R6, P4, P5, R11, R6, R13 ;  /* 0x000000060b067210 */ /* 0x000fe40007d9e00d */
[----:B------:R-:W-:Y:S01]  /*1e90*/  ISETP.GE.U32.AND P0, PT, R0, 0xe00, PT ;  /* 0x00000e000000780c */ /* 0x000fe20003f06070 */
[----:B------:R-:W-:Y:S01]  /*1ea0*/  IMAD.MOV.U32 R0, RZ, RZ, R17 ;  /* 0x000000ffff007224 */ /* 0x000fe200078e0011 */
[----:B------:R-:W-:Y:S02]  /*1eb0*/  SEL R11, RZ, 0x1, P6 ;  /* 0x00000001ff0b7807 */ /* 0x000fe40003000000 */
[----:B------:R-:W-:Y:S02]  /*1ec0*/  IADD3.X R5, PT, PT, RZ, R5, RZ, P2, P1 ;  /* 0x00000005ff057210 */ /* 0x000fe400017e24ff */
[----:B------:R-:W-:Y:S01]  /*1ed0*/  IADD3 R6, P1, P2, R11, R6, R12 ;  /* 0x000000060b067210 */ /* 0x000fe20007a3e00c */
[----:B------:R-:W-:Y:S01]  /*1ee0*/  IMAD.X R12, R0, 0x1, ~R9, P3 ;  /* 0x00000001000c7824 */ /* 0x000fe200018e0e09 */
[----:B------:R-:W-:-:S02]  /*1ef0*/  ISETP.NE.AND P6, PT, R19, -0x1, PT ;  /* 0xffffffff1300780c */ /* 0x000fc40003fc5270 */
[----:B------:R-:W-:Y:S02]  /*1f00*/  IADD3.X R5, PT, PT, RZ, R5, RZ, P4, P5 ;  /* 0x00000005ff057210 */ /* 0x000fe400027ea4ff */
[----:B------:R-:W-:Y:S02]  /*1f10*/  ISETP.GE.U32.AND.EX P0, PT, R12, RZ, PT, P0 ;  /* 0x000000ff0c00720c */ /* 0x000fe40003f06100 */
[----:B------:R-:W-:Y:S02]  /*1f20*/  SEL R11, RZ, 0x1, P6 ;  /* 0x00000001ff0b7807 */ /* 0x000fe40003000000 */
[----:B------:R-:W-:Y:S02]  /*1f30*/  IADD3.X R5, PT, PT, RZ, R5, RZ, P1, P2 ;  /* 0x00000005ff057210 */ /* 0x000fe40000fe44ff */
[----:B------:R-:W-:-:S05]  /*1f40*/  IADD3 R6, P3, PT, R6, R11, RZ ;  /* 0x0000000b06067210 */ /* 0x000fca0007f7e0ff */
[----:B------:R-:W-:Y:S02]  /*1f50*/  IMAD.X R5, RZ, RZ, R5, P3 ;  /* 0x000000ffff057224 */ /* 0x000fe400018e0605 */
[----:B------:R-:W-:Y:S06]  /*1f60*/  @!P0 BRA `(.L_x_2163) ;  /* 0x0000000c00048947 */ /* 0x000fec0003800000 */
[----:B------:R-:W-:-:S05]  /*1f70*/  IADD3 R7, P0, PT, R7, 0xe00, RZ ;  /* 0x00000e0007077810 */ /* 0x000fca0007f1e0ff */
[----:B------:R-:W-:Y:S01]  /*1f80*/  IMAD.X R9, RZ, RZ, R9, P0 ;  /* 0x000000ffff097224 */ /* 0x000fe200000e0609 */
[----:B------:R-:W-:-:S04]  /*1f90*/  ISETP.GT.U32.AND P0, PT, R7, R8, PT ;  /* 0x000000080700720c */ /* 0x000fc80003f04070 */
[----:B------:R-:W-:-:S13]  /*1fa0*/  ISETP.GT.U32.AND.EX P0, PT, R9, R10, PT, P0 ;  /* 0x0000000a0900720c */ /* 0x000fda0003f04100 */
[----:B------:R-:W-:Y:S05]  /*1fb0*/  @!P0 BRA `(.L_x_2164) ;  /* 0xfffffffc00588947 */ /* 0x000fea000383ffff */
.L_x_2162:
        /* <DEDUP_REMOVED lines=8> */
[----:B------:R-:W-:-:S04]  /*2040*/  IADD3 R0, PT, PT, -R7, R16, R0 ;  /* 0x0000001007007210 */ /* 0x000fc80007ffe100 */
[C---:B------:R-:W-:Y:S02]  /*2050*/  ISETP.GE.U32.AND P1, PT, R0.reuse, 0x1e00, PT ;  /* 0x00001e000000780c */ /* 0x040fe40003f26070 */
[----:B------:R-:W-:Y:S01]  /*2060*/  LEA.HI R8, R0, 0x1, RZ, 0x17 ;  /* 0x0000000100087811 */ /* 0x000fe200078fb8ff */
[----:B------:R-:W-:-:S03]  /*2070*/  IMAD.MOV.U32 R0, RZ, RZ, R4 ;  /* 0x000000ffff007224 */ /* 0x000fc600078e0004 */
[----:B------:R-:W-:-:S04]  /*2080*/  LOP3.LUT R26, R8, 0xf, RZ, 0xc0, !PT ;  /* 0x0000000f081a7812 */ /* 0x000fc800078ec0ff */
[----:B------:R-:W-:-:S03]  /*2090*/  ISETP.NE.AND P0, PT, R26, RZ, PT ;  /* 0x000000ff1a00720c */ /* 0x000fc60003f05270 */
[----:B------:R-:W-:Y:S10]  /*20a0*/  @!P1 BRA `(.L_x_2167) ;  /* 0x0000000400409947 */ /* 0x000ff40003800000 */
[----:B------:R-:W0:Y:S01]  /*20b0*/  LDCU.64 UR4, c[0x0][0x380] ;  /* 0x00007000ff0477ac */ /* 0x000e220008000a00 */
[----:B------:R-:W-:Y:S02]  /*20c0*/  IADD3 R3, P1, PT, R4, R7, RZ ;  /* 0x0000000704037210 */ /* 0x000fe40007f3e0ff */
[----:B------:R-:W-:-:S03]  /*20d0*/  LOP3.LUT R10, R8, 0xfffff0, RZ, 0xc0, !PT ;  /* 0x00fffff0080a7812 */ /* 0x000fc600078ec0ff */
[----:B------:R-:W-:Y:S02]  /*20e0*/  IMAD.X R0, RZ, RZ, R9, P1 ;  /* 0x000000ffff007224 */ /* 0x000fe400008e0609 */
[----:B------:R-:W-:Y:S01]  /*20f0*/  IMAD.MOV R10, RZ, RZ, -R10 ;  /* 0x000000ffff0a7224 */ /* 0x000fe200078e0a0a */
[----:B0-----:R-:W-:-:S04]  /*2100*/  LEA R2, P2, R3, UR4, 0x2 ;  /* 0x0000000403027c11 */ /* 0x001fc8000f8410ff */
[----:B------:R-:W-:Y:S02]  /*2110*/  IADD3 R2, P1, PT, R2, 0x4000, RZ ;  /* 0x0000400002027810 */ /* 0x000fe40007f3e0ff */
[----:B------:R-:W-:Y:S01]  /*2120*/  LEA.HI.X R3, R3, UR5, R0, 0x2, P2 ;  /* 0x0000000503037c11 */ /* 0x000fe200090f1400 */
[----:B------:R-:W-:-:S04]  /*2130*/  IMAD.MOV.U32 R0, RZ, RZ, R4 ;  /* 0x000000ffff007224 */ /* 0x000fc800078e0004 */
[----:B------:R-:W-:-:S07]  /*2140*/  IMAD.X R3, RZ, RZ, R3, P1 ;  /* 0x000000ffff037224 */ /* 0x000fce00008e0603 */
.L_x_2168:
        /* <DEDUP_REMOVED lines=70> */
.L_x_2167:
[----:B------:R-:W-:Y:S05]  /*25b0*/  BSYNC.RECONVERGENT B2 ;  /* 0x0000000000027941 */ /* 0x000fea0003800200 */
.L_x_2166:
        /* <DEDUP_REMOVED lines=44> */
.L_x_2170:
[----:B------:R-:W-:Y:S05]  /*2880*/  BSYNC.RECONVERGENT B2 ;  /* 0x0000000000027941 */ /* 0x000fea0003800200 */
.L_x_2169:
        /* <DEDUP_REMOVED lines=28> */
.L_x_2172:
[----:B------:R-:W-:Y:S05]  /*2a50*/  BSYNC.RECONVERGENT B2 ;  /* 0x0000000000027941 */ /* 0x000fea0003800200 */
.L_x_2171:
[----:B------:R-:W-:Y:S05]  /*2a60*/  @!P0 BRA `(.L_x_2165) ;  /* 0x0000000000408947 */ /* 0x000fea0003800000 */
[----:B------:R-:W0:Y:S01]  /*2a70*/  LDCU.64 UR4, c[0x0][0x380] ;  /* 0x00007000ff0477ac */ /* 0x000e220008000a00 */
[----:B------:R-:W-:Y:S01]  /*2a80*/  IADD3 R3, P0, PT, R0, R7, RZ ;  /* 0x0000000700037210 */ /* 0x000fe20007f1e0ff */
[----:B------:R-:W-:-:S04]  /*2a90*/  IMAD.MOV R0, RZ, RZ, -R10 ;  /* 0x000000ffff007224 */ /* 0x000fc800078e0a0a */
[----:B------:R-:W-:Y:S01]  /*2aa0*/  IMAD.X R8, RZ, RZ, R9, P0 ;  /* 0x000000ffff087224 */ /* 0x000fe200000e0609 */
[----:B0-----:R-:W-:-:S04]  /*2ab0*/  LEA R2, P1, R3, UR4, 0x2 ;  /* 0x0000000403027c11 */ /* 0x001fc8000f8210ff */
[----:B------:R-:W-:-:S09]  /*2ac0*/  LEA.HI.X R3, R3, UR5, R8, 0x2, P1 ;  /* 0x0000000503037c11 */ /* 0x000fd200088f1408 */
.L_x_2173:
[----:B------:R0:W2:Y:S01]  /*2ad0*/  LDG.E R7, desc[UR6][R2.64] ;  /* 0x0000000602077981 */ /* 0x0000a2000c1e1900 */
[----:B------:R-:W-:Y:S01]  /*2ae0*/  VIADD R0, R0, 0x1 ;  /* 0x0000000100007836 */ /* 0x000fe20000000000 */
[----:B0-----:R-:W-:-:S05]  /*2af0*/  IADD3 R2, P2, PT, R2, 0x800, RZ ;  /* 0x0000080002027810 */ /* 0x001fca0007f5e0ff */
[----:B------:R-:W-:Y:S01]  /*2b00*/  IMAD.X R3, RZ, RZ, R3, P2 ;  /* 0x000000ffff037224 */ /* 0x000fe200010e0603 */
[----:B--2---:R-:W-:-:S04]  /*2b10*/  ISETP.NE.AND P0, PT, R7, -0x1, PT ;  /* 0xffffffff0700780c */ /* 0x004fc80003f05270 */
[----:B------:R-:W-:Y:S02]  /*2b20*/  SEL R7, RZ, 0x1, P0 ;  /* 0x00000001ff077807 */ /* 0x000fe40000000000 */
[----:B------:R-:W-:Y:S02]  /*2b30*/  ISETP.NE.AND P0, PT, R0, RZ, PT ;  /* 0x000000ff0000720c */ /* 0x000fe40003f05270 */
[----:B------:R-:W-:-:S05]  /*2b40*/  IADD3 R6, P1, PT, R6, R7, RZ ;  /* 0x0000000706067210 */ /* 0x000fca0007f3e0ff */
[----:B------:R-:W-:-:S06]  /*2b50*/  IMAD.X R5, RZ, RZ, R5, P1 ;  /* 0x000000ffff057224 */ /* 0x000fcc00008e0605 */
[----:B------:R-:W-:Y:S05]  /*2b60*/  @P0 BRA `(.L_x_2173) ;  /* 0xfffffffc00d80947 */ /* 0x000fea000383ffff */
.L_x_2165:
[----:B------:R-:W-:Y:S05]  /*2b70*/  BSYNC.RECONVERGENT B1 ;  /* 0x0000000000017941 */ /* 0x000fea0003800200 */
.L_x_2163:
[----:B------:R-:W0:Y:S01]  /*2b80*/  S2R R8, SR_LANEID ;  /* 0x0000000000087919 */ /* 0x000e220000000000 */
[----:B------:R-:W-:Y:S01]  /*2b90*/  ISETP.NE.AND P5, PT, R4, RZ, PT ;  /* 0x000000ff0400720c */ /* 0x000fe20003fa5270 */
        /* <DEDUP_REMOVED lines=49> */
[----:B--2---:R-:W0:Y:S04]  /*2eb0*/  LDS.128 R4, [UR4+0x20] ;  /* 0x00002004ff047984 */ /* 0x004e280008000c00 */
        /* <DEDUP_REMOVED lines=21> */
[----:B------:R-:W-:-:S07]  /*3010*/  IMAD.X R3, R3, 0x1, R31, P2 ;  /* 0x0000000103037824 */ /* 0x000fce00010e061f */
.L_x_2161:
[----:B------:R-:W-:Y:S05]  /*3020*/  BSYNC.RECONVERGENT B0 ;  /* 0x0000000000007941 */ /* 0x000fea0003800200 */
.L_x_2146:
[----:B------:R-:W-:Y:S05]  /*3030*/  @P5 EXIT ;  /* 0x000000000000594d */ /* 0x000fea0003800000 */
[----:B------:R-:W0:Y:S01]  /*3040*/  LDCU.64 UR4, c[0x0][0x3a8] ;  /* 0x00007500ff0477ac */ /* 0x000e220008000a00 */
[----:B------:R-:W3:Y:S01]  /*3050*/  LDC.64 R4, c[0x0][0x390] ;  /* 0x0000e400ff047b82 */ /* 0x000ee20000000a00 */
[----:B012---:R-:W-:-:S04]  /*3060*/  IADD3 R2, P0, PT, R2, UR4, RZ ;  /* 0x0000000402027c10 */ /* 0x007fc8000ff1e0ff */
[----:B------:R-:W-:-:S05]  /*3070*/  IADD3.X R3, PT, PT, R3, UR5, RZ, P0, !PT ;  /* 0x0000000503037c10 */ /* 0x000fca00087fe4ff */
[----:B---3--:R-:W-:Y:S01]  /*3080*/  STG.E.64 desc[UR6][R4.64], R2 ;  /* 0x0000000204007986 */ /* 0x008fe2000c101b06 */
[----:B------:R-:W-:Y:S05]  /*3090*/  EXIT ;  /* 0x000000000000794d */ /* 0x000fea0003800000 */
.L_x_2174:
        /* <DEDUP_REMOVED lines=14> */
.L_x_2552:


//--------------------- .text._ZN3cub18CUB_300001_SM_10006detail6reduce28DeviceReduceSingleTileKernelINS2_10policy_hubIljN4cuda3std3__44plusIlEEE10Policy1000EPlSC_iS9_llNS7_10__identityEEEvT0_T1_T2_T3_T4_T6_ --------------------------
	.section	.text._ZN3cub18CUB_300001_SM_10006detail6reduce28DeviceReduceSingleTileKernelINS2_10policy_hubIljN4cuda3std3__44plusIlEEE10Policy1000EPlSC_iS9_llNS7_10__identityEEEvT0_T1_T2_T3_T4_T6_,"ax",@progbits
	.align	128
        .global         _ZN3cub18CUB_300001_SM_10006detail6reduce28DeviceReduceSingleTileKernelINS2_10policy_hubIljN4cuda3std3__44plusIlEEE10Policy1000EPlSC_iS9_llNS7_10__identityEEEvT0_T1_T2_T3_T4_T6_
        .type           _ZN3cub18CUB_300001_SM_10006detail6reduce28DeviceReduceSingleTileKernelINS2_10policy_hubIljN4cuda3std3__44plusIlEEE10Policy1000EPlSC_iS9_llNS7_10__identityEEEvT0_T1_T2_T3_T4_T6_,@function
        .size           _ZN3cub18CUB_300001_SM_10006detail6reduce28DeviceReduceSingleTileKernelINS2_10policy_hubIljN4cuda3std3__44plusIlEEE10Policy1000EPlSC_iS9_llNS7_10__identityEEEvT0_T1_T2_T3_T4_T6_,(.L_x_2553 - _ZN3cub18CUB_300001_SM_10006detail6reduce28DeviceReduceSingleTileKernelINS2_10policy_hubIljN4cuda3std3__44plusIlEEE10Policy1000EPlSC_iS9_llNS7_10__identityEEEvT0_T1_T2_T3_T4_T6_)
        .other          _ZN3cub18CUB_300001_SM_10006detail6reduce28DeviceReduceSingleTileKernelINS2_10policy_hubIljN4cuda3std3__44plusIlEEE10Policy1000EPlSC_iS9_llNS7_10__identityEEEvT0_T1_T2_T3_T4_T6_,@"STO_CUDA_ENTRY STV_DEFAULT"
_ZN3cub18CUB_300001_SM_10006detail6reduce28DeviceReduceSingleTileKernelINS2_10policy_hubIljN4cuda3std3__44plusIlEEE10Policy1000EPlSC_iS9_llNS7_10__identityEEEvT0_T1_T2_T3_T4_T6_:
.text._ZN3cub18CUB_300001_SM_10006detail6reduce28DeviceReduceSingleTileKernelINS2_10policy_hubIljN4cuda3std3__44plusIlEEE10Policy1000EPlSC_iS9_llNS7_10__identityEEEvT0_T1_T2_T3_T4_T6_:
        /* <DEDUP_REMOVED lines=13> */
.L_x_2175:
        /* <DEDUP_REMOVED lines=13> */
.L_x_2179:
[----:B------:R-:W-:Y:S05]  /*01a0*/  BSYNC.RECONVERGENT B1 ;  /* 0x0000000000017941 */ /* 0x000fea0003800200 */
.L_x_2178:
        /* <DEDUP_REMOVED lines=17> */
.L_x_2184:
        /* <DEDUP_REMOVED lines=11> */
.L_x_2183:
[----:B------:R-:W-:Y:S05]  /*0370*/  BSYNC.RECONVERGENT B2 ;  /* 0x0000000000027941 */ /* 0x000fea0003800200 */
.L_x_2182:
        /* <DEDUP_REMOVED lines=8> */
.L_x_2187:
        /* <DEDUP_REMOVED lines=43> */
.L_x_2186:
[----:B------:R-:W-:Y:S05]  /*06b0*/  BSYNC.RECONVERGENT B2 ;  /* 0x0000000000027941 */ /* 0x000fea0003800200 */
.L_x_2185:
        /* <DEDUP_REMOVED lines=26> */
.L_x_2189:
[----:B------:R-:W-:Y:S05]  /*0860*/  BSYNC.RECONVERGENT B2 ;  /* 0x0000000000027941 */ /* 0x000fea0003800200 */
.L_x_2188:
        /* <DEDUP_REMOVED lines=12> */
.L_x_2181:
[----:B------:R-:W-:Y:S05]  /*0930*/  BSYNC.RECONVERGENT B1 ;  /* 0x0000000000017941 */ /* 0x000fea0003800200 */
.L_x_2180:
        /* <DEDUP_REMOVED lines=77> */
.L_x_2190:
        /* <DEDUP_REMOVED lines=130> */
.L_x_2177:
        /* <DEDUP_REMOVED lines=25> */
.L_x_2194:
        /* <DEDUP_REMOVED lines=24> */
.L_x_2192:
        /* <DEDUP_REMOVED lines=19> */
.L_x_2198:
        /* <DEDUP_REMOVED lines=9> */
.L_x_2197:
[----:B------:R-:W-:Y:S05]  /*1b00*/  BSYNC.RECONVERGENT B2 ;  /* 0x0000000000027941 */ /* 0x000fea0003800200 */
.L_x_2196:
        /* <DEDUP_REMOVED lines=16> */
.L_x_2201:
        /* <DEDUP_REMOVED lines=45> */
.L_x_2200:
[----:B------:R-:W-:Y:S05]  /*1ee0*/  BSYNC.RECONVERGENT B2 ;  /* 0x0000000000027941 */ /* 0x000fea0003800200 */
.L_x_2199:
        /* <DEDUP_REMOVED lines=30> */
.L_x_2203:
[----:B------:R-:W-:Y:S05]  /*20d0*/  BSYNC.RECONVERGENT B2 ;  /* 0x0000000000027941 */ /* 0x000fea0003800200 */
.L_x_2202:
        /* <DEDUP_REMOVED lines=11> */
.L_x_2195:
[----:B------:R-:W-:Y:S05]  /*2190*/  BSYNC.RECONVERGENT B1 ;  /* 0x0000000000017941 */ /* 0x000fea0003800200 */
.L_x_2193:
        /* <DEDUP_REMOVED lines=74> */
.L_x_2191:
[----:B------:R-:W-:Y:S05]  /*2640*/  BSYNC.RECONVERGENT B0 ;  /* 0x0000000000007941 */ /* 0x000fea0003800200 */
.L_x_2176:
[----:B------:R-:W-:Y:S05]  /*2650*/  @P0 EXIT ;  /* 0x000000000000094d */ /* 0x000fea0003800000 */
[----:B------:R-:W0:Y:S01]  /*2660*/  LDCU.64 UR4, c[0x0][0x398] ;  /* 0x00007300ff0477ac */ /* 0x000e220008000a00 */
[----:B------:R-:W3:Y:S01]  /*2670*/  LDC.64 R4, c[0x0][0x388] ;  /* 0x0000e200ff047b82 */ /* 0x000ee20000000a00 */
[----:B012---:R-:W-:-:S04]  /*2680*/  IADD3 R2, P0, PT, R2, UR4, RZ ;  /* 0x0000000402027c10 */ /* 0x007fc8000ff1e0ff */
[----:B------:R-:W-:-:S05]  /*2690*/  IADD3.X R3, PT, PT, R3, UR5, RZ, P0, !PT ;  /* 0x0000000503037c10 */ /* 0x000fca00087fe4ff */
[----:B---3--:R-:W-:Y:S01]  /*26a0*/  STG.E.64 desc[UR6][R4.64], R2 ;  /* 0x0000000204007986 */ /* 0x008fe2000c101b06 */
[----:B------:R-:W-:Y:S05]  /*26b0*/  EXIT ;  /* 0x000000000000794d */ /* 0x000fea0003800000 */
.L_x_2204:
        /* <DEDUP_REMOVED lines=12> */
.L_x_2553:


//--------------------- .text._ZN3cub18CUB_300001_SM_10006detail6reduce18DeviceReduceKernelINS2_10policy_hubIljN4cuda3std3__44plusIlEEE10Policy1000EN6thrust24THRUST_300001_SM_1000_NS18transform_iteratorI9is_activeNSD_10device_ptrIiEEllEEjS9_lNS7_10__identityEEEvT0_PT3_T1_NS0_13GridEvenShareISN_EET2_T4_ --------------------------
	.section	.text._ZN3cub18CUB_300001_SM_10006detail6reduce18DeviceReduceKernelINS2_10policy_hubIljN4cuda3std3__44plusIlEEE10Policy1000EN6thrust24THRUST_300001_SM_1000_NS18transform_iteratorI9is_activeNSD_10device_ptrIiEEllEEjS9_lNS7_10__identityEEEvT0_PT3_T1_NS0_13GridEvenShareISN_EET2_T4_,"ax",@progbits
	.align	128
        .global         _ZN3cub18CUB_300001_SM_10006detail6reduce18DeviceReduceKernelINS2_10policy_hubIljN4cuda3std3__44plusIlEEE10Policy1000EN6thrust24THRUST_300001_SM_1000_NS18transform_iteratorI9is_activeNSD_10device_ptrIiEEllEEjS9_lNS7_10__identityEEEvT0_PT3_T1_NS0_13GridEvenShareISN_EET2_T4_
        .type           _ZN3cub18CUB_300001_SM_10006detail6reduce18DeviceReduceKernelINS2_10policy_hubIljN4cuda3std3__44plusIlEEE10Policy1000EN6thrust24THRUST_300001_SM_1000_NS18transform_iteratorI9is_activeNSD_10device_ptrIiEEllEEjS9_lNS7_10__identityEEEvT0_PT3_T1_NS0_13GridEvenShareISN_EET2_T4_,@function
        .size           _ZN3cub18CUB_300001_SM_10006detail6reduce18DeviceReduceKernelINS2_10policy_hubIljN4cuda3std3__44plusIlEEE10Policy1000EN6thrust24THRUST_300001_SM_1000_NS18transform_iteratorI9is_activeNSD_10device_ptrIiEEllEEjS9_lNS7_10__identityEEEvT0_PT3_T1_NS0_13GridEvenShareISN_EET2_T4_,(.L_x_2554 - _ZN3cub18CUB_300001_SM_10006detail6reduce18DeviceReduceKernelINS2_10policy_hubIljN4cuda3std3__44plusIlEEE10Policy1000EN6thrust24THRUST_300001_SM_1000_NS18transform_iteratorI9is_activeNSD_10device_ptrIiEEllEEjS9_lNS7_10__identityEEEvT0_PT3_T1_NS0_13GridEvenShareISN_EET2_T4_)
        .other          _ZN3cub18CUB_300001_SM_10006detail6reduce18DeviceReduceKernelINS2_10policy_hubIljN4cuda3std3__44plusIlEEE10Policy1000EN6thrust24THRUST_300001_SM_1000_NS18transform_iteratorI9is_activeNSD_10device_ptrIiEEllEEjS9_lNS7_10__identityEEEvT0_PT3_T1_NS0_13GridEvenShareISN_EET2_T4_,@"STO_CUDA_ENTRY STV_DEFAULT"
_ZN3cub18CUB_300001_SM_10006detail6reduce18DeviceReduceKernelINS2_10policy_hubIljN4cuda3std3__44plusIlEEE10Policy1000EN6thrust24THRUST_300001_SM_1000_NS18transform_iteratorI9is_activeNSD_10device_ptrIiEEllEEjS9_lNS7_10__identityEEEvT0_PT3_T1_NS0_13GridEvenShareISN_EET2_T4_:
.text._ZN3cub18CUB_300001_SM_10006detail6reduce18DeviceReduceKernelINS2_10policy_hubIljN4cuda3std3__44plusIlEEE10Policy1000EN6thrust24THRUST_300001_SM_1000_NS18transform_iteratorI9is_activeNSD_10device_ptrIiEEllEEjS9_lNS7_10__identityEEEvT0_PT3_T1_NS0_13GridEvenShareISN_EET2_T4_:
[----:B------:R-:W-:Y:S01]  /*0000*/  LDC R1, c[0x0][0x37c] ;  /* 0x0000df00ff017b82 */ /* 0x000fe20000000800 */
[----:B------:R-:W0:Y:S07]  /*0010*/  S2R R0, SR_CTAID.X ;  /* 0x0000000000007919 */ /* 0x000e2e0000002500 */
[----:B------:R-:W1:Y:S01]  /*0020*/  LDC.64 R6, c[0x0][0x3b0] ;  /* 0x0000ec00ff067b82 */ /* 0x000e620000000a00 */
[----:B------:R-:W2:Y:S01]  /*0030*/  LDCU.64 UR6, c[0x0][0x358] ;  /* 0x00006b00ff0677ac */ /* 0x000ea20008000a00 */
[----:B------:R-:W-:Y:S01]  /*0040*/  BSSY.RECONVERGENT B0, `(.L_x_2205) ;  /* 0x0000354000007945 */ /* 0x000fe20003800200 */
[----:B-1----:R-:W-:-:S02]  /*0050*/  IMAD R2, R7, 0xe00, RZ ;  /* 0x00000e0007027824 */ /* 0x002fc400078e02ff */
[----:B0-----:R-:W-:-:S05]  /*0060*/  IMAD R28, R0, -0xe00, R6 ;  /* 0xfffff200001c7824 */ /* 0x001fca00078e0206 */
[----:B------:R-:W-:-:S13]  /*0070*/  ISETP.GT.U32.AND P0, PT, R28, 0xdff, PT ;  /* 0x00000dff1c00780c */ /* 0x000fda0003f04070 */
[----:B--2---:R-:W-:Y:S05]  /*0080*/  @P0 BRA `(.L_x_2206) ;  /* 0x0000001c00040947 */ /* 0x004fea0003800000 */
[----:B------:R-:W0:Y:S01]  /*0090*/  S2R R5, SR_TID.X ;  /* 0x0000000000057919 */ /* 0x000e220000002100 */
[----:B------:R-:W-:Y:S01]  /*00a0*/  BSSY.RECONVERGENT B1, `(.L_x_2207) ;  /* 0x000000e000017945 */ /* 0x000fe20003800200 */
[----:B------:R-:W-:Y:S02]  /*00b0*/  IMAD.MOV.U32 R22, RZ, RZ, RZ ;  /* 0x000000ffff167224 */ /* 0x000fe400078e00ff */
[----:B------:R-:W-:Y:S01]  /*00c0*/  IMAD.MOV.U32 R25, RZ, RZ, RZ ;  /* 0x000000ffff197224 */ /* 0x000fe200078e00ff */
[----:B0-----:R-:W-:Y:S01]  /*00d0*/  ISETP.GE.U32.AND P0, PT, R5, R28, PT ;  /* 0x0000001c0500720c */ /* 0x001fe20003f06070 */
[----:B------:R-:W-:-:S12]  /*00e0*/  IMAD.MOV.U32 R7, RZ, RZ, R5 ;  /* 0x000000ffff077224 */ /* 0x000fd800078e0005 */
[----:B------:R-:W-:Y:S05]  /*00f0*/  @P0 BRA `(.L_x_2208) ;  /* 0x0000000000200947 */ /* 0x000fea0003800000 */
[----:B------:R-:W0:Y:S01]  /*0100*/  LDC.64 R2, c[0x0][0x380] ;  /* 0x0000e000ff027b82 */ /* 0x000e220000000a00 */
[----:B------:R-:W-:-:S04]  /*0110*/  IMAD R7, R0, 0xe00, R5 ;  /* 0x00000e0000077824 */ /* 0x000fc800078e0205 */
[----:B0-----:R-:W-:-:S06]  /*0120*/  IMAD.WIDE.U32 R2, R7, 0x4, R2 ;  /* 0x0000000407027825 */ /* 0x001fcc00078e0002 */
[----:B------:R-:W2:Y:S01]  /*0130*/  LDG.E R2, desc[UR6][R2.64] ;  /* 0x0000000602027981 */ /* 0x000ea2000c1e1900 */
[----:B------:R-:W-:Y:S02]  /*0140*/  VIADD R7, R5, 0x200 ;  /* 0x0000020005077836 */ /* 0x000fe40000000000 */
[----:B------:R-:W-:Y:S01]  /*0150*/  IMAD.MOV.U32 R25, RZ, RZ, RZ ;  /* 0x000000ffff197224 */ /* 0x000fe200078e00ff */
[----:B--2---:R-:W-:-:S04]  /*0160*/  ISETP.NE.AND P0, PT, R2, -0x1, PT ;  /* 0xffffffff0200780c */ /* 0x004fc80003f05270 */
[----:B------:R-:W-:-:S09]  /*0170*/  SEL R22, RZ, 0x1, P0 ;  /* 0x00000001ff167807 */ /* 0x000fd20000000000 */
.L_x_2208:
[----:B------:R-:W-:Y:S05]  /*0180*/  BSYNC.RECONVERGENT B1 ;  /* 0x0000000000017941 */ /* 0x000fea0003800200 */
.L_x_2207:
        /* <DEDUP_REMOVED lines=11> */
[----:B------:R-:W0:Y:S01]  /*0240*/  LDC.64 R12, c[0x0][0x380] ;  /* 0x0000e000ff0c7b82 */ /* 0x000e220000000a00 */
[----:B------:R-:W-:Y:S01]  /*0250*/  LOP3.LUT R2, R4, 0xfffff0, RZ, 0xc0, !PT ;  /* 0x00fffff004027812 */ /* 0x000fe200078ec0ff */
[----:B------:R-:W-:Y:S01]  /*0260*/  BSSY.RECONVERGENT B3, `(.L_x_2213) ;  /* 0x0000068000037945 */ /* 0x000fe20003800200 */
[----:B------:R-:W-:Y:S01]  /*0270*/  LOP3.LUT R8, R7, 0x1000, RZ, 0xfc, !PT ;  /* 0x0000100007087812 */ /* 0x000fe200078efcff */
[----:B------:R-:W-:Y:S02]  /*0280*/  IMAD R7, R0, 0xe00, R7 ;  /* 0x00000e0000077824 */ /* 0x000fe400078e0207 */
[----:B------:R-:W-:-:S07]  /*0290*/  IMAD.MOV R2, RZ, RZ, -R2 ;  /* 0x000000ffff027224 */ /* 0x000fce00078e0a02 */
.L_x_2214:
[C---:B------:R-:W-:Y:S02]  /*02a0*/  VIADD R27, R7.reuse, 0x200 ;  /* 0x00000200071b7836 */ /* 0x040fe40000000000 */
[----:B0-----:R-:W-:-:S04]  /*02b0*/  IMAD.WIDE.U32 R14, R7, 0x4, R12 ;  /* 0x00000004070e7825 */ /* 0x001fc800078e000c */
[----:B------:R-:W-:Y:S01]  /*02c0*/  IMAD.WIDE.U32 R26, R27, 0x4, R12 ;  /* 0x000000041b1a7825 */ /* 0x000fe200078e000c */
[----:B------:R0:W2:Y:S04]  /*02d0*/  LDG.E R3, desc[UR6][R14.64] ;  /* 0x000000060e037981 */ /* 0x0000a8000c1e1900 */
[----:B------:R-:W3:Y:S01]  /*02e0*/  LDG.E R17, desc[UR6][R26.64] ;  /* 0x000000061a117981 */ /* 0x000ee2000c1e1900 */
[----:B------:R-:W-:-:S04]  /*02f0*/  VIADD R19, R7, 0x400 ;  /* 0x0000040007137836 */ /* 0x000fc80000000000 */
[----:B------:R-:W-:-:S05]  /*0300*/  IMAD.WIDE.U32 R18, R19, 0x4, R12 ;  /* 0x0000000413127825 */ /* 0x000fca00078e000c */
[----:B------:R1:W4:Y:S01]  /*0310*/  LDG.E R16, desc[UR6][R18.64] ;  /* 0x0000000612107981 */ /* 0x000322000c1e1900 */
[C---:B------:R-:W-:Y:S02]  /*0320*/  VIADD R11, R7.reuse, 0x600 ;  /* 0x00000600070b7836 */ /* 0x040fe40000000000 */
[----:B------:R-:W-:Y:S02]  /*0330*/  VIADD R21, R7, 0x800 ;  /* 0x0000080007157836 */ /* 0x000fe40000000000 */
[----:B------:R-:W-:-:S04]  /*0340*/  IMAD.WIDE.U32 R10, R11, 0x4, R12 ;  /* 0x000000040b0a7825 */ /* 0x000fc800078e000c */
[C---:B------:R-:W-:Y:S02]  /*0350*/  VIADD R23, R7.reuse, 0xc00 ;  /* 0x00000c0007177836 */ /* 0x040fe40000000000 */
[----:B------:R-:W-:Y:S01]  /*0360*/  VIADD R9, R7, 0xa00 ;  /* 0x00000a0007097836 */ /* 0x000fe20000000000 */
[----:B------:R5:W4:Y:S01]  /*0370*/  LDG.E R10, desc[UR6][R10.64] ;  /* 0x000000060a0a7981 */ /* 0x000b22000c1e1900 */
[----:B------:R-:W-:-:S04]  /*0380*/  IMAD.WIDE.U32 R20, R21, 0x4, R12 ;  /* 0x0000000415147825 */ /* 0x000fc800078e000c */
[----:B0-----:R-:W-:-:S04]  /*0390*/  IMAD.WIDE.U32 R14, R23, 0x4, R12 ;  /* 0x00000004170e7825 */ /* 0x001fc800078e000c */
[--C-:B-1----:R-:W-:Y:S01]  /*03a0*/  IMAD.WIDE.U32 R18, R9, 0x4, R12.reuse ;  /* 0x0000000409127825 */ /* 0x102fe200078e000c */
[----:B------:R-:W4:Y:S03]  /*03b0*/  LDG.E R24, desc[UR6][R14.64] ;  /* 0x000000060e187981 */ /* 0x000f26000c1e1900 */
[C---:B------:R-:W-:Y:S01]  /*03c0*/  VIADD R27, R7.reuse, 0xe00 ;  /* 0x00000e00071b7836 */ /* 0x040fe20000000000 */
[----:B------:R0:W4:Y:S01]  /*03d0*/  LDG.E R9, desc[UR6][R20.64] ;  /* 0x0000000614097981 */ /* 0x000122000c1e1900 */
[----:B-----5:R-:W-:Y:S02]  /*03e0*/  VIADD R11, R7, 0x1200 ;  /* 0x00001200070b7836 */ /* 0x020fe40000000000 */
[----:B------:R-:W-:Y:S01]  /*03f0*/  IMAD.WIDE.U32 R26, R27, 0x4, R12 ;  /* 0x000000041b1a7825 */ /* 0x000fe200078e000c */
[----:B------:R1:W5:Y:S05]  /*0400*/  LDG.E R23, desc[UR6][R18.64] ;  /* 0x0000000612177981 */ /* 0x00036a000c1e1900 */
[----:B------:R-:W5:Y:S01]  /*0410*/  LDG.E R26, desc[UR6][R26.64] ;  /* 0x000000061a1a7981 */ /* 0x000f62000c1e1900 */
[----:B0-----:R-:W-:-:S02]  /*0420*/  VIADD R21, R7, 0x1400 ;  /* 0x0000140007157836 */ /* 0x001fc40000000000 */
[----:B-1----:R-:W-:-:S04]  /*0430*/  IMAD.WIDE.U32 R18, R11, 0x4, R12 ;  /* 0x000000040b127825 */ /* 0x002fc800078e000c */
[----:B------:R-:W-:Y:S01]  /*0440*/  IMAD.WIDE.U32 R20, R21, 0x4, R12 ;  /* 0x0000000415147825 */ /* 0x000fe200078e000c */
[----:B------:R0:W5:Y:S04]  /*0450*/  LDG.E R11, desc[UR6][R18.64] ;  /* 0x00000006120b7981 */ /* 0x000168000c1e1900 */
[----:B------:R1:W5:Y:S01]  /*0460*/  LDG.E R27, desc[UR6][R20.64] ;  /* 0x00000006141b7981 */ /* 0x000362000c1e1900 */
[C---:B0-----:R-:W-:Y:S02]  /*0470*/  VIADD R19, R7.reuse, 0x1a00 ;  /* 0x00001a0007137836 */ /* 0x041fe40000000000 */
[----:B-1----:R-:W-:-:S04]  /*0480*/  VIADD R21, R7, 0x1e00 ;  /* 0x00001e0007157836 */ /* 0x002fc80000000000 */
[----:B------:R-:W-:-:S06]  /*0490*/  IMAD.WIDE.U32 R20, R21, 0x4, R12 ;  /* 0x0000000415147825 */ /* 0x000fcc00078e000c */
[----:B------:R-:W5:Y:S01]  /*04a0*/  LDG.E R20, desc[UR6][R20.64] ;  /* 0x0000000614147981 */ /* 0x000f62000c1e1900 */
[----:B--2---:R-:W-:Y:S01]  /*04b0*/  ISETP.NE.AND P0, PT, R3, -0x1, PT ;  /* 0xffffffff0300780c */ /* 0x004fe20003f05270 */
[----:B------:R-:W-:Y:S01]  /*04c0*/  VIADD R3, R7, 0x1000 ;  /* 0x0000100007037836 */ /* 0x000fe20000000000 */
[----:B---3--:R-:W-:Y:S02]  /*04d0*/  ISETP.NE.AND P1, PT, R17, -0x1, PT ;  /* 0xffffffff1100780c */ /* 0x008fe40003f25270 */
[----:B------:R-:W-:Y:S02]  /*04e0*/  SEL R29, RZ, 0x1, P0 ;  /* 0x00000001ff1d7807 */ /* 0x000fe40000000000 */
[----:B------:R-:W-:Y:S01]  /*04f0*/  SEL R17, RZ, 0x1, P1 ;  /* 0x00000001ff117807 */ /* 0x000fe20000800000 */
[----:B------:R-:W-:-:S03]  /*0500*/  IMAD.WIDE.U32 R14, R3, 0x4, R12 ;  /* 0x00000004030e7825 */ /* 0x000fc600078e000c */
[----:B------:R-:W-:Y:S01]  /*0510*/  IADD3 R22, P3, P2, R17, R22, R29 ;  /* 0x0000001611167210 */ /* 0x000fe20007a7e01d */
[----:B------:R-:W-:Y:S01]  /*0520*/  VIADD R17, R7, 0x1600 ;  /* 0x0000160007117836 */ /* 0x000fe20000000000 */
[----:B------:R0:W2:Y:S01]  /*0530*/  LDG.E R3, desc[UR6][R14.64] ;  /* 0x000000060e037981 */ /* 0x0000a2000c1e1900 */
[----:B----4-:R-:W-:Y:S02]  /*0540*/  ISETP.NE.AND P1, PT, R16, -0x1, PT ;  /* 0xffffffff1000780c */ /* 0x010fe40003f25270 */
[----:B0-----:R-:W-:-:S04]  /*0550*/  IMAD.WIDE.U32 R14, R17, 0x4, R12 ;  /* 0x00000004110e7825 */ /* 0x001fc800078e000c */
[----:B------:R-:W-:Y:S01]  /*0560*/  VIADD R17, R7, 0x1800 ;  /* 0x0000180007117836 */ /* 0x000fe20000000000 */
[----:B------:R0:W3:Y:S03]  /*0570*/  LDG.E R29, desc[UR6][R14.64] ;  /* 0x000000060e1d7981 */ /* 0x0000e6000c1e1900 */
[----:B0-----:R-:W-:-:S04]  /*0580*/  IMAD.WIDE.U32 R14, R17, 0x4, R12 ;  /* 0x00000004110e7825 */ /* 0x001fc800078e000c */
[--C-:B------:R-:W-:Y:S02]  /*0590*/  IMAD.WIDE.U32 R16, R19, 0x4, R12.reuse ;  /* 0x0000000413107825 */ /* 0x100fe400078e000c */
[----:B------:R0:W4:Y:S02]  /*05a0*/  LDG.E R14, desc[UR6][R14.64] ;  /* 0x000000060e0e7981 */ /* 0x000124000c1e1900 */
[----:B------:R-:W-:Y:S02]  /*05b0*/  VIADD R19, R7, 0x1c00 ;  /* 0x00001c0007137836 */ /* 0x000fe40000000000 */
[----:B------:R-:W4:Y:S02]  /*05c0*/  LDG.E R16, desc[UR6][R16.64] ;  /* 0x0000000610107981 */ /* 0x000f24000c1e1900 */
[----:B------:R-:W-:-:S06]  /*05d0*/  IMAD.WIDE.U32 R18, R19, 0x4, R12 ;  /* 0x0000000413127825 */ /* 0x000fcc00078e000c */
[----:B------:R-:W4:Y:S01]  /*05e0*/  LDG.E R18, desc[UR6][R18.64] ;  /* 0x0000000612127981 */ /* 0x000f22000c1e1900 */
[----:B------:R-:W-:Y:S02]  /*05f0*/  ISETP.NE.AND P4, PT, R10, -0x1, PT ;  /* 0xffffffff0a00780c */ /* 0x000fe40003f85270 */
[----:B------:R-:W-:Y:S02]  /*0600*/  ISETP.NE.AND P0, PT, R9, -0x1, PT ;  /* 0xffffffff0900780c */ /* 0x000fe40003f05270 */
[----:B------:R-:W-:Y:S02]  /*0610*/  SEL R10, RZ, 0x1, P1 ;  /* 0x00000001ff0a7807 */ /* 0x000fe40000800000 */
[----:B------:R-:W-:Y:S02]  /*0620*/  SEL R9, RZ, 0x1, P4 ;  /* 0x00000001ff097807 */ /* 0x000fe40002000000 */
[----:B-----5:R-:W-:Y:S02]  /*0630*/  ISETP.NE.AND P5, PT, R23, -0x1, PT ;  /* 0xffffffff1700780c */ /* 0x020fe40003fa5270 */
[----:B0-----:R-:W-:-:S02]  /*0640*/  IADD3 R15, P4, P6, R9, R22, R10 ;  /* 0x00000016090f7210 */ /* 0x001fc40007e9e00a */
[----:B------:R-:W-:Y:S02]  /*0650*/  ISETP.NE.AND P1, PT, R24, -0x1, PT ;  /* 0xffffffff1800780c */ /* 0x000fe40003f25270 */
[----:B------:R-:W-:Y:S02]  /*0660*/  SEL R22, RZ, 0x1, P0 ;  /* 0x00000001ff167807 */ /* 0x000fe40000000000 */
[----:B------:R-:W-:Y:S02]  /*0670*/  SEL R9, RZ, 0x1, P5 ;  /* 0x00000001ff097807 */ /* 0x000fe40002800000 */
[----:B------:R-:W-:Y:S02]  /*0680*/  ISETP.NE.AND P5, PT, R26, -0x1, PT ;  /* 0xffffffff1a00780c */ /* 0x000fe40003fa5270 */
[----:B------:R-:W-:Y:S02]  /*0690*/  SEL R10, RZ, 0x1, P1 ;  /* 0x00000001ff0a7807 */ /* 0x000fe40000800000 */
[----:B------:R-:W-:-:S02]  /*06a0*/  IADD3.X R25, PT, PT, RZ, R25, RZ, P3, P2 ;  /* 0x00000019ff197210 */ /* 0x000fc40001fe44ff */
[----:B------:R-:W-:Y:S02]  /*06b0*/  IADD3 R9, P1, P0, R9, R15, R22 ;  /* 0x0000000f09097210 */ /* 0x000fe4000783e016 */
[----:B------:R-:W-:Y:S02]  /*06c0*/  SEL R15, RZ, 0x1, P5 ;  /* 0x00000001ff0f7807 */ /* 0x000fe40002800000 */
[----:B------:R-:W-:Y:S02]  /*06d0*/  IADD3.X R25, PT, PT, RZ, R25, RZ, P4, P6 ;  /* 0x00000019ff197210 */ /* 0x000fe400027ec4ff */
[----:B------:R-:W-:Y:S02]  /*06e0*/  ISETP.NE.AND P6, PT, R11, -0x1, PT ;  /* 0xffffffff0b00780c */ /* 0x000fe40003fc5270 */
[----:B------:R-:W-:Y:S02]  /*06f0*/  IADD3 R15, P3, P2, R15, R9, R10 ;  /* 0x000000090f0f7210 */ /* 0x000fe40007a7e00a */
[----:B------:R-:W-:-:S02]  /*0700*/  ISETP.NE.AND P4, PT, R27, -0x1, PT ;  /* 0xffffffff1b00780c */ /* 0x000fc40003f85270 */
[----:B------:R-:W-:Y:S02]  /*0710*/  SEL R9, RZ, 0x1, P6 ;  /* 0x00000001ff097807 */ /* 0x000fe40003000000 */
[----:B------:R-:W-:Y:S01]  /*0720*/  IADD3.X R25, PT, PT, RZ, R25, RZ, P1, P0 ;  /* 0x00000019ff197210 */ /* 0x000fe20000fe04ff */
[----:B------:R-:W-:-:S03]  /*0730*/  VIADD R2, R2, 0x10 ;  /* 0x0000001002027836 */ /* 0x000fc60000000000 */
[----:B------:R-:W-:Y:S02]  /*0740*/  IADD3.X R25, PT, PT, RZ, R25, RZ, P3, P2 ;  /* 0x00000019ff197210 */ /* 0x000fe40001fe44ff */
[----:B------:R-:W-:-:S04]  /*0750*/  ISETP.NE.AND P2, PT, R20, -0x1, PT ;  /* 0xffffffff1400780c */ /* 0x000fc80003f45270 */
[----:B------:R-:W-:Y:S01]  /*0760*/  SEL R22, RZ, 0x1, P2 ;  /* 0x00000001ff167807 */ /* 0x000fe20001000000 */
[----:B------:R-:W-:Y:S02]  /*0770*/  VIADD R8, R8, 0x2000 ;  /* 0x0000200008087836 */ /* 0x000fe40000000000 */
[----:B------:R-:W-:Y:S01]  /*0780*/  VIADD R7, R7, 0x2000 ;  /* 0x0000200007077836 */ /* 0x000fe20000000000 */
[----:B--2---:R-:W-:-:S04]  /*0790*/  ISETP.NE.AND P5, PT, R3, -0x1, PT ;  /* 0xffffffff0300780c */ /* 0x004fc80003fa5270 */
[----:B------:R-:W-:Y:S02]  /*07a0*/  SEL R10, RZ, 0x1, P5 ;  /* 0x00000001ff0a7807 */ /* 0x000fe40002800000 */
[----:B---3--:R-:W-:-:S04]  /*07b0*/  ISETP.NE.AND P5, PT, R29, -0x1, PT ;  /* 0xffffffff1d00780c */ /* 0x008fc80003fa5270 */
[----:B------:R-:W-:Y:S02]  /*07c0*/  SEL R3, RZ, 0x1, P5 ;  /* 0x00000001ff037807 */ /* 0x000fe40002800000 */
[----:B----4-:R-:W-:Y:S02]  /*07d0*/  ISETP.NE.AND P6, PT, R14, -0x1, PT ;  /* 0xffffffff0e00780c */ /* 0x010fe40003fc5270 */
[----:B------:R-:W-:Y:S02]  /*07e0*/  SEL R14, RZ, 0x1, P4 ;  /* 0x00000001ff0e7807 */ /* 0x000fe40002000000 */
[----:B------:R-:W-:Y:S02]  /*07f0*/  IADD3 R9, P4, P5, R9, R15, R10 ;  /* 0x0000000f09097210 */ /* 0x000fe40007d9e00a */
[----:B------:R-:W-:Y:S02]  /*0800*/  ISETP.NE.AND P0, PT, R16, -0x1, PT ;  /* 0xffffffff1000780c */ /* 0x000fe40003f05270 */
[----:B------:R-:W-:-:S02]  /*0810*/  SEL R10, RZ, 0x1, P6 ;  /* 0x00000001ff0a7807 */ /* 0x000fc40003000000 */
[----:B------:R-:W-:Y:S02]  /*0820*/  IADD3 R3, P1, P6, R3, R9, R14 ;  /* 0x0000000903037210 */ /* 0x000fe40007e3e00e */
[----:B------:R-:W-:Y:S02]  /*0830*/  SEL R9, RZ, 0x1, P0 ;  /* 0x00000001ff097807 */ /* 0x000fe40000000000 */
[----:B------:R-:W-:Y:S02]  /*0840*/  ISETP.NE.AND P0, PT, R18, -0x1, PT ;  /* 0xffffffff1200780c */ /* 0x000fe40003f05270 */
[----:B------:R-:W-:Y:S02]  /*0850*/  IADD3.X R25, PT, PT, RZ, R25, RZ, P4, P5 ;  /* 0x00000019ff197210 */ /* 0x000fe400027ea4ff */
[----:B------:R-:W-:Y:S02]  /*0860*/  IADD3 R9, P3, P4, R9, R3, R10 ;  /* 0x0000000309097210 */ /* 0x000fe40007c7e00a */
[----:B------:R-:W-:-:S02]  /*0870*/  SEL R3, RZ, 0x1, P0 ;  /* 0x00000001ff037807 */ /* 0x000fc40000000000 */
[----:B------:R-:W-:Y:S02]  /*0880*/  ISETP.NE.AND P0, PT, R2, RZ, PT ;  /* 0x000000ff0200720c */ /* 0x000fe40003f05270 */
[----:B------:R-:W-:Y:S02]  /*0890*/  IADD3.X R25, PT, PT, RZ, R25, RZ, P1, P6 ;  /* 0x00000019ff197210 */ /* 0x000fe40000fec4ff */
[----:B------:R-:W-:Y:S02]  /*08a0*/  IADD3 R22, P1, P2, R22, R9, R3 ;  /* 0x0000000916167210 */ /* 0x000fe40007a3e003 */
[----:B------:R-:W-:-:S04]  /*08b0*/  IADD3.X R25, PT, PT, RZ, R25, RZ, P3, P4 ;  /* 0x00000019ff197210 */ /* 0x000fc80001fe84ff */
[----:B------:R-:W-:-:S03]  /*08c0*/  IADD3.X R25, PT, PT, RZ, R25, RZ, P1, P2 ;  /* 0x00000019ff197210 */ /* 0x000fc60000fe44ff */
[----:B------:R-:W-:Y:S05]  /*08d0*/  @P0 BRA `(.L_x_2214) ;  /* 0xfffffff800700947 */ /* 0x000fea000383ffff */
[----:B------:R-:W-:Y:S05]  /*08e0*/  BSYNC.RECONVERGENT B3 ;  /* 0x0000000000037941 */ /* 0x000fea0003800200 */
.L_x_2213:
[----:B------:R-:W-:-:S07]  /*08f0*/  VIADD R7, R8, 0xfffff000 ;  /* 0xfffff00008077836 */ /* 0x000fce0000000000 */
.L_x_2212:
[----:B------:R-:W-:Y:S05]  /*0900*/  BSYNC.RECONVERGENT B2 ;  /* 0x0000000000027941 */ /* 0x000fea0003800200 */
.L_x_2211:
[----:B------:R-:W-:-:S13]  /*0910*/  ISETP.NE.AND P0, PT, R6, RZ, PT ;  /* 0x000000ff0600720c */ /* 0x000fda0003f05270 */
[----:B------:R-:W-:Y:S05]  /*0920*/  @!P0 BRA `(.L_x_2210) ;  /* 0x00000004009c8947 */ /* 0x000fea0003800000 */
[----:B------:R-:W-:Y:S01]  /*0930*/  ISETP.GE.U32.AND P1, PT, R6, 0x8, PT ;  /* 0x000000080600780c */ /* 0x000fe20003f26070 */
[----:B------:R-:W-:Y:S01]  /*0940*/  BSSY.RECONVERGENT B2, `(.L_x_2215) ;  /* 0x0000036000027945 */ /* 0x000fe20003800200 */
[----:B------:R-:W-:-:S04]  /*0950*/  LOP3.LUT R20, R4, 0x7, RZ, 0xc0, !PT ;  /* 0x0000000704147812 */ /* 0x000fc800078ec0ff */
[----:B------:R-:W-:-:S07]  /*0960*/  ISETP.NE.AND P0, PT, R20, RZ, PT ;  /* 0x000000ff1400720c */ /* 0x000fce0003f05270 */
[----:B------:R-:W-:Y:S06]  /*0970*/  @!P1 BRA `(.L_x_2216) ;  /* 0x0000000000c89947 */ /* 0x000fec0003800000 */
[----:B------:R-:W0:Y:S01]  /*0980*/  LDC.64 R2, c[0x0][0x380] ;  /* 0x0000e000ff027b82 */ /* 0x000e220000000a00 */
[----:B------:R-:W-:-:S04]  /*0990*/  IMAD R17, R0, 0xe00, R7 ;  /* 0x00000e0000117824 */ /* 0x000fc800078e0207 */
[C---:B------:R-:W-:Y:S02]  /*09a0*/  VIADD R15, R17.reuse, 0x200 ;  /* 0x00000200110f7836 */ /* 0x040fe40000000000 */
[C---:B------:R-:W-:Y:S02]  /*09b0*/  VIADD R27, R17.reuse, 0x400 ;  /* 0x00000400111b7836 */ /* 0x040fe40000000000 */
[C---:B------:R-:W-:Y:S02]  /*09c0*/  VIADD R9, R17.reuse, 0x600 ;  /* 0x0000060011097836 */ /* 0x040fe40000000000 */
[C---:B------:R-:W-:Y:S02]  /*09d0*/  VIADD R11, R17.reuse, 0x800 ;  /* 0x00000800110b7836 */ /* 0x040fe40000000000 */
[C---:B------:R-:W-:Y:S02]  /*09e0*/  VIADD R13, R17.reuse, 0xa00 ;  /* 0x00000a00110d7836 */ /* 0x040fe40000000000 */
[----:B------:R-:W-:-:S02]  /*09f0*/  VIADD R21, R17, 0xc00 ;  /* 0x00000c0011157836 */ /* 0x000fc40000000000 */
[----:B0-----:R-:W-:-:S04]  /*0a00*/  IMAD.WIDE.U32 R18, R17, 0x4, R2 ;  /* 0x0000000411127825 */ /* 0x001fc800078e0002 */
[--C-:B------:R-:W-:Y:S01]  /*0a10*/  IMAD.WIDE.U32 R14, R15, 0x4, R2.reuse ;  /* 0x000000040f0e7825 */ /* 0x100fe200078e0002 */
[----:B------:R-:W2:Y:S03]  /*0a20*/  LDG.E R6, desc[UR6][R18.64] ;  /* 0x0000000612067981 */ /* 0x000ea6000c1e1900 */
[--C-:B------:R-:W-:Y:S01]  /*0a30*/  IMAD.WIDE.U32 R26, R27, 0x4, R2.reuse ;  /* 0x000000041b1a7825 */ /* 0x100fe200078e0002 */
[----:B------:R0:W3:Y:S03]  /*0a40*/  LDG.E R16, desc[UR6][R14.64] ;  /* 0x000000060e107981 */ /* 0x0000e6000c1e1900 */
[--C-:B------:R-:W-:Y:S02]  /*0a50*/  IMAD.WIDE.U32 R8, R9, 0x4, R2.reuse ;  /* 0x0000000409087825 */ /* 0x100fe400078e0002 */
[----:B------:R-:W4:Y:S02]  /*0a60*/  LDG.E R26, desc[UR6][R26.64] ;  /* 0x000000061a1a7981 */ /* 0x000f24000c1e1900 */
[----:B------:R-:W-:-:S02]  /*0a70*/  IMAD.WIDE.U32 R10, R11, 0x4, R2 ;  /* 0x000000040b0a7825 */ /* 0x000fc400078e0002 */
[----:B------:R1:W5:Y:S02]  /*0a80*/  LDG.E R8, desc[UR6][R8.64] ;  /* 0x0000000608087981 */ /* 0x000364000c1e1900 */
[--C-:B------:R-:W-:Y:S02]  /*0a90*/  IMAD.WIDE.U32 R12, R13, 0x4, R2.reuse ;  /* 0x000000040d0c7825 */ /* 0x100fe400078e0002 */
[----:B------:R-:W5:Y:S02]  /*0aa0*/  LDG.E R10, desc[UR6][R10.64] ;  /* 0x000000060a0a7981 */ /* 0x000f64000c1e1900 */
[----:B------:R-:W-:Y:S02]  /*0ab0*/  VIADD R17, R17, 0xe00 ;  /* 0x00000e0011117836 */ /* 0x000fe40000000000 */
[--C-:B0-----:R-:W-:Y:S01]  /*0ac0*/  IMAD.WIDE.U32 R14, R21, 0x4, R2.reuse ;  /* 0x00000004150e7825 */ /* 0x101fe200078e0002 */
[----:B------:R-:W5:Y:S03]  /*0ad0*/  LDG.E R12, desc[UR6][R12.64] ;  /* 0x000000060c0c7981 */ /* 0x000f66000c1e1900 */
[----:B------:R-:W-:-:S02]  /*0ae0*/  IMAD.WIDE.U32 R2, R17, 0x4, R2 ;  /* 0x0000000411027825 */ /* 0x000fc400078e0002 */
[----:B------:R-:W5:Y:S04]  /*0af0*/  LDG.E R14, desc[UR6][R14.64] ;  /* 0x000000060e0e7981 */ /* 0x000f68000c1e1900 */
[----:B------:R0:W5:Y:S01]  /*0b00*/  LDG.E R2, desc[UR6][R2.64] ;  /* 0x0000000602027981 */ /* 0x000162000c1e1900 */
[----:B------:R-:W-:Y:S01]  /*0b10*/  VIADD R7, R7, 0x1000 ;  /* 0x0000100007077836 */ /* 0x000fe20000000000 */
[----:B--2---:R-:W-:Y:S02]  /*0b20*/  ISETP.NE.AND P1, PT, R6, -0x1, PT ;  /* 0xffffffff0600780c */ /* 0x004fe40003f25270 */
[----:B---3--:R-:W-:Y:S02]  /*0b30*/  ISETP.NE.AND P2, PT, R16, -0x1, PT ;  /* 0xffffffff1000780c */ /* 0x008fe40003f45270 */
[----:B------:R-:W-:-:S02]  /*0b40*/  SEL R6, RZ, 0x1, P1 ;  /* 0x00000001ff067807 */ /* 0x000fc40000800000 */
[----:B-1----:R-:W-:Y:S02]  /*0b50*/  SEL R9, RZ, 0x1, P2 ;  /* 0x00000001ff097807 */ /* 0x002fe40001000000 */
[----:B----4-:R-:W-:Y:S02]  /*0b60*/  ISETP.NE.AND P1, PT, R26, -0x1, PT ;  /* 0xffffffff1a00780c */ /* 0x010fe40003f25270 */
[----:B-----5:R-:W-:Y:S02]  /*0b70*/  ISETP.NE.AND P2, PT, R8, -0x1, PT ;  /* 0xffffffff0800780c */ /* 0x020fe40003f45270 */
[----:B------:R-:W-:Y:S02]  /*0b80*/  IADD3 R22, P5, P6, R9, R22, R6 ;  /* 0x0000001609167210 */ /* 0x000fe40007ebe006 */
[----:B------:R-:W-:Y:S02]  /*0b90*/  SEL R9, RZ, 0x1, P1 ;  /* 0x00000001ff097807 */ /* 0x000fe40000800000 */
[----:B------:R-:W-:-:S02]  /*0ba0*/  SEL R8, RZ, 0x1, P2 ;  /* 0x00000001ff087807 */ /* 0x000fc40001000000 */
[----:B------:R-:W-:Y:S02]  /*0bb0*/  ISETP.NE.AND P3, PT, R10, -0x1, PT ;  /* 0xffffffff0a00780c */ /* 0x000fe40003f65270 */
[----:B------:R-:W-:Y:S02]  /*0bc0*/  ISETP.NE.AND P4, PT, R12, -0x1, PT ;  /* 0xffffffff0c00780c */ /* 0x000fe40003f85270 */
[----:B------:R-:W-:Y:S02]  /*0bd0*/  IADD3 R8, P1, P2, R8, R22, R9 ;  /* 0x0000001608087210 */ /* 0x000fe40007a3e009 */
[----:B------:R-:W-:Y:S02]  /*0be0*/  SEL R6, RZ, 0x1, P3 ;  /* 0x00000001ff067807 */ /* 0x000fe40001800000 */
[----:B0-----:R-:W-:Y:S02]  /*0bf0*/  SEL R3, RZ, 0x1, P4 ;  /* 0x00000001ff037807 */ /* 0x001fe40002000000 */
[----:B------:R-:W-:-:S02]  /*0c00*/  ISETP.NE.AND P4, PT, R14, -0x1, PT ;  /* 0xffffffff0e00780c */ /* 0x000fc40003f85270 */
[----:B------:R-:W-:Y:S02]  /*0c10*/  ISETP.NE.AND P3, PT, R2, -0x1, PT ;  /* 0xffffffff0200780c */ /* 0x000fe40003f65270 */
[----:B------:R-:W-:Y:S02]  /*0c20*/  IADD3.X R25, PT, PT, RZ, R25, RZ, P5, P6 ;  /* 0x00000019ff197210 */ /* 0x000fe40002fec4ff */
[----:B------:R-:W-:Y:S02]  /*0c30*/  IADD3 R2, P5, P6, R3, R8, R6 ;  /* 0x0000000803027210 */ /* 0x000fe40007ebe006 */
[----:B------:R-:W-:Y:S02]  /*0c40*/  SEL R3, RZ, 0x1, P4 ;  /* 0x00000001ff037807 */ /* 0x000fe40002000000 */
[----:B------:R-:W-:Y:S02]  /*0c50*/  SEL R22, RZ, 0x1, P3 ;  /* 0x00000001ff167807 */ /* 0x000fe40001800000 */
[----:B------:R-:W-:-:S02]  /*0c60*/  IADD3.X R25, PT, PT, RZ, R25, RZ, P1, P2 ;  /* 0x00000019ff197210 */ /* 0x000fc40000fe44ff */
[----:B------:R-:W-:Y:S02]  /*0c70*/  IADD3 R22, P1, P2, R22, R2, R3 ;  /* 0x0000000216167210 */ /* 0x000fe40007a3e003 */
[----:B------:R-:W-:-:S04]  /*0c80*/  IADD3.X R25, PT, PT, RZ, R25, RZ, P5, P6 ;  /* 0x00000019ff197210 */ /* 0x000fc80002fec4ff */
[----:B------:R-:W-:-:S07]  /*0c90*/  IADD3.X R25, PT, PT, RZ, R25, RZ, P1, P2 ;  /* 0x00000019ff197210 */ /* 0x000fce0000fe44ff */
.L_x_2216:
[----:B------:R-:W-:Y:S05]  /*0ca0*/  BSYNC.RECONVERGENT B2 ;  /* 0x0000000000027941 */ /* 0x000fea0003800200 */
.L_x_2215:
        /* <DEDUP_REMOVED lines=11> */
[----:B0-----:R-:W-:-:S04]  /*0d60*/  IMAD.WIDE.U32 R8, R9, 0x4, R2 ;  /* 0x0000000409087825 */ /* 0x001fc800078e0002 */
[--C-:B------:R-:W-:Y:S02]  /*0d70*/  IMAD.WIDE.U32 R10, R11, 0x4, R2.reuse ;  /* 0x000000040b0a7825 */ /* 0x100fe400078e0002 */
[----:B------:R-:W2:Y:S02]  /*0d80*/  LDG.E R8, desc[UR6][R8.64] ;  /* 0x0000000608087981 */ /* 0x000ea4000c1e1900 */
[--C-:B------:R-:W-:Y:S02]  /*0d90*/  IMAD.WIDE.U32 R12, R13, 0x4, R2.reuse ;  /* 0x000000040d0c7825 */ /* 0x100fe400078e0002 */
[----:B------:R-:W3:Y:S02]  /*0da0*/  LDG.E R10, desc[UR6][R10.64] ;  /* 0x000000060a0a7981 */ /* 0x000ee4000c1e1900 */
[----:B------:R-:W-:Y:S02]  /*0db0*/  IMAD.WIDE.U32 R2, R15, 0x4, R2 ;  /* 0x000000040f027825 */ /* 0x000fe400078e0002 */
        /* <DEDUP_REMOVED lines=15> */
.L_x_2218:
[----:B------:R-:W-:Y:S05]  /*0eb0*/  BSYNC.RECONVERGENT B2 ;  /* 0x0000000000027941 */ /* 0x000fea0003800200 */
.L_x_2217:
[----:B------:R-:W-:Y:S05]  /*0ec0*/  @!P0 BRA `(.L_x_2210) ;  /* 0x0000000000348947 */ /* 0x000fea0003800000 */
[----:B------:R-:W0:Y:S01]  /*0ed0*/  LDC.64 R8, c[0x0][0x380] ;  /* 0x0000e000ff087b82 */ /* 0x000e220000000a00 */
[----:B------:R-:W-:Y:S02]  /*0ee0*/  IMAD R7, R0, 0xe00, R7 ;  /* 0x00000e0000077824 */ /* 0x000fe400078e0207 */
[----:B------:R-:W-:-:S07]  /*0ef0*/  IMAD.MOV R4, RZ, RZ, -R4 ;  /* 0x000000ffff047224 */ /* 0x000fce00078e0a04 */
.L_x_2219:
[----:B0-----:R-:W-:-:S06]  /*0f00*/  IMAD.WIDE.U32 R2, R7, 0x4, R8 ;  /* 0x0000000407027825 */ /* 0x001fcc00078e0008 */
        /* <DEDUP_REMOVED lines=9> */
.L_x_2210:
[----:B------:R-:W-:Y:S05]  /*0fa0*/  BSYNC.RECONVERGENT B1 ;  /* 0x0000000000017941 */ /* 0x000fea0003800200 */
.L_x_2209:
[----:B------:R-:W-:-:S13]  /*0fb0*/  ISETP.GE.U32.AND P0, PT, R28, 0x200, PT ;  /* 0x000002001c00780c */ /* 0x000fda0003f06070 */
        /* <DEDUP_REMOVED lines=28> */
[----:B------:R-:W-:-:S02]  /*1180*/  @!P1 MOV R6, 0x400 ;  /* 0x0000040000069802 */ /* 0x000fc40000000f00 */
[----:B0-----:R-:W-:-:S04]  /*1190*/  SEL R2, R2, RZ, !P0 ;  /* 0x000000ff02027207 */ /* 0x001fc80004000000 */
[----:B------:R-:W-:Y:S02]  /*11a0*/  IADD3 R9, P2, PT, R2, R11, RZ ;  /* 0x0000000b02097210 */ /* 0x000fe40007f5e0ff */
[----:B-1----:R-:W-:-:S03]  /*11b0*/  SEL R3, R3, RZ, !P0 ;  /* 0x000000ff03037207 */ /* 0x002fc60004000000 */
[----:B------:R-:W0:Y:S01]  /*11c0*/  SHFL.DOWN PT, R2, R9, 0x10, 0x1f ;  /* 0x0a001f0009027f89 */ /* 0x000e2200000e0000 */
[----:B------:R-:W-:Y:S01]  /*11d0*/  ISETP.GT.AND P0, PT, R10, 0xf, PT ;  /* 0x0000000f0a00780c */ /* 0x000fe20003f04270 */
[----:B------:R-:W-:Y:S01]  /*11e0*/  IMAD.X R8, R3, 0x1, R4, P2 ;  /* 0x0000000103087824 */ /* 0x000fe200010e0604 */
[----:B------:R-:W-:-:S04]  /*11f0*/  @!P1 SHF.R.U32.HI R4, RZ, 0x2, R5 ;  /* 0x00000002ff049819 */ /* 0x000fc80000011605 */
[----:B------:R-:W1:Y:S01]  /*1200*/  SHFL.DOWN PT, R3, R8, 0x10, 0x1f ;  /* 0x0a001f0008037f89 */ /* 0x000e6200000e0000 */
[----:B------:R-:W-:Y:S02]  /*1210*/  @!P1 LOP3.LUT R4, R4, 0xf8, RZ, 0xc0, !PT ;  /* 0x000000f804049812 */ /* 0x000fe400078ec0ff */
        /* <DEDUP_REMOVED lines=15> */
[----:B-1----:R-:W1:Y:S04]  /*1310*/  LDS.128 R4, [UR4+0x30] ;  /* 0x00003004ff047984 */ /* 0x002e680008000c00 */
        /* <DEDUP_REMOVED lines=22> */
.L_x_2220:
[----:B------:R-:W-:-:S04]  /*1480*/  LOP3.LUT R2, R5, 0x3e0, RZ, 0xc0, !PT ;  /* 0x000003e005027812 */ /* 0x000fc800078ec0ff */
[----:B------:R-:W-:Y:S01]  /*1490*/  LOP3.LUT R7, RZ, R2, RZ, 0x33, !PT ;  /* 0x00000002ff077212 */ /* 0x000fe200078e33ff */
[----:B------:R-:W-:Y:S02]  /*14a0*/  VIADD R3, R2, 0x20 ;  /* 0x0000002002037836 */ /* 0x000fe40000000000 */
[----:B------:R-:W0:Y:S02]  /*14b0*/  S2R R2, SR_LANEID ;  /* 0x0000000000027919 */ /* 0x000e240000000000 */
[----:B------:R-:W-:Y:S01]  /*14c0*/  IMAD.IADD R7, R28, 0x1, R7 ;  /* 0x000000011c077824 */ /* 0x000fe200078e0207 */
[----:B------:R-:W-:-:S04]  /*14d0*/  ISETP.GT.U32.AND P0, PT, R3, R28, PT ;  /* 0x0000001c0300720c */ /* 0x000fc80003f04070 */
        /* <DEDUP_REMOVED lines=11> */
[----:B------:R-:W-:Y:S01]  /*1590*/  ISETP.GT.AND P0, PT, R6, R7, PT ;  /* 0x000000070600720c */ /* 0x000fe20003f04270 */
[----:B------:R-:W-:Y:S02]  /*15a0*/  VIADD R6, R2, 0x4 ;  /* 0x0000000402067836 */ /* 0x000fe40000000000 */
[----:B------:R-:W1:Y:S01]  /*15b0*/  SHFL.DOWN PT, R4, R9, 0x2, R7 ;  /* 0x0840000009047989 */ /* 0x000e6200000e0007 */
[----:B0-----:R-:W-:-:S04]  /*15c0*/  SEL R3, R3, RZ, !P0 ;  /* 0x000000ff03037207 */ /* 0x001fc80004000000 */
[----:B------:R-:W-:Y:S02]  /*15d0*/  IADD3 R8, P1, PT, R3, R10, RZ ;  /* 0x0000000a03087210 */ /* 0x000fe40007f3e0ff */
[----:B-1----:R-:W-:Y:S02]  /*15e0*/  SEL R4, R4, RZ, !P0 ;  /* 0x000000ff04047207 */ /* 0x002fe40004000000 */
[----:B------:R-:W-:Y:S01]  /*15f0*/  ISETP.GT.AND P0, PT, R6, R7, PT ;  /* 0x000000070600720c */ /* 0x000fe20003f04270 */
[----:B------:R-:W0:Y:S01]  /*1600*/  SHFL.DOWN PT, R3, R8, 0x4, R7 ;  /* 0x0880000008037989 */ /* 0x000e2200000e0007 */
[----:B------:R-:W-:Y:S02]  /*1610*/  VIADD R6, R2, 0x8 ;  /* 0x0000000802067836 */ /* 0x000fe40000000000 */
[----:B------:R-:W-:Y:S02]  /*1620*/  IMAD.X R11, R4, 0x1, R9, P1 ;  /* 0x00000001040b7824 */ /* 0x000fe400008e0609 */
[----:B------:R-:W-:-:S03]  /*1630*/  VIADD R2, R2, 0x10 ;  /* 0x0000001002027836 */ /* 0x000fc60000000000 */
[----:B------:R-:W1:Y:S01]  /*1640*/  SHFL.DOWN PT, R4, R11, 0x4, R7 ;  /* 0x088000000b047989 */ /* 0x000e6200000e0007 */
[----:B0-----:R-:W-:-:S04]  /*1650*/  SEL R3, R3, RZ, !P0 ;  /* 0x000000ff03037207 */ /* 0x001fc80004000000 */
[----:B------:R-:W-:Y:S02]  /*1660*/  IADD3 R10, P1, PT, R3, R8, RZ ;  /* 0x00000008030a7210 */ /* 0x000fe40007f3e0ff */
[----:B-1----:R-:W-:-:S03]  /*1670*/  SEL R4, R4, RZ, !P0 ;  /* 0x000000ff04047207 */ /* 0x002fc60004000000 */
[----:B------:R-:W0:Y:S01]  /*1680*/  SHFL.DOWN PT, R3, R10, 0x8, R7 ;  /* 0x090000000a037989 */ /* 0x000e2200000e0007 */
[----:B------:R-:W-:Y:S01]  /*1690*/  ISETP.GT.AND P0, PT, R6, R7, PT ;  /* 0x000000070600720c */ /* 0x000fe20003f04270 */
[----:B------:R-:W-:Y:S02]  /*16a0*/  IMAD.X R9, R4, 0x1, R11, P1 ;  /* 0x0000000104097824 */ /* 0x000fe400008e060b */
[----:B------:R-:W1:Y:S03]  /*16b0*/  @!P2 S2R R11, SR_CgaCtaId ;  /* 0x00000000000ba919 */ /* 0x000e660000008800 */
[----:B------:R-:W2:Y:S01]  /*16c0*/  SHFL.DOWN PT, R4, R9, 0x8, R7 ;  /* 0x0900000009047989 */ /* 0x000ea200000e0007 */
[----:B0-----:R-:W-:-:S04]  /*16d0*/  SEL R3, R3, RZ, !P0 ;  /* 0x000000ff03037207 */ /* 0x001fc80004000000 */
[----:B------:R-:W-:-:S05]  /*16e0*/  IADD3 R6, P1, PT, R3, R10, RZ ;  /* 0x0000000a03067210 */ /* 0x000fca0007f3e0ff */
[----:B------:R-:W0:Y:S01]  /*16f0*/  SHFL.DOWN PT, R3, R6, 0x10, R7 ;  /* 0x0a00000006037989 */ /* 0x000e2200000e0007 */
[----:B--2---:R-:W-:Y:S02]  /*1700*/  SEL R4, R4, RZ, !P0 ;  /* 0x000000ff04047207 */ /* 0x004fe40004000000 */
[----:B------:R-:W-:Y:S02]  /*1710*/  ISETP.GT.AND P0, PT, R2, R7, PT ;  /* 0x000000070200720c */ /* 0x000fe40003f04270 */
[----:B------:R-:W-:Y:S01]  /*1720*/  @!P2 MOV R2, 0x400 ;  /* 0x000004000002a802 */ /* 0x000fe20000000f00 */
[----:B------:R-:W-:Y:S01]  /*1730*/  IMAD.X R8, R4, 0x1, R9, P1 ;  /* 0x0000000104087824 */ /* 0x000fe200008e0609 */
[----:B------:R-:W-:Y:S02]  /*1740*/  @!P2 SHF.R.U32.HI R9, RZ, 0x2, R5 ;  /* 0x00000002ff09a819 */ /* 0x000fe40000011605 */
[----:B-1----:R-:W-:Y:S02]  /*1750*/  @!P2 LEA R10, R11, R2, 0x18 ;  /* 0x000000020b0aa211 */ /* 0x002fe400078ec0ff */
[----:B------:R-:W1:Y:S01]  /*1760*/  SHFL.DOWN PT, R4, R8, 0x10, R7 ;  /* 0x0a00000008047989 */ /* 0x000e6200000e0007 */
[----:B------:R-:W-:-:S05]  /*1770*/  @!P2 LOP3.LUT R9, R9, 0xf8, RZ, 0xc0, !PT ;  /* 0x000000f80909a812 */ /* 0x000fca00078ec0ff */
        /* <DEDUP_REMOVED lines=9> */
[----:B------:R-:W1:Y:S01]  /*1810*/  S2UR UR5, SR_CgaCtaId ;  /* 0x00000000000579c3 */ /* 0x000e620000008800 */
[----:B------:R-:W-:Y:S01]  /*1820*/  UMOV UR4, 0x400 ;  /* 0x0000040000047882 */ /* 0x000fe20000000000 */
[C---:B------:R-:W-:Y:S02]  /*1830*/  ISETP.GT.U32.AND P1, PT, R28.reuse, 0x20, PT ;  /* 0x000000201c00780c */ /* 0x040fe40003f24070 */
[C---:B------:R-:W-:Y:S02]  /*1840*/  ISETP.GT.U32.AND P2, PT, R28.reuse, 0x40, PT ;  /* 0x000000401c00780c */ /* 0x040fe40003f44070 */
[C---:B------:R-:W-:Y:S02]  /*1850*/  ISETP.GT.U32.AND P3, PT, R28.reuse, 0x80, PT ;  /* 0x000000801c00780c */ /* 0x040fe40003f64070 */
[C---:B------:R-:W-:Y:S02]  /*1860*/  ISETP.GT.U32.AND P5, PT, R28.reuse, 0x180, PT ;  /* 0x000001801c00780c */ /* 0x040fe40003fa4070 */
[----:B------:R-:W-:Y:S01]  /*1870*/  ISETP.GT.U32.AND P6, PT, R28, 0x1a0, PT ;  /* 0x000001a01c00780c */ /* 0x000fe20003fc4070 */
[----:B-1----:R-:W-:-:S09]  /*1880*/  ULEA UR4, UR5, UR4, 0x18 ;  /* 0x0000000405047291 */ /* 0x002fd2000f8ec0ff */
[----:B------:R-:W1:Y:S04]  /*1890*/  LDS.64 R12, [UR4+0x18] ;  /* 0x00001804ff0c7984 */ /* 0x000e680008000a00 */
[----:B------:R-:W2:Y:S04]  /*18a0*/  LDS.128 R16, [UR4+0x20] ;  /* 0x00002004ff107984 */ /* 0x000ea80008000c00 */
[----:B------:R-:W3:Y:S04]  /*18b0*/  LDS.128 R4, [UR4+0x30] ;  /* 0x00003004ff047984 */ /* 0x000ee80008000c00 */
[----:B0-----:R-:W0:Y:S04]  /*18c0*/  LDS.128 R8, [UR4+0x40] ;  /* 0x00004004ff087984 */ /* 0x001e280008000c00 */
[----:B------:R-:W-:Y:S01]  /*18d0*/  LDS.128 R24, [UR4+0x80] ;  /* 0x00008004ff187984 */ /* 0x000fe20008000c00 */
[----:B-1----:R-:W-:-:S02]  /*18e0*/  SEL R22, R12, RZ, P1 ;  /* 0x000000ff0c167207 */ /* 0x002fc40000800000 */
[----:B------:R-:W-:Y:S02]  /*18f0*/  SEL R23, R13, RZ, P1 ;  /* 0x000000ff0d177207 */ /* 0x000fe40000800000 */
[----:B--2---:R-:W-:Y:S01]  /*1900*/  SEL R21, R16, RZ, P2 ;  /* 0x000000ff10157207 */ /* 0x004fe20001000000 */
[----:B------:R-:W1:Y:S01]  /*1910*/  LDS.128 R12, [UR4+0x50] ;  /* 0x00005004ff0c7984 */ /* 0x000e620008000c00 */
[----:B------:R-:W-:Y:S02]  /*1920*/  ISETP.GT.U32.AND P1, PT, R28, 0x60, PT ;  /* 0x000000601c00780c */ /* 0x000fe40003f24070 */
        /* <DEDUP_REMOVED lines=9> */
[----:B------:R-:W-:-:S02]  /*19c0*/  ISETP.GT.U32.AND P1, PT, R28, 0xa0, PT ;  /* 0x000000a01c00780c */ /* 0x000fc40003f24070 */
[----:B------:R-:W-:Y:S02]  /*19d0*/  IADD3.X R3, PT, PT, R3, R20, R2, P3, P4 ;  /* 0x0000001403037210 */ /* 0x000fe40001fe8402 */
[----:B------:R-:W3:Y:S01]  /*19e0*/  LDS.128 R20, [UR4+0x70] ;  /* 0x00007004ff147984 */ /* 0x000ee20008000c00 */
[----:B------:R-:W-:Y:S02]  /*19f0*/  ISETP.GT.U32.AND P2, PT, R28, 0xc0, PT ;  /* 0x000000c01c00780c */ /* 0x000fe40003f44070 */
[----:B------:R-:W-:Y:S02]  /*1a00*/  SEL R5, R6, RZ, P1 ;  /* 0x000000ff06057207 */ /* 0x000fe40000800000 */
[----:B0-----:R-:W-:Y:S02]  /*1a10*/  SEL R2, R8, RZ, P2 ;  /* 0x000000ff08027207 */ /* 0x001fe40001000000 */
[----:B------:R-:W-:Y:S02]  /*1a20*/  SEL R7, R7, RZ, P1 ;  /* 0x000000ff07077207 */ /* 0x000fe40000800000 */
[----:B------:R-:W-:-:S02]  /*1a30*/  ISETP.GT.U32.AND P1, PT, R28, 0xe0, PT ;  /* 0x000000e01c00780c */ /* 0x000fc40003f24070 */
[----:B------:R-:W-:Y:S02]  /*1a40*/  IADD3 R2, P3, P4, R2, R4, R5 ;  /* 0x0000000402027210 */ /* 0x000fe40007c7e005 */
[----:B------:R-:W-:Y:S02]  /*1a50*/  SEL R6, R9, RZ, P2 ;  /* 0x000000ff09067207 */ /* 0x000fe40001000000 */
[----:B------:R-:W-:Y:S02]  /*1a60*/  ISETP.GT.U32.AND P2, PT, R28, 0x100, PT ;  /* 0x000001001c00780c */ /* 0x000fe40003f44070 */
[----:B------:R-:W-:Y:S02]  /*1a70*/  SEL R4, R10, RZ, P1 ;  /* 0x000000ff0a047207 */ /* 0x000fe40000800000 */
[----:B------:R-:W-:Y:S02]  /*1a80*/  SEL R10, R11, RZ, P1 ;  /* 0x000000ff0b0a7207 */ /* 0x000fe40000800000 */
[----:B------:R-:W-:-:S02]  /*1a90*/  ISETP.GT.U32.AND P1, PT, R28, 0x120, PT ;  /* 0x000001201c00780c */ /* 0x000fc40003f24070 */
[----:B------:R-:W-:Y:S02]  /*1aa0*/  IADD3.X R6, PT, PT, R6, R3, R7, P3, P4 ;  /* 0x0000000306067210 */ /* 0x000fe40001fe8407 */
[----:B-1----:R-:W-:Y:S02]  /*1ab0*/  SEL R3, R12, RZ, P2 ;  /* 0x000000ff0c037207 */ /* 0x002fe40001000000 */
[----:B------:R-:W-:Y:S02]  /*1ac0*/  SEL R7, R13, RZ, P2 ;  /* 0x000000ff0d077207 */ /* 0x000fe40001000000 */
[----:B------:R-:W-:Y:S02]  /*1ad0*/  ISETP.GT.U32.AND P2, PT, R28, 0x140, PT ;  /* 0x000001401c00780c */ /* 0x000fe40003f44070 */
[----:B------:R-:W-:Y:S02]  /*1ae0*/  SEL R5, R14, RZ, P1 ;  /* 0x000000ff0e057207 */ /* 0x000fe40000800000 */
[----:B------:R-:W-:-:S02]  /*1af0*/  SEL R15, R15, RZ, P1 ;  /* 0x000000ff0f0f7207 */ /* 0x000fc40000800000 */
[----:B------:R-:W-:Y:S02]  /*1b00*/  ISETP.GT.U32.AND P1, PT, R28, 0x160, PT ;  /* 0x000001601c00780c */ /* 0x000fe40003f24070 */
        /* <DEDUP_REMOVED lines=8> */
[----:B------:R-:W-:Y:S02]  /*1b90*/  ISETP.GT.U32.AND P2, PT, R28, 0x1c0, PT ;  /* 0x000001c01c00780c */ /* 0x000fe40003f44070 */
[----:B------:R-:W-:Y:S02]  /*1ba0*/  IADD3.X R6, PT, PT, R6, R7, R15, P1, P3 ;  /* 0x0000000706067210 */ /* 0x000fe40000fe640f */
[----:B------:R-:W-:-:S02]  /*1bb0*/  IADD3 R4, P3, P4, R4, R2, R3 ;  /* 0x0000000204047210 */ /* 0x000fc40007c7e003 */
[----:B------:R-:W-:Y:S02]  /*1bc0*/  SEL R2, R22, RZ, P6 ;  /* 0x000000ff16027207 */ /* 0x000fe40003000000 */
[----:B------:R-:W-:Y:S02]  /*1bd0*/  SEL R3, R24, RZ, P2 ;  /* 0x000000ff18037207 */ /* 0x000fe40001000000 */
[----:B------:R-:W-:Y:S02]  /*1be0*/  ISETP.GT.U32.AND P1, PT, R28, 0x1e0, PT ;  /* 0x000001e01c00780c */ /* 0x000fe40003f24070 */
        /* <DEDUP_REMOVED lines=11> */
.L_x_2206:
[----:B------:R-:W0:Y:S01]  /*1ca0*/  S2R R5, SR_TID.X ;  /* 0x0000000000057919 */ /* 0x000e220000002100 */
[----:B------:R-:W1:Y:S01]  /*1cb0*/  LDC.64 R8, c[0x0][0x380] ;  /* 0x0000e000ff087b82 */ /* 0x000e620000000a00 */
[----:B0-----:R-:W-:-:S04]  /*1cc0*/  IMAD R3, R0, 0xe00, R5 ;  /* 0x00000e0000037824 */ /* 0x001fc800078e0205 */
[----:B-1----:R-:W-:-:S05]  /*1cd0*/  IMAD.WIDE.U32 R8, R3, 0x4, R8 ;  /* 0x0000000403087825 */ /* 0x002fca00078e0008 */
[----:B------:R-:W2:Y:S04]  /*1ce0*/  LDG.E R14, desc[UR6][R8.64] ;  /* 0x00000006080e7981 */ /* 0x000ea8000c1e1900 */
[----:B------:R-:W3:Y:S04]  /*1cf0*/  LDG.E R3, desc[UR6][R8.64+0x800] ;  /* 0x0008000608037981 */ /* 0x000ee8000c1e1900 */
[----:B------:R-:W4:Y:S04]  /*1d00*/  LDG.E R4, desc[UR6][R8.64+0x1000] ;  /* 0x0010000608047981 */ /* 0x000f28000c1e1900 */
[----:B------:R-:W5:Y:S04]  /*1d10*/  LDG.E R10, desc[UR6][R8.64+0x1800] ;  /* 0x00180006080a7981 */ /* 0x000f68000c1e1900 */
[----:B------:R-:W5:Y:S04]  /*1d20*/  LDG.E R11, desc[UR6][R8.64+0x2000] ;  /* 0x00200006080b7981 */ /* 0x000f68000c1e1900 */
[----:B------:R-:W5:Y:S04]  /*1d30*/  LDG.E R12, desc[UR6][R8.64+0x2800] ;  /* 0x00280006080c7981 */ /* 0x000f68000c1e1900 */
[----:B------:R-:W5:Y:S01]  /*1d40*/  LDG.E R13, desc[UR6][R8.64+0x3000] ;  /* 0x00300006080d7981 */ /* 0x000f62000c1e1900 */
[----:B--2---:R-:W-:-:S02]  /*1d50*/  ISETP.NE.AND P0, PT, R14, -0x1, PT ;  /* 0xffffffff0e00780c */ /* 0x004fc40003f05270 */
[----:B---3--:R-:W-:Y:S02]  /*1d60*/  ISETP.NE.AND P1, PT, R3, -0x1, PT ;  /* 0xffffffff0300780c */ /* 0x008fe40003f25270 */
[----:B------:R-:W-:Y:S02]  /*1d70*/  SEL R14, RZ, 0x1, P0 ;  /* 0x00000001ff0e7807 */ /* 0x000fe40000000000 */
[----:B----4-:R-:W-:Y:S02]  /*1d80*/  ISETP.NE.AND P2, PT, R4, -0x1, PT ;  /* 0xffffffff0400780c */ /* 0x010fe40003f45270 */
[----:B------:R-:W-:Y:S02]  /*1d90*/  SEL R4, RZ, 0x1, P1 ;  /* 0x00000001ff047807 */ /* 0x000fe40000800000 */
[----:B------:R-:W-:Y:S02]  /*1da0*/  SEL R3, RZ, 0x1, P2 ;  /* 0x00000001ff037807 */ /* 0x000fe40001000000 */
[----:B-----5:R-:W-:-:S02]  /*1db0*/  ISETP.NE.AND P2, PT, R10, -0x1, PT ;  /* 0xffffffff0a00780c */ /* 0x020fc40003f45270 */
[----:B------:R-:W-:Y:S02]  /*1dc0*/  IADD3 R3, P1, P0, R3, R4, R14 ;  /* 0x0000000403037210 */ /* 0x000fe4000783e00e */
[----:B------:R-:W-:Y:S02]  /*1dd0*/  ISETP.NE.AND P3, PT, R11, -0x1, PT ;  /* 0xffffffff0b00780c */ /* 0x000fe40003f65270 */
[----:B------:R-:W-:Y:S02]  /*1de0*/  IADD3.X R26, PT, PT, RZ, RZ, RZ, P1, P0 ;  /* 0x000000ffff1a7210 */ /* 0x000fe40000fe04ff */
[----:B------:R-:W-:Y:S02]  /*1df0*/  ISETP.GE.U32.AND P0, PT, R28, R2, PT ;  /* 0x000000021c00720c */ /* 0x000fe40003f06070 */
[----:B------:R-:W-:Y:S02]  /*1e00*/  ISETP.NE.AND P4, PT, R12, -0x1, PT ;  /* 0xffffffff0c00780c */ /* 0x000fe40003f85270 */
[----:B------:R-:W-:-:S02]  /*1e10*/  ISETP.NE.AND P5, PT, R13, -0x1, PT ;  /* 0xffffffff0d00780c */ /* 0x000fc40003fa5270 */
[----:B------:R-:W-:Y:S02]  /*1e20*/  SEL R9, RZ, 0x1, P2 ;  /* 0x00000001ff097807 */ /* 0x000fe40001000000 */
[----:B------:R-:W-:Y:S02]  /*1e30*/  SEL R10, RZ, 0x1, P3 ;  /* 0x00000001ff0a7807 */ /* 0x000fe40001800000 */
[----:B------:R-:W-:Y:S02]  /*1e40*/  SEL R8, RZ, 0x1, P4 ;  /* 0x00000001ff087807 */ /* 0x000fe40002000000 */
[----:B------:R-:W-:Y:S02]  /*1e50*/  SEL R4, RZ, 0x1, P5 ;  /* 0x00000001ff047807 */ /* 0x000fe40002800000 */
[----:B------:R-:W-:-:S04]  /*1e60*/  IADD3 R3, P2, P3, R10, R3, R9 ;  /* 0x000000030a037210 */ /* 0x000fc80007b5e009 */
[----:B------:R-:W-:Y:S02]  /*1e70*/  IADD3 R3, P1, P4, R4, R3, R8 ;  /* 0x0000000304037210 */ /* 0x000fe40007c3e008 */
[----:B------:R-:W-:-:S04]  /*1e80*/  IADD3.X R26, PT, PT, RZ, R26, RZ, P2, P3 ;  /* 0x0000001aff1a7210 */ /* 0x000fc800017e64ff */
[----:B------:R-:W-:Y:S01]  /*1e90*/  IADD3.X R26, PT, PT, RZ, R26, RZ, P1, P4 ;  /* 0x0000001aff1a7210 */ /* 0x000fe20000fe84ff */
[----:B------:R-:W-:Y:S06]  /*1ea0*/  @!P0 BRA `(.L_x_2222) ;  /* 0x00000010008c8947 */ /* 0x000fec0003800000 */
[----:B------:R-:W-:Y:S01]  /*1eb0*/  IMAD.IADD R10, R0, 0x1, R7 ;  /* 0x00000001000a7824 */ /* 0x000fe200078e0207 */
[----:B------:R-:W0:Y:S01]  /*1ec0*/  LDC R8, c[0x0][0x3b0] ;  /* 0x0000ec00ff087b82 */ /* 0x000e220000000800 */
[----:B------:R-:W-:Y:S01]  /*1ed0*/  VIADD R14, R6, 0xfffff200 ;  /* 0xfffff200060e7836 */ /* 0x000fe20000000000 */
[----:B------:R-:W-:Y:S01]  /*1ee0*/  LOP3.LUT R7, RZ, R5, RZ, 0x33, !PT ;  /* 0x00000005ff077212 */ /* 0x000fe200078e33ff */
[----:B------:R-:W-:Y:S01]  /*1ef0*/  IMAD R10, R10, 0xe00, RZ ;  /* 0x00000e000a0a7824 */ /* 0x000fe200078e02ff */
[----:B------:R-:W1:Y:S02]  /*1f00*/  LDCU.64 UR8, c[0x0][0x380] ;  /* 0x00007000ff0877ac */ /* 0x000e640008000a00 */
[----:B------:R-:W-:Y:S01]  /*1f10*/  IADD3 R7, PT, PT, -R2, R6, R7 ;  /* 0x0000000602077210 */ /* 0x000fe20007ffe107 */
[----:B------:R-:W-:Y:S01]  /*1f20*/  IMAD.MOV.U32 R9, RZ, RZ, R10 ;  /* 0x000000ffff097224 */ /* 0x000fe200078e000a */
[C---:B------:R-:W-:Y:S01]  /*1f30*/  ISETP.GT.U32.AND P0, PT, R10.reuse, R14, PT ;  /* 0x0000000e0a00720c */ /* 0x040fe20003f04070 */
[----:B------:R-:W-:Y:S01]  /*1f40*/  UMOV UR4, URZ ;  /* 0x000000ff00047c82 */ /* 0x000fe20008000000 */
[----:B------:R-:W-:Y:S01]  /*1f50*/  IADD3 R11, PT, PT, R10, 0x1000, R5 ;  /* 0x000010000a0b7810 */ /* 0x000fe20007ffe005 */
[----:B------:R-:W-:-:S02]  /*1f60*/  IMAD R4, R0, -0xe00, R7 ;  /* 0xfffff20000047824 */ /* 0x000fc400078e0207 */
[----:B------:R-:W-:-:S08]  /*1f70*/  IMAD.MOV.U32 R7, RZ, RZ, R10 ;  /* 0x000000ffff077224 */ /* 0x000fd000078e000a */
[----:B------:R-:W-:Y:S05]  /*1f80*/  @P0 BRA `(.L_x_2223) ;  /* 0x0000000000b00947 */ /* 0x000fea0003800000 */
.L_x_2224:
[----:B------:R-:W-:-:S05]  /*1f90*/  IADD3 R6, P0, PT, R5, R9, RZ ;  /* 0x0000000905067210 */ /* 0x000fca0007f1e0ff */
[----:B------:R-:W-:Y:S01]  /*1fa0*/  IMAD.X R13, RZ, RZ, RZ, P0 ;  /* 0x000000ffff0d7224 */ /* 0x000fe200000e06ff */
[----:B-1----:R-:W-:-:S04]  /*1fb0*/  LEA R12, P0, R6, UR8, 0x2 ;  /* 0x00000008060c7c11 */ /* 0x002fc8000f8010ff */
[----:B------:R-:W-:-:S05]  /*1fc0*/  LEA.HI.X R13, R6, UR9, R13, 0x2, P0 ;  /* 0x00000009060d7c11 */ /* 0x000fca00080f140d */
        /* <DEDUP_REMOVED lines=18> */
[----:B-1----:R-:W-:Y:S01]  /*20f0*/  IADD3 R12, P2, P3, R6, R3, R15 ;  /* 0x00000003060c7210 */ /* 0x002fe20007b5e00f */
[----:B0-----:R-:W-:Y:S01]  /*2100*/  IMAD.MOV.U32 R6, RZ, RZ, R8 ;  /* 0x000000ffff067224 */ /* 0x001fe200078e0008 */
[----:B------:R-:W-:-:S02]  /*2110*/  SEL R13, RZ, 0x1, P4 ;  /* 0x00000001ff0d7807 */ /* 0x000fc40002000000 */
[----:B------:R-:W-:Y:S02]  /*2120*/  SEL R3, RZ, 0x1, P5 ;  /* 0x00000001ff037807 */ /* 0x000fe40002800000 */
[----:B------:R-:W-:Y:S02]  /*2130*/  IADD3.X R26, PT, PT, RZ, R26, RZ, P0, P1 ;  /* 0x0000001aff1a7210 */ /* 0x000fe400007e24ff */
[----:B------:R-:W-:Y:S01]  /*2140*/  IADD3 R12, P5, P4, R3, R12, R13 ;  /* 0x0000000c030c7210 */ /* 0x000fe20007cbe00d */
[----:B------:R-:W-:Y:S01]  /*2150*/  IMAD.IADD R3, R6, 0x1, -R9 ;  /* 0x0000000106037824 */ /* 0x000fe200078e0a09 */
[----:B------:R-:W-:Y:S02]  /*2160*/  ISETP.NE.AND P6, PT, R19, -0x1, PT ;  /* 0xffffffff1300780c */ /* 0x000fe40003fc5270 */
[----:B------:R-:W-:Y:S02]  /*2170*/  IADD3.X R26, PT, PT, RZ, R26, RZ, P2, P3 ;  /* 0x0000001aff1a7210 */ /* 0x000fe400017e64ff */
[----:B------:R-:W-:-:S02]  /*2180*/  ISETP.GE.U32.AND P0, PT, R3, R2, PT ;  /* 0x000000020300720c */ /* 0x000fc40003f06070 */
[----:B------:R-:W-:Y:S02]  /*2190*/  SEL R13, RZ, 0x1, P6 ;  /* 0x00000001ff0d7807 */ /* 0x000fe40003000000 */
[----:B------:R-:W-:Y:S02]  /*21a0*/  IADD3.X R26, PT, PT, RZ, R26, RZ, P5, P4 ;  /* 0x0000001aff1a7210 */ /* 0x000fe40002fe84ff */
[----:B------:R-:W-:-:S05]  /*21b0*/  IADD3 R3, P1, PT, R12, R13, RZ ;  /* 0x0000000d0c037210 */ /* 0x000fca0007f3e0ff */
[----:B------:R-:W-:Y:S02]  /*21c0*/  IMAD.X R26, RZ, RZ, R26, P1 ;  /* 0x000000ffff1a7224 */ /* 0x000fe400008e061a */
        /* <DEDUP_REMOVED lines=8> */
.L_x_2223:
[----:B------:R-:W-:Y:S01]  /*2250*/  IMAD.IADD R2, R6, 0x1, -R9 ;  /* 0x0000000106027824 */ /* 0x000fe200078e0a09 */
[----:B------:R-:W-:Y:S04]  /*2260*/  BSSY.RECONVERGENT B1, `(.L_x_2222) ;  /* 0x00000e7000017945 */ /* 0x000fe80003800200 */
[----:B------:R-:W-:-:S04]  /*2270*/  ISETP.GE.AND P0, PT, R5, R2, PT ;  /* 0x000000020500720c */ /* 0x000fc80003f06270 */
[----:B------:R-:W-:-:S13]  /*2280*/  ISETP.GE.U32.OR P0, PT, R9, R6, P0 ;  /* 0x000000060900720c */ /* 0x000fda0000706470 */
[----:B------:R-:W-:Y:S05]  /*2290*/  @P0 BRA `(.L_x_2225) ;  /* 0x0000000c008c0947 */ /* 0x000fea0003800000 */
[----:B------:R-:W2:Y:S01]  /*22a0*/  LDC R2, c[0x0][0x3b4] ;  /* 0x0000ed00ff027b82 */ /* 0x000ea20000000800 */
[----:B------:R-:W-:Y:S01]  /*22b0*/  LOP3.LUT R13, RZ, R5, RZ, 0x33, !PT ;  /* 0x00000005ff0d7212 */ /* 0x000fe200078e33ff */
[----:B------:R-:W-:Y:S03]  /*22c0*/  BSSY.RECONVERGENT B2, `(.L_x_2226) ;  /* 0x0000075000027945 */ /* 0x000fe60003800200 */
[----:B------:R-:W-:Y:S01]  /*22d0*/  IADD3 R6, PT, PT, -R10, R6, R13 ;  /* 0x000000060a067210 */ /* 0x000fe20007ffe10d */
[----:B--2---:R-:W-:-:S04]  /*22e0*/  IMAD R13, R2, UR4, RZ ;  /* 0x00000004020d7c24 */ /* 0x004fc8000f8e02ff */
[----:B------:R-:W-:-:S05]  /*22f0*/  IMAD R6, R13, -0xe00, R6 ;  /* 0xfffff2000d067824 */ /* 0x000fca00078e0206 */
[C---:B------:R-:W-:Y:S02]  /*2300*/  ISETP.GE.U32.AND P0, PT, R6.reuse, 0x1e00, PT ;  /* 0x00001e000600780c */ /* 0x040fe40003f06070 */
[----:B0-----:R-:W-:Y:S01]  /*2310*/  LEA.HI R8, R6, 0x1, RZ, 0x17 ;  /* 0x0000000106087811 */ /* 0x001fe200078fb8ff */
[----:B------:R-:W-:-:S03]  /*2320*/  IMAD.MOV.U32 R6, RZ, RZ, R5 ;  /* 0x000000ffff067224 */ /* 0x000fc600078e0005 */
[----:B------:R-:W-:-:S07]  /*2330*/  LOP3.LUT R10, R8, 0xf, RZ, 0xc0, !PT ;  /* 0x0000000f080a7812 */ /* 0x000fce00078ec0ff */
[----:B------:R-:W-:Y:S05]  /*2340*/  @!P0 BRA `(.L_x_2227) ;  /* 0x0000000400b08947 */ /* 0x000fea0003800000 */
[----:B------:R-:W0:Y:S01]  /*2350*/  LDC.64 R12, c[0x0][0x380] ;  /* 0x0000e000ff0c7b82 */ /* 0x000e220000000a00 */
[----:B------:R-:W-:Y:S01]  /*2360*/  LEA.HI R2, R4, 0x1, RZ, 0x17 ;  /* 0x0000000104027811 */ /* 0x000fe200078fb8ff */
[----:B------:R-:W-:Y:S01]  /*2370*/  BSSY.RECONVERGENT B3, `(.L_x_2228) ;  /* 0x0000068000037945 */ /* 0x000fe20003800200 */
[----:B------:R-:W-:Y:S02]  /*2380*/  LOP3.LUT R6, R5, 0x1000, RZ, 0xfc, !PT ;  /* 0x0000100005067812 */ /* 0x000fe400078efcff */
[----:B------:R-:W-:-:S05]  /*2390*/  LOP3.LUT R2, R2, 0xfffff0, RZ, 0xc0, !PT ;  /* 0x00fffff002027812 */ /* 0x000fca00078ec0ff */
[----:B------:R-:W-:-:S07]  /*23a0*/  IMAD.MOV R2, RZ, RZ, -R2 ;  /* 0x000000ffff027224 */ /* 0x000fce00078e0a02 */
.L_x_2229:
[C---:B------:R-:W-:Y:S02]  /*23b0*/  VIADD R19, R11.reuse, 0xfffff200 ;  /* 0xfffff2000b137836 */ /* 0x040fe40000000000 */
[----:B------:R-:W-:Y:S02]  /*23c0*/  VIADD R21, R11, 0xfffff000 ;  /* 0xfffff0000b157836 */ /* 0x000fe40000000000 */
[----:B0-----:R-:W-:-:S04]  /*23d0*/  IMAD.WIDE.U32 R18, R19, 0x4, R12 ;  /* 0x0000000413127825 */ /* 0x001fc800078e000c */
[--C-:B------:R-:W-:Y:S02]  /*23e0*/  IMAD.WIDE.U32 R20, R21, 0x4, R12.reuse ;  /* 0x0000000415147825 */ /* 0x100fe400078e000c */
[----:B------:R-:W2:Y:S02]  /*23f0*/  LDG.E R18, desc[UR6][R18.64] ;  /* 0x0000000612127981 */ /* 0x000ea4000c1e1900 */
[C---:B------:R-:W-:Y:S02]  /*2400*/  VIADD R15, R11.reuse, 0xfffff400 ;  /* 0xfffff4000b0f7836 */ /* 0x040fe40000000000 */
[----:B------:R-:W-:Y:S01]  /*2410*/  VIADD R25, R11, 0xfffff600 ;  /* 0xfffff6000b197836 */ /* 0x000fe20000000000 */
[----:B------:R-:W3:Y:S01]  /*2420*/  LDG.E R27, desc[UR6][R20.64] ;  /* 0x00000006141b7981 */ /* 0x000ee2000c1e1900 */
[----:B------:R-:W-:-:S04]  /*2430*/  IMAD.WIDE.U32 R14, R15, 0x4, R12 ;  /* 0x000000040f0e7825 */ /* 0x000fc800078e000c */
[----:B------:R-:W-:Y:S02]  /*2440*/  IMAD.WIDE.U32 R24, R25, 0x4, R12 ;  /* 0x0000000419187825 */ /* 0x000fe400078e000c */
[----:B------:R0:W4:Y:S04]  /*2450*/  LDG.E R14, desc[UR6][R14.64] ;  /* 0x000000060e0e7981 */ /* 0x000128000c1e1900 */
[----:B------:R5:W4:Y:S01]  /*2460*/  LDG.E R24, desc[UR6][R24.64] ;  /* 0x0000000618187981 */ /* 0x000b22000c1e1900 */
[----:B------:R-:W-:-:S04]  /*2470*/  VIADD R17, R11, 0xfffff800 ;  /* 0xfffff8000b117836 */ /* 0x000fc80000000000 */
[----:B------:R-:W-:-:S06]  /*2480*/  IMAD.WIDE.U32 R16, R17, 0x4, R12 ;  /* 0x0000000411107825 */ /* 0x000fcc00078e000c */
[----:B------:R1:W4:Y:S01]  /*2490*/  LDG.E R16, desc[UR6][R16.64] ;  /* 0x0000000610107981 */ /* 0x000322000c1e1900 */
[----:B------:R-:W-:-:S04]  /*24a0*/  VIADD R23, R11, 0xfffffa00 ;  /* 0xfffffa000b177836 */ /* 0x000fc80000000000 */
[----:B------:R-:W-:-:S04]  /*24b0*/  IMAD.WIDE.U32 R22, R23, 0x4, R12 ;  /* 0x0000000417167825 */ /* 0x000fc800078e000c */
[C---:B------:R-:W-:Y:S01]  /*24c0*/  VIADD R29, R11.reuse, 0xfffffc00 ;  /* 0xfffffc000b1d7836 */ /* 0x040fe20000000000 */
[----:B------:R1:W4:Y:S01]  /*24d0*/  LDG.E R19, desc[UR6][R22.64] ;  /* 0x0000000616137981 */ /* 0x000322000c1e1900 */
[----:B0-----:R-:W-:Y:S02]  /*24e0*/  VIADD R15, R11, 0xfffffe00 ;  /* 0xfffffe000b0f7836 */ /* 0x001fe40000000000 */
[----:B------:R-:W-:-:S04]  /*24f0*/  IMAD.WIDE.U32 R20, R29, 0x4, R12 ;  /* 0x000000041d147825 */ /* 0x000fc800078e000c */
[----:B------:R-:W-:Y:S01]  /*2500*/  VIADD R29, R11, 0x400 ;  /* 0x000004000b1d7836 */ /* 0x000fe20000000000 */
[----:B--2---:R-:W-:Y:S02]  /*2510*/  ISETP.NE.AND P1, PT, R18, -0x1, PT ;  /* 0xffffffff1200780c */ /* 0x004fe40003f25270 */
[----:B------:R0:W2:Y:S01]  /*2520*/  LDG.E R18, desc[UR6][R20.64] ;  /* 0x0000000614127981 */ /* 0x0000a2000c1e1900 */
[----:B---3--:R-:W-:Y:S02]  /*2530*/  ISETP.NE.AND P0, PT, R27, -0x1, PT ;  /* 0xffffffff1b00780c */ /* 0x008fe40003f05270 */
[----:B------:R-:W-:Y:S02]  /*2540*/  SEL R28, RZ, 0x1, P1 ;  /* 0x00000001ff1c7807 */ /* 0x000fe40000800000 */
[----:B-----5:R-:W-:Y:S02]  /*2550*/  SEL R25, RZ, 0x1, P0 ;  /* 0x00000001ff197807 */ /* 0x020fe40000000000 */
[----:B----4-:R-:W-:-:S02]  /*2560*/  ISETP.NE.AND P0, PT, R14, -0x1, PT ;  /* 0xffffffff0e00780c */ /* 0x010fc40003f05270 */
[----:B------:R-:W-:Y:S02]  /*2570*/  ISETP.NE.AND P1, PT, R24, -0x1, PT ;  /* 0xffffffff1800780c */ /* 0x000fe40003f25270 */
[----:B-1----:R-:W-:Y:S02]  /*2580*/  IADD3 R17, P3, P2, R28, R3, R25 ;  /* 0x000000031c117210 */ /* 0x002fe40007a7e019 */
[----:B------:R-:W-:Y:S02]  /*2590*/  SEL R22, RZ, 0x1, P0 ;  /* 0x00000001ff167807 */ /* 0x000fe40000000000 */
[----:B------:R-:W-:Y:S01]  /*25a0*/  SEL R25, RZ, 0x1, P1 ;  /* 0x00000001ff197807 */ /* 0x000fe20000800000 */
[----:B------:R-:W-:-:S03]  /*25b0*/  IMAD.WIDE.U32 R14, R15, 0x4, R12 ;  /* 0x000000040f0e7825 */ /* 0x000fc600078e000c */
[----:B------:R-:W-:Y:S01]  /*25c0*/  IADD3 R25, P4, P6, R25, R17, R22 ;  /* 0x0000001119197210 */ /* 0x000fe20007e9e016 */
[C---:B------:R-:W-:Y:S01]  /*25d0*/  VIADD R3, R11.reuse, 0x200 ;  /* 0x000002000b037836 */ /* 0x040fe20000000000 */
[----:B------:R1:W3:Y:S01]  /*25e0*/  LDG.E R27, desc[UR6][R14.64] ;  /* 0x000000060e1b7981 */ /* 0x0002e2000c1e1900 */
[C---:B------:R-:W-:Y:S02]  /*25f0*/  VIADD R17, R11.reuse, 0x600 ;  /* 0x000006000b117836 */ /* 0x040fe40000000000 */
[----:B------:R-:W-:-:S04]  /*2600*/  IMAD.WIDE.U32 R22, R11, 0x4, R12 ;  /* 0x000000040b167825 */ /* 0x000fc800078e000c */
[--C-:B0-----:R-:W-:Y:S02]  /*2610*/  IMAD.WIDE.U32 R20, R3, 0x4, R12.reuse ;  /* 0x0000000403147825 */ /* 0x101fe400078e000c */
[----:B------:R-:W4:Y:S02]  /*2620*/  LDG.E R3, desc[UR6][R22.64] ;  /* 0x0000000616037981 */ /* 0x000f24000c1e1900 */
[--C-:B------:R-:W-:Y:S02]  /*2630*/  IMAD.WIDE.U32 R28, R29, 0x4, R12.reuse ;  /* 0x000000041d1c7825 */ /* 0x100fe400078e000c */
[----:B------:R0:W5:Y:S02]  /*2640*/  LDG.E R24, desc[UR6][R20.64] ;  /* 0x0000000614187981 */ /* 0x000164000c1e1900 */
[--C-:B-1----:R-:W-:Y:S02]  /*2650*/  IMAD.WIDE.U32 R14, R17, 0x4, R12.reuse ;  /* 0x00000004110e7825 */ /* 0x102fe400078e000c */
[----:B------:R-:W5:Y:S02]  /*2660*/  LDG.E R28, desc[UR6][R28.64] ;  /* 0x000000061c1c7981 */ /* 0x000f64000c1e1900 */
[C---:B------:R-:W-:Y:S01]  /*2670*/  VIADD R17, R11.reuse, 0x800 ;  /* 0x000008000b117836 */ /* 0x040fe20000000000 */
[----:B------:R-:W-:Y:S01]  /*2680*/  ISETP.NE.AND P5, PT, R16, -0x1, PT ;  /* 0xffffffff1000780c */ /* 0x000fe20003fa5270 */
[----:B0-----:R-:W-:Y:S01]  /*2690*/  VIADD R21, R11, 0xa00 ;  /* 0x00000a000b157836 */ /* 0x001fe20000000000 */
[----:B------:R0:W5:Y:S02]  /*26a0*/  LDG.E R29, desc[UR6][R14.64] ;  /* 0x000000060e1d7981 */ /* 0x000164000c1e1900 */
[----:B0-----:R-:W-:-:S04]  /*26b0*/  IMAD.WIDE.U32 R14, R17, 0x4, R12 ;  /* 0x00000004110e7825 */ /* 0x001fc800078e000c */
[--C-:B------:R-:W-:Y:S02]  /*26c0*/  IMAD.WIDE.U32 R16, R21, 0x4, R12.reuse ;  /* 0x0000000415107825 */ /* 0x100fe400078e000c */
[----:B------:R0:W5:Y:S02]  /*26d0*/  LDG.E R14, desc[UR6][R14.64] ;  /* 0x000000060e0e7981 */ /* 0x000164000c1e1900 */
[----:B------:R-:W-:Y:S02]  /*26e0*/  VIADD R21, R11, 0xc00 ;  /* 0x00000c000b157836 */ /* 0x000fe40000000000 */
[----:B------:R1:W5:Y:S02]  /*26f0*/  LDG.E R16, desc[UR6][R16.64] ;  /* 0x0000000610107981 */ /* 0x000364000c1e1900 */
[----:B------:R-:W-:-:S04]  /*2700*/  IMAD.WIDE.U32 R20, R21, 0x4, R12 ;  /* 0x0000000415147825 */ /* 0x000fc800078e000c */
[----:B------:R-:W-:Y:S02]  /*2710*/  VIADD R23, R11, 0xe00 ;  /* 0x00000e000b177836 */ /* 0x000fe40000000000 */
[----:B------:R-:W5:Y:S02]  /*2720*/  LDG.E R20, desc[UR6][R20.64] ;  /* 0x0000000614147981 */ /* 0x000f64000c1e1900 */
[----:B------:R-:W-:-:S06]  /*2730*/  IMAD.WIDE.U32 R22, R23, 0x4, R12 ;  /* 0x0000000417167825 */ /* 0x000fcc00078e000c */
[----:B------:R-:W5:Y:S01]  /*2740*/  LDG.E R22, desc[UR6][R22.64] ;  /* 0x0000000616167981 */ /* 0x000f62000c1e1900 */
[----:B------:R-:W-:Y:S02]  /*2750*/  ISETP.NE.AND P0, PT, R19, -0x1, PT ;  /* 0xffffffff1300780c */ /* 0x000fe40003f05270 */
[----:B------:R-:W-:Y:S02]  /*2760*/  SEL R19, RZ, 0x1, P5 ;  /* 0x00000001ff137807 */ /* 0x000fe40002800000 */
[----:B------:R-:W-:Y:S02]  /*2770*/  IADD3.X R26, PT, PT, RZ, R26, RZ, P3, P2 ;  /* 0x0000001aff1a7210 */ /* 0x000fe40001fe44ff */
[----:B0-----:R-:W-:Y:S02]  /*2780*/  SEL R15, RZ, 0x1, P0 ;  /* 0x00000001ff0f7807 */ /* 0x001fe40000000000 */
[----:B------:R-:W-:Y:S01]  /*2790*/  IADD3.X R26, PT, PT, RZ, R26, RZ, P4, P6 ;  /* 0x0000001aff1a7210 */ /* 0x000fe200027ec4ff */
[----:B------:R-:W-:-:S02]  /*27a0*/  VIADD R2, R2, 0x10 ;  /* 0x0000001002027836 */ /* 0x000fc40000000000 */
[----:B------:R-:W-:Y:S02]  /*27b0*/  VIADD R6, R6, 0x2000 ;  /* 0x0000200006067836 */ /* 0x000fe40000000000 */
[----:B------:R-:W-:Y:S01]  /*27c0*/  VIADD R11, R11, 0x2000 ;  /* 0x000020000b0b7836 */ /* 0x000fe20000000000 */
[----:B--2---:R-:W-:-:S04]  /*27d0*/  ISETP.NE.AND P1, PT, R18, -0x1, PT ;  /* 0xffffffff1200780c */ /* 0x004fc80003f25270 */
[----:B------:R-:W-:Y:S02]  /*27e0*/  SEL R18, RZ, 0x1, P1 ;  /* 0x00000001ff127807 */ /* 0x000fe40000800000 */
[----:B------:R-:W-:-:S04]  /*27f0*/  IADD3 R25, P1, P0, R15, R25, R19 ;  /* 0x000000190f197210 */ /* 0x000fc8000783e013 */
[----:B------:R-:W-:Y:S02]  /*2800*/  IADD3.X R26, PT, PT, RZ, R26, RZ, P1, P0 ;  /* 0x0000001aff1a7210 */ /* 0x000fe40000fe04ff */
[----:B---3--:R-:W-:-:S04]  /*2810*/  ISETP.NE.AND P5, PT, R27, -0x1, PT ;  /* 0xffffffff1b00780c */ /* 0x008fc80003fa5270 */
[----:B-1----:R-:W-:Y:S02]  /*2820*/  SEL R17, RZ, 0x1, P5 ;  /* 0x00000001ff117807 */ /* 0x002fe40002800000 */
[----:B----4-:R-:W-:Y:S02]  /*2830*/  ISETP.NE.AND P5, PT, R3, -0x1, PT ;  /* 0xffffffff0300780c */ /* 0x010fe40003fa5270 */
[----:B-----5:R-:W-:Y:S02]  /*2840*/  ISETP.NE.AND P6, PT, R24, -0x1, PT ;  /* 0xffffffff1800780c */ /* 0x020fe40003fc5270 */
[----:B------:R-:W-:Y:S02]  /*2850*/  SEL R24, RZ, 0x1, P5 ;  /* 0x00000001ff187807 */ /* 0x000fe40002800000 */
[----:B------:R-:W-:Y:S02]  /*2860*/  ISETP.NE.AND P4, PT, R28, -0x1, PT ;  /* 0xffffffff1c00780c */ /* 0x000fe40003f85270 */
[----:B------:R-:W-:-:S02]  /*2870*/  IADD3 R17, P3, P2, R17, R25, R18 ;  /* 0x0000001911117210 */ /* 0x000fc40007a7e012 */
[----:B------:R-:W-:Y:S02]  /*2880*/  SEL R15, RZ, 0x1, P6 ;  /* 0x00000001ff0f7807 */ /* 0x000fe40003000000 */
[----:B------:R-:W-:Y:S02]  /*2890*/  SEL R18, RZ, 0x1, P4 ;  /* 0x00000001ff127807 */ /* 0x000fe40002000000 */
[----:B------:R-:W-:-:S04]  /*28a0*/  ISETP.NE.AND P5, PT, R29, -0x1, PT ;  /* 0xffffffff1d00780c */ /* 0x000fc80003fa5270 */
[----:B------:R-:W-:Y:S02]  /*28b0*/  SEL R3, RZ, 0x1, P5 ;  /* 0x00000001ff037807 */ /* 0x000fe40002800000 */
[----:B------:R-:W-:Y:S02]  /*28c0*/  IADD3 R15, P4, P5, R15, R17, R24 ;  /* 0x000000110f0f7210 */ /* 0x000fe40007d9e018 */
[----:B------:R-:W-:Y:S02]  /*28d0*/  IADD3.X R26, PT, PT, RZ, R26, RZ, P3, P2 ;  /* 0x0000001aff1a7210 */ /* 0x000fe40001fe44ff */
[----:B------:R-:W-:Y:S02]  /*28e0*/  ISETP.NE.AND P6, PT, R14, -0x1, PT ;  /* 0xffffffff0e00780c */ /* 0x000fe40003fc5270 */
        /* <DEDUP_REMOVED lines=9> */
[----:B------:R-:W-:Y:S02]  /*2980*/  ISETP.NE.AND P2, PT, R22, -0x1, PT ;  /* 0xffffffff1600780c */ /* 0x000fe40003f45270 */
[----:B------:R-:W-:Y:S02]  /*2990*/  IADD3.X R26, PT, PT, RZ, R26, RZ, P1, P6 ;  /* 0x0000001aff1a7210 */ /* 0x000fe40000fec4ff */
[----:B------:R-:W-:Y:S02]  /*29a0*/  SEL R3, RZ, 0x1, P2 ;  /* 0x00000001ff037807 */ /* 0x000fe40001000000 */
[----:B------:R-:W-:Y:S02]  /*29b0*/  IADD3.X R26, PT, PT, RZ, R26, RZ, P3, P4 ;  /* 0x0000001aff1a7210 */ /* 0x000fe40001fe84ff */
[----:B------:R-:W-:-:S04]  /*29c0*/  IADD3 R3, P1, P2, R3, R15, R14 ;  /* 0x0000000f03037210 */ /* 0x000fc80007a3e00e */
[----:B------:R-:W-:Y:S01]  /*29d0*/  IADD3.X R26, PT, PT, RZ, R26, RZ, P1, P2 ;  /* 0x0000001aff1a7210 */ /* 0x000fe20000fe44ff */
[----:B------:R-:W-:Y:S08]  /*29e0*/  @P0 BRA `(.L_x_2229) ;  /* 0xfffffff800700947 */ /* 0x000ff0000383ffff */
[----:B------:R-:W-:Y:S05]  /*29f0*/  BSYNC.RECONVERGENT B3 ;  /* 0x0000000000037941 */ /* 0x000fea0003800200 */
.L_x_2228:
[----:B------:R-:W-:-:S07]  /*2a00*/  VIADD R6, R6, 0xfffff000 ;  /* 0xfffff00006067836 */ /* 0x000fce0000000000 */
.L_x_2227:
[----:B-1----:R-:W-:Y:S05]  /*2a10*/  BSYNC.RECONVERGENT B2 ;  /* 0x0000000000027941 */ /* 0x002fea0003800200 */
.L_x_2226:
        /* <DEDUP_REMOVED lines=8> */
[----:B------:R-:W-:-:S04]  /*2aa0*/  IMAD.IADD R25, R6, 0x1, R9 ;  /* 0x0000000106197824 */ /* 0x000fc800078e0209 */
        /* <DEDUP_REMOVED lines=12> */
[----:B------:R1:W4:Y:S02]  /*2b70*/  LDG.E R12, desc[UR6][R12.64] ;  /* 0x000000060c0c7981 */ /* 0x000324000c1e1900 */
[----:B------:R-:W-:-:S02]  /*2b80*/  IMAD.WIDE.U32 R16, R17, 0x4, R10 ;  /* 0x0000000411107825 */ /* 0x000fc400078e000a */
[----:B------:R-:W5:Y:S02]  /*2b90*/  LDG.E R14, desc[UR6][R14.64] ;  /* 0x000000060e0e7981 */ /* 0x000f64000c1e1900 */
        /* <DEDUP_REMOVED lines=11> */
[----:B-1----:R-:W-:-:S02]  /*2c50*/  SEL R13, RZ, 0x1, P1 ;  /* 0x00000001ff0d7807 */ /* 0x002fc40000800000 */
[----:B------:R-:W-:Y:S02]  /*2c60*/  SEL R2, RZ, 0x1, P2 ;  /* 0x00000001ff027807 */ /* 0x000fe40001000000 */
[----:B----4-:R-:W-:Y:S02]  /*2c70*/  ISETP.NE.AND P1, PT, R12, -0x1, PT ;  /* 0xffffffff0c00780c */ /* 0x010fe40003f25270 */
[----:B-----5:R-:W-:Y:S02]  /*2c80*/  ISETP.NE.AND P2, PT, R14, -0x1, PT ;  /* 0xffffffff0e00780c */ /* 0x020fe40003f45270 */
[----:B------:R-:W-:Y:S02]  /*2c90*/  IADD3 R12, P5, P6, R2, R3, R13 ;  /* 0x00000003020c7210 */ /* 0x000fe40007ebe00d */
[----:B------:R-:W-:Y:S02]  /*2ca0*/  SEL R3, RZ, 0x1, P1 ;  /* 0x00000001ff037807 */ /* 0x000fe40000800000 */
[----:B------:R-:W-:-:S02]  /*2cb0*/  SEL R2, RZ, 0x1, P2 ;  /* 0x00000001ff027807 */ /* 0x000fc40001000000 */
[----:B------:R-:W-:Y:S02]  /*2cc0*/  ISETP.NE.AND P3, PT, R16, -0x1, PT ;  /* 0xffffffff1000780c */ /* 0x000fe40003f65270 */
[----:B------:R-:W-:Y:S02]  /*2cd0*/  ISETP.NE.AND P4, PT, R18, -0x1, PT ;  /* 0xffffffff1200780c */ /* 0x000fe40003f85270 */
[----:B0-----:R-:W-:Y:S02]  /*2ce0*/  IADD3 R11, P1, P2, R2, R12, R3 ;  /* 0x0000000c020b7210 */ /* 0x001fe40007a3e003 */
[----:B------:R-:W-:Y:S02]  /*2cf0*/  SEL R3, RZ, 0x1, P3 ;  /* 0x00000001ff037807 */ /* 0x000fe40001800000 */
[----:B------:R-:W-:Y:S02]  /*2d00*/  SEL R2, RZ, 0x1, P4 ;  /* 0x00000001ff027807 */ /* 0x000fe40002000000 */
        /* <DEDUP_REMOVED lines=10> */
.L_x_2231:
[----:B------:R-:W-:Y:S05]  /*2db0*/  BSYNC.RECONVERGENT B2 ;  /* 0x0000000000027941 */ /* 0x000fea0003800200 */
.L_x_2230:
[----:B------:R-:W-:Y:S05]  /*2dc0*/  @!P0 BRA `(.L_x_2225) ;  /* 0x0000000000c08947 */ /* 0x000fea0003800000 */
[----:B------:R-:W-:Y:S01]  /*2dd0*/  ISETP.GE.U32.AND P1, PT, R23, 0x4, PT ;  /* 0x000000041700780c */ /* 0x000fe20003f26070 */
[----:B------:R-:W-:Y:S01]  /*2de0*/  BSSY.RECONVERGENT B2, `(.L_x_2232) ;  /* 0x000001d000027945 */ /* 0x000fe20003800200 */
[----:B------:R-:W-:-:S11]  /*2df0*/  LOP3.LUT P0, RZ, R8, 0x3, RZ, 0xc0, !PT ;  /* 0x0000000308ff7812 */ /* 0x000fd6000780c0ff */
[----:B------:R-:W-:Y:S05]  /*2e00*/  @!P1 BRA `(.L_x_2233) ;  /* 0x0000000000689947 */ /* 0x000fea0003800000 */
[----:B------:R-:W0:Y:S01]  /*2e10*/  LDC.64 R10, c[0x0][0x380] ;  /* 0x0000e000ff0a7b82 */ /* 0x000e220000000a00 */
[----:B------:R-:W-:-:S04]  /*2e20*/  IMAD.IADD R9, R6, 0x1, R9 ;  /* 0x0000000106097824 */ /* 0x000fc800078e0209 */
        /* <DEDUP_REMOVED lines=24> */
.L_x_2233:
[----:B------:R-:W-:Y:S05]  /*2fb0*/  BSYNC.RECONVERGENT B2 ;  /* 0x0000000000027941 */ /* 0x000fea0003800200 */
.L_x_2232:
[----:B------:R-:W-:Y:S05]  /*2fc0*/  @!P0 BRA `(.L_x_2225) ;  /* 0x0000000000408947 */ /* 0x000fea0003800000 */
[----:B------:R-:W0:Y:S01]  /*2fd0*/  LDC.64 R8, c[0x0][0x380] ;  /* 0x0000e000ff087b82 */ /* 0x000e220000000a00 */
[----:B------:R-:W-:Y:S01]  /*2fe0*/  LOP3.LUT R2, R4, 0xffff, RZ, 0xc0, !PT ;  /* 0x0000ffff04027812 */ /* 0x000fe200078ec0ff */
[----:B------:R-:W-:-:S03]  /*2ff0*/  IMAD.IADD R11, R6, 0x1, R7 ;  /* 0x00000001060b7824 */ /* 0x000fc600078e0207 */
[----:B------:R-:W-:-:S04]  /*3000*/  LEA.HI R2, R2, 0x1, RZ, 0x17 ;  /* 0x0000000102027811 */ /* 0x000fc800078fb8ff */
[----:B------:R-:W-:-:S05]  /*3010*/  LOP3.LUT R2, R2, 0x3, RZ, 0xc0, !PT ;  /* 0x0000000302027812 */ /* 0x000fca00078ec0ff */
[----:B------:R-:W-:-:S07]  /*3020*/  IMAD.MOV R2, RZ, RZ, -R2 ;  /* 0x000000ffff027224 */ /* 0x000fce00078e0a02 */
.L_x_2234:
        /* <DEDUP_REMOVED lines=10> */
.L_x_2225:
[----:B-1----:R-:W-:Y:S05]  /*30d0*/  BSYNC.RECONVERGENT B1 ;  /* 0x0000000000017941 */ /* 0x002fea0003800200 */
.L_x_2222:
[----:B0-----:R-:W0:Y:S01]  /*30e0*/  S2R R8, SR_LANEID ;  /* 0x0000000000087919 */ /* 0x001e220000000000 */
        /* <DEDUP_REMOVED lines=10> */
[----:B------:R-:W1:Y:S01]  /*3190*/  SHFL.DOWN PT, R4, R11, 0x2, 0x1f ;  /* 0x08401f000b047f89 */ /* 0x000e6200000e0000 */
[----:B0-----:R-:W-:-:S04]  /*31a0*/  SEL R2, R2, RZ, !P1 ;  /* 0x000000ff02027207 */ /* 0x001fc80004800000 */
[----:B------:R-:W-:Y:S02]  /*31b0*/  IADD3 R7, P0, PT, R2, R9, RZ ;  /* 0x0000000902077210 */ /* 0x000fe40007f1e0ff */
[----:B-1----:R-:W-:Y:S02]  /*31c0*/  SEL R4, R4, RZ, !P1 ;  /* 0x000000ff04047207 */ /* 0x002fe40004800000 */
[----:B------:R-:W-:Y:S01]  /*31d0*/  ISETP.GT.AND P1, PT, R8, 0x1b, PT ;  /* 0x0000001b0800780c */ /* 0x000fe20003f24270 */
[----:B------:R-:W0:Y:S02]  /*31e0*/  SHFL.DOWN PT, R2, R7, 0x4, 0x1f ;  /* 0x08801f0007027f89 */ /* 0x000e2400000e0000 */
[----:B------:R-:W-:Y:S02]  /*31f0*/  IMAD.X R4, R4, 0x1, R11, P0 ;  /* 0x0000000104047824 */ /* 0x000fe400000e060b */
[----:B------:R-:W1:Y:S03]  /*3200*/  @!P2 S2R R11, SR_CgaCtaId ;  /* 0x00000000000ba919 */ /* 0x000e660000008800 */
[----:B------:R-:W2:Y:S01]  /*3210*/  SHFL.DOWN PT, R3, R4, 0x4, 0x1f ;  /* 0x08801f0004037f89 */ /* 0x000ea200000e0000 */
[----:B0-----:R-:W-:-:S04]  /*3220*/  SEL R2, R2, RZ, !P1 ;  /* 0x000000ff02027207 */ /* 0x001fc80004800000 */
[----:B------:R-:W-:Y:S02]  /*3230*/  IADD3 R9, P0, PT, R2, R7, RZ ;  /* 0x0000000702097210 */ /* 0x000fe40007f1e0ff */
[----:B--2---:R-:W-:-:S03]  /*3240*/  SEL R3, R3, RZ, !P1 ;  /* 0x000000ff03037207 */ /* 0x004fc60004800000 */
[----:B------:R-:W0:Y:S01]  /*3250*/  SHFL.DOWN PT, R2, R9, 0x8, 0x1f ;  /* 0x09001f0009027f89 */ /* 0x000e2200000e0000 */
[----:B------:R-:W-:Y:S01]  /*3260*/  ISETP.GT.AND P1, PT, R8, 0x17, PT ;  /* 0x000000170800780c */ /* 0x000fe20003f24270 */
[----:B------:R-:W-:-:S05]  /*3270*/  IMAD.X R6, R3, 0x1, R4, P0 ;  /* 0x0000000103067824 */ /* 0x000fca00000e0604 */
[----:B------:R-:W2:Y:S01]  /*3280*/  SHFL.DOWN PT, R3, R6, 0x8, 0x1f ;  /* 0x09001f0006037f89 */ /* 0x000ea200000e0000 */
[----:B0-----:R-:W-:-:S04]  /*3290*/  SEL R2, R2, RZ, !P1 ;  /* 0x000000ff02027207 */ /* 0x001fc80004800000 */
[----:B------:R-:W-:Y:S02]  /*32a0*/  IADD3 R7, P0, PT, R2, R9, RZ ;  /* 0x0000000902077210 */ /* 0x000fe40007f1e0ff */
[----:B--2---:R-:W-:-:S03]  /*32b0*/  SEL R3, R3, RZ, !P1 ;  /* 0x000000ff03037207 */ /* 0x004fc60004800000 */
[----:B------:R-:W0:Y:S01]  /*32c0*/  SHFL.DOWN PT, R2, R7, 0x10, 0x1f ;  /* 0x0a001f0007027f89 */ /* 0x000e2200000e0000 */
[----:B------:R-:W-:Y:S02]  /*32d0*/  ISETP.GT.AND P1, PT, R8, 0xf, PT ;  /* 0x0000000f0800780c */ /* 0x000fe40003f24270 */
[----:B------:R-:W-:Y:S01]  /*32e0*/  @!P2 MOV R8, 0x400 ;  /* 0x000004000008a802 */ /* 0x000fe20000000f00 */
[----:B------:R-:W-:Y:S01]  /*32f0*/  IMAD.X R4, R3, 0x1, R6, P0 ;  /* 0x0000000103047824 */ /* 0x000fe200000e0606 */
[----:B------:R-:W-:Y:S02]  /*3300*/  @!P2 SHF.R.U32.HI R6, RZ, 0x2, R5 ;  /* 0x00000002ff06a819 */ /* 0x000fe40000011605 */
[----:B-1----:R-:W-:Y:S02]  /*3310*/  @!P2 LEA R11, R11, R8, 0x18 ;  /* 0x000000080b0ba211 */ /* 0x002fe400078ec0ff */
        /* <DEDUP_REMOVED lines=11> */
[----:B------:R-:W0:Y:S01]  /*33d0*/  S2UR UR5, SR_CgaCtaId ;  /* 0x00000000000579c3 */ /* 0x000e220000008800 */
[----:B------:R-:W-:Y:S02]  /*33e0*/  UMOV UR4, 0x400 ;  /* 0x0000040000047882 */ /* 0x000fe40000000000 */
[----:B0-----:R-:W-:-:S09]  /*33f0*/  ULEA UR4, UR5, UR4, 0x18 ;  /* 0x0000000405047291 */ /* 0x001fd2000f8ec0ff */
[----:B------:R-:W-:Y:S04]  /*3400*/  LDS.64 R8, [UR4+0x18] ;  /* 0x00001804ff087984 */ /* 0x000fe80008000a00 */
[----:B------:R-:W2:Y:S04]  /*3410*/  LDS.128 R24, [UR4+0x20] ;  /* 0x00002004ff187984 */ /* 0x000ea80008000c00 */
[----:B------:R-:W0:Y:S04]  /*3420*/  LDS.128 R4, [UR4+0x30] ;  /* 0x00003004ff047984 */ /* 0x000e280008000c00 */
[----:B------:R-:W1:Y:S04]  /*3430*/  LDS.128 R20, [UR4+0x40] ;  /* 0x00004004ff147984 */ /* 0x000e680008000c00 */
[----:B------:R-:W3:Y:S04]  /*3440*/  LDS.128 R16, [UR4+0x50] ;  /* 0x00005004ff107984 */ /* 0x000ee80008000c00 */
[----:B------:R-:W4:Y:S01]  /*3450*/  LDS.128 R12, [UR4+0x60] ;  /* 0x00006004ff0c7984 */ /* 0x000f220008000c00 */
[----:B--2---:R-:W-:-:S04]  /*3460*/  IADD3 R11, P1, P2, R24, R8, R2 ;  /* 0x00000008180b7210 */ /* 0x004fc80007a3e002 */
[----:B------:R-:W-:Y:S02]  /*3470*/  IADD3.X R25, PT, PT, R25, R9, R3, P1, P2 ;  /* 0x0000000919197210 */ /* 0x000fe40000fe4403 */
[----:B0-----:R-:W-:Y:S02]  /*3480*/  IADD3 R3, P1, P2, R4, R11, R26 ;  /* 0x0000000b04037210 */ /* 0x001fe40007a3e01a */
[----:B------:R-:W0:Y:S02]  /*3490*/  LDS.128 R8, [UR4+0x70] ;  /* 0x00007004ff087984 */ /* 0x000e240008000c00 */
[----:B------:R-:W-:Y:S02]  /*34a0*/  IADD3.X R5, PT, PT, R5, R25, R27, P1, P2 ;  /* 0x0000001905057210 */ /* 0x000fe40000fe441b */
[----:B------:R-:W2:Y:S01]  /*34b0*/  LDS.128 R24, [UR4+0x80] ;  /* 0x00008004ff187984 */ /* 0x000ea20008000c00 */
[----:B-1----:R-:W-:-:S04]  /*34c0*/  IADD3 R3, P1, P2, R20, R3, R6 ;  /* 0x0000000314037210 */ /* 0x002fc80007a3e006 */
[----:B---3--:R-:W-:Y:S02]  /*34d0*/  IADD3 R3, P3, P4, R16, R3, R22 ;  /* 0x0000000310037210 */ /* 0x008fe40007c7e016 */
[----:B------:R-:W-:Y:S02]  /*34e0*/  IADD3.X R7, PT, PT, R21, R5, R7, P1, P2 ;  /* 0x0000000515077210 */ /* 0x000fe40000fe4407 */
[----:B----4-:R-:W-:Y:S02]  /*34f0*/  IADD3 R3, P1, P2, R12, R3, R18 ;  /* 0x000000030c037210 */ /* 0x010fe40007a3e012 */
[----:B------:R-:W-:-:S04]  /*3500*/  IADD3.X R17, PT, PT, R17, R7, R23, P3, P4 ;  /* 0x0000000711117210 */ /* 0x000fc80001fe8417 */
[----:B------:R-:W-:Y:S02]  /*3510*/  IADD3.X R13, PT, PT, R13, R17, R19, P1, P2 ;  /* 0x000000110d0d7210 */ /* 0x000fe40000fe4413 */
[----:B0-----:R-:W-:-:S04]  /*3520*/  IADD3 R3, P3, P4, R8, R3, R14 ;  /* 0x0000000308037210 */ /* 0x001fc80007c7e00e */
[----:B--2---:R-:W-:Y:S02]  /*3530*/  IADD3 R3, P1, P2, R24, R3, R10 ;  /* 0x0000000318037210 */ /* 0x004fe40007a3e00a */
[----:B------:R-:W-:Y:S02]  /*3540*/  IADD3.X R9, PT, PT, R9, R13, R15, P3, P4 ;  /* 0x0000000d09097210 */ /* 0x000fe40001fe840f */
[----:B------:R-:W-:Y:S02]  /*3550*/  IADD3 R2, P3, PT, R3, R26, RZ ;  /* 0x0000001a03027210 */ /* 0x000fe40007f7e0ff */
[----:B------:R-:W-:-:S05]  /*3560*/  IADD3.X R3, PT, PT, R25, R9, R11, P1, P2 ;  /* 0x0000000919037210 */ /* 0x000fca0000fe440b */
[----:B------:R-:W-:-:S07]  /*3570*/  IMAD.X R3, R3, 0x1, R27, P3 ;  /* 0x0000000103037824 */ /* 0x000fce00018e061b */
.L_x_2221:
[----:B------:R-:W-:Y:S05]  /*3580*/  BSYNC.RECONVERGENT B0 ;  /* 0x0000000000007941 */ /* 0x000fea0003800200 */
.L_x_2205:
[----:B------:R-:W-:Y:S05]  /*3590*/  @P0 EXIT ;  /* 0x000000000000094d */ /* 0x000fea0003800000 */
[----:B------:R-:W3:Y:S02]  /*35a0*/  LDC.64 R4, c[0x0][0x390] ;  /* 0x0000e400ff047b82 */ /* 0x000ee40000000a00 */
[----:B---3--:R-:W-:-:S05]  /*35b0*/  IMAD.WIDE.U32 R4, R0, 0x8, R4 ;  /* 0x0000000800047825 */ /* 0x008fca00078e0004 */
[----:B------:R-:W-:Y:S01]  /*35c0*/  STG.E.64 desc[UR6][R4.64], R2 ;  /* 0x0000000204007986 */ /* 0x000fe2000c101b06 */
[----:B------:R-:W-:Y:S05]  /*35d0*/  EXIT ;  /* 0x000000000000794d */ /* 0x000fea0003800000 */
.L_x_2235:
        /* <DEDUP_REMOVED lines=10> */
.L_x_2554:


//--------------------- .text._ZN3cub18CUB_300001_SM_10006detail6reduce28DeviceReduceSingleTileKernelINS2_10policy_hubIljN4cuda3std3__44plusIlEEE10Policy1000EN6thrust24THRUST_300001_SM_1000_NS18transform_iteratorI9is_activeNSD_10device_ptrIiEEllEEPljS9_llNS7_10__identityEEEvT0_T1_T2_T3_T4_T6_ --------------------------
	.section	.text._ZN3cub18CUB_300001_SM_10006detail6reduce28DeviceReduceSingleTileKernelINS2_10policy_hubIljN4cuda3std3__44plusIlEEE10Policy1000EN6thrust24THRUST_300001_SM_1000_NS18transform_iteratorI9is_activeNSD_10device_ptrIiEEllEEPljS9_llNS7_10__identityEEEvT0_T1_T2_T3_T4_T6_,"ax",@progbits
	.align	128
        .global         _ZN3cub18CUB_300001_SM_10006detail6reduce28DeviceReduceSingleTileKernelINS2_10policy_hubIljN4cuda3std3__44plusIlEEE10Policy1000EN6thrust24THRUST_300001_SM_1000_NS18transform_iteratorI9is_activeNSD_10device_ptrIiEEllEEPljS9_llNS7_10__identityEEEvT0_T1_T2_T3_T4_T6_
        .type           _ZN3cub18CUB_300001_SM_10006detail6reduce28DeviceReduceSingleTileKernelINS2_10policy_hubIljN4cuda3std3__44plusIlEEE10Policy1000EN6thrust24THRUST_300001_SM_1000_NS18transform_iteratorI9is_activeNSD_10device_ptrIiEEllEEPljS9_llNS7_10__identityEEEvT0_T1_T2_T3_T4_T6_,@function
        .size           _ZN3cub18CUB_300001_SM_10006detail6reduce28DeviceReduceSingleTileKernelINS2_10policy_hubIljN4cuda3std3__44plusIlEEE10Policy1000EN6thrust24THRUST_300001_SM_1000_NS18transform_iteratorI9is_activeNSD_10device_ptrIiEEllEEPljS9_llNS7_10__identityEEEvT0_T1_T2_T3_T4_T6_,(.L_x_2555 - _ZN3cub18CUB_300001_SM_10006detail6reduce28DeviceReduceSingleTileKernelINS2_10policy_hubIljN4cuda3std3__44plusIlEEE10Policy1000EN6thrust24THRUST_300001_SM_1000_NS18transform_iteratorI9is_activeNSD_10device_ptrIiEEllEEPljS9_llNS7_10__identityEEEvT0_T1_T2_T3_T4_T6_)
        .other          _ZN3cub18CUB_300001_SM_10006detail6reduce28DeviceReduceSingleTileKernelINS2_10policy_hubIljN4cuda3std3__44plusIlEEE10Policy1000EN6thrust24THRUST_300001_SM_1000_NS18transform_iteratorI9is_activeNSD_10device_ptrIiEEllEEPljS9_llNS7_10__identityEEEvT0_T1_T2_T3_T4_T6_,@"STO_CUDA_ENTRY STV_DEFAULT"
_ZN3cub18CUB_300001_SM_10006detail6reduce28DeviceReduceSingleTileKernelINS2_10policy_hubIljN4cuda3std3__44plusIlEEE10Policy1000EN6thrust24THRUST_300001_SM_1000_NS18transform_iteratorI9is_activeNSD_10device_ptrIiEEllEEPljS9_llNS7_10__identityEEEvT0_T1_T2_T3_T4_T6_:
.text._ZN3cub18CUB_300001_SM_10006detail6reduce28DeviceReduceSingleTileKernelINS2_10policy_hubIljN4cuda3std3__44plusIlEEE10Policy1000EN6thrust24THRUST_300001_SM_1000_NS18transform_iteratorI9is_activeNSD_10device_ptrIiEEllEEPljS9_llNS7_10__identityEEEvT0_T1_T2_T3_T4_T6_:
        /* <DEDUP_REMOVED lines=13> */
.L_x_2236:
[----:B------:R-:W-:Y:S01]  /*00d0*/  ISETP.GT.U32.AND P0, PT, R32, 0xdff, PT ;  /* 0x00000dff2000780c */ /* 0x000fe20003f04070 */
[----:B------:R-:W-:-:S12]  /*00e0*/  BSSY.RECONVERGENT B0, `(.L_x_2237) ;  /* 0x0000301000007945 */ /* 0x000fd80003800200 */
[----:B------:R-:W-:Y:S05]  /*00f0*/  @P0 BRA `(.L_x_2238) ;  /* 0x0000001800240947 */ /* 0x000fea0003800000 */
[----:B------:R-:W0:Y:S01]  /*0100*/  S2R R5, SR_TID.X ;  /* 0x0000000000057919 */ /* 0x000e220000002100 */
[----:B------:R-:W-:Y:S01]  /*0110*/  BSSY.RECONVERGENT B1, `(.L_x_2239) ;  /* 0x000000d000017945 */ /* 0x000fe20003800200 */
[----:B------:R-:W-:Y:S02]  /*0120*/  IMAD.MOV.U32 R0, RZ, RZ, RZ ;  /* 0x000000ffff007224 */ /* 0x000fe400078e00ff */
[----:B------:R-:W-:Y:S01]  /*0130*/  IMAD.MOV.U32 R2, RZ, RZ, RZ ;  /* 0x000000ffff027224 */ /* 0x000fe200078e00ff */
        /* <DEDUP_REMOVED lines=10> */
.L_x_2240:
[----:B------:R-:W-:Y:S05]  /*01e0*/  BSYNC.RECONVERGENT B1 ;  /* 0x0000000000017941 */ /* 0x000fea0003800200 */
.L_x_2239:
        /* <DEDUP_REMOVED lines=17> */
.L_x_2245:
        /* <DEDUP_REMOVED lines=70> */
.L_x_2244:
[----:B------:R-:W-:Y:S05]  /*0760*/  BSYNC.RECONVERGENT B2 ;  /* 0x0000000000027941 */ /* 0x000fea0003800200 */
.L_x_2243:
        /* <DEDUP_REMOVED lines=28> */
[----:B0-----:R-:W-:Y:S02]  /*0930*/  IADD3 R6, P1, P2, R0, R8, R9 ;  /* 0x0000000800067210 */ /* 0x001fe40007a3e009 */
[----:B------:R-:W-:-:S02]  /*0940*/  SEL R7, RZ, 0x1, P3 ;  /* 0x00000001ff077807 */ /* 0x000fc40001800000 */
        /* <DEDUP_REMOVED lines=11> */
.L_x_2247:
[----:B------:R-:W-:Y:S05]  /*0a00*/  BSYNC.RECONVERGENT B2 ;  /* 0x0000000000027941 */ /* 0x000fea0003800200 */
.L_x_2246:
        /* <DEDUP_REMOVED lines=25> */
.L_x_2249:
[----:B------:R-:W-:Y:S05]  /*0ba0*/  BSYNC.RECONVERGENT B2 ;  /* 0x0000000000027941 */ /* 0x000fea0003800200 */
.L_x_2248:
[----:B------:R-:W-:Y:S05]  /*0bb0*/  @!P0 BRA `(.L_x_2242) ;  /* 0x0000000000348947 */ /* 0x000fea0003800000 */
[----:B------:R-:W0:Y:S02]  /*0bc0*/  LDC.64 R6, c[0x0][0x380] ;  /* 0x0000e000ff067b82 */ /* 0x000e240000000a00 */
[----:B0-----:R-:W-:-:S04]  /*0bd0*/  IMAD.WIDE.U32 R6, R3, 0x4, R6 ;  /* 0x0000000403067825 */ /* 0x001fc800078e0006 */
[----:B------:R-:W-:-:S07]  /*0be0*/  IMAD.MOV R3, RZ, RZ, -R4 ;  /* 0x000000ffff037224 */ /* 0x000fce00078e0a04 */
.L_x_2250:
        /* <DEDUP_REMOVED lines=10> */
.L_x_2242:
[----:B------:R-:W-:Y:S05]  /*0c90*/  BSYNC.RECONVERGENT B1 ;  /* 0x0000000000017941 */ /* 0x000fea0003800200 */
.L_x_2241:
        /* <DEDUP_REMOVED lines=77> */
.L_x_2251:
        /* <DEDUP_REMOVED lines=26> */
[----:B------:R-:W-:Y:S01]  /*1310*/  VIADD R4, R3, 0x8 ;  /* 0x0000000803047836 */ /* 0x000fe20000000000 */
[----:B------:R-:W1:Y:S02]  /*1320*/  @!P2 S2R R11, SR_CgaCtaId ;  /* 0x00000000000ba919 */ /* 0x000e640000008800 */
        /* <DEDUP_REMOVED lines=12> */
[----:B------:R-:W-:Y:S02]  /*13f0*/  IMAD.X R7, R2, 0x1, R10, P1 ;  /* 0x0000000102077824 */ /* 0x000fe400008e060a */
[----:B------:R-:W-:Y:S01]  /*1400*/  VIADD R2, R3, 0x10 ;  /* 0x0000001003027836 */ /* 0x000fe20000000000 */
[----:B------:R-:W-:Y:S02]  /*1410*/  @!P2 SHF.R.U32.HI R3, RZ, 0x2, R5 ;  /* 0x00000002ff03a819 */ /* 0x000fe40000011605 */
[----:B------:R-:W2:Y:S02]  /*1420*/  SHFL.DOWN PT, R4, R7, 0x10, R9 ;  /* 0x0a00000007047989 */ /* 0x000ea400000e0009 */
[----:B------:R-:W-:Y:S02]  /*1430*/  ISETP.GT.AND P0, PT, R2, R9, PT ;  /* 0x000000090200720c */ /* 0x000fe40003f04270 */
[----:B------:R-:W-:-:S04]  /*1440*/  @!P2 MOV R2, 0x400 ;  /* 0x000004000002a802 */ /* 0x000fc80000000f00 */
[----:B-1----:R-:W-:Y:S02]  /*1450*/  @!P2 LEA R11, R11, R2, 0x18 ;  /* 0x000000020b0ba211 */ /* 0x002fe400078ec0ff */
[----:B0-----:R-:W-:-:S04]  /*1460*/  SEL R0, R0, RZ, !P0 ;  /* 0x000000ff00007207 */ /* 0x001fc80004000000 */
[----:B------:R-:W-:Y:S02]  /*1470*/  IADD3 R2, P1, PT, R0, R6, RZ ;  /* 0x0000000600027210 */ /* 0x000fe40007f3e0ff */
[----:B------:R-:W-:Y:S02]  /*1480*/  @!P2 LOP3.LUT R0, R3, 0xf8, RZ, 0xc0, !PT ;  /* 0x000000f80300a812 */ /* 0x000fe400078ec0ff */
[----:B--2---:R-:W-:Y:S02]  /*1490*/  SEL R4, R4, RZ, !P0 ;  /* 0x000000ff04047207 */ /* 0x004fe40004000000 */
[----:B------:R-:W-:Y:S01]  /*14a0*/  ISETP.NE.AND P0, PT, R5, RZ, PT ;  /* 0x000000ff0500720c */ /* 0x000fe20003f05270 */
[----:B------:R-:W-:Y:S02]  /*14b0*/  @!P2 IMAD.IADD R11, R0, 0x1, R11 ;  /* 0x00000001000ba824 */ /* 0x000fe400078e020b */
        /* <DEDUP_REMOVED lines=11> */
[----:B------:R-:W1:Y:S04]  /*1570*/  LDS.64 R24, [UR4+0x18] ;  /* 0x00001804ff187984 */ /* 0x000e680008000a00 */
[----:B------:R-:W2:Y:S04]  /*1580*/  LDS.128 R4, [UR4+0x20] ;  /* 0x00002004ff047984 */ /* 0x000ea80008000c00 */
[----:B0-----:R-:W0:Y:S04]  /*1590*/  LDS.128 R8, [UR4+0x30] ;  /* 0x00003004ff087984 */ /* 0x001e280008000c00 */
[----:B------:R-:W3:Y:S04]  /*15a0*/  LDS.128 R12, [UR4+0x40] ;  /* 0x00004004ff0c7984 */ /* 0x000ee80008000c00 */
[----:B------:R-:W4:Y:S04]  /*15b0*/  LDS.128 R16, [UR4+0x50] ;  /* 0x00005004ff107984 */ /* 0x000f280008000c00 */
[----:B------:R-:W5:Y:S01]  /*15c0*/  LDS.128 R20, [UR4+0x60] ;  /* 0x00006004ff147984 */ /* 0x000f620008000c00 */
[----:B-1----:R-:W-:-:S02]  /*15d0*/  SEL R28, R24, RZ, P1 ;  /* 0x000000ff181c7207 */ /* 0x002fc40000800000 */
[----:B------:R-:W-:Y:S02]  /*15e0*/  SEL R0, R25, RZ, P1 ;  /* 0x000000ff19007207 */ /* 0x000fe40000800000 */
[----:B--2---:R-:W-:Y:S01]  /*15f0*/  SEL R33, R4, RZ, P2 ;  /* 0x000000ff04217207 */ /* 0x004fe20001000000 */
[----:B------:R-:W1:Y:S01]  /*1600*/  LDS.128 R24, [UR4+0x70] ;  /* 0x00007004ff187984 */ /* 0x000e620008000c00 */
[----:B------:R-:W-:Y:S02]  /*1610*/  SEL R4, R5, RZ, P2 ;  /* 0x000000ff05047207 */ /* 0x000fe40001000000 */
[----:B------:R-:W-:Y:S02]  /*1620*/  IADD3 R33, P3, P4, R33, R28, R2 ;  /* 0x0000001c21217210 */ /* 0x000fe40007c7e002 */
[----:B------:R-:W2:Y:S01]  /*1630*/  LDS.128 R28, [UR4+0x80] ;  /* 0x00008004ff1c7984 */ /* 0x000ea20008000c00 */
[C---:B------:R-:W-:Y:S02]  /*1640*/  ISETP.GT.U32.AND P1, PT, R32.reuse, 0x60, PT ;  /* 0x000000602000780c */ /* 0x040fe40003f24070 */
[----:B------:R-:W-:-:S02]  /*1650*/  ISETP.GT.U32.AND P2, PT, R32, 0x80, PT ;  /* 0x000000802000780c */ /* 0x000fc40003f44070 */
[----:B------:R-:W-:Y:S02]  /*1660*/  SEL R5, R6, RZ, P1 ;  /* 0x000000ff06057207 */ /* 0x000fe40000800000 */
[----:B0-----:R-:W-:Y:S02]  /*1670*/  SEL R2, R8, RZ, P2 ;  /* 0x000000ff08027207 */ /* 0x001fe40001000000 */
[----:B------:R-:W-:Y:S02]  /*1680*/  IADD3.X R0, PT, PT, R4, R0, R3, P3, P4 ;  /* 0x0000000004007210 */ /* 0x000fe40001fe8403 */
[----:B------:R-:W-:Y:S02]  /*1690*/  SEL R7, R7, RZ, P1 ;  /* 0x000000ff07077207 */ /* 0x000fe40000800000 */
[----:B------:R-:W-:Y:S02]  /*16a0*/  SEL R4, R9, RZ, P2 ;  /* 0x000000ff09047207 */ /* 0x000fe40001000000 */
[----:B------:R-:W-:-:S02]  /*16b0*/  IADD3 R2, P3, P4, R2, R33, R5 ;  /* 0x0000002102027210 */ /* 0x000fc40007c7e005 */
[C---:B------:R-:W-:Y:S02]  /*16c0*/  ISETP.GT.U32.AND P1, PT, R32.reuse, 0xa0, PT ;  /* 0x000000a02000780c */ /* 0x040fe40003f24070 */
[----:B------:R-:W-:Y:S02]  /*16d0*/  ISETP.GT.U32.AND P2, PT, R32, 0xc0, PT ;  /* 0x000000c02000780c */ /* 0x000fe40003f44070 */
[----:B------:R-:W-:Y:S02]  /*16e0*/  IADD3.X R4, PT, PT, R4, R0, R7, P3, P4 ;  /* 0x0000000004047210 */ /* 0x000fe40001fe8407 */
[----:B------:R-:W-:Y:S02]  /*16f0*/  SEL R3, R10, RZ, P1 ;  /* 0x000000ff0a037207 */ /* 0x000fe40000800000 */
[----:B---3--:R-:W-:Y:S02]  /*1700*/  SEL R0, R12, RZ, P2 ;  /* 0x000000ff0c007207 */ /* 0x008fe40001000000 */
[----:B------:R-:W-:-:S02]  /*1710*/  SEL R10, R11, RZ, P1 ;  /* 0x000000ff0b0a7207 */ /* 0x000fc40000800000 */
[----:B------:R-:W-:Y:S02]  /*1720*/  ISETP.GT.U32.AND P1, PT, R32, 0xe0, PT ;  /* 0x000000e02000780c */ /* 0x000fe40003f24070 */
[----:B------:R-:W-:Y:S02]  /*1730*/  SEL R5, R13, RZ, P2 ;  /* 0x000000ff0d057207 */ /* 0x000fe40001000000 */
[----:B------:R-:W-:Y:S02]  /*1740*/  IADD3 R0, P3, P4, R0, R2, R3 ;  /* 0x0000000200007210 */ /* 0x000fe40007c7e003 */
[----:B------:R-:W-:Y:S02]  /*1750*/  ISETP.GT.U32.AND P2, PT, R32, 0x100, PT ;  /* 0x000001002000780c */ /* 0x000fe40003f44070 */
[----:B------:R-:W-:Y:S02]  /*1760*/  SEL R3, R14, RZ, P1 ;  /* 0x000000ff0e037207 */ /* 0x000fe40000800000 */
[----:B------:R-:W-:-:S02]  /*1770*/  SEL R15, R15, RZ, P1 ;  /* 0x000000ff0f0f7207 */ /* 0x000fc40000800000 */
[----:B------:R-:W-:Y:S02]  /*1780*/  ISETP.GT.U32.AND P1, PT, R32, 0x120, PT ;  /* 0x000001202000780c */ /* 0x000fe40003f24070 */
[----:B------:R-:W-:Y:S02]  /*1790*/  IADD3.X R5, PT, PT, R5, R4, R10, P3, P4 ;  /* 0x0000000405057210 */ /* 0x000fe40001fe840a */
[----:B----4-:R-:W-:Y:S02]  /*17a0*/  SEL R2, R16, RZ, P2 ;  /* 0x000000ff10027207 */ /* 0x010fe40001000000 */
[----:B------:R-:W-:Y:S02]  /*17b0*/  SEL R4, R17, RZ, P2 ;  /* 0x000000ff11047207 */ /* 0x000fe40001000000 */
[----:B------:R-:W-:Y:S02]  /*17c0*/  ISETP.GT.U32.AND P2, PT, R32, 0x140, PT ;  /* 0x000001402000780c */ /* 0x000fe40003f44070 */
[----:B------:R-:W-:-:S02]  /*17d0*/  SEL R7, R18, RZ, P1 ;  /* 0x000000ff12077207 */ /* 0x000fc40000800000 */
[----:B------:R-:W-:Y:S02]  /*17e0*/  SEL R18, R19, RZ, P1 ;  /* 0x000000ff13127207 */ /* 0x000fe40000800000 */
[----:B------:R-:W-:Y:S02]  /*17f0*/  IADD3 R2, P3, P4, R2, R0, R3 ;  /* 0x0000000002027210 */ /* 0x000fe40007c7e003 */
[----:B------:R-:W-:Y:S02]  /*1800*/  ISETP.GT.U32.AND P1, PT, R32, 0x160, PT ;  /* 0x000001602000780c */ /* 0x000fe40003f24070 */
[----:B-----5:R-:W-:Y:S02]  /*1810*/  SEL R0, R20, RZ, P2 ;  /* 0x000000ff14007207 */ /* 0x020fe40001000000 */
[----:B------:R-:W-:Y:S02]  /*1820*/  IADD3.X R4, PT, PT, R4, R5, R15, P3, P4 ;  /* 0x0000000504047210 */ /* 0x000fe40001fe840f */
[----:B------:R-:W-:-:S02]  /*1830*/  SEL R3, R22, RZ, P1 ;  /* 0x000000ff16037207 */ /* 0x000fc40000800000 */
[----:B------:R-:W-:Y:S02]  /*1840*/  SEL R23, R23, RZ, P1 ;  /* 0x000000ff17177207 */ /* 0x000fe40000800000 */
[----:B------:R-:W-:Y:S02]  /*1850*/  SEL R5, R21, RZ, P2 ;  /* 0x000000ff15057207 */ /* 0x000fe40001000000 */
[----:B------:R-:W-:Y:S02]  /*1860*/  IADD3 R0, P1, P3, R0, R2, R7 ;  /* 0x0000000200007210 */ /* 0x000fe40007b3e007 */
[----:B-1----:R-:W-:Y:S02]  /*1870*/  SEL R2, R24, RZ, P5 ;  /* 0x000000ff18027207 */ /* 0x002fe40002800000 */
[----:B------:R-:W-:Y:S02]  /*1880*/  ISETP.GT.U32.AND P2, PT, R32, 0x1c0, PT ;  /* 0x000001c02000780c */ /* 0x000fe40003f44070 */
[----:B------:R-:W-:-:S02]  /*1890*/  IADD3.X R5, PT, PT, R5, R4, R18, P1, P3 ;  /* 0x0000000405057210 */ /* 0x000fc40000fe6412 */
[----:B------:R-:W-:Y:S02]  /*18a0*/  IADD3 R2, P3, P4, R2, R0, R3 ;  /* 0x0000000002027210 */ /* 0x000fe40007c7e003 */
[----:B------:R-:W-:Y:S02]  /*18b0*/  SEL R0, R26, RZ, P6 ;  /* 0x000000ff1a007207 */ /* 0x000fe40003000000 */
[----:B--2---:R-:W-:Y:S02]  /*18c0*/  SEL R3, R28, RZ, P2 ;  /* 0x000000ff1c037207 */ /* 0x004fe40001000000 */
[----:B------:R-:W-:Y:S02]  /*18d0*/  ISETP.GT.U32.AND P1, PT, R32, 0x1e0, PT ;  /* 0x000001e02000780c */ /* 0x000fe40003f24070 */
        /* <DEDUP_REMOVED lines=11> */
.L_x_2238:
        /* <DEDUP_REMOVED lines=10> */
[----:B------:R-:W-:Y:S01]  /*1a30*/  IMAD.MOV.U32 R17, RZ, RZ, 0xe00 ;  /* 0x00000e00ff117424 */ /* 0x000fe200078e00ff */
[----:B--2---:R-:W-:-:S02]  /*1a40*/  ISETP.NE.AND P0, PT, R10, -0x1, PT ;  /* 0xffffffff0a00780c */ /* 0x004fc40003f05270 */
[----:B---3--:R-:W-:Y:S02]  /*1a50*/  ISETP.NE.AND P1, PT, R4, -0x1, PT ;  /* 0xffffffff0400780c */ /* 0x008fe40003f25270 */
[----:B----4-:R-:W-:Y:S02]  /*1a60*/  ISETP.NE.AND P2, PT, R5, -0x1, PT ;  /* 0xffffffff0500780c */ /* 0x010fe40003f45270 */
[----:B------:R-:W-:Y:S02]  /*1a70*/  SEL R5, RZ, 0x1, P0 ;  /* 0x00000001ff057807 */ /* 0x000fe40000000000 */
[----:B------:R-:W-:Y:S02]  /*1a80*/  SEL R4, RZ, 0x1, P1 ;  /* 0x00000001ff047807 */ /* 0x000fe40000800000 */
[----:B------:R-:W-:Y:S02]  /*1a90*/  SEL R25, RZ, 0x1, P2 ;  /* 0x00000001ff197807 */ /* 0x000fe40001000000 */
[----:B-----5:R-:W-:Y:S01]  /*1aa0*/  ISETP.NE.AND P2, PT, R6, -0x1, PT ;  /* 0xffffffff0600780c */ /* 0x020fe20003f45270 */
[----:B------:R-:W-:Y:S01]  /*1ab0*/  VIADD R6, R32, 0xfffff200 ;  /* 0xfffff20020067836 */ /* 0x000fe20000000000 */
[----:B------:R-:W-:-:S02]  /*1ac0*/  IADD3 R25, P0, P1, R25, R4, R5 ;  /* 0x0000000419197210 */ /* 0x000fc4000791e005 */
[----:B------:R-:W-:Y:S02]  /*1ad0*/  ISETP.NE.AND P3, PT, R7, -0x1, PT ;  /* 0xffffffff0700780c */ /* 0x000fe40003f65270 */
[----:B------:R-:W-:Y:S02]  /*1ae0*/  IADD3.X R27, PT, PT, RZ, RZ, RZ, P0, P1 ;  /* 0x000000ffff1b7210 */ /* 0x000fe400007e24ff */
[----:B------:R-:W-:Y:S02]  /*1af0*/  ISETP.GE.U32.AND P0, PT, R6, 0xe00, PT ;  /* 0x00000e000600780c */ /* 0x000fe40003f06070 */
[----:B------:R-:W-:Y:S02]  /*1b00*/  SEL R5, RZ, 0x1, P2 ;  /* 0x00000001ff057807 */ /* 0x000fe40001000000 */
[----:B------:R-:W-:Y:S02]  /*1b10*/  SEL R4, RZ, 0x1, P3 ;  /* 0x00000001ff047807 */ /* 0x000fe40001800000 */
[----:B------:R-:W-:-:S02]  /*1b20*/  ISETP.NE.AND P4, PT, R8, -0x1, PT ;  /* 0xffffffff0800780c */ /* 0x000fc40003f85270 */
[----:B------:R-:W-:Y:S02]  /*1b30*/  ISETP.NE.AND P5, PT, R9, -0x1, PT ;  /* 0xffffffff0900780c */ /* 0x000fe40003fa5270 */
[----:B------:R-:W-:Y:S02]  /*1b40*/  IADD3 R25, P2, P3, R4, R25, R5 ;  /* 0x0000001904197210 */ /* 0x000fe40007b5e005 */
[----:B------:R-:W-:Y:S02]  /*1b50*/  SEL R5, RZ, 0x1, P4 ;  /* 0x00000001ff057807 */ /* 0x000fe40002000000 */
[----:B------:R-:W-:Y:S02]  /*1b60*/  SEL R4, RZ, 0x1, P5 ;  /* 0x00000001ff047807 */ /* 0x000fe40002800000 */
[----:B------:R-:W-:Y:S02]  /*1b70*/  IADD3.X R27, PT, PT, RZ, R27, RZ, P2, P3 ;  /* 0x0000001bff1b7210 */ /* 0x000fe400017e64ff */
[----:B------:R-:W-:-:S04]  /*1b80*/  IADD3 R25, P1, P4, R4, R25, R5 ;  /* 0x0000001904197210 */ /* 0x000fc80007c3e005 */
[----:B------:R-:W-:Y:S01]  /*1b90*/  IADD3.X R27, PT, PT, RZ, R27, RZ, P1, P4 ;  /* 0x0000001bff1b7210 */ /* 0x000fe20000fe84ff */
[----:B------:R-:W-:Y:S08]  /*1ba0*/  @!P0 BRA `(.L_x_2253) ;  /* 0x0000000000988947 */ /* 0x000ff00003800000 */
[----:B------:R-:W0:Y:S01]  /*1bb0*/  LDC R32, c[0x0][0x398] ;  /* 0x0000e600ff207b82 */ /* 0x000e220000000800 */
[----:B------:R-:W-:-:S07]  /*1bc0*/  IMAD.MOV.U32 R17, RZ, RZ, 0xe00 ;  /* 0x00000e00ff117424 */ /* 0x000fce00078e00ff */
.L_x_2255:
[----:B------:R-:W-:-:S05]  /*1bd0*/  IMAD.WIDE.U32 R4, R17, 0x4, R2 ;  /* 0x0000000411047825 */ /* 0x000fca00078e0002 */
        /* <DEDUP_REMOVED lines=19> */
[----:B-1----:R-:W-:-:S02]  /*1d10*/  SEL R5, RZ, 0x1, P4 ;  /* 0x00000001ff057807 */ /* 0x002fc40002000000 */
[----:B------:R-:W-:Y:S02]  /*1d20*/  SEL R4, RZ, 0x1, P5 ;  /* 0x00000001ff047807 */ /* 0x000fe40002800000 */
[----:B------:R-:W-:Y:S02]  /*1d30*/  IADD3.X R27, PT, PT, RZ, R27, RZ, P0, P1 ;  /* 0x0000001bff1b7210 */ /* 0x000fe400007e24ff */
[----:B------:R-:W-:Y:S01]  /*1d40*/  IADD3 R25, P5, P4, R4, R25, R5 ;  /* 0x0000001904197210 */ /* 0x000fe20007cbe005 */
[----:B0-----:R-:W-:Y:S01]  /*1d50*/  IMAD.IADD R5, R32, 0x1, -R17 ;  /* 0x0000000120057824 */ /* 0x001fe200078e0a11 */
[----:B------:R-:W-:Y:S02]  /*1d60*/  ISETP.NE.AND P6, PT, R12, -0x1, PT ;  /* 0xffffffff0c00780c */ /* 0x000fe40003fc5270 */
[----:B------:R-:W-:Y:S02]  /*1d70*/  IADD3.X R27, PT, PT, RZ, R27, RZ, P2, P3 ;  /* 0x0000001bff1b7210 */ /* 0x000fe400017e64ff */
[----:B------:R-:W-:-:S02]  /*1d80*/  ISETP.GE.U32.AND P0, PT, R5, 0xe00, PT ;  /* 0x00000e000500780c */ /* 0x000fc40003f06070 */
[----:B------:R-:W-:Y:S02]  /*1d90*/  SEL R4, RZ, 0x1, P6 ;  /* 0x00000001ff047807 */ /* 0x000fe40003000000 */
[----:B------:R-:W-:Y:S02]  /*1da0*/  IADD3.X R27, PT, PT, RZ, R27, RZ, P5, P4 ;  /* 0x0000001bff1b7210 */ /* 0x000fe40002fe84ff */
[----:B------:R-:W-:-:S05]  /*1db0*/  IADD3 R25, P1, PT, R25, R4, RZ ;  /* 0x0000000419197210 */ /* 0x000fca0007f3e0ff */
[----:B------:R-:W-:Y:S02]  /*1dc0*/  IMAD.X R27, RZ, RZ, R27, P1 ;  /* 0x000000ffff1b7224 */ /* 0x000fe400008e061b */
[----:B------:R-:W-:Y:S06]  /*1dd0*/  @!P0 BRA `(.L_x_2254) ;  /* 0x0000000c009c8947 */ /* 0x000fec0003800000 */
[----:B------:R-:W-:-:S05]  /*1de0*/  VIADD R17, R17, 0xe00 ;  /* 0x00000e0011117836 */ /* 0x000fca0000000000 */
[----:B------:R-:W-:-:S13]  /*1df0*/  ISETP.GT.U32.AND P0, PT, R17, R6, PT ;  /* 0x000000061100720c */ /* 0x000fda0003f04070 */
[----:B------:R-:W-:Y:S05]  /*1e00*/  @!P0 BRA `(.L_x_2255) ;  /* 0xfffffffc00708947 */ /* 0x000fea000383ffff */
.L_x_2253:
[----:B------:R-:W-:Y:S01]  /*1e10*/  IMAD.IADD R3, R32, 0x1, -R17 ;  /* 0x0000000120037824 */ /* 0x000fe200078e0a11 */
[----:B------:R-:W-:Y:S04]  /*1e20*/  BSSY.RECONVERGENT B1, `(.L_x_2254) ;  /* 0x00000e2000017945 */ /* 0x000fe80003800200 */
[----:B------:R-:W-:-:S04]  /*1e30*/  ISETP.GE.AND P0, PT, R0, R3, PT ;  /* 0x000000030000720c */ /* 0x000fc80003f06270 */
[----:B------:R-:W-:-:S13]  /*1e40*/  ISETP.GE.U32.OR P0, PT, R17, R32, P0 ;  /* 0x000000201100720c */ /* 0x000fda0000706470 */
[----:B------:R-:W-:Y:S05]  /*1e50*/  @P0 BRA `(.L_x_2256) ;  /* 0x0000000c00780947 */ /* 0x000fea0003800000 */
[----:B------:R-:W-:Y:S01]  /*1e60*/  LOP3.LUT R2, RZ, R0, RZ, 0x33, !PT ;  /* 0x00000000ff027212 */ /* 0x000fe200078e33ff */
[----:B------:R-:W-:Y:S01]  /*1e70*/  BSSY.RECONVERGENT B2, `(.L_x_2257) ;  /* 0x0000073000027945 */ /* 0x000fe20003800200 */
[----:B------:R-:W-:Y:S02]  /*1e80*/  IMAD.MOV.U32 R20, RZ, RZ, R0 ;  /* 0x000000ffff147224 */ /* 0x000fe400078e0000 */
[----:B------:R-:W-:-:S04]  /*1e90*/  IADD3 R2, PT, PT, -R17, R32, R2 ;  /* 0x0000002011027210 */ /* 0x000fc80007ffe102 */
[C---:B------:R-:W-:Y:S02]  /*1ea0*/  ISETP.GE.U32.AND P0, PT, R2.reuse, 0x1e00, PT ;  /* 0x00001e000200780c */ /* 0x040fe40003f06070 */
[----:B------:R-:W-:-:S04]  /*1eb0*/  LEA.HI R19, R2, 0x1, RZ, 0x17 ;  /* 0x0000000102137811 */ /* 0x000fc800078fb8ff */
[----:B------:R-:W-:-:S07]  /*1ec0*/  LOP3.LUT R32, R19, 0xf, RZ, 0xc0, !PT ;  /* 0x0000000f13207812 */ /* 0x000fce00078ec0ff */
[----:B------:R-:W-:Y:S05]  /*1ed0*/  @!P0 BRA `(.L_x_2258) ;  /* 0x0000000400b08947 */ /* 0x000fea0003800000 */
[----:B------:R-:W0:Y:S01]  /*1ee0*/  LDC.64 R2, c[0x0][0x380] ;  /* 0x0000e000ff027b82 */ /* 0x000e220000000a00 */
[----:B------:R-:W-:Y:S01]  /*1ef0*/  LOP3.LUT R16, R19, 0xfffff0, RZ, 0xc0, !PT ;  /* 0x00fffff013107812 */ /* 0x000fe200078ec0ff */
[----:B------:R-:W-:Y:S01]  /*1f00*/  BSSY.RECONVERGENT B3, `(.L_x_2259) ;  /* 0x0000068000037945 */ /* 0x000fe20003800200 */
[C---:B------:R-:W-:Y:S01]  /*1f10*/  LOP3.LUT R20, R0.reuse, 0x1000, RZ, 0xfc, !PT ;  /* 0x0000100000147812 */ /* 0x040fe200078efcff */
[----:B------:R-:W-:Y:S02]  /*1f20*/  IMAD.IADD R21, R0, 0x1, R17 ;  /* 0x0000000100157824 */ /* 0x000fe400078e0211 */
[----:B------:R-:W-:-:S07]  /*1f30*/  IMAD.MOV R16, RZ, RZ, -R16 ;  /* 0x000000ffff107224 */ /* 0x000fce00078e0a10 */
.L_x_2260:
[C---:B------:R-:W-:Y:S02]  /*1f40*/  VIADD R13, R21.reuse, 0x200 ;  /* 0x00000200150d7836 */ /* 0x040fe40000000000 */
[----:B0-----:R-:W-:-:S04]  /*1f50*/  IMAD.WIDE.U32 R8, R21, 0x4, R2 ;  /* 0x0000000415087825 */ /* 0x001fc800078e0002 */
[----:B------:R-:W-:Y:S01]  /*1f60*/  IMAD.WIDE.U32 R12, R13, 0x4, R2 ;  /* 0x000000040d0c7825 */ /* 0x000fe200078e0002 */
[----:B------:R0:W2:Y:S03]  /*1f70*/  LDG.E R24, desc[UR6][R8.64] ;  /* 0x0000000608187981 */ /* 0x0000a6000c1e1900 */
[C---:B------:R-:W-:Y:S01]  /*1f80*/  VIADD R15, R21.reuse, 0x400 ;  /* 0x00000400150f7836 */ /* 0x040fe20000000000 */
[----:B------:R1:W3:Y:S01]  /*1f90*/  LDG.E R23, desc[UR6][R12.64] ;  /* 0x000000060c177981 */ /* 0x0002e2000c1e1900 */
[C---:B------:R-:W-:Y:S02]  /*1fa0*/  VIADD R31, R21.reuse, 0x600 ;  /* 0x00000600151f7836 */ /* 0x040fe40000000000 */
[C---:B------:R-:W-:Y:S02]  /*1fb0*/  VIADD R5, R21.reuse, 0xa00 ;  /* 0x00000a0015057836 */ /* 0x040fe40000000000 */
[----:B0-----:R-:W-:-:S02]  /*1fc0*/  VIADD R9, R21, 0xe00 ;  /* 0x00000e0015097836 */ /* 0x001fc40000000000 */
[----:B------:R-:W-:-:S04]  /*1fd0*/  IMAD.WIDE.U32 R14, R15, 0x4, R2 ;  /* 0x000000040f0e7825 */ /* 0x000fc800078e0002 */
[--C-:B------:R-:W-:Y:S01]  /*1fe0*/  IMAD.WIDE.U32 R30, R31, 0x4, R2.reuse ;  /* 0x000000041f1e7825 */ /* 0x100fe200078e0002 */
[----:B------:R0:W4:Y:S03]  /*1ff0*/  LDG.E R26, desc[UR6][R14.64] ;  /* 0x000000060e1a7981 */ /* 0x000126000c1e1900 */
[----:B------:R-:W-:Y:S01]  /*2000*/  VIADD R7, R21, 0x800 ;  /* 0x0000080015077836 */ /* 0x000fe20000000000 */
[----:B------:R5:W4:Y:S01]  /*2010*/  LDG.E R22, desc[UR6][R30.64] ;  /* 0x000000061e167981 */ /* 0x000b22000c1e1900 */
[----:B------:R-:W-:-:S04]  /*2020*/  IMAD.WIDE.U32 R4, R5, 0x4, R2 ;  /* 0x0000000405047825 */ /* 0x000fc800078e0002 */
[--C-:B-1----:R-:W-:Y:S01]  /*2030*/  IMAD.WIDE.U32 R12, R9, 0x4, R2.reuse ;  /* 0x00000004090c7825 */ /* 0x102fe200078e0002 */
[----:B------:R1:W4:Y:S03]  /*2040*/  LDG.E R28, desc[UR6][R4.64] ;  /* 0x00000006041c7981 */ /* 0x000326000c1e1900 */
[C---:B------:R-:W-:Y:S01]  /*2050*/  VIADD R9, R21.reuse, 0x1000 ;  /* 0x0000100015097836 */ /* 0x040fe20000000000 */
[----:B------:R-:W4:Y:S01]  /*2060*/  LDG.E R33, desc[UR6][R12.64] ;  /* 0x000000060c217981 */ /* 0x000f22000c1e1900 */
[----:B------:R-:W-:Y:S02]  /*2070*/  VIADD R11, R21, 0xc00 ;  /* 0x00000c00150b7836 */ /* 0x000fe40000000000 */
[----:B------:R-:W-:-:S04]  /*2080*/  IMAD.WIDE.U32 R6, R7, 0x4, R2 ;  /* 0x0000000407067825 */ /* 0x000fc800078e0002 */
[--C-:B0-----:R-:W-:Y:S01]  /*2090*/  IMAD.WIDE.U32 R14, R9, 0x4, R2.reuse ;  /* 0x00000004090e7825 */ /* 0x101fe200078e0002 */
[----:B------:R0:W4:Y:S03]  /*20a0*/  LDG.E R18, desc[UR6][R6.64] ;  /* 0x0000000606127981 */ /* 0x000126000c1e1900 */
[----:B------:R-:W-:Y:S01]  /*20b0*/  IMAD.WIDE.U32 R10, R11, 0x4, R2 ;  /* 0x000000040b0a7825 */ /* 0x000fe200078e0002 */
[----:B------:R-:W4:Y:S03]  /*20c0*/  LDG.E R34, desc[UR6][R14.64] ;  /* 0x000000060e227981 */ /* 0x000f26000c1e1900 */
[C---:B------:R-:W-:Y:S01]  /*20d0*/  VIADD R9, R21.reuse, 0x1200 ;  /* 0x0000120015097836 */ /* 0x040fe20000000000 */
[----:B------:R0:W4:Y:S01]  /*20e0*/  LDG.E R29, desc[UR6][R10.64] ;  /* 0x000000060a1d7981 */ /* 0x000122000c1e1900 */
[----:B-----5:R-:W-:-:S02]  /*20f0*/  VIADD R31, R21, 0x1400 ;  /* 0x00001400151f7836 */ /* 0x020fc40000000000 */
[----:B------:R-:W-:Y:S02]  /*2100*/  VIADD R35, R21, 0x1600 ;  /* 0x0000160015237836 */ /* 0x000fe40000000000 */
[----:B-1----:R-:W-:-:S04]  /*2110*/  IMAD.WIDE.U32 R4, R9, 0x4, R2 ;  /* 0x0000000409047825 */ /* 0x002fc800078e0002 */
[----:B------:R-:W-:Y:S02]  /*2120*/  VIADD R37, R21, 0x1800 ;  /* 0x0000180015257836 */ /* 0x000fe40000000000 */
[--C-:B0-----:R-:W-:Y:S01]  /*2130*/  IMAD.WIDE.U32 R6, R31, 0x4, R2.reuse ;  /* 0x000000041f067825 */ /* 0x101fe200078e0002 */
[----:B------:R0:W5:Y:S03]  /*2140*/  LDG.E R4, desc[UR6][R4.64] ;  /* 0x0000000604047981 */ /* 0x000166000c1e1900 */
[----:B------:R-:W-:Y:S02]  /*2150*/  IMAD.WIDE.U32 R8, R35, 0x4, R2 ;  /* 0x0000000423087825 */ /* 0x000fe400078e0002 */
[----:B------:R1:W5:Y:S02]  /*2160*/  LDG.E R6, desc[UR6][R6.64] ;  /* 0x0000000606067981 */ /* 0x000364000c1e1900 */
[----:B------:R-:W-:-:S02]  /*2170*/  VIADD R31, R21, 0x1a00 ;  /* 0x00001a00151f7836 */ /* 0x000fc40000000000 */
[--C-:B------:R-:W-:Y:S01]  /*2180*/  IMAD.WIDE.U32 R10, R37, 0x4, R2.reuse ;  /* 0x00000004250a7825 */ /* 0x100fe200078e0002 */
[----:B------:R1:W5:Y:S03]  /*2190*/  LDG.E R8, desc[UR6][R8.64] ;  /* 0x0000000608087981 */ /* 0x000366000c1e1900 */
[--C-:B------:R-:W-:Y:S02]  /*21a0*/  IMAD.WIDE.U32 R30, R31, 0x4, R2.reuse ;  /* 0x000000041f1e7825 */ /* 0x100fe400078e0002 */
[----:B------:R-:W5:Y:S02]  /*21b0*/  LDG.E R10, desc[UR6][R10.64] ;  /* 0x000000060a0a7981 */ /* 0x000f64000c1e1900 */
[----:B------:R-:W-:Y:S02]  /*21c0*/  VIADD R13, R21, 0x1c00 ;  /* 0x00001c00150d7836 */ /* 0x000fe40000000000 */
[----:B------:R-:W5:Y:S02]  /*21d0*/  LDG.E R30, desc[UR6][R30.64] ;  /* 0x000000061e1e7981 */ /* 0x000f64000c1e1900 */
[----:B------:R-:W-:-:S04]  /*21e0*/  IMAD.WIDE.U32 R12, R13, 0x4, R2 ;  /* 0x000000040d0c7825 */ /* 0x000fc800078e0002 */
[----:B------:R-:W-:Y:S02]  /*21f0*/  VIADD R15, R21, 0x1e00 ;  /* 0x00001e00150f7836 */ /* 0x000fe40000000000 */
[----:B------:R-:W5:Y:S02]  /*2200*/  LDG.E R12, desc[UR6][R12.64] ;  /* 0x000000060c0c7981 */ /* 0x000f64000c1e1900 */
[----:B------:R-:W-:-:S06]  /*2210*/  IMAD.WIDE.U32 R14, R15, 0x4, R2 ;  /* 0x000000040f0e7825 */ /* 0x000fcc00078e0002 */
[----:B------:R-:W5:Y:S01]  /*2220*/  LDG.E R14, desc[UR6][R14.64] ;  /* 0x000000060e0e7981 */ /* 0x000f62000c1e1900 */
[----:B------:R-:W-:Y:S02]  /*2230*/  VIADD R16, R16, 0x10 ;  /* 0x0000001010107836 */ /* 0x000fe40000000000 */
[----:B------:R-:W-:Y:S02]  /*2240*/  VIADD R20, R20, 0x2000 ;  /* 0x0000200014147836 */ /* 0x000fe40000000000 */
[----:B------:R-:W-:Y:S01]  /*2250*/  VIADD R21, R21, 0x2000 ;  /* 0x0000200015157836 */ /* 0x000fe20000000000 */
[----:B--2---:R-:W-:Y:S02]  /*2260*/  ISETP.NE.AND P0, PT, R24, -0x1, PT ;  /* 0xffffffff1800780c */ /* 0x004fe40003f05270 */
[----:B---3--:R-:W-:Y:S02]  /*2270*/  ISETP.NE.AND P1, PT, R23, -0x1, PT ;  /* 0xffffffff1700780c */ /* 0x008fe40003f25270 */
[----:B0-----:R-:W-:-:S02]  /*2280*/  SEL R5, RZ, 0x1, P0 ;  /* 0x00000001ff057807 */ /* 0x001fc40000000000 */
[----:B------:R-:W-:-:S04]  /*2290*/  SEL R24, RZ, 0x1, P1 ;  /* 0x00000001ff187807 */ /* 0x000fc80000800000 */
[----:B------:R-:W-:Y:S02]  /*22a0*/  IADD3 R25, P3, P2, R24, R25, R5 ;  /* 0x0000001918197210 */ /* 0x000fe40007a7e005 */
[----:B----4-:R-:W-:Y:S02]  /*22b0*/  ISETP.NE.AND P0, PT, R26, -0x1, PT ;  /* 0xffffffff1a00780c */ /* 0x010fe40003f05270 */
[----:B------:R-:W-:Y:S02]  /*22c0*/  ISETP.NE.AND P1, PT, R22, -0x1, PT ;  /* 0xffffffff1600780c */ /* 0x000fe40003f25270 */
[----:B------:R-:W-:Y:S02]  /*22d0*/  SEL R22, RZ, 0x1, P0 ;  /* 0x00000001ff167807 */ /* 0x000fe40000000000 */
[----:B------:R-:W-:Y:S02]  /*22e0*/  ISETP.NE.AND P5, PT, R28, -0x1, PT ;  /* 0xffffffff1c00780c */ /* 0x000fe40003fa5270 */
[----:B-1----:R-:W-:-:S02]  /*22f0*/  SEL R7, RZ, 0x1, P1 ;  /* 0x00000001ff077807 */ /* 0x002fc40000800000 */
[----:B------:R-:W-:Y:S02]  /*2300*/  SEL R5, RZ, 0x1, P5 ;  /* 0x00000001ff057807 */ /* 0x000fe40002800000 */
[----:B------:R-:W-:Y:S02]  /*2310*/  ISETP.NE.AND P5, PT, R33, -0x1, PT ;  /* 0xffffffff2100780c */ /* 0x000fe40003fa5270 */
[----:B------:R-:W-:Y:S02]  /*2320*/  IADD3 R7, P4, P6, R7, R25, R22 ;  /* 0x0000001907077210 */ /* 0x000fe40007e9e016 */
[----:B------:R-:W-:Y:S02]  /*2330*/  ISETP.NE.AND P1, PT, R18, -0x1, PT ;  /* 0xffffffff1200780c */ /* 0x000fe40003f25270 */
[----:B------:R-:W-:Y:S02]  /*2340*/  IADD3.X R27, PT, PT, RZ, R27, RZ, P3, P2 ;  /* 0x0000001bff1b7210 */ /* 0x000fe40001fe44ff */
[----:B------:R-:W-:-:S02]  /*2350*/  SEL R22, RZ, 0x1, P1 ;  /* 0x00000001ff167807 */ /* 0x000fc40000800000 */
[----:B------:R-:W-:Y:S02]  /*2360*/  SEL R9, RZ, 0x1, P5 ;  /* 0x00000001ff097807 */ /* 0x000fe40002800000 */
[----:B------:R-:W-:Y:S02]  /*2370*/  ISETP.NE.AND P0, PT, R29, -0x1, PT ;  /* 0xffffffff1d00780c */ /* 0x000fe40003f05270 */
[----:B------:R-:W-:Y:S02]  /*2380*/  ISETP.NE.AND P5, PT, R34, -0x1, PT ;  /* 0xffffffff2200780c */ /* 0x000fe40003fa5270 */
[----:B------:R-:W-:Y:S02]  /*2390*/  SEL R18, RZ, 0x1, P0 ;  /* 0x00000001ff127807 */ /* 0x000fe40000000000 */
[----:B------:R-:W-:Y:S02]  /*23a0*/  IADD3.X R27, PT, PT, RZ, R27, RZ, P4, P6 ;  /* 0x0000001bff1b7210 */ /* 0x000fe400027ec4ff */
[----:B------:R-:W-:-:S02]  /*23b0*/  IADD3 R5, P1, P0, R5, R7, R22 ;  /* 0x0000000705057210 */ /* 0x000fc4000783e016 */
[----:B-----5:R-:W-:Y:S02]  /*23c0*/  ISETP.NE.AND P6, PT, R4, -0x1, PT ;  /* 0xffffffff0400780c */ /* 0x020fe40003fc5270 */
[----:B------:R-:W-:Y:S02]  /*23d0*/  SEL R4, RZ, 0x1, P5 ;  /* 0x00000001ff047807 */ /* 0x000fe40002800000 */
[----:B------:R-:W-:Y:S02]  /*23e0*/  IADD3 R9, P3, P2, R9, R5, R18 ;  /* 0x0000000509097210 */ /* 0x000fe40007a7e012 */
[----:B------:R-:W-:Y:S02]  /*23f0*/  ISETP.NE.AND P4, PT, R6, -0x1, PT ;  /* 0xffffffff0600780c */ /* 0x000fe40003f85270 */
[----:B------:R-:W-:Y:S02]  /*2400*/  SEL R7, RZ, 0x1, P6 ;  /* 0x00000001ff077807 */ /* 0x000fe40003000000 */
[----:B------:R-:W-:-:S02]  /*2410*/  ISETP.NE.AND P5, PT, R8, -0x1, PT ;  /* 0xffffffff0800780c */ /* 0x000fc40003fa5270 */
[----:B------:R-:W-:Y:S02]  /*2420*/  SEL R5, RZ, 0x1, P4 ;  /* 0x00000001ff057807 */ /* 0x000fe40002000000 */
[----:B------:R-:W-:Y:S02]  /*2430*/  SEL R6, RZ, 0x1, P5 ;  /* 0x00000001ff067807 */ /* 0x000fe40002800000 */
[----:B------:R-:W-:Y:S02]  /*2440*/  ISETP.NE.AND P6, PT, R10, -0x1, PT ;  /* 0xffffffff0a00780c */ /* 0x000fe40003fc5270 */
[----:B------:R-:W-:Y:S02]  /*2450*/  IADD3 R7, P4, P5, R7, R9, R4 ;  /* 0x0000000907077210 */ /* 0x000fe40007d9e004 */
[----:B------:R-:W-:Y:S02]  /*2460*/  IADD3.X R27, PT, PT, RZ, R27, RZ, P1, P0 ;  /* 0x0000001bff1b7210 */ /* 0x000fe40000fe04ff */
[----:B------:R-:W-:-:S02]  /*2470*/  ISETP.NE.AND P0, PT, R30, -0x1, PT ;  /* 0xffffffff1e00780c */ /* 0x000fc40003f05270 */
[----:B------:R-:W-:Y:S02]  /*2480*/  SEL R4, RZ, 0x1, P6 ;  /* 0x00000001ff047807 */ /* 0x000fe40003000000 */
[----:B------:R-:W-:Y:S02]  /*2490*/  IADD3 R6, P1, P6, R6, R7, R5 ;  /* 0x0000000706067210 */ /* 0x000fe40007e3e005 */
[----:B------:R-:W-:Y:S02]  /*24a0*/  IADD3.X R27, PT, PT, RZ, R27, RZ, P3, P2 ;  /* 0x0000001bff1b7210 */ /* 0x000fe40001fe44ff */
[----:B------:R-:W-:Y:S02]  /*24b0*/  SEL R5, RZ, 0x1, P0 ;  /* 0x00000001ff057807 */ /* 0x000fe40000000000 */
[----:B------:R-:W-:Y:S02]  /*24c0*/  ISETP.NE.AND P0, PT, R12, -0x1, PT ;  /* 0xffffffff0c00780c */ /* 0x000fe40003f05270 */
[----:B------:R-:W-:-:S02]  /*24d0*/  IADD3.X R27, PT, PT, RZ, R27, RZ, P4, P5 ;  /* 0x0000001bff1b7210 */ /* 0x000fc400027ea4ff */
[----:B------:R-:W-:Y:S02]  /*24e0*/  IADD3 R5, P3, P4, R5, R6, R4 ;  /* 0x0000000605057210 */ /* 0x000fe40007c7e004 */
[----:B------:R-:W-:Y:S02]  /*24f0*/  SEL R4, RZ, 0x1, P0 ;  /* 0x00000001ff047807 */ /* 0x000fe40000000000 */
[----:B------:R-:W-:Y:S02]  /*2500*/  ISETP.NE.AND P0, PT, R16, RZ, PT ;  /* 0x000000ff1000720c */ /* 0x000fe40003f05270 */
[----:B------:R-:W-:Y:S02]  /*2510*/  ISETP.NE.AND P2, PT, R14, -0x1, PT ;  /* 0xffffffff0e00780c */ /* 0x000fe40003f45270 */
[----:B------:R-:W-:Y:S02]  /*2520*/  IADD3.X R27, PT, PT, RZ, R27, RZ, P1, P6 ;  /* 0x0000001bff1b7210 */ /* 0x000fe40000fec4ff */
[----:B------:R-:W-:-:S02]  /*2530*/  SEL R25, RZ, 0x1, P2 ;  /* 0x00000001ff197807 */ /* 0x000fc40001000000 */
[----:B------:R-:W-:Y:S02]  /*2540*/  IADD3.X R27, PT, PT, RZ, R27, RZ, P3, P4 ;  /* 0x0000001bff1b7210 */ /* 0x000fe40001fe84ff */
[----:B------:R-:W-:-:S04]  /*2550*/  IADD3 R25, P1, P2, R25, R5, R4 ;  /* 0x0000000519197210 */ /* 0x000fc80007a3e004 */
[----:B------:R-:W-:Y:S01]  /*2560*/  IADD3.X R27, PT, PT, RZ, R27, RZ, P1, P2 ;  /* 0x0000001bff1b7210 */ /* 0x000fe20000fe44ff */
[----:B------:R-:W-:Y:S08]  /*2570*/  @P0 BRA `(.L_x_2260) ;  /* 0xfffffff800700947 */ /* 0x000ff0000383ffff */
[----:B------:R-:W-:Y:S05]  /*2580*/  BSYNC.RECONVERGENT B3 ;  /* 0x0000000000037941 */ /* 0x000fea0003800200 */
.L_x_2259:
[----:B------:R-:W-:-:S07]  /*2590*/  VIADD R20, R20, 0xfffff000 ;  /* 0xfffff00014147836 */ /* 0x000fce0000000000 */
.L_x_2258:
[----:B------:R-:W-:Y:S05]  /*25a0*/  BSYNC.RECONVERGENT B2 ;  /* 0x0000000000027941 */ /* 0x000fea0003800200 */
.L_x_2257:
        /* <DEDUP_REMOVED lines=14> */
[----:B0-----:R-:W-:-:S04]  /*2690*/  IMAD.WIDE.U32 R4, R21, 0x4, R2 ;  /* 0x0000000415047825 */ /* 0x001fc800078e0002 */
[--C-:B------:R-:W-:Y:S02]  /*26a0*/  IMAD.WIDE.U32 R6, R7, 0x4, R2.reuse ;  /* 0x0000000407067825 */ /* 0x100fe400078e0002 */
[----:B------:R-:W2:Y:S02]  /*26b0*/  LDG.E R4, desc[UR6][R4.64] ;  /* 0x0000000604047981 */ /* 0x000ea4000c1e1900 */
[--C-:B------:R-:W-:Y:S02]  /*26c0*/  IMAD.WIDE.U32 R8, R9, 0x4, R2.reuse ;  /* 0x0000000409087825 */ /* 0x100fe400078e0002 */
[----:B------:R0:W3:Y:S02]  /*26d0*/  LDG.E R16, desc[UR6][R6.64] ;  /* 0x0000000606107981 */ /* 0x0000e4000c1e1900 */
[--C-:B------:R-:W-:Y:S02]  /*26e0*/  IMAD.WIDE.U32 R10, R11, 0x4, R2.reuse ;  /* 0x000000040b0a7825 */ /* 0x100fe400078e0002 */
[----:B------:R-:W4:Y:S02]  /*26f0*/  LDG.E R8, desc[UR6][R8.64] ;  /* 0x0000000608087981 */ /* 0x000f24000c1e1900 */
[----:B------:R-:W-:-:S02]  /*2700*/  IMAD.WIDE.U32 R12, R13, 0x4, R2 ;  /* 0x000000040d0c7825 */ /* 0x000fc400078e0002 */
[----:B------:R-:W5:Y:S02]  /*2710*/  LDG.E R10, desc[UR6][R10.64] ;  /* 0x000000060a0a7981 */ /* 0x000f64000c1e1900 */
[--C-:B------:R-:W-:Y:S02]  /*2720*/  IMAD.WIDE.U32 R14, R15, 0x4, R2.reuse ;  /* 0x000000040f0e7825 */ /* 0x100fe400078e0002 */
[----:B------:R-:W5:Y:S02]  /*2730*/  LDG.E R12, desc[UR6][R12.64] ;  /* 0x000000060c0c7981 */ /* 0x000f64000c1e1900 */
[C---:B------:R-:W-:Y:S02]  /*2740*/  VIADD R23, R21.reuse, 0xc00 ;  /* 0x00000c0015177836 */ /* 0x040fe40000000000 */
[----:B------:R-:W-:Y:S01]  /*2750*/  VIADD R21, R21, 0xe00 ;  /* 0x00000e0015157836 */ /* 0x000fe20000000000 */
[----:B------:R-:W5:Y:S01]  /*2760*/  LDG.E R14, desc[UR6][R14.64] ;  /* 0x000000060e0e7981 */ /* 0x000f62000c1e1900 */
[----:B0-----:R-:W-:-:S04]  /*2770*/  IMAD.WIDE.U32 R6, R23, 0x4, R2 ;  /* 0x0000000417067825 */ /* 0x001fc800078e0002 */
[----:B------:R-:W-:Y:S02]  /*2780*/  IMAD.WIDE.U32 R2, R21, 0x4, R2 ;  /* 0x0000000415027825 */ /* 0x000fe400078e0002 */
[----:B------:R-:W5:Y:S04]  /*2790*/  LDG.E R6, desc[UR6][R6.64] ;  /* 0x0000000606067981 */ /* 0x000f68000c1e1900 */
[----:B------:R0:W5:Y:S01]  /*27a0*/  LDG.E R2, desc[UR6][R2.64] ;  /* 0x0000000602027981 */ /* 0x000162000c1e1900 */
[----:B------:R-:W-:Y:S01]  /*27b0*/  VIADD R20, R20, 0x1000 ;  /* 0x0000100014147836 */ /* 0x000fe20000000000 */
[----:B--2---:R-:W-:Y:S02]  /*27c0*/  ISETP.NE.AND P1, PT, R4, -0x1, PT ;  /* 0xffffffff0400780c */ /* 0x004fe40003f25270 */
[----:B---3--:R-:W-:-:S02]  /*27d0*/  ISETP.NE.AND P2, PT, R16, -0x1, PT ;  /* 0xffffffff1000780c */ /* 0x008fc40003f45270 */
[----:B------:R-:W-:Y:S02]  /*27e0*/  SEL R5, RZ, 0x1, P1 ;  /* 0x00000001ff057807 */ /* 0x000fe40000800000 */
[----:B------:R-:W-:Y:S02]  /*27f0*/  SEL R4, RZ, 0x1, P2 ;  /* 0x00000001ff047807 */ /* 0x000fe40001000000 */
[----:B----4-:R-:W-:Y:S02]  /*2800*/  ISETP.NE.AND P1, PT, R8, -0x1, PT ;  /* 0xffffffff0800780c */ /* 0x010fe40003f25270 */
[----:B-----5:R-:W-:Y:S02]  /*2810*/  ISETP.NE.AND P2, PT, R10, -0x1, PT ;  /* 0xffffffff0a00780c */ /* 0x020fe40003f45270 */
[----:B------:R-:W-:Y:S02]  /*2820*/  IADD3 R25, P5, P6, R4, R25, R5 ;  /* 0x0000001904197210 */ /* 0x000fe40007ebe005 */
[----:B------:R-:W-:-:S02]  /*2830*/  SEL R4, RZ, 0x1, P1 ;  /* 0x00000001ff047807 */ /* 0x000fc40000800000 */
[----:B------:R-:W-:Y:S02]  /*2840*/  SEL R5, RZ, 0x1, P2 ;  /* 0x00000001ff057807 */ /* 0x000fe40001000000 */
[----:B------:R-:W-:Y:S02]  /*2850*/  ISETP.NE.AND P3, PT, R12, -0x1, PT ;  /* 0xffffffff0c00780c */ /* 0x000fe40003f65270 */
[----:B------:R-:W-:Y:S02]  /*2860*/  ISETP.NE.AND P4, PT, R14, -0x1, PT ;  /* 0xffffffff0e00780c */ /* 0x000fe40003f85270 */
[----:B------:R-:W-:Y:S02]  /*2870*/  IADD3 R5, P1, P2, R5, R25, R4 ;  /* 0x0000001905057210 */ /* 0x000fe40007a3e004 */
[----:B------:R-:W-:Y:S02]  /*2880*/  SEL R4, RZ, 0x1, P3 ;  /* 0x00000001ff047807 */ /* 0x000fe40001800000 */
[----:B0-----:R-:W-:-:S02]  /*2890*/  SEL R3, RZ, 0x1, P4 ;  /* 0x00000001ff037807 */ /* 0x001fc40002000000 */
[----:B------:R-:W-:Y:S02]  /*28a0*/  ISETP.NE.AND P4, PT, R6, -0x1, PT ;  /* 0xffffffff0600780c */ /* 0x000fe40003f85270 */
[----:B------:R-:W-:Y:S02]  /*28b0*/  ISETP.NE.AND P3, PT, R2, -0x1, PT ;  /* 0xffffffff0200780c */ /* 0x000fe40003f65270 */
[----:B------:R-:W-:Y:S02]  /*28c0*/  IADD3.X R27, PT, PT, RZ, R27, RZ, P5, P6 ;  /* 0x0000001bff1b7210 */ /* 0x000fe40002fec4ff */
[----:B------:R-:W-:Y:S02]  /*28d0*/  IADD3 R3, P5, P6, R3, R5, R4 ;  /* 0x0000000503037210 */ /* 0x000fe40007ebe004 */
[----:B------:R-:W-:Y:S02]  /*28e0*/  SEL R2, RZ, 0x1, P4 ;  /* 0x00000001ff027807 */ /* 0x000fe40002000000 */
[----:B------:R-:W-:-:S02]  /*28f0*/  SEL R25, RZ, 0x1, P3 ;  /* 0x00000001ff197807 */ /* 0x000fc40001800000 */
[----:B------:R-:W-:Y:S02]  /*2900*/  IADD3.X R27, PT, PT, RZ, R27, RZ, P1, P2 ;  /* 0x0000001bff1b7210 */ /* 0x000fe40000fe44ff */
[----:B------:R-:W-:Y:S02]  /*2910*/  IADD3 R25, P1, P2, R25, R3, R2 ;  /* 0x0000000319197210 */ /* 0x000fe40007a3e002 */
[----:B------:R-:W-:-:S04]  /*2920*/  IADD3.X R27, PT, PT, RZ, R27, RZ, P5, P6 ;  /* 0x0000001bff1b7210 */ /* 0x000fc80002fec4ff */
[----:B------:R-:W-:-:S07]  /*2930*/  IADD3.X R27, PT, PT, RZ, R27, RZ, P1, P2 ;  /* 0x0000001bff1b7210 */ /* 0x000fce0000fe44ff */
.L_x_2262:
[----:B------:R-:W-:Y:S05]  /*2940*/  BSYNC.RECONVERGENT B2 ;  /* 0x0000000000027941 */ /* 0x000fea0003800200 */
.L_x_2261:
        /* <DEDUP_REMOVED lines=32> */
.L_x_2264:
[----:B------:R-:W-:Y:S05]  /*2b50*/  BSYNC.RECONVERGENT B2 ;  /* 0x0000000000027941 */ /* 0x000fea0003800200 */
.L_x_2263:
[----:B------:R-:W-:Y:S05]  /*2b60*/  @!P0 BRA `(.L_x_2256) ;  /* 0x0000000000348947 */ /* 0x000fea0003800000 */
[----:B------:R-:W0:Y:S01]  /*2b70*/  LDC.64 R4, c[0x0][0x380] ;  /* 0x0000e000ff047b82 */ /* 0x000e220000000a00 */
[----:B------:R-:W-:Y:S02]  /*2b80*/  IMAD.IADD R17, R20, 0x1, R17 ;  /* 0x0000000114117824 */ /* 0x000fe400078e0211 */
[----:B------:R-:W-:-:S07]  /*2b90*/  IMAD.MOV R6, RZ, RZ, -R19 ;  /* 0x000000ffff067224 */ /* 0x000fce00078e0a13 */
.L_x_2265:
        /* <DEDUP_REMOVED lines=10> */
.L_x_2256:
[----:B------:R-:W-:Y:S05]  /*2c40*/  BSYNC.RECONVERGENT B1 ;  /* 0x0000000000017941 */ /* 0x000fea0003800200 */
.L_x_2254:
        /* <DEDUP_REMOVED lines=29> */
[----:B------:R-:W-:Y:S02]  /*2e20*/  @!P2 MOV R7, 0x400 ;  /* 0x000004000007a802 */ /* 0x000fe40000000f00 */
[----:B-1----:R-:W-:Y:S01]  /*2e30*/  SEL R3, R3, RZ, !P1 ;  /* 0x000000ff03037207 */ /* 0x002fe20004800000 */
[----:B------:R-:W0:Y:S01]  /*2e40*/  SHFL.DOWN PT, R2, R5, 0x10, 0x1f ;  /* 0x0a001f0005027f89 */ /* 0x000e2200000e0000 */
[----:B------:R-:W-:Y:S02]  /*2e50*/  ISETP.GT.AND P1, PT, R9, 0xf, PT ;  /* 0x0000000f0900780c */ /* 0x000fe40003f24270 */
[----:B--2---:R-:W-:Y:S01]  /*2e60*/  @!P2 LEA R7, R8, R7, 0x18 ;  /* 0x000000070807a211 */ /* 0x004fe200078ec0ff */
[----:B------:R-:W-:Y:S01]  /*2e70*/  IMAD.X R4, R3, 0x1, R6, P0 ;  /* 0x0000000103047824 */ /* 0x000fe200000e0606 */
[----:B------:R-:W-:-:S04]  /*2e80*/  @!P2 SHF.R.U32.HI R6, RZ, 0x2, R0 ;  /* 0x00000002ff06a819 */ /* 0x000fc80000011600 */
        /* <DEDUP_REMOVED lines=38> */
.L_x_2252:
[----:B------:R-:W-:Y:S05]  /*30f0*/  BSYNC.RECONVERGENT B0 ;  /* 0x0000000000007941 */ /* 0x000fea0003800200 */
.L_x_2237:
[----:B------:R-:W-:Y:S05]  /*3100*/  @P0 EXIT ;  /* 0x000000000000094d */ /* 0x000fea0003800000 */
[----:B------:R-:W0:Y:S01]  /*3110*/  LDCU.64 UR4, c[0x0][0x3a0] ;  /* 0x00007400ff0477ac */ /* 0x000e220008000a00 */
[----:B------:R-:W3:Y:S01]  /*3120*/  LDC.64 R4, c[0x0][0x390] ;  /* 0x0000e400ff047b82 */ /* 0x000ee20000000a00 */
[----:B012---:R-:W-:-:S04]  /*3130*/  IADD3 R2, P0, PT, R2, UR4, RZ ;  /* 0x0000000402027c10 */ /* 0x007fc8000ff1e0ff */
[----:B------:R-:W-:-:S05]  /*3140*/  IADD3.X R3, PT, PT, R3, UR5, RZ, P0, !PT ;  /* 0x0000000503037c10 */ /* 0x000fca00087fe4ff */
[----:B---3--:R-:W-:Y:S01]  /*3150*/  STG.E.64 desc[UR6][R4.64], R2 ;  /* 0x0000000204007986 */ /* 0x008fe2000c101b06 */
[----:B------:R-:W-:Y:S05]  /*3160*/  EXIT ;  /* 0x000000000000794d */ /* 0x000fea0003800000 */
.L_x_2266:
        /* <DEDUP_REMOVED lines=9> */
.L_x_2555:


//--------------------- .text._ZN3cub18CUB_300001_SM_10006detail9transform16transform_kernelINS2_10policy_hubILb0EN4cuda3std3__45tupleIJN6thrust24THRUST_300001_SM_1000_NS10device_ptrIiEESC_EEEE10policy1000ElNS7_5minusIiEESC_JPiSI_EEEvT0_iT1_T2_DpNS2_10kernel_argIT3_EE --------------------------
	.section	.text._ZN3cub18CUB_300001_SM_10006detail9transform16transform_kernelINS2_10policy_hubILb0EN4cuda3std3__45tupleIJN6thrust24THRUST_300001_SM_1000_NS10device_ptrIiEESC_EEEE10policy1000ElNS7_5minusIiEESC_JPiSI_EEEvT0_iT1_T2_DpNS2_10kernel_argIT3_EE,"ax",@progbits
	.align	128
        .global         _ZN3cub18CUB_300001_SM_10006detail9transform16transform_kernelINS2_10policy_hubILb0EN4cuda3std3__45tupleIJN6thrust24THRUST_300001_SM_1000_NS10device_ptrIiEESC_EEEE10policy1000ElNS7_5minusIiEESC_JPiSI_EEEvT0_iT1_T2_DpNS2_10kernel_argIT3_EE
        .type           _ZN3cub18CUB_300001_SM_10006detail9transform16transform_kernelINS2_10policy_hubILb0EN4cuda3std3__45tupleIJN6thrust24THRUST_300001_SM_1000_NS10device_ptrIiEESC_EEEE10policy1000ElNS7_5minusIiEESC_JPiSI_EEEvT0_iT1_T2_DpNS2_10kernel_argIT3_EE,@function
        .size           _ZN3cub18CUB_300001_SM_10006detail9transform16transform_kernelINS2_10policy_hubILb0EN4cuda3std3__45tupleIJN6thrust24THRUST_300001_SM_1000_NS10device_ptrIiEESC_EEEE10policy1000ElNS7_5minusIiEESC_JPiSI_EEEvT0_iT1_T2_DpNS2_10kernel_argIT3_EE,(.L_x_2529 - _ZN3cub18CUB_300001_SM_10006detail9transform16transform_kernelINS2_10policy_hubILb0EN4cuda3std3__45tupleIJN6thrust24THRUST_300001_SM_1000_NS10device_ptrIiEESC_EEEE10policy1000ElNS7_5minusIiEESC_JPiSI_EEEvT0_iT1_T2_DpNS2_10kernel_argIT3_EE)
        .other          _ZN3cub18CUB_300001_SM_10006detail9transform16transform_kernelINS2_10policy_hubILb0EN4cuda3std3__45tupleIJN6thrust24THRUST_300001_SM_1000_NS10device_ptrIiEESC_EEEE10policy1000ElNS7_5minusIiEESC_JPiSI_EEEvT0_iT1_T2_DpNS2_10kernel_argIT3_EE,@"STO_CUDA_ENTRY STV_DEFAULT"
_ZN3cub18CUB_300001_SM_10006detail9transform16transform_kernelINS2_10policy_hubILb0EN4cuda3std3__45tupleIJN6thrust24THRUST_300001_SM_1000_NS10device_ptrIiEESC_EEEE10policy1000ElNS7_5minusIiEESC_JPiSI_EEEvT0_iT1_T2_DpNS2_10kernel_argIT3_EE:
.text._ZN3cub18CUB_300001_SM_10006detail9transform16transform_kernelINS2_10policy_hubILb0EN4cuda3std3__45tupleIJN6thrust24THRUST_300001_SM_1000_NS10device_ptrIiEESC_EEEE10policy1000ElNS7_5minusIiEESC_JPiSI_EEEvT0_iT1_T2_DpNS2_10kernel_argIT3_EE:
[----:B------:R-:W-:Y:S01]  /*0000*/  LDC R1, c[0x0][0x37c] ;  /* 0x0000df00ff017b82 */ /* 0x000fe20000000800 */
[----:B------:R-:W1:Y:S07]  /*0010*/  LDCU UR24, c[0x0][0x388] ;  /* 0x00007100ff1877ac */ /* 0x000e6e0008000800 */
[----:B------:R-:W2:Y:S01]  /*0020*/  S2UR UR5, SR_CTAID.X ;  /* 0x00000000000579c3 */ /* 0x000ea20000002500 */
[----:B------:R-:W3:Y:S01]  /*0030*/  LDCU UR7, c[0x0][0x370] ;  /* 0x00006e00ff0777ac */ /* 0x000ee20008000800 */
[----:B------:R-:W4:Y:S06]  /*0040*/  LDCU.64 UR22, c[0x0][0x358] ;  /* 0x00006b00ff1677ac */ /* 0x000f2c0008000a00 */
[----:B------:R-:W5:Y:S01]  /*0050*/  LDC.64 R2, c[0x0][0x380] ;  /* 0x0000e000ff027b82 */ /* 0x000f620000000a00 */
[----:B-1----:R-:W-:-:S04]  /*0060*/  USHF.L.U32 UR19, UR24, 0x7, URZ ;  /* 0x0000000718137899 */ /* 0x002fc800080006ff */
[----:B------:R-:W-:Y:S02]  /*0070*/  USHF.R.S32.HI UR8, URZ, 0x1f, UR19 ;  /* 0x0000001fff087899 */ /* 0x000fe40008011413 */
[----:B--2---:R-:W-:Y:S02]  /*0080*/  UIMAD.WIDE.U32 UR20, UR19, UR5, URZ ;  /* 0x00000005131472a5 */ /* 0x004fe4000f8e00ff */
[----:B------:R-:W-:Y:S02]  /*0090*/  UIMAD UR6, UR8, UR5, URZ ;  /* 0x00000005080672a4 */ /* 0x000fe4000f8e02ff */
[----:B------:R-:W-:Y:S02]  /*00a0*/  UIADD3 UR4, UPT, UPT, UR5, 0x2, URZ ;  /* 0x0000000205047890 */ /* 0x000fe4000fffe0ff */
[----:B------:R-:W-:Y:S02]  /*00b0*/  UIADD3 UR6, UPT, UPT, UR21, UR6, URZ ;  /* 0x0000000615067290 */ /* 0x000fe4000fffe0ff */
[----:B---3--:R-:W-:Y:S01]  /*00c0*/  UISETP.GE.U32.AND UP0, UPT, UR4, UR7, UPT ;  /* 0x000000070400728c */ /* 0x008fe2000bf06070 */
[----:B-----5:R-:W-:-:S03]  /*00d0*/  IADD3 R0, P0, PT, R2, -UR20, RZ ;  /* 0x8000001402007c10 */ /* 0x020fc6000ff1e0ff */
[----:B------:R-:W-:Y:S01]  /*00e0*/  UISETP.EQ.OR UP0, UPT, UR5, URZ, UP0 ;  /* 0x000000ff0500728c */ /* 0x000fe20008702670 */
[----:B------:R-:W-:Y:S02]  /*00f0*/  IADD3.X R2, PT, PT, R3, ~UR6, RZ, P0, !PT ;  /* 0x8000000603027c10 */ /* 0x000fe400087fe4ff */
[----:B------:R-:W-:-:S04]  /*0100*/  ISETP.LT.U32.AND P0, PT, R0, UR19, PT ;  /* 0x0000001300007c0c */ /* 0x000fc8000bf01070 */
[----:B------:R-:W-:-:S04]  /*0110*/  ISETP.LT.AND.EX P0, PT, R2, UR8, PT, P0 ;  /* 0x0000000802007c0c */ /* 0x000fc8000bf01300 */
[----:B------:R-:W-:Y:S01]  /*0120*/  SEL R0, R0, UR19, P0 ;  /* 0x0000001300007c07 */ /* 0x000fe20008000000 */
[----:B----4-:R-:W-:Y:S08]  /*0130*/  BRA.U UP0, `(.L_x_2267) ;  /* 0x0000000100e47547 */ /* 0x010ff0000b800000 */
[----:B------:R-:W1:Y:S01]  /*0140*/  S2R R2, SR_TID.X ;  /* 0x0000000000027919 */ /* 0x000e620000002100 */
[----:B------:R-:W-:Y:S01]  /*0150*/  ELECT P0, URZ, PT ;  /* 0x0000000000ff782f */ /* 0x000fe20003800000 */
[----:B------:R-:W-:Y:S03]  /*0160*/  BSSY.RECONVERGENT B0, `(.L_x_2268) ;  /* 0x000002e000007945 */ /* 0x000fe60003800200 */
[----:B-1----:R-:W-:-:S13]  /*0170*/  ISETP.GT.U32.OR P0, PT, R2, 0x1f, !P0 ;  /* 0x0000001f0200780c */ /* 0x002fda0004704470 */
[----:B------:R-:W-:Y:S05]  /*0180*/  @P0 BRA `(.L_x_2269) ;  /* 0x0000000000ac0947 */ /* 0x000fea0003800000 */
[----:B------:R-:W1:Y:S01]  /*0190*/  S2UR UR18, SR_CgaCtaId ;  /* 0x00000000001279c3 */ /* 0x000e620000008800 */
[----:B------:R-:W2:Y:S01]  /*01a0*/  LDCU UR15, c[0x0][0x3a0] ;  /* 0x00007400ff0f77ac */ /* 0x000ea20008000800 */
[----:B------:R-:W3:Y:S01]  /*01b0*/  LDCU UR17, c[0x0][0x3b0] ;  /* 0x00007600ff1177ac */ /* 0x000ee20008000800 */
[----:B------:R-:W-:Y:S01]  /*01c0*/  ULEA UR14, UR24, 0xf, 0x9 ;  /* 0x0000000f180e7891 */ /* 0x000fe2000f8e48ff */
[----:B------:R-:W-:Y:S01]  /*01d0*/  UMOV UR7, 0x400 ;  /* 0x0000040000077882 */ /* 0x000fe20000000000 */
[----:B------:R-:W-:Y:S01]  /*01e0*/  UMOV UR10, 0x1 ;  /* 0x00000001000a7882 */ /* 0x000fe20000000000 */
[----:B------:R-:W4:Y:S01]  /*01f0*/  LDCU.64 UR4, c[0x0][0x398] ;  /* 0x00007300ff0477ac */ /* 0x000f220008000a00 */
[----:B------:R-:W-:-:S04]  /*0200*/  UIADD3 UR10, UPT, UPT, -UR10, 0x100000, URZ ;  /* 0x001000000a0a7890 */ /* 0x000fc8000fffe1ff */
[----:B------:R-:W-:Y:S02]  /*0210*/  USHF.L.U32 UR11, UR10, 0xb, URZ ;  /* 0x0000000b0a0b7899 */ /* 0x000fe400080006ff */
[----:B------:R-:W-:Y:S02]  /*0220*/  USHF.L.U32 UR10, UR10, 0x1, URZ ;  /* 0x000000010a0a7899 */ /* 0x000fe400080006ff */
[----:B--2---:R-:W-:Y:S01]  /*0230*/  UIADD3 UR15, UPT, UPT, UR14, UR15, URZ ;  /* 0x0000000f0e0f7290 */ /* 0x004fe2000fffe0ff */
[----:B------:R-:W2:Y:S01]  /*0240*/  LDCU.64 UR12, c[0x0][0x3a8] ;  /* 0x00007500ff0c77ac */ /* 0x000ea20008000a00 */
[----:B---3--:R-:W-:Y:S02]  /*0250*/  UIADD3 UR14, UPT, UPT, UR14, UR17, URZ ;  /* 0x000000110e0e7290 */ /* 0x008fe4000fffe0ff */
[----:B-1----:R-:W-:Y:S02]  /*0260*/  ULEA UR17, UR18, UR7, 0x18 ;  /* 0x0000000712117291 */ /* 0x002fe4000f8ec0ff */
[----:B------:R-:W-:-:S02]  /*0270*/  UIADD3 UR16, UPT, UPT, UR7, 0x80, URZ ;  /* 0x0000008007107890 */ /* 0x000fc4000fffe0ff */
[----:B------:R-:W-:Y:S02]  /*0280*/  USHF.L.U64.HI UR9, UR20, 0x2, UR6 ;  /* 0x0000000214097899 */ /* 0x000fe40008010206 */
[----:B------:R-:W-:Y:S02]  /*0290*/  USHF.L.U32 UR8, UR20, 0x2, URZ ;  /* 0x0000000214087899 */ /* 0x000fe400080006ff */
[----:B------:R-:W-:Y:S02]  /*02a0*/  ULOP3.LUT UR15, UR15, 0xfffffff0, URZ, 0xc0, !UPT ;  /* 0xfffffff00f0f7892 */ /* 0x000fe4000f8ec0ff */
[----:B------:R-:W-:Y:S01]  /*02b0*/  ULOP3.LUT UR14, UR14, 0xfffffff0, URZ, 0xc0, !UPT ;  /* 0xfffffff00e0e7892 */ /* 0x000fe2000f8ec0ff */
[----:B------:R-:W1:Y:S02]  /*02c0*/  FENCE.VIEW.ASYNC.S ;  /* 0x00000000000073c6 */ /* 0x000e640000000000 */
[----:B-1----:R1:W3:Y:S02]  /*02d0*/  SYNCS.EXCH.64 URZ, [UR17], UR10 ;  /* 0x0000000a11ff75b2 */ /* 0x0022e40008000100 */
[----:B------:R-:W-:Y:S01]  /*02e0*/  @!PT LDS RZ, [RZ] ;  /* 0x00000000fffff984 */ /* 0x000fe20000000800 */
[----:B------:R-:W-:Y:S01]  /*02f0*/  @!PT LDS RZ, [RZ] ;  /* 0x00000000fffff984 */ /* 0x000fe20000000800 */
[----:B------:R-:W-:Y:S01]  /*0300*/  @!PT LDS RZ, [RZ] ;  /* 0x00000000fffff984 */ /* 0x000fe20000000800 */
[----:B------:R-:W-:Y:S01]  /*0310*/  @!PT LDS RZ, [RZ] ;  /* 0x00000000fffff984 */ /* 0x000fe20000000800 */
[----:B---3--:R3:W-:Y:S06]  /*0320*/  MEMBAR.ALL.CTA ;  /* 0x0000000000007992 */ /* 0x0087ec0000008000 */
[----:B---3--:R-:W3:Y:S01]  /*0330*/  FENCE.VIEW.ASYNC.S ;  /* 0x00000000000073c6 */ /* 0x008ee20000000000 */
[----:B------:R-:W-:-:S02]  /*0340*/  ULEA UR16, UR18, UR16, 0x18 ;  /* 0x0000001012107291 */ /* 0x000fc4000f8ec0ff */
[----:B----4-:R-:W-:Y:S02]  /*0350*/  UIADD3.64 UR4, UPT, UPT, UR8, UR4, URZ ;  /* 0x0000000408047297 */ /* 0x010fe4000fffe0ff */
[----:B------:R-:W-:Y:S02]  /*0360*/  USHF.R.U32.HI UR7, URZ, 0x4, UR15 ;  /* 0x00000004ff077899 */ /* 0x000fe4000801160f */
[----:B--2---:R-:W-:Y:S02]  /*0370*/  UIADD3.64 UR8, UPT, UPT, UR8, UR12, URZ ;  /* 0x0000000c08087297 */ /* 0x004fe4000fffe0ff */
[----:B------:R-:W-:Y:S02]  /*0380*/  UIADD3 UR15, UPT, UPT, UR15, UR14, URZ ;  /* 0x0000000e0f0f7290 */ /* 0x000fe4000fffe0ff */
[----:B------:R-:W-:Y:S02]  /*0390*/  ULEA UR12, UR24, UR16, 0x9 ;  /* 0x00000010180c7291 */ /* 0x000fe4000f8e48ff */
[----:B------:R-:W-:-:S02]  /*03a0*/  USHF.R.U32.HI UR14, URZ, 0x4, UR14 ;  /* 0x00000004ff0e7899 */ /* 0x000fc4000801160e */
[----:B------:R-:W-:Y:S01]  /*03b0*/  UPRMT UR7, UR7, 0x5410, URZ ;  /* 0x0000541007077896 */ /* 0x000fe200080000ff */
[----:B------:R-:W-:Y:S01]  /*03c0*/  IMAD.U32 R2, RZ, RZ, UR15 ;  /* 0x0000000fff027e24 */ /* 0x000fe2000f8e00ff */
[----:B------:R-:W-:Y:S02]  /*03d0*/  UIADD3 UR12, UPT, UPT, UR12, 0x80, URZ ;  /* 0x000000800c0c7890 */ /* 0x000fe4000fffe0ff */
[----:B------:R-:W-:Y:S01]  /*03e0*/  UPRMT UR14, UR14, 0x5410, URZ ;  /* 0x000054100e0e7896 */ /* 0x000fe200080000ff */
[----:B------:R-:W-:-:S04]  /*03f0*/  UMOV UR13, UR17 ;  /* 0x00000011000d7c82 */ /* 0x000fc80008000000 */
[----:B---3--:R1:W-:Y:S04]  /*0400*/  UBLKCP.S.G [UR16], [UR4], UR7 ;  /* 0x00000010040073ba */ /* 0x0083e80008000207 */
[----:B------:R1:W-:Y:S01]  /*0410*/  UBLKCP.S.G [UR12], [UR8], UR14 ;  /* 0x0000000c080073ba */ /* 0x0003e2000800020e */
[----:B------:R1:W-:Y:S01]  /*0420*/  SYNCS.ARRIVE.TRANS64 RZ, [UR17], R2 ;  /* 0x00000002ffff79a7 */ /* 0x0003e20008000011 */
[----:B------:R-:W-:Y:S01]  /*0430*/  NOP ;  /* 0x0000000000007918 */ /* 0x000fe20000000000 */
.L_x_2269:
[----:B-1----:R-:W-:Y:S05]  /*0440*/  BSYNC.RECONVERGENT B0 ;  /* 0x0000000000007941 */ /* 0x002fea0003800200 */
.L_x_2268:
[----:B------:R-:W1:Y:S08]  /*0450*/  S2UR UR5, SR_CgaCtaId ;  /* 0x00000000000579c3 */ /* 0x000e700000008800 */
[----:B------:R-:W-:Y:S01]  /*0460*/  BAR.SYNC.DEFER_BLOCKING 0x0 ;  /* 0x0000000000007b1d */ /* 0x000fe20000010000 */
[----:B------:R-:W-:-:S05]  /*0470*/  SHF.L.U32 R2, RZ, 0x1f, RZ ;  /* 0x0000001fff027819 */ /* 0x000fca00000006ff */
[----:B------:R-:W-:Y:S02]  /*0480*/  UMOV UR4, 0x400 ;  /* 0x0000040000047882 */ /* 0x000fe40000000000 */
[----:B-1----:R-:W-:-:S12]  /*0490*/  ULEA UR4, UR5, UR4, 0x18 ;  /* 0x0000000405047291 */ /* 0x002fd8000f8ec0ff */
.L_x_2270:
[----:B------:R-:W1:Y:S02]  /*04a0*/  SYNCS.PHASECHK.TRANS64.TRYWAIT P0, [UR4], R2 ;  /* 0x00000002ff0075a7 */ /* 0x000e640008001104 */
[----:B-1----:R-:W-:Y:S05]  /*04b0*/  @!P0 BRA `(.L_x_2270) ;  /* 0xfffffffc00f88947 */ /* 0x002fea000383ffff */
[----:B------:R-:W-:Y:S05]  /*04c0*/  BRA `(.L_x_2271) ;  /* 0x0000001400407947 */ /* 0x000fea0003800000 */
.L_x_2267:
[----:B------:R-:W1:Y:S01]  /*04d0*/  S2R R3, SR_TID.Y ;  /* 0x0000000000037919 */ /* 0x000e620000002200 */
[----:B------:R-:W2:Y:S01]  /*04e0*/  LDCU UR9, c[0x0][0x360] ;  /* 0x00006c00ff0977ac */ /* 0x000ea20008000800 */
[----:B------:R-:W-:Y:S01]  /*04f0*/  IMAD.SHL.U32 R4, R0, 0x4, RZ ;  /* 0x0000000400047824 */ /* 0x000fe200078e00ff */
[----:B------:R-:W-:Y:S01]  /*0500*/  BSSY.RECONVERGENT B0, `(.L_x_2272) ;  /* 0x00000aa000007945 */ /* 0x000fe20003800200 */
[----:B------:R-:W1:Y:S01]  /*0510*/  S2R R6, SR_TID.Z ;  /* 0x0000000000067919 */ /* 0x000e620000002300 */
[----:B------:R-:W2:Y:S01]  /*0520*/  LDCU UR10, c[0x0][0x364] ;  /* 0x00006c80ff0a77ac */ /* 0x000ea20008000800 */
[----:B------:R-:W3:Y:S01]  /*0530*/  LDC R2, c[0x0][0x368] ;  /* 0x0000da00ff027b82 */ /* 0x000ee20000000800 */
[----:B------:R-:W-:Y:S01]  /*0540*/  SHF.R.S32.HI R5, RZ, 0x1f, R4 ;  /* 0x0000001fff057819 */ /* 0x000fe20000011404 */
[----:B------:R-:W4:Y:S03]  /*0550*/  S2R R8, SR_TID.X ;  /* 0x0000000000087919 */ /* 0x000f260000002100 */
[----:B------:R-:W-:-:S02]  /*0560*/  SHF.R.U64 R4, R4, 0x2, R5 ;  /* 0x0000000204047819 */ /* 0x000fc40000001205 */
[----:B------:R-:W-:Y:S01]  /*0570*/  SHF.R.U32.HI R5, RZ, 0x2, R5 ;  /* 0x00000002ff057819 */ /* 0x000fe20000011605 */
[----:B--2---:R-:W-:Y:S02]  /*0580*/  UIMAD UR4, UR9, UR10, URZ ;  /* 0x0000000a090472a4 */ /* 0x004fe4000f8e02ff */
[----:B-1----:R-:W-:Y:S02]  /*0590*/  IMAD R3, R6, UR10, R3 ;  /* 0x0000000a06037c24 */ /* 0x002fe4000f8e0203 */
[----:B------:R-:W-:Y:S02]  /*05a0*/  IMAD.MOV.U32 R6, RZ, RZ, RZ ;  /* 0x000000ffff067224 */ /* 0x000fe400078e00ff */
[----:B----4-:R-:W-:Y:S02]  /*05b0*/  IMAD R3, R3, UR9, R8 ;  /* 0x0000000903037c24 */ /* 0x010fe4000f8e0208 */
[----:B---3--:R-:W-:Y:S01]  /*05c0*/  IMAD R8, R2, UR4, RZ ;  /* 0x0000000402087c24 */ /* 0x008fe2000f8e02ff */
[----:B------:R-:W-:-:S02]  /*05d0*/  UMOV UR4, URZ ;  /* 0x000000ff00047c82 */ /* 0x000fc40008000000 */
[----:B------:R-:W-:-:S04]  /*05e0*/  ISETP.GT.U32.AND P0, PT, R4, R3, PT ;  /* 0x000000030400720c */ /* 0x000fc80003f04070 */
[----:B------:R-:W-:-:S13]  /*05f0*/  ISETP.GT.U32.AND.EX P0, PT, R5, RZ, PT, P0 ;  /* 0x000000ff0500720c */ /* 0x000fda0003f04100 */
[----:B------:R-:W-:Y:S05]  /*0600*/  @!P0 BRA `(.L_x_2273) ;  /* 0x0000000800648947 */ /* 0x000fea0003800000 */
[----:B------:R-:W-:Y:S01]  /*0610*/  IMAD.IADD R9, R8, 0x1, R3 ;  /* 0x0000000108097824 */ /* 0x000fe200078e0203 */
[----:B------:R-:W-:Y:S01]  /*0620*/  BSSY.RECONVERGENT B1, `(.L_x_2274) ;  /* 0x0000024000017945 */ /* 0x000fe20003800200 */
[----:B------:R-:W-:-:S03]  /*0630*/  IMAD.MOV.U32 R12, RZ, RZ, -0x1 ;  /* 0xffffffffff0c7424 */ /* 0x000fc600078e00ff */
[CC--:B------:R-:W-:Y:S02]  /*0640*/  ISETP.GT.U32.AND P1, PT, R4.reuse, R9.reuse, PT ;  /* 0x000000090400720c */ /* 0x0c0fe40003f24070 */
[CC--:B------:R-:W-:Y:S02]  /*0650*/  ISETP.GT.U32.AND P0, PT, R4.reuse, R9.reuse, PT ;  /* 0x000000090400720c */ /* 0x0c0fe40003f04070 */
[C---:B------:R-:W-:Y:S02]  /*0660*/  ISETP.GT.U32.AND.EX P1, PT, R5.reuse, RZ, PT, P1 ;  /* 0x000000ff0500720c */ /* 0x040fe40003f24110 */
[----:B------:R-:W-:Y:S02]  /*0670*/  ISETP.GT.U32.AND.EX P0, PT, R5, RZ, PT, P0 ;  /* 0x000000ff0500720c */ /* 0x000fe40003f04100 */
[----:B------:R-:W-:Y:S02]  /*0680*/  SEL R10, R4, R9, P1 ;  /* 0x00000009040a7207 */ /* 0x000fe40000800000 */
[----:B------:R-:W-:-:S02]  /*0690*/  SEL R7, RZ, 0x1, !P0 ;  /* 0x00000001ff077807 */ /* 0x000fc40004000000 */
[----:B------:R-:W-:Y:S02]  /*06a0*/  SEL R11, R5, RZ, P1 ;  /* 0x000000ff050b7207 */ /* 0x000fe40000800000 */
[----:B------:R-:W-:-:S04]  /*06b0*/  IADD3 R14, P0, P1, R10, -R7, -R9 ;  /* 0x800000070a0e7210 */ /* 0x000fc8000791e809 */
[----:B------:R-:W-:-:S04]  /*06c0*/  IADD3.X R15, PT, PT, R11, -0x1, R12, P0, P1 ;  /* 0xffffffff0b0f7810 */ /* 0x000fc800007e240c */
[----:B------:R-:W-:-:S13]  /*06d0*/  ISETP.NE.U32.AND P0, PT, R15, RZ, PT ;  /* 0x000000ff0f00720c */ /* 0x000fda0003f05070 */
[----:B------:R-:W-:Y:S05]  /*06e0*/  @P0 BRA `(.L_x_2275) ;  /* 0x0000000000500947 */ /* 0x000fea0003800000 */
[----:B------:R-:W1:Y:S01]  /*06f0*/  I2F.U32.RP R9, R8 ;  /* 0x0000000800097306 */ /* 0x000e620000209000 */
[----:B------:R-:W-:Y:S01]  /*0700*/  IMAD.MOV R13, RZ, RZ, -R8 ;  /* 0x000000ffff0d7224 */ /* 0x000fe200078e0a08 */
[----:B------:R-:W-:-:S06]  /*0710*/  ISETP.NE.U32.AND P2, PT, R8, RZ, PT ;  /* 0x000000ff0800720c */ /* 0x000fcc0003f45070 */
[----:B-1----:R-:W1:Y:S02]  /*0720*/  MUFU.RCP R9, R9 ;  /* 0x0000000900097308 */ /* 0x002e640000001000 */
[----:B-1----:R-:W-:-:S06]  /*0730*/  VIADD R10, R9, 0xffffffe ;  /* 0x0ffffffe090a7836 */ /* 0x002fcc0000000000 */
[----:B------:R1:W2:Y:S02]  /*0740*/  F2I.FTZ.U32.TRUNC.NTZ R11, R10 ;  /* 0x0000000a000b7305 */ /* 0x0002a4000021f000 */
[----:B-1----:R-:W-:Y:S02]  /*0750*/  IMAD.MOV.U32 R10, RZ, RZ, RZ ;  /* 0x000000ffff0a7224 */ /* 0x002fe400078e00ff */
[----:B--2---:R-:W-:-:S04]  /*0760*/  IMAD R13, R13, R11, RZ ;  /* 0x0000000b0d0d7224 */ /* 0x004fc800078e02ff */
[----:B------:R-:W-:-:S06]  /*0770*/  IMAD.HI.U32 R11, R11, R13, R10 ;  /* 0x0000000d0b0b7227 */ /* 0x000fcc00078e000a */
[----:B------:R-:W-:-:S04]  /*0780*/  IMAD.HI.U32 R10, R11, R14, RZ ;  /* 0x0000000e0b0a7227 */ /* 0x000fc800078e00ff */
[----:B------:R-:W-:-:S04]  /*0790*/  IMAD.MOV R11, RZ, RZ, -R10 ;  /* 0x000000ffff0b7224 */ /* 0x000fc800078e0a0a */
[----:B------:R-:W-:-:S05]  /*07a0*/  IMAD R11, R8, R11, R14 ;  /* 0x0000000b080b7224 */ /* 0x000fca00078e020e */
[----:B------:R-:W-:-:S13]  /*07b0*/  ISETP.GE.U32.AND P0, PT, R11, R8, PT ;  /* 0x000000080b00720c */ /* 0x000fda0003f06070 */
[----:B------:R-:W-:Y:S02]  /*07c0*/  @P0 IMAD.IADD R11, R11, 0x1, -R8 ;  /* 0x000000010b0b0824 */ /* 0x000fe400078e0a08 */
[----:B------:R-:W-:-:S03]  /*07d0*/  @P0 VIADD R10, R10, 0x1 ;  /* 0x000000010a0a0836 */ /* 0x000fc60000000000 */
[----:B------:R-:W-:Y:S01]  /*07e0*/  ISETP.GE.U32.AND P1, PT, R11, R8, PT ;  /* 0x000000080b00720c */ /* 0x000fe20003f26070 */
[----:B------:R-:W-:-:S12]  /*07f0*/  IMAD.MOV.U32 R11, RZ, RZ, RZ ;  /* 0x000000ffff0b7224 */ /* 0x000fd800078e00ff */
[----:B------:R-:W-:Y:S02]  /*0800*/  @P1 IADD3 R10, PT, PT, R10, 0x1, RZ ;  /* 0x000000010a0a1810 */ /* 0x000fe40007ffe0ff */
[----:B------:R-:W-:Y:S01]  /*0810*/  @!P2 LOP3.LUT R10, RZ, R8, RZ, 0x33, !PT ;  /* 0x00000008ff0aa212 */ /* 0x000fe200078e33ff */
[----:B------:R-:W-:Y:S06]  /*0820*/  BRA `(.L_x_2276) ;  /* 0x00000000000c7947 */ /* 0x000fec0003800000 */
.L_x_2275:
[----:B------:R-:W-:Y:S01]  /*0830*/  IMAD.MOV.U32 R9, RZ, RZ, R14 ;  /* 0x000000ffff097224 */ /* 0x000fe200078e000e */
[----:B------:R-:W-:-:S07]  /*0840*/  MOV R14, 0x860 ;  /* 0x00000860000e7802 */ /* 0x000fce0000000f00 */
[----:B------:R-:W-:Y:S05]  /*0850*/  CALL.REL.NOINC `($__internal_0_$__cuda_sm20_div_u64) ;  /* 0x0000001400707944 */ /* 0x000fea0003c00000 */
.L_x_2276:
[----:B------:R-:W-:Y:S05]  /*0860*/  BSYNC.RECONVERGENT B1 ;  /* 0x0000000000017941 */ /* 0x000fea0003800200 */
.L_x_2274:
[----:B------:R-:W-:Y:S01]  /*0870*/  IADD3 R9, P0, PT, R10, R7, RZ ;  /* 0x000000070a097210 */ /* 0x000fe20007f1e0ff */
[----:B------:R-:W1:Y:S01]  /*0880*/  LDC R13, c[0x0][0x3a0] ;  /* 0x0000e800ff0d7b82 */ /* 0x000e620000000800 */
[----:B------:R-:W-:Y:S01]  /*0890*/  BSSY.RECONVERGENT B1, `(.L_x_2277) ;  /* 0x0000033000017945 */ /* 0x000fe20003800200 */
[----:B------:R-:W-:Y:S01]  /*08a0*/  IMAD.MOV.U32 R29, RZ, RZ, R3 ;  /* 0x000000ffff1d7224 */ /* 0x000fe200078e0003 */
[C---:B------:R-:W-:Y:S01]  /*08b0*/  LOP3.LUT R7, R9.reuse, 0x3, RZ, 0xc0, !PT ;  /* 0x0000000309077812 */ /* 0x040fe200078ec0ff */
[----:B------:R-:W-:Y:S01]  /*08c0*/  IMAD.X R10, RZ, RZ, R11, P0 ;  /* 0x000000ffff0a7224 */ /* 0x000fe200000e060b */
[----:B------:R-:W-:Y:S02]  /*08d0*/  ISETP.GE.U32.AND P0, PT, R9, 0x3, PT ;  /* 0x000000030900780c */ /* 0x000fe40003f06070 */
[----:B------:R-:W-:Y:S02]  /*08e0*/  ISETP.NE.U32.AND P1, PT, R7, 0x3, PT ;  /* 0x000000030700780c */ /* 0x000fe40003f25070 */
[----:B------:R-:W-:Y:S01]  /*08f0*/  ISETP.GE.U32.AND.EX P0, PT, R10, RZ, PT, P0 ;  /* 0x000000ff0a00720c */ /* 0x000fe20003f06100 */
[----:B------:R-:W-:Y:S01]  /*0900*/  IMAD.MOV.U32 R10, RZ, RZ, R6 ;  /* 0x000000ffff0a7224 */ /* 0x000fe200078e0006 */
[----:B------:R-:W-:-:S02]  /*0910*/  ISETP.NE.AND.EX P1, PT, RZ, RZ, PT, P1 ;  /* 0x000000ffff00720c */ /* 0x000fc40003f25310 */
[----:B-1----:R-:W-:-:S11]  /*0920*/  SHF.R.S32.HI R11, RZ, 0x1f, R13 ;  /* 0x0000001fff0b7819 */ /* 0x002fd6000001140d */
[----:B------:R-:W-:Y:S05]  /*0930*/  @!P1 BRA `(.L_x_2278) ;  /* 0x0000000000a09947 */ /* 0x000fea0003800000 */
[----:B------:R-:W1:Y:S01]  /*0940*/  S2UR UR7, SR_CgaCtaId ;  /* 0x00000000000779c3 */ /* 0x000e620000008800 */
[----:B------:R-:W2:Y:S01]  /*0950*/  LDCU.64 UR12, c[0x0][0x398] ;  /* 0x00007300ff0c77ac */ /* 0x000ea20008000a00 */
[C---:B------:R-:W-:Y:S01]  /*0960*/  IMAD.SHL.U32 R7, R3.reuse, 0x4, RZ ;  /* 0x0000000403077824 */ /* 0x040fe200078e00ff */
[----:B------:R-:W-:Y:S01]  /*0970*/  MOV R29, R3 ;  /* 0x00000003001d7202 */ /* 0x000fe20000000f00 */
[----:B------:R-:W-:Y:S01]  /*0980*/  IMAD.U32 R14, RZ, RZ, UR20 ;  /* 0x00000014ff0e7e24 */ /* 0x000fe2000f8e00ff */
[----:B------:R-:W-:Y:S01]  /*0990*/  UMOV UR5, 0x400 ;  /* 0x0000040000057882 */ /* 0x000fe20000000000 */
[----:B------:R-:W-:Y:S01]  /*09a0*/  IMAD.U32 R15, RZ, RZ, UR21 ;  /* 0x00000015ff0f7e24 */ /* 0x000fe2000f8e00ff */
[----:B------:R-:W-:Y:S01]  /*09b0*/  SHF.L.U64.HI R15, R3, 0x2, R6 ;  /* 0x00000002030f7819 */ /* 0x000fe20000010206 */
[----:B------:R-:W-:Y:S01]  /*09c0*/  IMAD.U32 R12, RZ, RZ, UR6 ;  /* 0x00000006ff0c7e24 */ /* 0x000fe2000f8e00ff */
[----:B------:R-:W-:Y:S01]  /*09d0*/  LEA R10, P1, R14, R7, 0x2 ;  /* 0x000000070e0a7211 */ /* 0x000fe200078210ff */
[----:B------:R-:W-:Y:S01]  /*09e0*/  VIADD R9, R9, 0x1 ;  /* 0x0000000109097836 */ /* 0x000fe20000000000 */
[----:B------:R-:W-:Y:S01]  /*09f0*/  UIADD3 UR5, UPT, UPT, UR5, 0x80, URZ ;  /* 0x0000008005057890 */ /* 0x000fe2000fffe0ff */
[----:B------:R-:W-:Y:S01]  /*0a00*/  IMAD R7, R2, UR10, RZ ;  /* 0x0000000a02077c24 */ /* 0x000fe2000f8e02ff */
[----:B------:R-:W-:-:S02]  /*0a10*/  LEA.HI.X R14, R14, R15, R12, 0x2, P1 ;  /* 0x0000000f0e0e7211 */ /* 0x000fc400008f140c */
[----:B------:R-:W-:Y:S01]  /*0a20*/  LOP3.LUT R9, R9, 0x3, RZ, 0xc0, !PT ;  /* 0x0000000309097812 */ /* 0x000fe200078ec0ff */
[----:B------:R-:W-:Y:S01]  /*0a30*/  IMAD R7, R7, UR9, RZ ;  /* 0x0000000907077c24 */ /* 0x000fe2000f8e02ff */
[----:B--2---:R-:W-:Y:S01]  /*0a40*/  IADD3 R17, P1, P2, R10, UR12, R13 ;  /* 0x0000000c0a117c10 */ /* 0x004fe2000fa3e00d */
[----:B------:R-:W-:-:S03]  /*0a50*/  IMAD.MOV.U32 R10, RZ, RZ, R6 ;  /* 0x000000ffff0a7224 */ /* 0x000fc600078e0006 */
[----:B------:R-:W-:Y:S01]  /*0a60*/  IADD3.X R18, PT, PT, R14, UR13, R11, P1, P2 ;  /* 0x0000000d0e127c10 */ /* 0x000fe20008fe440b */
[----:B-1----:R-:W-:Y:S01]  /*0a70*/  ULEA UR5, UR7, UR5, 0x18 ;  /* 0x0000000507057291 */ /* 0x002fe2000f8ec0ff */
[----:B------:R-:W-:-:S05]  /*0a80*/  IADD3 R9, P1, PT, RZ, -R9, RZ ;  /* 0x80000009ff097210 */ /* 0x000fca0007f3e0ff */
[----:B------:R-:W-:Y:S02]  /*0a90*/  VIADD R12, R13, UR5 ;  /* 0x000000050d0c7c36 */ /* 0x000fe40008000000 */
[----:B------:R-:W-:Y:S02]  /*0aa0*/  IMAD.X R16, RZ, RZ, -0x1, P1 ;  /* 0xffffffffff107424 */ /* 0x000fe400008e06ff */
[----:B------:R-:W-:-:S07]  /*0ab0*/  IMAD R12, R3, 0x4, R12 ;  /* 0x00000004030c7824 */ /* 0x000fce00078e020c */
.L_x_2279:
[----:B------:R-:W-:Y:S01]  /*0ac0*/  IADD3 R9, P1, PT, R9, 0x1, RZ ;  /* 0x0000000109097810 */ /* 0x000fe20007f3e0ff */
[----:B------:R-:W-:Y:S01]  /*0ad0*/  IMAD.MOV.U32 R14, RZ, RZ, R17 ;  /* 0x000000ffff0e7224 */ /* 0x000fe200078e0011 */
[C---:B------:R-:W-:Y:S01]  /*0ae0*/  IADD3 R29, P2, PT, R8.reuse, R29, RZ ;  /* 0x0000001d081d7210 */ /* 0x040fe20007f5e0ff */
[----:B------:R-:W-:Y:S01]  /*0af0*/  IMAD.MOV.U32 R15, RZ, RZ, R18 ;  /* 0x000000ffff0f7224 */ /* 0x000fe200078e0012 */
[C---:B------:R-:W-:Y:S01]  /*0b00*/  LEA R17, P3, R8.reuse, R17, 0x2 ;  /* 0x0000001108117211 */ /* 0x040fe200078610ff */
[----:B------:R-:W-:Y:S01]  /*0b10*/  IMAD.X R16, RZ, RZ, R16, P1 ;  /* 0x000000ffff107224 */ /* 0x000fe200008e0610 */
[----:B------:R-:W-:Y:S01]  /*0b20*/  ISETP.NE.U32.AND P1, PT, R9, RZ, PT ;  /* 0x000000ff0900720c */ /* 0x000fe20003f25070 */
[----:B------:R-:W-:Y:S01]  /*0b30*/  IMAD.X R10, RZ, RZ, R10, P2 ;  /* 0x000000ffff0a7224 */ /* 0x000fe200010e060a */
[----:B------:R-:W-:Y:S01]  /*0b40*/  @!PT LDS RZ, [RZ] ;  /* 0x00000000fffff984 */ /* 0x000fe20000000800 */
[----:B------:R-:W-:Y:S01]  /*0b50*/  @!PT LDS RZ, [RZ] ;  /* 0x00000000fffff984 */ /* 0x000fe20000000800 */
[----:B------:R-:W-:Y:S01]  /*0b60*/  @!PT LDS RZ, [RZ] ;  /* 0x00000000fffff984 */ /* 0x000fe20000000800 */
[----:B------:R1:W-:Y:S01]  /*0b70*/  LDGSTS.E [R12], desc[UR22][R14.64] ;  /* 0x000000000e0c7fae */ /* 0x0003e2000b9a1016 */
[----:B------:R-:W-:Y:S02]  /*0b80*/  LEA.HI.X R18, R8, R18, RZ, 0x2, P3 ;  /* 0x0000001208127211 */ /* 0x000fe400018f14ff */
[----:B------:R-:W-:Y:S01]  /*0b90*/  ISETP.NE.AND.EX P1, PT, R16, RZ, PT, P1 ;  /* 0x000000ff1000720c */ /* 0x000fe20003f25310 */
[----:B-1----:R-:W-:-:S12]  /*0ba0*/  IMAD R12, R7, 0x4, R12 ;  /* 0x00000004070c7824 */ /* 0x002fd800078e020c */
[----:B------:R-:W-:Y:S05]  /*0bb0*/  @P1 BRA `(.L_x_2279) ;  /* 0xfffffffc00c01947 */ /* 0x000fea000383ffff */
.L_x_2278:
[----:B------:R-:W-:Y:S05]  /*0bc0*/  BSYNC.RECONVERGENT B1 ;  /* 0x0000000000017941 */ /* 0x000fea0003800200 */
.L_x_2277:
[----:B------:R-:W-:Y:S05]  /*0bd0*/  @!P0 BRA `(.L_x_2273) ;  /* 0x0000000000f08947 */ /* 0x000fea0003800000 */
[----:B------:R-:W1:Y:S01]  /*0be0*/  S2UR UR8, SR_CgaCtaId ;  /* 0x00000000000879c3 */ /* 0x000e620000008800 */
[----:B------:R-:W2:Y:S01]  /*0bf0*/  LDCU.64 UR12, c[0x0][0x398] ;  /* 0x00007300ff0c77ac */ /* 0x000ea20008000a00 */
[C---:B------:R-:W-:Y:S01]  /*0c00*/  IMAD.SHL.U32 R9, R29.reuse, 0x4, RZ ;  /* 0x000000041d097824 */ /* 0x040fe200078e00ff */
[----:B------:R-:W-:Y:S01]  /*0c10*/  MOV R14, UR20 ;  /* 0x00000014000e7c02 */ /* 0x000fe20008000f00 */
[----:B------:R-:W-:Y:S01]  /*0c20*/  IMAD.U32 R15, RZ, RZ, UR21 ;  /* 0x00000015ff0f7e24 */ /* 0x000fe2000f8e00ff */
[C---:B------:R-:W-:Y:S01]  /*0c30*/  SHF.L.U64.HI R15, R29.reuse, 0x2, R10 ;  /* 0x000000021d0f7819 */ /* 0x040fe2000001020a */
[----:B------:R-:W-:Y:S01]  /*0c40*/  IMAD.U32 R12, RZ, RZ, UR6 ;  /* 0x00000006ff0c7e24 */ /* 0x000fe2000f8e00ff */
[----:B------:R-:W-:Y:S01]  /*0c50*/  LEA R9, P0, R14, R9, 0x2 ;  /* 0x000000090e097211 */ /* 0x000fe200078010ff */
[----:B------:R-:W-:Y:S01]  /*0c60*/  UMOV UR7, 0x400 ;  /* 0x0000040000077882 */ /* 0x000fe20000000000 */
[----:B------:R-:W-:Y:S01]  /*0c70*/  IMAD.SHL.U32 R18, R8, 0x4, RZ ;  /* 0x0000000408127824 */ /* 0x000fe200078e00ff */
[----:B------:R-:W-:Y:S01]  /*0c80*/  UIADD3 UR7, UPT, UPT, UR7, 0x80, URZ ;  /* 0x0000008007077890 */ /* 0x000fe2000fffe0ff */
[----:B------:R-:W-:Y:S01]  /*0c90*/  LEA.HI.X R12, R14, R15, R12, 0x2, P0 ;  /* 0x0000000f0e0c7211 */ /* 0x000fe200000f140c */
[----:B------:R-:W-:Y:S01]  /*0ca0*/  IMAD R24, R2, UR10, RZ ;  /* 0x0000000a02187c24 */ /* 0x000fe2000f8e02ff */
[----:B------:R-:W-:Y:S01]  /*0cb0*/  IADD3 R14, P0, PT, R29, UR20, RZ ;  /* 0x000000141d0e7c10 */ /* 0x000fe2000ff1e0ff */
[----:B------:R-:W-:Y:S01]  /*0cc0*/  UMOV UR5, URZ ;  /* 0x000000ff00057c82 */ /* 0x000fe20008000000 */
[----:B------:R-:W-:Y:S01]  /*0cd0*/  SHF.R.U32.HI R19, RZ, 0x1e, R8 ;  /* 0x0000001eff137819 */ /* 0x000fe20000011608 */
[----:B------:R-:W-:Y:S01]  /*0ce0*/  IMAD R24, R24, UR9, RZ ;  /* 0x0000000918187c24 */ /* 0x000fe2000f8e02ff */
[----:B------:R-:W-:-:S02]  /*0cf0*/  IADD3.X R15, PT, PT, R10, UR6, RZ, P0, !PT ;  /* 0x000000060a0f7c10 */ /* 0x000fc400087fe4ff */
[----:B--2---:R-:W-:Y:S02]  /*0d00*/  IADD3 R7, P1, PT, R13, UR12, RZ ;  /* 0x0000000c0d077c10 */ /* 0x004fe4000ff3e0ff */
[C---:B------:R-:W-:Y:S01]  /*0d10*/  SHF.L.U64.HI R15, R14.reuse, 0x2, R15 ;  /* 0x000000020e0f7819 */ /* 0x040fe2000001020f */
[----:B------:R-:W-:Y:S01]  /*0d20*/  IMAD.SHL.U32 R14, R14, 0x4, RZ ;  /* 0x000000040e0e7824 */ /* 0x000fe200078e00ff */
[----:B------:R-:W-:Y:S01]  /*0d30*/  IADD3.X R11, PT, PT, R11, UR13, RZ, P1, !PT ;  /* 0x0000000d0b0b7c10 */ /* 0x000fe20008ffe4ff */
[----:B-1----:R-:W-:Y:S01]  /*0d40*/  ULEA UR7, UR8, UR7, 0x18 ;  /* 0x0000000708077291 */ /* 0x002fe2000f8ec0ff */
[-C--:B------:R-:W-:Y:S01]  /*0d50*/  IADD3 R22, P1, PT, R18, R9.reuse, RZ ;  /* 0x0000000912167210 */ /* 0x080fe20007f3e0ff */
[C---:B------:R-:W-:Y:S01]  /*0d60*/  IMAD.WIDE.U32 R14, R8.reuse, 0xc, R14 ;  /* 0x0000000c080e7825 */ /* 0x040fe200078e000e */
[----:B------:R-:W-:-:S03]  /*0d70*/  LEA R20, P0, R8, R9, 0x3 ;  /* 0x0000000908147211 */ /* 0x000fc600078018ff */
[----:B------:R-:W-:Y:S01]  /*0d80*/  VIADD R16, R13, UR7 ;  /* 0x000000070d107c36 */ /* 0x000fe20008000000 */
[----:B------:R-:W-:Y:S01]  /*0d90*/  LEA.HI.X R26, R8, R12, RZ, 0x3, P0 ;  /* 0x0000000c081a7211 */ /* 0x000fe200000f1cff */
[----:B------:R-:W-:Y:S02]  /*0da0*/  IMAD.X R28, R19, 0x1, R12, P1 ;  /* 0x00000001131c7824 */ /* 0x000fe400008e060c */
[----:B------:R-:W-:Y:S02]  /*0db0*/  IMAD R13, R29, 0x4, R16 ;  /* 0x000000041d0d7824 */ /* 0x000fe400078e0210 */
[----:B------:R-:W-:Y:S02]  /*0dc0*/  VIADD R23, R15, UR5 ;  /* 0x000000050f177c36 */ /* 0x000fe40008000000 */
[C-C-:B------:R-:W-:Y:S02]  /*0dd0*/  IMAD R21, R24.reuse, 0x4, R13.reuse ;  /* 0x0000000418157824 */ /* 0x140fe400078e020d */
[----:B------:R-:W-:-:S02]  /*0de0*/  IMAD R25, R24, 0x8, R13 ;  /* 0x0000000818197824 */ /* 0x000fc400078e020d */
[----:B------:R-:W-:-:S07]  /*0df0*/  IMAD R27, R24, 0xc, R13 ;  /* 0x0000000c181b7824 */ /* 0x000fce00078e020d */
.L_x_2280:
[----:B------:R-:W-:-:S04]  /*0e00*/  IADD3 R16, P0, PT, R7, R9, RZ ;  /* 0x0000000907107210 */ /* 0x000fc80007f1e0ff */
[----:B------:R-:W-:-:S05]  /*0e10*/  IADD3.X R17, PT, PT, R11, R12, RZ, P0, !PT ;  /* 0x0000000c0b117210 */ /* 0x000fca00007fe4ff */
[----:B------:R-:W-:Y:S01]  /*0e20*/  @!PT LDS RZ, [RZ] ;  /* 0x00000000fffff984 */ /* 0x000fe20000000800 */
[----:B------:R-:W-:Y:S01]  /*0e30*/  @!PT LDS RZ, [RZ] ;  /* 0x00000000fffff984 */ /* 0x000fe20000000800 */
[----:B------:R-:W-:Y:S01]  /*0e40*/  @!PT LDS RZ, [RZ] ;  /* 0x00000000fffff984 */ /* 0x000fe20000000800 */
[----:B------:R1:W-:Y:S02]  /*0e50*/  LDGSTS.E [R13], desc[UR22][R16.64] ;  /* 0x00000000100d7fae */ /* 0x0003e4000b9a1016 */
[----:B-1----:R-:W-:Y:S01]  /*0e60*/  IADD3 R16, P0, PT, R7, R22, RZ ;  /* 0x0000001607107210 */ /* 0x002fe20007f1e0ff */
[----:B------:R-:W-:-:S04]  /*0e70*/  IMAD R13, R24, 0x10, R13 ;  /* 0x00000010180d7824 */ /* 0x000fc800078e020d */
[----:B------:R-:W-:-:S05]  /*0e80*/  IMAD.X R17, R11, 0x1, R28, P0 ;  /* 0x000000010b117824 */ /* 0x000fca00000e061c */
[----:B------:R1:W-:Y:S02]  /*0e90*/  LDGSTS.E [R21], desc[UR22][R16.64] ;  /* 0x0000000010157fae */ /* 0x0003e4000b9a1016 */
[----:B-1----:R-:W-:Y:S01]  /*0ea0*/  IADD3 R16, P0, PT, R7, R20, RZ ;  /* 0x0000001407107210 */ /* 0x002fe20007f1e0ff */
[----:B------:R-:W-:-:S04]  /*0eb0*/  IMAD R21, R24, 0x10, R21 ;  /* 0x0000001018157824 */ /* 0x000fc800078e0215 */
[----:B------:R-:W-:-:S05]  /*0ec0*/  IMAD.X R17, R11, 0x1, R26, P0 ;  /* 0x000000010b117824 */ /* 0x000fca00000e061a */
[----:B------:R1:W-:Y:S02]  /*0ed0*/  LDGSTS.E [R25], desc[UR22][R16.64] ;  /* 0x0000000010197fae */ /* 0x0003e4000b9a1016 */
[----:B-1----:R-:W-:Y:S01]  /*0ee0*/  IADD3 R16, P0, PT, R7, R14, RZ ;  /* 0x0000000e07107210 */ /* 0x002fe20007f1e0ff */
[----:B------:R-:W-:Y:S01]  /*0ef0*/  IMAD R25, R24, 0x10, R25 ;  /* 0x0000001018197824 */ /* 0x000fe200078e0219 */
[----:B------:R-:W-:-:S03]  /*0f00*/  LEA R7, P1, R8, R7, 0x4 ;  /* 0x0000000708077211 */ /* 0x000fc600078220ff */
[----:B------:R-:W-:Y:S01]  /*0f10*/  IMAD.X R17, R11, 0x1, R23, P0 ;  /* 0x000000010b117824 */ /* 0x000fe200000e0617 */
[----:B------:R-:W-:Y:S02]  /*0f20*/  IADD3 R29, P0, PT, R18, R29, RZ ;  /* 0x0000001d121d7210 */ /* 0x000fe40007f1e0ff */
[----:B------:R-:W-:Y:S02]  /*0f30*/  LEA.HI.X R11, R8, R11, RZ, 0x4, P1 ;  /* 0x0000000b080b7211 */ /* 0x000fe400008f24ff */
[----:B------:R1:W-:Y:S01]  /*0f40*/  LDGSTS.E [R27], desc[UR22][R16.64] ;  /* 0x00000000101b7fae */ /* 0x0003e2000b9a1016 */
[----:B------:R-:W-:Y:S01]  /*0f50*/  IMAD.X R10, R19, 0x1, R10, P0 ;  /* 0x00000001130a7824 */ /* 0x000fe200000e060a */
[----:B------:R-:W-:-:S04]  /*0f60*/  ISETP.GE.U32.AND P0, PT, R29, R4, PT ;  /* 0x000000041d00720c */ /* 0x000fc80003f06070 */
[----:B------:R-:W-:Y:S01]  /*0f70*/  ISETP.GE.U32.AND.EX P0, PT, R10, R5, PT, P0 ;  /* 0x000000050a00720c */ /* 0x000fe20003f06100 */
[----:B-1----:R-:W-:-:S12]  /*0f80*/  IMAD R27, R24, 0x10, R27 ;  /* 0x00000010181b7824 */ /* 0x002fd800078e021b */
[----:B------:R-:W-:Y:S05]  /*0f90*/  @!P0 BRA `(.L_x_2280) ;  /* 0xfffffffc00988947 */ /* 0x000fea000383ffff */
.L_x_2273:
[----:B------:R-:W-:Y:S05]  /*0fa0*/  BSYNC.RECONVERGENT B0 ;  /* 0x0000000000007941 */ /* 0x000fea0003800200 */
.L_x_2272:
[----:B------:R-:W-:Y:S01]  /*0fb0*/  ISETP.GT.U32.AND P0, PT, R4, R3, PT ;  /* 0x000000030400720c */ /* 0x000fe20003f04070 */
[----:B------:R-:W0:Y:S01]  /*0fc0*/  LDGDEPBAR ;  /* 0x00000000000079af */ /* 0x000e220000000000 */
[----:B------:R-:W-:Y:S02]  /*0fd0*/  BSSY.RECONVERGENT B0, `(.L_x_2281) ;  /* 0x000009c000007945 */ /* 0x000fe40003800200 */
[----:B------:R-:W-:-:S13]  /*0fe0*/  ISETP.GT.U32.AND.EX P0, PT, R5, R6, PT, P0 ;  /* 0x000000060500720c */ /* 0x000fda0003f04100 */
        /* <DEDUP_REMOVED lines=17> */
[----:B------:R-:W-:Y:S01]  /*1100*/  ISETP.NE.U32.AND P2, PT, R8, RZ, PT ;  /* 0x000000ff0800720c */ /* 0x000fe20003f45070 */
[----:B------:R-:W-:-:S05]  /*1110*/  IMAD.MOV.U32 R10, RZ, RZ, RZ ;  /* 0x000000ffff0a7224 */ /* 0x000fca00078e00ff */
[----:B-1----:R-:W1:Y:S02]  /*1120*/  MUFU.RCP R13, R13 ;  /* 0x0000000d000d7308 */ /* 0x002e640000001000 */
[----:B-1----:R-:W-:-:S06]  /*1130*/  IADD3 R11, PT, PT, R13, 0xffffffe, RZ ;  /* 0x0ffffffe0d0b7810 */ /* 0x002fcc0007ffe0ff */
[----:B------:R-:W1:Y:S02]  /*1140*/  F2I.FTZ.U32.TRUNC.NTZ R11, R11 ;  /* 0x0000000b000b7305 */ /* 0x000e64000021f000 */
[----:B-1----:R-:W-:-:S04]  /*1150*/  IMAD R9, R9, R11, RZ ;  /* 0x0000000b09097224 */ /* 0x002fc800078e02ff */
[----:B------:R-:W-:-:S04]  /*1160*/  IMAD.HI.U32 R9, R11, R9, R10 ;  /* 0x000000090b097227 */ /* 0x000fc800078e000a */
[----:B------:R-:W-:Y:S02]  /*1170*/  IMAD.MOV.U32 R11, RZ, RZ, RZ ;  /* 0x000000ffff0b7224 */ /* 0x000fe400078e00ff */
[----:B------:R-:W-:-:S04]  /*1180*/  IMAD.HI.U32 R10, R9, R12, RZ ;  /* 0x0000000c090a7227 */ /* 0x000fc800078e00ff */
[----:B------:R-:W-:-:S04]  /*1190*/  IMAD.MOV R9, RZ, RZ, -R10 ;  /* 0x000000ffff097224 */ /* 0x000fc800078e0a0a */
[----:B------:R-:W-:-:S05]  /*11a0*/  IMAD R9, R8, R9, R12 ;  /* 0x0000000908097224 */ /* 0x000fca00078e020c */
[----:B------:R-:W-:-:S13]  /*11b0*/  ISETP.GE.U32.AND P0, PT, R9, R8, PT ;  /* 0x000000080900720c */ /* 0x000fda0003f06070 */
[----:B------:R-:W-:Y:S02]  /*11c0*/  @P0 IMAD.IADD R9, R9, 0x1, -R8 ;  /* 0x0000000109090824 */ /* 0x000fe400078e0a08 */
[----:B------:R-:W-:-:S03]  /*11d0*/  @P0 VIADD R10, R10, 0x1 ;  /* 0x000000010a0a0836 */ /* 0x000fc60000000000 */
[----:B------:R-:W-:-:S13]  /*11e0*/  ISETP.GE.U32.AND P1, PT, R9, R8, PT ;  /* 0x000000080900720c */ /* 0x000fda0003f26070 */
[----:B------:R-:W-:Y:S01]  /*11f0*/  @P1 VIADD R10, R10, 0x1 ;  /* 0x000000010a0a1836 */ /* 0x000fe20000000000 */
[----:B------:R-:W-:Y:S01]  /*1200*/  @!P2 LOP3.LUT R10, RZ, R8, RZ, 0x33, !PT ;  /* 0x00000008ff0aa212 */ /* 0x000fe200078e33ff */
[----:B------:R-:W-:Y:S06]  /*1210*/  BRA `(.L_x_2285) ;  /* 0x00000000000c7947 */ /* 0x000fec0003800000 */
.L_x_2284:
[----:B------:R-:W-:Y:S01]  /*1220*/  IMAD.MOV.U32 R9, RZ, RZ, R12 ;  /* 0x000000ffff097224 */ /* 0x000fe200078e000c */
[----:B------:R-:W-:-:S07]  /*1230*/  MOV R14, 0x1250 ;  /* 0x00001250000e7802 */ /* 0x000fce0000000f00 */
[----:B------:R-:W-:Y:S05]  /*1240*/  CALL.REL.NOINC `($__internal_0_$__cuda_sm20_div_u64) ;  /* 0x0000000800f47944 */ /* 0x000fea0003c00000 */
.L_x_2285:
[----:B------:R-:W-:Y:S05]  /*1250*/  BSYNC.RECONVERGENT B1 ;  /* 0x0000000000017941 */ /* 0x000fea0003800200 */
.L_x_2283:
[----:B------:R-:W-:Y:S01]  /*1260*/  IADD3 R7, P0, PT, R10, R7, RZ ;  /* 0x000000070a077210 */ /* 0x000fe20007f1e0ff */
[----:B------:R-:W1:Y:S01]  /*1270*/  LDC R12, c[0x0][0x3b0] ;  /* 0x0000ec00ff0c7b82 */ /* 0x000e620000000800 */
[----:B------:R-:W-:Y:S02]  /*1280*/  BSSY.RECONVERGENT B1, `(.L_x_2286) ;  /* 0x0000031000017945 */ /* 0x000fe40003800200 */
[C---:B------:R-:W-:Y:S01]  /*1290*/  LOP3.LUT R9, R7.reuse, 0x3, RZ, 0xc0, !PT ;  /* 0x0000000307097812 */ /* 0x040fe200078ec0ff */
[----:B------:R-:W-:Y:S01]  /*12a0*/  IMAD.X R10, RZ, RZ, R11, P0 ;  /* 0x000000ffff0a7224 */ /* 0x000fe200000e060b */
[----:B------:R-:W-:Y:S02]  /*12b0*/  ISETP.GE.U32.AND P0, PT, R7, 0x3, PT ;  /* 0x000000030700780c */ /* 0x000fe40003f06070 */
[----:B------:R-:W-:Y:S02]  /*12c0*/  ISETP.NE.U32.AND P1, PT, R9, 0x3, PT ;  /* 0x000000030900780c */ /* 0x000fe40003f25070 */
[----:B------:R-:W-:-:S02]  /*12d0*/  ISETP.GE.U32.AND.EX P0, PT, R10, RZ, PT, P0 ;  /* 0x000000ff0a00720c */ /* 0x000fc40003f06100 */
[----:B------:R-:W-:Y:S02]  /*12e0*/  ISETP.NE.AND.EX P1, PT, RZ, RZ, PT, P1 ;  /* 0x000000ffff00720c */ /* 0x000fe40003f25310 */
[----:B-1----:R-:W-:-:S11]  /*12f0*/  SHF.R.S32.HI R13, RZ, 0x1f, R12 ;  /* 0x0000001fff0d7819 */ /* 0x002fd6000001140c */
[----:B------:R-:W-:Y:S05]  /*1300*/  @!P1 BRA `(.L_x_2287) ;  /* 0x0000000000a09947 */ /* 0x000fea0003800000 */
[----:B------:R-:W1:Y:S01]  /*1310*/  S2UR UR7, SR_CgaCtaId ;  /* 0x00000000000779c3 */ /* 0x000e620000008800 */
[----:B------:R-:W2:Y:S01]  /*1320*/  LDCU.64 UR12, c[0x0][0x3a8] ;  /* 0x00007500ff0c77ac */ /* 0x000ea20008000a00 */
[----:B------:R-:W-:Y:S01]  /*1330*/  IMAD.U32 R10, RZ, RZ, UR20 ;  /* 0x00000014ff0a7e24 */ /* 0x000fe2000f8e00ff */
[----:B------:R-:W-:Y:S01]  /*1340*/  SHF.L.U32 R15, R3, 0x2, RZ ;  /* 0x00000002030f7819 */ /* 0x000fe200000006ff */
[----:B------:R-:W-:Y:S01]  /*1350*/  VIADD R9, R7, 0x1 ;  /* 0x0000000107097836 */ /* 0x000fe20000000000 */
[----:B------:R-:W-:Y:S01]  /*1360*/  UMOV UR5, 0x400 ;  /* 0x0000040000057882 */ /* 0x000fe20000000000 */
[----:B------:R-:W-:Y:S01]  /*1370*/  IMAD.U32 R16, RZ, RZ, UR6 ;  /* 0x00000006ff107e24 */ /* 0x000fe2000f8e00ff */
[----:B------:R-:W-:Y:S01]  /*1380*/  UIADD3 UR5, UPT, UPT, UR5, 0x80, URZ ;  /* 0x0000008005057890 */ /* 0x000fe2000fffe0ff */
[----:B------:R-:W3:Y:S01]  /*1390*/  LDC R14, c[0x0][0x388] ;  /* 0x0000e200ff0e7b82 */ /* 0x000ee20000000800 */
[----:B------:R-:W-:Y:S01]  /*13a0*/  SHF.L.U64.HI R7, R3, 0x2, R6 ;  /* 0x0000000203077819 */ /* 0x000fe20000010206 */
[----:B------:R-:W-:Y:S01]  /*13b0*/  IMAD.U32 R11, RZ, RZ, UR21 ;  /* 0x00000015ff0b7e24 */ /* 0x000fe2000f8e00ff */
[----:B------:R-:W-:Y:S01]  /*13c0*/  LEA R15, P1, R10, R15, 0x2 ;  /* 0x0000000f0a0f7211 */ /* 0x000fe200078210ff */
[----:B------:R-:W-:Y:S01]  /*13d0*/  IMAD R11, R2, UR10, RZ ;  /* 0x0000000a020b7c24 */ /* 0x000fe2000f8e02ff */
[----:B------:R-:W-:-:S02]  /*13e0*/  LOP3.LUT R9, R9, 0x3, RZ, 0xc0, !PT ;  /* 0x0000000309097812 */ /* 0x000fc400078ec0ff */
[----:B------:R-:W-:Y:S01]  /*13f0*/  LEA.HI.X R16, R10, R7, R16, 0x2, P1 ;  /* 0x000000070a107211 */ /* 0x000fe200008f1410 */
[----:B------:R-:W-:Y:S01]  /*1400*/  IMAD R18, R11, UR9, RZ ;  /* 0x000000090b127c24 */ /* 0x000fe2000f8e02ff */
[----:B------:R-:W-:Y:S02]  /*1410*/  IADD3 R9, P3, PT, RZ, -R9, RZ ;  /* 0x80000009ff097210 */ /* 0x000fe40007f7e0ff */
[----:B--2---:R-:W-:-:S04]  /*1420*/  IADD3 R15, P1, P2, R15, UR12, R12 ;  /* 0x0000000c0f0f7c10 */ /* 0x004fc8000fa3e00c */
[----:B------:R-:W-:Y:S01]  /*1430*/  IADD3.X R16, PT, PT, R16, UR13, R13, P1, P2 ;  /* 0x0000000d10107c10 */ /* 0x000fe20008fe440d */
[----:B-1----:R-:W-:-:S06]  /*1440*/  ULEA UR5, UR7, UR5, 0x18 ;  /* 0x0000000507057291 */ /* 0x002fcc000f8ec0ff */
[----:B------:R-:W-:-:S04]  /*1450*/  VIADD R7, R12, UR5 ;  /* 0x000000050c077c36 */ /* 0x000fc80008000000 */
[----:B---3--:R-:W-:Y:S02]  /*1460*/  IMAD R10, R14, 0x200, R7 ;  /* 0x000002000e0a7824 */ /* 0x008fe400078e0207 */
[----:B------:R-:W-:Y:S02]  /*1470*/  IMAD.X R14, RZ, RZ, -0x1, P3 ;  /* 0xffffffffff0e7424 */ /* 0x000fe400018e06ff */
[----:B------:R-:W-:-:S07]  /*1480*/  IMAD R7, R3, 0x4, R10 ;  /* 0x0000000403077824 */ /* 0x000fce00078e020a */
.L_x_2288:
[----:B------:R-:W-:Y:S01]  /*1490*/  IADD3 R9, P1, PT, R9, 0x1, RZ ;  /* 0x0000000109097810 */ /* 0x000fe20007f3e0ff */
[----:B------:R-:W-:Y:S01]  /*14a0*/  IMAD.MOV.U32 R10, RZ, RZ, R15 ;  /* 0x000000ffff0a7224 */ /* 0x000fe200078e000f */
[C---:B------:R-:W-:Y:S01]  /*14b0*/  IADD3 R3, P2, PT, R8.reuse, R3, RZ ;  /* 0x0000000308037210 */ /* 0x040fe20007f5e0ff */
[----:B------:R-:W-:Y:S01]  /*14c0*/  IMAD.MOV.U32 R11, RZ, RZ, R16 ;  /* 0x000000ffff0b7224 */ /* 0x000fe200078e0010 */
[----:B------:R-:W-:Y:S01]  /*14d0*/  LEA R15, P3, R8, R15, 0x2 ;  /* 0x0000000f080f7211 */ /* 0x000fe200078610ff */
[----:B------:R-:W-:Y:S01]  /*14e0*/  IMAD.X R14, RZ, RZ, R14, P1 ;  /* 0x000000ffff0e7224 */ /* 0x000fe200008e060e */
[----:B------:R-:W-:Y:S02]  /*14f0*/  ISETP.NE.U32.AND P1, PT, R9, RZ, PT ;  /* 0x000000ff0900720c */ /* 0x000fe40003f25070 */
[----:B------:R-:W-:Y:S01]  /*1500*/  @!PT LDS RZ, [RZ] ;  /* 0x00000000fffff984 */ /* 0x000fe20000000800 */
[----:B------:R-:W-:Y:S01]  /*1510*/  @!PT LDS RZ, [RZ] ;  /* 0x00000000fffff984 */ /* 0x000fe20000000800 */
[----:B------:R-:W-:Y:S01]  /*1520*/  @!PT LDS RZ, [RZ] ;  /* 0x00000000fffff984 */ /* 0x000fe20000000800 */
[----:B------:R1:W-:Y:S01]  /*1530*/  LDGSTS.E [R7+0x80], desc[UR22][R10.64] ;  /* 0x000800000a077fae */ /* 0x0003e2000b9a1016 */
[----:B------:R-:W-:Y:S02]  /*1540*/  IADD3.X R6, PT, PT, RZ, R6, RZ, P2, !PT ;  /* 0x00000006ff067210 */ /* 0x000fe400017fe4ff */
[----:B------:R-:W-:-:S02]  /*1550*/  ISETP.NE.AND.EX P1, PT, R14, RZ, PT, P1 ;  /* 0x000000ff0e00720c */ /* 0x000fc40003f25310 */
[----:B------:R-:W-:Y:S01]  /*1560*/  LEA.HI.X R16, R8, R16, RZ, 0x2, P3 ;  /* 0x0000001008107211 */ /* 0x000fe200018f14ff */
[----:B-1----:R-:W-:-:S10]  /*1570*/  IMAD R7, R18, 0x4, R7 ;  /* 0x0000000412077824 */ /* 0x002fd400078e0207 */
[----:B------:R-:W-:Y:S05]  /*1580*/  @P1 BRA `(.L_x_2288) ;  /* 0xfffffffc00c01947 */ /* 0x000fea000383ffff */
.L_x_2287:
[----:B------:R-:W-:Y:S05]  /*1590*/  BSYNC.RECONVERGENT B1 ;  /* 0x0000000000017941 */ /* 0x000fea0003800200 */
.L_x_2286:
[----:B------:R-:W-:Y:S05]  /*15a0*/  @!P0 BRA `(.L_x_2282) ;  /* 0x0000000000f88947 */ /* 0x000fea0003800000 */
[----:B------:R-:W1:Y:S01]  /*15b0*/  S2UR UR7, SR_CgaCtaId ;  /* 0x00000000000779c3 */ /* 0x000e620000008800 */
[----:B------:R-:W-:Y:S01]  /*15c0*/  UMOV UR5, 0x400 ;  /* 0x0000040000057882 */ /* 0x000fe20000000000 */
[----:B------:R-:W2:Y:S01]  /*15d0*/  LDCU.64 UR12, c[0x0][0x3a8] ;  /* 0x00007500ff0c77ac */ /* 0x000ea20008000a00 */
[C---:B------:R-:W-:Y:S01]  /*15e0*/  IADD3 R14, P0, PT, R3.reuse, UR20, RZ ;  /* 0x00000014030e7c10 */ /* 0x040fe2000ff1e0ff */
[C---:B------:R-:W-:Y:S01]  /*15f0*/  IMAD.SHL.U32 R9, R3.reuse, 0x4, RZ ;  /* 0x0000000403097824 */ /* 0x040fe200078e00ff */
[----:B------:R-:W-:Y:S01]  /*1600*/  UIADD3 UR5, UPT, UPT, UR5, 0x80, URZ ;  /* 0x0000008005057890 */ /* 0x000fe2000fffe0ff */
[----:B------:R-:W-:Y:S02]  /*1610*/  IMAD.U32 R10, RZ, RZ, UR20 ;  /* 0x00000014ff0a7e24 */ /* 0x000fe4000f8e00ff */
[----:B------:R-:W3:Y:S01]  /*1620*/  LDC R16, c[0x0][0x388] ;  /* 0x0000e200ff107b82 */ /* 0x000ee20000000800 */
[----:B------:R-:W-:Y:S01]  /*1630*/  IMAD.U32 R11, RZ, RZ, UR21 ;  /* 0x00000015ff0b7e24 */ /* 0x000fe2000f8e00ff */
[----:B------:R-:W-:Y:S01]  /*1640*/  SHF.L.U64.HI R11, R3, 0x2, R6 ;  /* 0x00000002030b7819 */ /* 0x000fe20000010206 */
[----:B------:R-:W-:Y:S01]  /*1650*/  IMAD.U32 R17, RZ, RZ, UR6 ;  /* 0x00000006ff117e24 */ /* 0x000fe2000f8e00ff */
[----:B------:R-:W-:Y:S01]  /*1660*/  LEA R9, P2, R10, R9, 0x2 ;  /* 0x000000090a097211 */ /* 0x000fe200078410ff */
[----:B------:R-:W-:-:S03]  /*1670*/  IMAD R21, R2, UR10, RZ ;  /* 0x0000000a02157c24 */ /* 0x000fc6000f8e02ff */
[----:B------:R-:W-:Y:S01]  /*1680*/  LEA.HI.X R10, R10, R11, R17, 0x2, P2 ;  /* 0x0000000b0a0a7211 */ /* 0x000fe200010f1411 */
[----:B------:R-:W-:Y:S01]  /*1690*/  IMAD R21, R21, UR9, RZ ;  /* 0x0000000915157c24 */ /* 0x000fe2000f8e02ff */
[----:B--2---:R-:W-:Y:S01]  /*16a0*/  IADD3 R7, P1, PT, R12, UR12, RZ ;  /* 0x0000000c0c077c10 */ /* 0x004fe2000ff3e0ff */
[----:B-1----:R-:W-:-:S03]  /*16b0*/  ULEA UR5, UR7, UR5, 0x18 ;  /* 0x0000000507057291 */ /* 0x002fc6000f8ec0ff */
[----:B------:R-:W-:Y:S02]  /*16c0*/  IADD3.X R11, PT, PT, R13, UR13, RZ, P1, !PT ;  /* 0x0000000d0d0b7c10 */ /* 0x000fe40008ffe4ff */
[----:B------:R-:W-:Y:S02]  /*16d0*/  SHF.R.U32.HI R13, RZ, 0x1e, R8 ;  /* 0x0000001eff0d7819 */ /* 0x000fe40000011608 */
[----:B------:R-:W-:Y:S01]  /*16e0*/  LEA R22, P1, R8, R9, 0x3 ;  /* 0x0000000908167211 */ /* 0x000fe200078218ff */
[----:B------:R-:W-:Y:S01]  /*16f0*/  VIADD R15, R12, UR5 ;  /* 0x000000050c0f7c36 */ /* 0x000fe20008000000 */
[----:B------:R-:W-:Y:S01]  /*1700*/  UMOV UR5, URZ ;  /* 0x000000ff00057c82 */ /* 0x000fe20008000000 */
[C---:B------:R-:W-:Y:S01]  /*1710*/  IMAD.SHL.U32 R12, R8.reuse, 0x4, RZ ;  /* 0x00000004080c7824 */ /* 0x040fe200078e00ff */
[----:B------:R-:W-:Y:S01]  /*1720*/  LEA.HI.X R28, R8, R10, RZ, 0x3, P1 ;  /* 0x0000000a081c7211 */ /* 0x000fe200008f1cff */
[----:B---3--:R-:W-:Y:S01]  /*1730*/  IMAD R16, R16, 0x200, R15 ;  /* 0x0000020010107824 */ /* 0x008fe200078e020f */
[----:B------:R-:W-:-:S02]  /*1740*/  IADD3.X R15, PT, PT, R6, UR6, RZ, P0, !PT ;  /* 0x00000006060f7c10 */ /* 0x000fc400087fe4ff */
[----:B------:R-:W-:Y:S01]  /*1750*/  IADD3 R20, P0, PT, R12, R9, RZ ;  /* 0x000000090c147210 */ /* 0x000fe20007f1e0ff */
[----:B------:R-:W-:Y:S01]  /*1760*/  IMAD R2, R3, 0x4, R16 ;  /* 0x0000000403027824 */ /* 0x000fe200078e0210 */
[C---:B------:R-:W-:Y:S01]  /*1770*/  SHF.L.U64.HI R15, R14.reuse, 0x2, R15 ;  /* 0x000000020e0f7819 */ /* 0x040fe2000001020f */
[----:B------:R-:W-:Y:S01]  /*1780*/  IMAD.SHL.U32 R14, R14, 0x4, RZ ;  /* 0x000000040e0e7824 */ /* 0x000fe200078e00ff */
[----:B------:R-:W-:Y:S01]  /*1790*/  IADD3.X R26, PT, PT, R13, R10, RZ, P0, !PT ;  /* 0x0000000a0d1a7210 */ /* 0x000fe200007fe4ff */
[----:B------:R-:W-:Y:S02]  /*17a0*/  IMAD R24, R21, 0x4, R2 ;  /* 0x0000000415187824 */ /* 0x000fe400078e0202 */
[----:B------:R-:W-:-:S04]  /*17b0*/  IMAD.WIDE.U32 R14, R8, 0xc, R14 ;  /* 0x0000000c080e7825 */ /* 0x000fc800078e000e */
[----:B------:R-:W-:Y:S02]  /*17c0*/  VIADD R23, R15, UR5 ;  /* 0x000000050f177c36 */ /* 0x000fe40008000000 */
[C-C-:B------:R-:W-:Y:S02]  /*17d0*/  IMAD R25, R21.reuse, 0x8, R2.reuse ;  /* 0x0000000815197824 */ /* 0x140fe400078e0202 */
[----:B------:R-:W-:-:S07]  /*17e0*/  IMAD R27, R21, 0xc, R2 ;  /* 0x0000000c151b7824 */ /* 0x000fce00078e0202 */
.L_x_2289:
[----:B------:R-:W-:-:S05]  /*17f0*/  IADD3 R18, P0, PT, R7, R9, RZ ;  /* 0x0000000907127210 */ /* 0x000fca0007f1e0ff */
[----:B------:R-:W-:Y:S01]  /*1800*/  IMAD.X R19, R11, 0x1, R10, P0 ;  /* 0x000000010b137824 */ /* 0x000fe200000e060a */
[----:B------:R-:W-:-:S04]  /*1810*/  IADD3 R16, P0, PT, R7, R20, RZ ;  /* 0x0000001407107210 */ /* 0x000fc80007f1e0ff */
[----:B------:R-:W-:Y:S01]  /*1820*/  @!PT LDS RZ, [RZ] ;  /* 0x00000000fffff984 */ /* 0x000fe20000000800 */
[----:B------:R-:W-:Y:S01]  /*1830*/  @!PT LDS RZ, [RZ] ;  /* 0x00000000fffff984 */ /* 0x000fe20000000800 */
[----:B------:R-:W-:Y:S01]  /*1840*/  @!PT LDS RZ, [RZ] ;  /* 0x00000000fffff984 */ /* 0x000fe20000000800 */
[----:B------:R1:W-:Y:S01]  /*1850*/  LDGSTS.E [R2+0x80], desc[UR22][R18.64] ;  /* 0x0008000012027fae */ /* 0x0003e2000b9a1016 */
[----:B------:R-:W-:-:S05]  /*1860*/  IMAD.X R17, R11, 0x1, R26, P0 ;  /* 0x000000010b117824 */ /* 0x000fca00000e061a */
[----:B------:R2:W-:Y:S01]  /*1870*/  LDGSTS.E [R24+0x80], desc[UR22][R16.64] ;  /* 0x0008000010187fae */ /* 0x0005e2000b9a1016 */
[----:B-1----:R-:W-:Y:S01]  /*1880*/  IMAD R2, R21, 0x10, R2 ;  /* 0x0000001015027824 */ /* 0x002fe200078e0202 */
[----:B--2---:R-:W-:Y:S01]  /*1890*/  IADD3 R16, P0, PT, R7, R22, RZ ;  /* 0x0000001607107210 */ /* 0x004fe20007f1e0ff */
[----:B------:R-:W-:-:S04]  /*18a0*/  IMAD R24, R21, 0x10, R24 ;  /* 0x0000001015187824 */ /* 0x000fc800078e0218 */
[----:B------:R-:W-:Y:S01]  /*18b0*/  IMAD.X R17, R11, 0x1, R28, P0 ;  /* 0x000000010b117824 */ /* 0x000fe200000e061c */
[----:B------:R-:W-:Y:S02]  /*18c0*/  IADD3 R18, P0, PT, R7, R14, RZ ;  /* 0x0000000e07127210 */ /* 0x000fe40007f1e0ff */
[----:B------:R-:W-:Y:S02]  /*18d0*/  LEA R7, P1, R8, R7, 0x4 ;  /* 0x0000000708077211 */ /* 0x000fe400078220ff */
[----:B------:R1:W-:Y:S01]  /*18e0*/  LDGSTS.E [R25+0x80], desc[UR22][R16.64] ;  /* 0x0008000010197fae */ /* 0x0003e2000b9a1016 */
[----:B------:R-:W-:Y:S01]  /*18f0*/  IMAD.X R19, R11, 0x1, R23, P0 ;  /* 0x000000010b137824 */ /* 0x000fe200000e0617 */
[----:B------:R-:W-:Y:S02]  /*1900*/  IADD3 R3, P0, PT, R12, R3, RZ ;  /* 0x000000030c037210 */ /* 0x000fe40007f1e0ff */
[----:B------:R-:W-:Y:S02]  /*1910*/  LEA.HI.X R11, R8, R11, RZ, 0x4, P1 ;  /* 0x0000000b080b7211 */ /* 0x000fe400008f24ff */
[----:B------:R2:W-:Y:S01]  /*1920*/  LDGSTS.E [R27+0x80], desc[UR22][R18.64] ;  /* 0x00080000121b7fae */ /* 0x0005e2000b9a1016 */
[----:B------:R-:W-:Y:S01]  /*1930*/  IMAD.X R6, R13, 0x1, R6, P0 ;  /* 0x000000010d067824 */ /* 0x000fe200000e0606 */
[----:B------:R-:W-:-:S04]  /*1940*/  ISETP.GE.U32.AND P0, PT, R3, R4, PT ;  /* 0x000000040300720c */ /* 0x000fc80003f06070 */
[----:B------:R-:W-:Y:S02]  /*1950*/  ISETP.GE.U32.AND.EX P0, PT, R6, R5, PT, P0 ;  /* 0x000000050600720c */ /* 0x000fe40003f06100 */
[C---:B-1----:R-:W-:Y:S01]  /*1960*/  LEA R25, R21.reuse, R25, 0x4 ;  /* 0x0000001915197211 */ /* 0x042fe200078e20ff */
[----:B--2---:R-:W-:-:S10]  /*1970*/  IMAD R27, R21, 0x10, R27 ;  /* 0x00000010151b7824 */ /* 0x004fd400078e021b */
[----:B------:R-:W-:Y:S05]  /*1980*/  @!P0 BRA `(.L_x_2289) ;  /* 0xfffffffc00988947 */ /* 0x000fea000383ffff */
.L_x_2282:
[----:B------:R-:W-:Y:S05]  /*1990*/  BSYNC.RECONVERGENT B0 ;  /* 0x0000000000007941 */ /* 0x000fea0003800200 */
.L_x_2281:
[----:B------:R-:W0:Y:S01]  /*19a0*/  LDGDEPBAR ;  /* 0x00000000000079af */ /* 0x000e220000000000 */
[----:B------:R-:W-:-:S04]  /*19b0*/  DEPBAR.LE SB0, 0x0 ;  /* 0x000080000000791a */ /* 0x000fc80000000000 */
[----:B------:R-:W-:Y:S06]  /*19c0*/  BAR.SYNC.DEFER_BLOCKING 0x0 ;  /* 0x0000000000007b1d */ /* 0x000fec0000010000 */
.L_x_2271:
[----:B------:R-:W-:-:S13]  /*19d0*/  ISETP.NE.AND P0, PT, R0, UR19, PT ;  /* 0x0000001300007c0c */ /* 0x000fda000bf05270 */
[----:B------:R-:W-:Y:S05]  /*19e0*/  @!P0 BRA `(.L_x_2290) ;  /* 0x0000000000888947 */ /* 0x000fea0003800000 */
[----:B------:R-:W1:Y:S02]  /*19f0*/  LDC R4, c[0x0][0x388] ;  /* 0x0000e200ff047b82 */ /* 0x000e640000000800 */
[----:B-1----:R-:W-:-:S13]  /*1a00*/  ISETP.GE.AND P0, PT, R4, 0x1, PT ;  /* 0x000000010400780c */ /* 0x002fda0003f06270 */
[----:B------:R-:W-:Y:S05]  /*1a10*/  @!P0 EXIT ;  /* 0x000000000000894d */ /* 0x000fea0003800000 */
[----:B------:R-:W1:Y:S01]  /*1a20*/  S2R R7, SR_CgaCtaId ;  /* 0x0000000000077919 */ /* 0x000e620000008800 */
[----:B------:R-:W2:Y:S01]  /*1a30*/  LDC R3, c[0x0][0x3b0] ;  /* 0x0000ec00ff037b82 */ /* 0x000ea20000000800 */
[----:B------:R-:W3:Y:S01]  /*1a40*/  LDCU UR7, c[0x0][0x3a0] ;  /* 0x00007400ff0777ac */ /* 0x000ee20008000800 */
[----:B------:R-:W-:Y:S01]  /*1a50*/  MOV R2, 0x400 ;  /* 0x0000040000027802 */ /* 0x000fe20000000f00 */
[----:B------:R-:W3:Y:S01]  /*1a60*/  S2R R5, SR_TID.X ;  /* 0x0000000000057919 */ /* 0x000ee20000002100 */
[----:B------:R-:W4:Y:S03]  /*1a70*/  LDCU.64 UR4, c[0x0][0x390] ;  /* 0x00007200ff0477ac */ /* 0x000f260008000a00 */
[----:B------:R-:W-:Y:S01]  /*1a80*/  VIADD R6, R2, 0x80 ;  /* 0x0000008002067836 */ /* 0x000fe20000000000 */
[----:B----4-:R-:W-:Y:S01]  /*1a90*/  ULEA UR4, UP0, UR20, UR4, 0x2 ;  /* 0x0000000414047291 */ /* 0x010fe2000f8010ff */
[----:B--2---:R-:W-:-:S02]  /*1aa0*/  IMAD R2, R4, 0x200, R3 ;  /* 0x0000020004027824 */ /* 0x004fc400078e0203 */
[----:B------:R-:W-:Y:S01]  /*1ab0*/  IMAD.MOV R4, RZ, RZ, -R4 ;  /* 0x000000ffff047224 */ /* 0x000fe200078e0a04 */
[----:B------:R-:W-:Y:S01]  /*1ac0*/  ULEA.HI.X UR5, UR20, UR5, UR6, 0x2, UP0 ;  /* 0x0000000514057291 */ /* 0x000fe200080f1406 */
[----:B-1----:R-:W-:Y:S02]  /*1ad0*/  LEA R6, R7, R6, 0x18 ;  /* 0x0000000607067211 */ /* 0x002fe400078ec0ff */
[C---:B---3--:R-:W-:Y:S01]  /*1ae0*/  LEA R3, R5.reuse, UR7, 0x2 ;  /* 0x0000000705037c11 */ /* 0x048fe2000f8e10ff */
[----:B------:R-:W-:-:S04]  /*1af0*/  IMAD R2, R5, 0x4, R2 ;  /* 0x0000000405027824 */ /* 0x000fc800078e0202 */
[----:B------:R-:W-:Y:S01]  /*1b00*/  IMAD.IADD R7, R6, 0x1, R3 ;  /* 0x0000000106077824 */ /* 0x000fe200078e0203 */
[----:B------:R-:W-:-:S07]  /*1b10*/  IADD3 R6, PT, PT, R2, 0x80, R6 ;  /* 0x0000008002067810 */ /* 0x000fce0007ffe006 */
.L_x_2291:
[----:B------:R-:W-:Y:S01]  /*1b20*/  ISETP.GE.AND P0, PT, R5, R0, PT ;  /* 0x000000000500720c */ /* 0x000fe20003f06270 */
[----:B------:R-:W-:Y:S02]  /*1b30*/  IMAD.U32 R2, RZ, RZ, UR4 ;  /* 0x00000004ff027e24 */ /* 0x000fe4000f8e00ff */
[----:B------:R-:W-:Y:S02]  /*1b40*/  IMAD.U32 R3, RZ, RZ, UR5 ;  /* 0x00000005ff037e24 */ /* 0x000fe4000f8e00ff */
[----:B------:R-:W-:-:S08]  /*1b50*/  VIADD R4, R4, 0x1 ;  /* 0x0000000104047836 */ /* 0x000fd00000000000 */
[----:B------:R1:W-:Y:S01]  /*1b60*/  @!P0 LDS R8, [R7] ;  /* 0x0000000007088984 */ /* 0x0003e20000000800 */
[----:B------:R-:W-:-:S03]  /*1b70*/  @!P0 IMAD.WIDE R2, R5, 0x4, R2 ;  /* 0x0000000405028825 */ /* 0x000fc600078e0202 */
[----:B------:R2:W3:Y:S01]  /*1b80*/  @!P0 LDS R9, [R6] ;  /* 0x0000000006098984 */ /* 0x0004e20000000800 */
[----:B------:R-:W-:Y:S01]  /*1b90*/  VIADD R5, R5, 0x80 ;  /* 0x0000008005057836 */ /* 0x000fe20000000000 */
[----:B-1----:R-:W-:Y:S01]  /*1ba0*/  IADD3 R7, PT, PT, R7, 0x200, RZ ;  /* 0x0000020007077810 */ /* 0x002fe20007ffe0ff */
[----:B--2---:R-:W-:Y:S02]  /*1bb0*/  VIADD R6, R6, 0x200 ;  /* 0x0000020006067836 */ /* 0x004fe40000000000 */
[----:B---3--:R-:W-:-:S05]  /*1bc0*/  @!P0 IMAD.IADD R9, R8, 0x1, -R9 ;  /* 0x0000000108098824 */ /* 0x008fca00078e0a09 */
[----:B------:R1:W-:Y:S01]  /*1bd0*/  @!P0 STG.E desc[UR22][R2.64], R9 ;  /* 0x0000000902008986 */ /* 0x0003e2000c101916 */
[----:B------:R-:W-:-:S13]  /*1be0*/  ISETP.NE.AND P0, PT, R4, RZ, PT ;  /* 0x000000ff0400720c */ /* 0x000fda0003f05270 */
[----:B-1----:R-:W-:Y:S05]  /*1bf0*/  @P0 BRA `(.L_x_2291) ;  /* 0xfffffffc00c80947 */ /* 0x002fea000383ffff */
[----:B------:R-:W-:Y:S05]  /*1c00*/  EXIT ;  /* 0x000000000000794d */ /* 0x000fea0003800000 */
.L_x_2290:
        /* <DEDUP_REMOVED lines=19> */
.L_x_2292:
[----:B-1----:R-:W-:Y:S01]  /*1d40*/  LDS R7, [R6] ;  /* 0x0000000006077984 */ /* 0x002fe20000000800 */
[----:B------:R-:W-:Y:S01]  /*1d50*/  IADD3 R0, PT, PT, R0, 0x1, RZ ;  /* 0x0000000100007810 */ /* 0x000fe20007ffe0ff */
[----:B------:R-:W-:Y:S02]  /*1d60*/  IMAD.U32 R2, RZ, RZ, UR4 ;  /* 0x00000004ff027e24 */ /* 0x000fe4000f8e00ff */
[----:B------:R-:W1:Y:S01]  /*1d70*/  LDS R8, [R4] ;  /* 0x0000000004087984 */ /* 0x000e620000000800 */
[----:B------:R-:W-:Y:S01]  /*1d80*/  ISETP.NE.AND P0, PT, R0, RZ, PT ;  /* 0x000000ff0000720c */ /* 0x000fe20003f05270 */
[----:B------:R-:W-:Y:S02]  /*1d90*/  IMAD.U32 R3, RZ, RZ, UR5 ;  /* 0x00000005ff037e24 */ /* 0x000fe4000f8e00ff */
[----:B------:R-:W-:-:S04]  /*1da0*/  IMAD.WIDE R2, R5, 0x4, R2 ;  /* 0x0000000405027825 */ /* 0x000fc800078e0202 */
[----:B-1----:R-:W-:-:S05]  /*1db0*/  IMAD.IADD R7, R7, 0x1, -R8 ;  /* 0x0000000107077824 */ /* 0x002fca00078e0a08 */
[----:B------:R1:W-:Y:S01]  /*1dc0*/  STG.E desc[UR22][R2.64], R7 ;  /* 0x0000000702007986 */ /* 0x0003e2000c101916 */
[----:B------:R-:W-:Y:S05]  /*1dd0*/  @!P0 EXIT ;  /* 0x000000000000894d */ /* 0x000fea0003800000 */
[----:B------:R-:W-:Y:S02]  /*1de0*/  VIADD R4, R4, 0x200 ;  /* 0x0000020004047836 */ /* 0x000fe40000000000 */
[----:B------:R-:W-:Y:S02]  /*1df0*/  VIADD R6, R6, 0x200 ;  /* 0x0000020006067836 */ /* 0x000fe40000000000 */
[----:B------:R-:W-:Y:S01]  /*1e00*/  VIADD R5, R5, 0x80 ;  /* 0x0000008005057836 */ /* 0x000fe20000000000 */
[----:B------:R-:W-:Y:S06]  /*1e10*/  BRA `(.L_x_2292) ;  /* 0xfffffffc00c87947 */ /* 0x000fec000383ffff */
        .weak           $__internal_0_$__cuda_sm20_div_u64
        .type           $__internal_0_$__cuda_sm20_div_u64,@function
        .size           $__internal_0_$__cuda_sm20_div_u64,(.L_x_2529 - $__internal_0_$__cuda_sm20_div_u64)
$__internal_0_$__cuda_sm20_div_u64:
[----:B------:R-:W-:Y:S02]  /*1e20*/  IMAD.MOV.U32 R16, RZ, RZ, R8 ;  /* 0x000000ffff107224 */ /* 0x000fe400078e0008 */
[----:B------:R-:W-:-:S04]  /*1e30*/  IMAD.U32 R17, RZ, RZ, UR4 ;  /* 0x00000004ff117e24 */ /* 0x000fc8000f8e00ff */
[----:B------:R-:W1:Y:S08]  /*1e40*/  I2F.U64.RP R16, R16 ;  /* 0x0000001000107312 */ /* 0x000e700000309000 */
[----:B-1----:R-:W1:Y:S02]  /*1e50*/  MUFU.RCP R10, R16 ;  /* 0x00000010000a7308 */ /* 0x002e640000001000 */
[----:B-1----:R-:W-:-:S06]  /*1e60*/  VIADD R10, R10, 0x1ffffffe ;  /* 0x1ffffffe0a0a7836 */ /* 0x002fcc0000000000 */
[----:B------:R-:W1:Y:S02]  /*1e70*/  F2I.U64.TRUNC R10, R10 ;  /* 0x0000000a000a7311 */ /* 0x000e64000020d800 */
[----:B-1----:R-:W-:-:S04]  /*1e80*/  IMAD.WIDE.U32 R12, R10, R8, RZ ;  /* 0x000000080a0c7225 */ /* 0x002fc800078e00ff */
[----:B------:R-:W-:Y:S01]  /*1e90*/  IMAD R13, R10, UR4, R13 ;  /* 0x000000040a0d7c24 */ /* 0x000fe2000f8e020d */
[----:B------:R-:W-:-:S03]  /*1ea0*/  IADD3 R19, P0, PT, RZ, -R12, RZ ;  /* 0x8000000cff137210 */ /* 0x000fc60007f1e0ff */
[----:B------:R-:W-:Y:S02]  /*1eb0*/  IMAD R13, R11, R8, R13 ;  /* 0x000000080b0d7224 */ /* 0x000fe400078e020d */
[----:B------:R-:W-:-:S04]  /*1ec0*/  IMAD.HI.U32 R12, R10, R19, RZ ;  /* 0x000000130a0c7227 */ /* 0x000fc800078e00ff */
[----:B------:R-:W-:Y:S02]  /*1ed0*/  IMAD.X R21, RZ, RZ, ~R13, P0 ;  /* 0x000000ffff157224 */ /* 0x000fe400000e0e0d */
[----:B------:R-:W-:Y:S02]  /*1ee0*/  IMAD.MOV.U32 R13, RZ, RZ, R10 ;  /* 0x000000ffff0d7224 */ /* 0x000fe400078e000a */
[-C--:B------:R-:W-:Y:S02]  /*1ef0*/  IMAD R17, R11, R21.reuse, RZ ;  /* 0x000000150b117224 */ /* 0x080fe400078e02ff */
[----:B------:R-:W-:-:S04]  /*1f00*/  IMAD.WIDE.U32 R12, P0, R10, R21, R12 ;  /* 0x000000150a0c7225 */ /* 0x000fc8000780000c */
[----:B------:R-:W-:-:S04]  /*1f10*/  IMAD.HI.U32 R21, R11, R21, RZ ;  /* 0x000000150b157227 */ /* 0x000fc800078e00ff */
[----:B------:R-:W-:-:S05]  /*1f20*/  IMAD.HI.U32 R12, P1, R11, R19, R12 ;  /* 0x000000130b0c7227 */ /* 0x000fca000782000c */
[----:B------:R-:W-:Y:S01]  /*1f30*/  IADD3 R13, P2, PT, R17, R12, RZ ;  /* 0x0000000c110d7210 */ /* 0x000fe20007f5e0ff */
[----:B------:R-:W-:-:S04]  /*1f40*/  IMAD.X R12, R21, 0x1, R11, P0 ;  /* 0x00000001150c7824 */ /* 0x000fc800000e060b */
[----:B------:R-:W-:Y:S01]  /*1f50*/  IMAD.WIDE.U32 R10, R13, R8, RZ ;  /* 0x000000080d0a7225 */ /* 0x000fe200078e00ff */
[----:B------:R-:W-:-:S03]  /*1f60*/  IADD3.X R17, PT, PT, RZ, RZ, R12, P2, P1 ;  /* 0x000000ffff117210 */ /* 0x000fc600017e240c */
[----:B------:R-:W-:Y:S01]  /*1f70*/  IMAD R11, R13, UR4, R11 ;  /* 0x000000040d0b7c24 */ /* 0x000fe2000f8e020b */
[----:B------:R-:W-:-:S03]  /*1f80*/  IADD3 R19, P0, PT, RZ, -R10, RZ ;  /* 0x8000000aff137210 */ /* 0x000fc60007f1e0ff */
[----:B------:R-:W-:Y:S02]  /*1f90*/  IMAD R11, R17, R8, R11 ;  /* 0x00000008110b7224 */ /* 0x000fe400078e020b */
[----:B------:R-:W-:-:S03]  /*1fa0*/  IMAD.HI.U32 R12, R13, R19, RZ ;  /* 0x000000130d0c7227 */ /* 0x000fc600078e00ff */
[----:B------:R-:W-:-:S05]  /*1fb0*/  IADD3.X R10, PT, PT, RZ, ~R11, RZ, P0, !PT ;  /* 0x8000000bff0a7210 */ /* 0x000fca00007fe4ff */
[----:B------:R-:W-:-:S04]  /*1fc0*/  IMAD.WIDE.U32 R12, P0, R13, R10, R12 ;  /* 0x0000000a0d0c7225 */ /* 0x000fc8000780000c */
[C---:B------:R-:W-:Y:S02]  /*1fd0*/  IMAD R11, R17.reuse, R10, RZ ;  /* 0x0000000a110b7224 */ /* 0x040fe400078e02ff */
[----:B------:R-:W-:-:S04]  /*1fe0*/  IMAD.HI.U32 R12, P1, R17, R19, R12 ;  /* 0x00000013110c7227 */ /* 0x000fc8000782000c */
[----:B------:R-:W-:Y:S01]  /*1ff0*/  IMAD.HI.U32 R10, R17, R10, RZ ;  /* 0x0000000a110a7227 */ /* 0x000fe200078e00ff */
[----:B------:R-:W-:-:S03]  /*2000*/  IADD3 R12, P2, PT, R11, R12, RZ ;  /* 0x0000000c0b0c7210 */ /* 0x000fc60007f5e0ff */
[----:B------:R-:W-:Y:S02]  /*2010*/  IMAD.X R17, R10, 0x1, R17, P0 ;  /* 0x000000010a117824 */ /* 0x000fe400000e0611 */
[----:B------:R-:W-:-:S03]  /*2020*/  IMAD.HI.U32 R10, R12, R9, RZ ;  /* 0x000000090c0a7227 */ /* 0x000fc600078e00ff */
[----:B------:R-:W-:Y:S01]  /*2030*/  IADD3.X R16, PT, PT, RZ, RZ, R17, P2, P1 ;  /* 0x000000ffff107210 */ /* 0x000fe200017e2411 */
[----:B------:R-:W-:Y:S02]  /*2040*/  IMAD.MOV.U32 R11, RZ, RZ, RZ ;  /* 0x000000ffff0b7224 */ /* 0x000fe400078e00ff */
[----:B------:R-:W-:-:S04]  /*2050*/  IMAD.WIDE.U32 R10, R12, R15, R10 ;  /* 0x0000000f0c0a7225 */ /* 0x000fc800078e000a */
[C---:B------:R-:W-:Y:S02]  /*2060*/  IMAD R13, R16.reuse, R15, RZ ;  /* 0x0000000f100d7224 */ /* 0x040fe400078e02ff */
[----:B------:R-:W-:-:S04]  /*2070*/  IMAD.HI.U32 R10, P0, R16, R9, R10 ;  /* 0x00000009100a7227 */ /* 0x000fc8000780000a */
[----:B------:R-:W-:Y:S01]  /*2080*/  IMAD.HI.U32 R12, R16, R15, RZ ;  /* 0x0000000f100c7227 */ /* 0x000fe200078e00ff */
[----:B------:R-:W-:-:S03]  /*2090*/  IADD3 R13, P1, PT, R13, R10, RZ ;  /* 0x0000000a0d0d7210 */ /* 0x000fc60007f3e0ff */
[----:B------:R-:W-:Y:S02]  /*20a0*/  IMAD.X R12, RZ, RZ, R12, P0 ;  /* 0x000000ffff0c7224 */ /* 0x000fe400000e060c */
[----:B------:R-:W-:-:S04]  /*20b0*/  IMAD.WIDE.U32 R10, R13, R8, RZ ;  /* 0x000000080d0a7225 */ /* 0x000fc800078e00ff */
[----:B------:R-:W-:Y:S01]  /*20c0*/  IMAD.X R17, RZ, RZ, R12, P1 ;  /* 0x000000ffff117224 */ /* 0x000fe200008e060c */
[----:B------:R-:W-:Y:S01]  /*20d0*/  IADD3 R19, P1, PT, -R10, R9, RZ ;  /* 0x000000090a137210 */ /* 0x000fe20007f3e1ff */
[----:B------:R-:W-:-:S03]  /*20e0*/  IMAD R11, R13, UR4, R11 ;  /* 0x000000040d0b7c24 */ /* 0x000fc6000f8e020b */
[-C--:B------:R-:W-:Y:S01]  /*20f0*/  ISETP.GE.U32.AND P0, PT, R19, R8.reuse, PT ;  /* 0x000000081300720c */ /* 0x080fe20003f06070 */
[----:B------:R-:W-:-:S04]  /*2100*/  IMAD R10, R17, R8, R11 ;  /* 0x00000008110a7224 */ /* 0x000fc800078e020b */
[----:B------:R-:W-:Y:S01]  /*2110*/  IMAD.X R16, R15, 0x1, ~R10, P1 ;  /* 0x000000010f107824 */ /* 0x000fe200008e0e0a */
[----:B------:R-:W-:Y:S01]  /*2120*/  IADD3 R10, P2, PT, R13, 0x1, RZ ;  /* 0x000000010d0a7810 */ /* 0x000fe20007f5e0ff */
[----:B------:R-:W-:Y:S01]  /*2130*/  IMAD.MOV.U32 R15, RZ, RZ, 0x0 ;  /* 0x00000000ff0f7424 */ /* 0x000fe200078e00ff */
[-C--:B------:R-:W-:Y:S02]  /*2140*/  IADD3 R9, P1, PT, -R8, R19.reuse, RZ ;  /* 0x0000001308097210 */ /* 0x080fe40007f3e1ff */
[C---:B------:R-:W-:Y:S01]  /*2150*/  ISETP.GE.U32.AND.EX P0, PT, R16.reuse, UR4, PT, P0 ;  /* 0x0000000410007c0c */ /* 0x040fe2000bf06100 */
[----:B------:R-:W-:Y:S01]  /*2160*/  IMAD.X R12, RZ, RZ, R17, P2 ;  /* 0x000000ffff0c7224 */ /* 0x000fe200010e0611 */
[----:B------:R-:W-:Y:S02]  /*2170*/  IADD3.X R11, PT, PT, R16, ~UR4, RZ, P1, !PT ;  /* 0x80000004100b7c10 */ /* 0x000fe40008ffe4ff */
[----:B------:R-:W-:Y:S02]  /*2180*/  SEL R9, R9, R19, P0 ;  /* 0x0000001309097207 */ /* 0x000fe40000000000 */
[----:B------:R-:W-:-:S02]  /*2190*/  SEL R13, R10, R13, P0 ;  /* 0x0000000d0a0d7207 */ /* 0x000fc40000000000 */
[----:B------:R-:W-:Y:S02]  /*21a0*/  SEL R11, R11, R16, P0 ;  /* 0x000000100b0b7207 */ /* 0x000fe40000000000 */
[----:B------:R-:W-:Y:S02]  /*21b0*/  SEL R12, R12, R17, P0 ;  /* 0x000000110c0c7207 */ /* 0x000fe40000000000 */
[----:B------:R-:W-:Y:S02]  /*21c0*/  ISETP.GE.U32.AND P0, PT, R9, R8, PT ;  /* 0x000000080900720c */ /* 0x000fe40003f06070 */
[----:B------:R-:W-:Y:S02]  /*21d0*/  IADD3 R10, P2, PT, R13, 0x1, RZ ;  /* 0x000000010d0a7810 */ /* 0x000fe40007f5e0ff */
[----:B------:R-:W-:Y:S02]  /*21e0*/  ISETP.GE.U32.AND.EX P0, PT, R11, UR4, PT, P0 ;  /* 0x000000040b007c0c */ /* 0x000fe4000bf06100 */
[----:B------:R-:W-:Y:S01]  /*21f0*/  ISETP.NE.U32.AND P1, PT, R8, RZ, PT ;  /* 0x000000ff0800720c */ /* 0x000fe20003f25070 */
[----:B------:R-:W-:Y:S01]  /*2200*/  IMAD.X R11, RZ, RZ, R12, P2 ;  /* 0x000000ffff0b7224 */ /* 0x000fe200010e060c */
[----:B------:R-:W-:-:S02]  /*2210*/  SEL R10, R10, R13, P0 ;  /* 0x0000000d0a0a7207 */ /* 0x000fc40000000000 */
[----:B------:R-:W-:Y:S02]  /*2220*/  ISETP.NE.AND.EX P1, PT, RZ, UR4, PT, P1 ;  /* 0x00000004ff007c0c */ /* 0x000fe4000bf25310 */
[----:B------:R-:W-:Y:S02]  /*2230*/  SEL R11, R11, R12, P0 ;  /* 0x0000000c0b0b7207 */ /* 0x000fe40000000000 */
[----:B------:R-:W-:Y:S02]  /*2240*/  SEL R10, R10, 0xffffffff, P1 ;  /* 0xffffffff0a0a7807 */ /* 0x000fe40000800000 */
[----:B------:R-:W-:Y:S01]  /*2250*/  SEL R11, R11, 0xffffffff, P1 ;  /* 0xffffffff0b0b7807 */ /* 0x000fe20000800000 */
[----:B------:R-:W-:Y:S06]  /*2260*/  RET.REL.NODEC R14 `(_ZN3cub18CUB_300001_SM_10006detail9transform16transform_kernelINS2_10policy_hubILb0EN4cuda3std3__45tupleIJN6thrust24THRUST_300001_SM_1000_NS10device_ptrIiEESC_EEEE10policy1000ElNS7_5minusIiEESC_JPiSI_EEEvT0_iT1_T2_DpNS2_10kernel_argIT3_EE) ;  /* 0xffffffdc0e647950 */ /* 0x000fec0003c3ffff */
.L_x_2293:
        /* <DEDUP_REMOVED lines=9> */
.L_x_2529:


//--------------------- .text._ZN3cub18CUB_300001_SM_10006detail9transform16transform_kernelINS2_10policy_hubILb0EN4cuda3std3__45tupleIJN6thrust24THRUST_300001_SM_1000_NS10device_ptrIiEESC_EEEE10policy1000EiNS7_5minusIiEESC_JPiSI_EEEvT0_iT1_T2_DpNS2_10kernel_argIT3_EE --------------------------
	.section	.text._ZN3cub18CUB_300001_SM_10006detail9transform16transform_kernelINS2_10policy_hubILb0EN4cuda3std3__45tupleIJN6thrust24THRUST_300001_SM_1000_NS10device_ptrIiEESC_EEEE10policy1000EiNS7_5minusIiEESC_JPiSI_EEEvT0_iT1_T2_DpNS2_10kernel_argIT3_EE,"ax",@progbits
	.align	128
        .global         _ZN3cub18CUB_300001_SM_10006detail9transform16transform_kernelINS2_10policy_hubILb0EN4cuda3std3__45tupleIJN6thrust24THRUST_300001_SM_1000_NS10device_ptrIiEESC_EEEE10policy1000EiNS7_5minusIiEESC_JPiSI_EEEvT0_iT1_T2_DpNS2_10kernel_argIT3_EE
        .type           _ZN3cub18CUB_300001_SM_10006detail9transform16transform_kernelINS2_10policy_hubILb0EN4cuda3std3__45tupleIJN6thrust24THRUST_300001_SM_1000_NS10device_ptrIiEESC_EEEE10policy1000EiNS7_5minusIiEESC_JPiSI_EEEvT0_iT1_T2_DpNS2_10kernel_argIT3_EE,@function
        .size           _ZN3cub18CUB_300001_SM_10006detail9transform16transform_kernelINS2_10policy_hubILb0EN4cuda3std3__45tupleIJN6thrust24THRUST_300001_SM_1000_NS10device_ptrIiEESC_EEEE10policy1000EiNS7_5minusIiEESC_JPiSI_EEEvT0_iT1_T2_DpNS2_10kernel_argIT3_EE,(.L_x_2530 - _ZN3cub18CUB_300001_SM_10006detail9transform16transform_kernelINS2_10policy_hubILb0EN4cuda3std3__45tupleIJN6thrust24THRUST_300001_SM_1000_NS10device_ptrIiEESC_EEEE10policy1000EiNS7_5minusIiEESC_JPiSI_EEEvT0_iT1_T2_DpNS2_10kernel_argIT3_EE)
        .other          _ZN3cub18CUB_300001_SM_10006detail9transform16transform_kernelINS2_10policy_hubILb0EN4cuda3std3__45tupleIJN6thrust24THRUST_300001_SM_1000_NS10device_ptrIiEESC_EEEE10policy1000EiNS7_5minusIiEESC_JPiSI_EEEvT0_iT1_T2_DpNS2_10kernel_argIT3_EE,@"STO_CUDA_ENTRY STV_DEFAULT"
_ZN3cub18CUB_300001_SM_10006detail9transform16transform_kernelINS2_10policy_hubILb0EN4cuda3std3__45tupleIJN6thrust24THRUST_300001_SM_1000_NS10device_ptrIiEESC_EEEE10policy1000EiNS7_5minusIiEESC_JPiSI_EEEvT0_iT1_T2_DpNS2_10kernel_argIT3_EE:
.text._ZN3cub18CUB_300001_SM_10006detail9transform16transform_kernelINS2_10policy_hubILb0EN4cuda3std3__45tupleIJN6thrust24THRUST_300001_SM_1000_NS10device_ptrIiEESC_EEEE10policy1000EiNS7_5minusIiEESC_JPiSI_EEEvT0_iT1_T2_DpNS2_10kernel_argIT3_EE:
[----:B------:R-:W-:Y:S08]  /*0000*/  LDC R1, c[0x0][0x37c] ;  /* 0x0000df00ff017b82 */ /* 0x000ff00000000800 */
[----:B------:R-:W1:Y:S01]  /*0010*/  S2UR UR5, SR_CTAID.X ;  /* 0x00000000000579c3 */ /* 0x000e620000002500 */
[----:B------:R-:W2:Y:S01]  /*0020*/  LDCU UR7, c[0x0][0x370] ;  /* 0x00006e00ff0777ac */ /* 0x000ea20008000800 */
[----:B------:R-:W3:Y:S01]  /*0030*/  LDCU.64 UR16, c[0x0][0x380] ;  /* 0x00007000ff1077ac */ /* 0x000ee20008000a00 */
[----:B------:R-:W4:Y:S01]  /*0040*/  LDCU.64 UR20, c[0x0][0x358] ;  /* 0x00006b00ff1477ac */ /* 0x000f220008000a00 */
[----:B---3--:R-:W-:-:S02]  /*0050*/  USHF.L.U32 UR24, UR17, 0x7, URZ ;  /* 0x0000000711187899 */ /* 0x008fc400080006ff */
[----:B-1----:R-:W-:Y:S02]  /*0060*/  UIADD3 UR4, UPT, UPT, UR5, 0x2, URZ ;  /* 0x0000000205047890 */ /* 0x002fe4000fffe0ff */
[----:B------:R-:W-:Y:S02]  /*0070*/  UIMAD UR22, UR24, UR5, URZ ;  /* 0x00000005181672a4 */ /* 0x000fe4000f8e02ff */
[----:B--2---:R-:W-:Y:S02]  /*0080*/  UISETP.GE.U32.AND UP0, UPT, UR4, UR7, UPT ;  /* 0x000000070400728c */ /* 0x004fe4000bf06070 */
[----:B------:R-:W-:Y:S02]  /*0090*/  UIADD3 UR6, UPT, UPT, -UR22, UR16, URZ ;  /* 0x0000001016067290 */ /* 0x000fe4000fffe1ff */
[----:B------:R-:W-:Y:S02]  /*00a0*/  UISETP.EQ.OR UP0, UPT, UR5, URZ, UP0 ;  /* 0x000000ff0500728c */ /* 0x000fe40008702670 */
[----:B------:R-:W-:-:S04]  /*00b0*/  UISETP.LT.AND UP1, UPT, UR24, UR6, UPT ;  /* 0x000000061800728c */ /* 0x000fc8000bf21270 */
[----:B------:R-:W-:-:S03]  /*00c0*/  USEL UR23, UR24, UR6, UP1 ;  /* 0x0000000618177287 */ /* 0x000fc60008800000 */
[----:B----4-:R-:W-:Y:S09]  /*00d0*/  BRA.U UP0, `(.L_x_2294) ;  /* 0x0000000100dc7547 */ /* 0x010ff2000b800000 */
        /* <DEDUP_REMOVED lines=20> */
[----:B------:R-:W-:Y:S02]  /*0220*/  ULOP3.LUT UR13, UR13, 0xfffffff0, URZ, 0xc0, !UPT ;  /* 0xfffffff00d0d7892 */ /* 0x000fe4000f8ec0ff */
[----:B------:R-:W-:Y:S02]  /*0230*/  ULOP3.LUT UR12, UR12, 0xfffffff0, URZ, 0xc0, !UPT ;  /* 0xfffffff00c0c7892 */ /* 0x000fe4000f8ec0ff */
[----:B------:R-:W-:Y:S02]  /*0240*/  ULEA UR14, UR16, UR14, 0x18 ;  /* 0x0000000e100e7291 */ /* 0x000fe4000f8ec0ff */
[----:B------:R-:W-:Y:S01]  /*0250*/  USHF.R.U32.HI UR7, URZ, 0x4, UR13 ;  /* 0x00000004ff077899 */ /* 0x000fe2000801160d */
        /* <DEDUP_REMOVED lines=8> */
[----:B------:R-:W-:-:S02]  /*02e0*/  UIADD3 UR13, UPT, UPT, UR13, UR12, URZ ;  /* 0x0000000c0d0d7290 */ /* 0x000fc4000fffe0ff */
[----:B------:R-:W-:Y:S02]  /*02f0*/  ULEA UR16, UR17, UR14, 0x9 ;  /* 0x0000000e11107291 */ /* 0x000fe4000f8e48ff */
[----:B------:R-:W-:Y:S02]  /*0300*/  USHF.R.U32.HI UR12, URZ, 0x4, UR12 ;  /* 0x00000004ff0c7899 */ /* 0x000fe4000801160c */
[----:B----4-:R-:W-:Y:S01]  /*0310*/  UIMAD.WIDE UR4, UR22, 0x4, UR4 ;  /* 0x00000004160478a5 */ /* 0x010fe2000f8e0204 */
[----:B------:R-:W-:Y:S01]  /*0320*/  IMAD.U32 R0, RZ, RZ, UR13 ;  /* 0x0000000dff007e24 */ /* 0x000fe2000f8e00ff */
[----:B------:R-:W-:Y:S02]  /*0330*/  UPRMT UR7, UR7, 0x5410, URZ ;  /* 0x0000541007077896 */ /* 0x000fe400080000ff */
[----:B--2---:R-:W-:Y:S02]  /*0340*/  UIMAD.WIDE UR8, UR22, 0x4, UR8 ;  /* 0x00000004160878a5 */ /* 0x004fe4000f8e0208 */
[----:B------:R-:W-:-:S02]  /*0350*/  UIADD3 UR18, UPT, UPT, UR16, 0x80, URZ ;  /* 0x0000008010127890 */ /* 0x000fc4000fffe0ff */
[----:B------:R-:W-:Y:S01]  /*0360*/  UPRMT UR12, UR12, 0x5410, URZ ;  /* 0x000054100c0c7896 */ /* 0x000fe200080000ff */
[----:B------:R-:W-:Y:S02]  /*0370*/  UMOV UR19, UR15 ;  /* 0x0000000f00137c82 */ /* 0x000fe40008000000 */
[----:B---3--:R1:W-:Y:S06]  /*0380*/  UBLKCP.S.G [UR14], [UR4], UR7 ;  /* 0x0000000e040073ba */ /* 0x0083ec0008000207 */
[----:B------:R1:W-:Y:S01]  /*0390*/  UBLKCP.S.G [UR18], [UR8], UR12 ;  /* 0x00000012080073ba */ /* 0x0003e2000800020c */
[----:B------:R1:W-:Y:S01]  /*03a0*/  SYNCS.ARRIVE.TRANS64 RZ, [UR15], R0 ;  /* 0x00000000ffff79a7 */ /* 0x0003e2000800000f */
[----:B------:R-:W-:Y:S01]  /*03b0*/  NOP ;  /* 0x0000000000007918 */ /* 0x000fe20000000000 */
.L_x_2296:
[----:B-1----:R-:W-:Y:S05]  /*03c0*/  BSYNC.RECONVERGENT B0 ;  /* 0x0000000000007941 */ /* 0x002fea0003800200 */
.L_x_2295:
[----:B------:R-:W1:Y:S08]  /*03d0*/  S2UR UR5, SR_CgaCtaId ;  /* 0x00000000000579c3 */ /* 0x000e700000008800 */
[----:B------:R-:W-:Y:S01]  /*03e0*/  BAR.SYNC.DEFER_BLOCKING 0x0 ;  /* 0x0000000000007b1d */ /* 0x000fe20000010000 */
[----:B------:R-:W-:-:S05]  /*03f0*/  SHF.L.U32 R0, RZ, 0x1f, RZ ;  /* 0x0000001fff007819 */ /* 0x000fca00000006ff */
[----:B------:R-:W-:Y:S02]  /*0400*/  UMOV UR4, 0x400 ;  /* 0x0000040000047882 */ /* 0x000fe40000000000 */
[----:B-1----:R-:W-:-:S12]  /*0410*/  ULEA UR4, UR5, UR4, 0x18 ;  /* 0x0000000405047291 */ /* 0x002fd8000f8ec0ff */
.L_x_2297:
[----:B------:R-:W1:Y:S02]  /*0420*/  SYNCS.PHASECHK.TRANS64.TRYWAIT P0, [UR4], R0 ;  /* 0x00000000ff0075a7 */ /* 0x000e640008001104 */
[----:B-1----:R-:W-:Y:S05]  /*0430*/  @!P0 BRA `(.L_x_2297) ;  /* 0xfffffffc00f88947 */ /* 0x002fea000383ffff */
[----:B------:R-:W-:Y:S05]  /*0440*/  BRA `(.L_x_2298) ;  /* 0x0000001400687947 */ /* 0x000fea0003800000 */
.L_x_2294:
[----:B------:R-:W1:Y:S01]  /*0450*/  S2R R2, SR_TID.Y ;  /* 0x0000000000027919 */ /* 0x000e620000002200 */
[----:B------:R-:W2:Y:S01]  /*0460*/  LDCU UR10, c[0x0][0x360] ;  /* 0x00006c00ff0a77ac */ /* 0x000ea20008000800 */
[----:B------:R-:W-:Y:S01]  /*0470*/  BSSY.RECONVERGENT B0, `(.L_x_2299) ;  /* 0x00000b1000007945 */ /* 0x000fe20003800200 */
[----:B------:R-:W1:Y:S01]  /*0480*/  S2R R3, SR_TID.Z ;  /* 0x0000000000037919 */ /* 0x000e620000002300 */
[----:B------:R-:W2:Y:S01]  /*0490*/  LDCU UR11, c[0x0][0x364] ;  /* 0x00006c80ff0b77ac */ /* 0x000ea20008000800 */
[----:B------:R-:W3:Y:S01]  /*04a0*/  LDC R0, c[0x0][0x368] ;  /* 0x0000da00ff007b82 */ /* 0x000ee20000000800 */
[----:B------:R-:W4:Y:S01]  /*04b0*/  S2R R5, SR_TID.X ;  /* 0x0000000000057919 */ /* 0x000f220000002100 */
[----:B------:R-:W-:Y:S02]  /*04c0*/  USHF.L.U32 UR4, UR23, 0x2, URZ ;  /* 0x0000000217047899 */ /* 0x000fe400080006ff */
[----:B------:R-:W-:Y:S02]  /*04d0*/  USHF.R.S32.HI UR12, URZ, 0x1f, UR22 ;  /* 0x0000001fff0c7899 */ /* 0x000fe40008011416 */
[----:B------:R-:W-:-:S04]  /*04e0*/  USHF.R.S32.HI UR5, URZ, 0x1f, UR4 ;  /* 0x0000001fff057899 */ /* 0x000fc80008011404 */
[----:B------:R-:W-:Y:S02]  /*04f0*/  USHF.R.U32.HI UR13, URZ, 0x2, UR5 ;  /* 0x00000002ff0d7899 */ /* 0x000fe40008011605 */
[----:B------:R-:W-:Y:S02]  /*0500*/  USHF.R.U64 UR7, UR4, 0x2, UR5 ;  /* 0x0000000204077899 */ /* 0x000fe40008001205 */
[----:B--2---:R-:W-:Y:S02]  /*0510*/  UIMAD UR4, UR10, UR11, URZ ;  /* 0x0000000b0a0472a4 */ /* 0x004fe4000f8e02ff */
[----:B-1----:R-:W-:Y:S02]  /*0520*/  IMAD R2, R3, UR11, R2 ;  /* 0x0000000b03027c24 */ /* 0x002fe4000f8e0202 */
[----:B------:R-:W-:Y:S02]  /*0530*/  IMAD.U32 R3, RZ, RZ, UR13 ;  /* 0x0000000dff037e24 */ /* 0x000fe4000f8e00ff */
[----:B----4-:R-:W-:-:S02]  /*0540*/  IMAD R2, R2, UR10, R5 ;  /* 0x0000000a02027c24 */ /* 0x010fc4000f8e0205 */
[----:B---3--:R-:W-:Y:S01]  /*0550*/  IMAD R5, R0, UR4, RZ ;  /* 0x0000000400057c24 */ /* 0x008fe2000f8e02ff */
[----:B------:R-:W-:Y:S02]  /*0560*/  UMOV UR4, URZ ;  /* 0x000000ff00047c82 */ /* 0x000fe40008000000 */
[----:B------:R-:W-:-:S04]  /*0570*/  ISETP.LT.U32.AND P0, PT, R2, UR7, PT ;  /* 0x0000000702007c0c */ /* 0x000fc8000bf01070 */
[----:B------:R-:W-:Y:S01]  /*0580*/  ISETP.GT.U32.AND.EX P0, PT, R3, RZ, PT, P0 ;  /* 0x000000ff0300720c */ /* 0x000fe20003f04100 */
[----:B------:R-:W-:-:S12]  /*0590*/  IMAD.MOV.U32 R3, RZ, RZ, RZ ;  /* 0x000000ffff037224 */ /* 0x000fd800078e00ff */
[----:B------:R-:W-:Y:S05]  /*05a0*/  @!P0 BRA `(.L_x_2300) ;  /* 0x0000000800748947 */ /* 0x000fea0003800000 */
[----:B------:R-:W-:Y:S01]  /*05b0*/  IMAD.IADD R7, R5, 0x1, R2 ;  /* 0x0000000105077824 */ /* 0x000fe200078e0202 */
[----:B------:R-:W-:Y:S01]  /*05c0*/  MOV R6, UR7 ;  /* 0x0000000700067c02 */ /* 0x000fe20008000f00 */
[----:B------:R-:W-:Y:S01]  /*05d0*/  IMAD.U32 R4, RZ, RZ, UR13 ;  /* 0x0000000dff047e24 */ /* 0x000fe2000f8e00ff */
[----:B------:R-:W-:Y:S01]  /*05e0*/  BSSY.RECONVERGENT B1, `(.L_x_2301) ;  /* 0x0000029000017945 */ /* 0x000fe20003800200 */
[----:B------:R-:W-:Y:S01]  /*05f0*/  IMAD.U32 R8, RZ, RZ, UR13 ;  /* 0x0000000dff087e24 */ /* 0x000fe2000f8e00ff */
[C---:B------:R-:W-:Y:S01]  /*0600*/  ISETP.LT.U32.AND P1, PT, R7.reuse, UR7, PT ;  /* 0x0000000707007c0c */ /* 0x040fe2000bf21070 */
[----:B------:R-:W-:Y:S01]  /*0610*/  IMAD.MOV.U32 R9, RZ, RZ, -0x1 ;  /* 0xffffffffff097424 */ /* 0x000fe200078e00ff */
[----:B------:R-:W-:Y:S02]  /*0620*/  ISETP.LT.U32.AND P0, PT, R7, UR7, PT ;  /* 0x0000000707007c0c */ /* 0x000fe4000bf01070 */
[----:B------:R-:W-:Y:S02]  /*0630*/  ISETP.GT.U32.AND.EX P1, PT, R4, RZ, PT, P1 ;  /* 0x000000ff0400720c */ /* 0x000fe40003f24110 */
[----:B------:R-:W-:Y:S01]  /*0640*/  ISETP.GT.U32.AND.EX P0, PT, R8, RZ, PT, P0 ;  /* 0x000000ff0800720c */ /* 0x000fe20003f04100 */
[----:B------:R-:W-:Y:S01]  /*0650*/  IMAD.U32 R8, RZ, RZ, UR13 ;  /* 0x0000000dff087e24 */ /* 0x000fe2000f8e00ff */
[----:B------:R-:W-:-:S02]  /*0660*/  SEL R6, R6, R7, P1 ;  /* 0x0000000706067207 */ /* 0x000fc40000800000 */
[----:B------:R-:W-:Y:S02]  /*0670*/  SEL R4, RZ, 0x1, !P0 ;  /* 0x00000001ff047807 */ /* 0x000fe40004000000 */
        /* <DEDUP_REMOVED lines=13> */
[----:B------:R-:W-:-:S04]  /*0750*/  IMAD.HI.U32 R7, R7, R9, R6 ;  /* 0x0000000907077227 */ /* 0x000fc800078e0006 */
[----:B------:R-:W-:Y:S02]  /*0760*/  IMAD.MOV.U32 R9, RZ, RZ, RZ ;  /* 0x000000ffff097224 */ /* 0x000fe400078e00ff */
[----:B------:R-:W-:-:S04]  /*0770*/  IMAD.HI.U32 R7, R7, R12, RZ ;  /* 0x0000000c07077227 */ /* 0x000fc800078e00ff */
[----:B------:R-:W-:-:S04]  /*0780*/  IMAD.MOV R10, RZ, RZ, -R7 ;  /* 0x000000ffff0a7224 */ /* 0x000fc800078e0a07 */
[----:B------:R-:W-:-:S05]  /*0790*/  IMAD R10, R5, R10, R12 ;  /* 0x0000000a050a7224 */ /* 0x000fca00078e020c */
[----:B------:R-:W-:-:S13]  /*07a0*/  ISETP.GE.U32.AND P0, PT, R10, R5, PT ;  /* 0x000000050a00720c */ /* 0x000fda0003f06070 */
[----:B------:R-:W-:Y:S01]  /*07b0*/  @P0 IADD3 R10, PT, PT, -R5, R10, RZ ;  /* 0x0000000a050a0210 */ /* 0x000fe20007ffe1ff */
[----:B------:R-:W-:-:S03]  /*07c0*/  @P0 VIADD R7, R7, 0x1 ;  /* 0x0000000107070836 */ /* 0x000fc60000000000 */
[----:B------:R-:W-:-:S13]  /*07d0*/  ISETP.GE.U32.AND P1, PT, R10, R5, PT ;  /* 0x000000050a00720c */ /* 0x000fda0003f26070 */
[----:B------:R-:W-:Y:S01]  /*07e0*/  @P1 VIADD R7, R7, 0x1 ;  /* 0x0000000107071836 */ /* 0x000fe20000000000 */
[----:B------:R-:W-:-:S05]  /*07f0*/  @!P2 LOP3.LUT R7, RZ, R5, RZ, 0x33, !PT ;  /* 0x00000005ff07a212 */ /* 0x000fca00078e33ff */
[----:B------:R-:W-:Y:S01]  /*0800*/  IMAD.MOV.U32 R8, RZ, RZ, R7 ;  /* 0x000000ffff087224 */ /* 0x000fe200078e0007 */
[----:B------:R-:W-:Y:S06]  /*0810*/  BRA `(.L_x_2303) ;  /* 0x0000000000147947 */ /* 0x000fec0003800000 */
.L_x_2302:
[----:B------:R-:W-:Y:S01]  /*0820*/  IMAD.MOV.U32 R9, RZ, RZ, R12 ;  /* 0x000000ffff097224 */ /* 0x000fe200078e000c */
[----:B------:R-:W-:-:S07]  /*0830*/  MOV R8, 0x850 ;  /* 0x0000085000087802 */ /* 0x000fce0000000f00 */
[----:B------:R-:W-:Y:S05]  /*0840*/  CALL.REL.NOINC `($__internal_1_$__cuda_sm20_div_u64) ;  /* 0x0000001400747944 */ /* 0x000fea0003c00000 */
[----:B------:R-:W-:Y:S01]  /*0850*/  IMAD.MOV.U32 R8, RZ, RZ, R6 ;  /* 0x000000ffff087224 */ /* 0x000fe200078e0006 */
[----:B------:R-:W-:-:S07]  /*0860*/  MOV R9, R7 ;  /* 0x0000000700097202 */ /* 0x000fce0000000f00 */
.L_x_2303:
[----:B------:R-:W-:Y:S05]  /*0870*/  BSYNC.RECONVERGENT B1 ;  /* 0x0000000000017941 */ /* 0x000fea0003800200 */
.L_x_2301:
[----:B------:R-:W-:Y:S01]  /*0880*/  IADD3 R12, P0, PT, R8, R4, RZ ;  /* 0x00000004080c7210 */ /* 0x000fe20007f1e0ff */
[----:B------:R-:W1:Y:S01]  /*0890*/  LDC R6, c[0x0][0x3a0] ;  /* 0x0000e800ff067b82 */ /* 0x000e620000000800 */
[----:B------:R-:W-:Y:S01]  /*08a0*/  BSSY.RECONVERGENT B1, `(.L_x_2304) ;  /* 0x0000030000017945 */ /* 0x000fe20003800200 */
[----:B------:R-:W-:Y:S01]  /*08b0*/  IMAD.MOV.U32 R27, RZ, RZ, R2 ;  /* 0x000000ffff1b7224 */ /* 0x000fe200078e0002 */
[C---:B------:R-:W-:Y:S01]  /*08c0*/  LOP3.LUT R4, R12.reuse, 0x3, RZ, 0xc0, !PT ;  /* 0x000000030c047812 */ /* 0x040fe200078ec0ff */
[----:B------:R-:W-:Y:S01]  /*08d0*/  IMAD.X R8, RZ, RZ, R9, P0 ;  /* 0x000000ffff087224 */ /* 0x000fe200000e0609 */
[----:B------:R-:W-:Y:S02]  /*08e0*/  ISETP.GE.U32.AND P0, PT, R12, 0x3, PT ;  /* 0x000000030c00780c */ /* 0x000fe40003f06070 */
[----:B------:R-:W-:Y:S01]  /*08f0*/  ISETP.NE.U32.AND P1, PT, R4, 0x3, PT ;  /* 0x000000030400780c */ /* 0x000fe20003f25070 */
[----:B------:R-:W-:Y:S01]  /*0900*/  IMAD.MOV.U32 R4, RZ, RZ, R3 ;  /* 0x000000ffff047224 */ /* 0x000fe200078e0003 */
[----:B------:R-:W-:-:S02]  /*0910*/  ISETP.GE.U32.AND.EX P0, PT, R8, RZ, PT, P0 ;  /* 0x000000ff0800720c */ /* 0x000fc40003f06100 */
[----:B------:R-:W-:Y:S02]  /*0920*/  ISETP.NE.AND.EX P1, PT, RZ, RZ, PT, P1 ;  /* 0x000000ffff00720c */ /* 0x000fe40003f25310 */
[----:B-1----:R-:W-:-:S11]  /*0930*/  SHF.R.S32.HI R11, RZ, 0x1f, R6 ;  /* 0x0000001fff0b7819 */ /* 0x002fd60000011406 */
[----:B------:R-:W-:Y:S05]  /*0940*/  @!P1 BRA `(.L_x_2305) ;  /* 0x0000000000949947 */ /* 0x000fea0003800000 */
[----:B------:R-:W1:Y:S01]  /*0950*/  S2UR UR8, SR_CgaCtaId ;  /* 0x00000000000879c3 */ /* 0x000e620000008800 */
[----:B------:R-:W2:Y:S01]  /*0960*/  LDCU.64 UR14, c[0x0][0x398] ;  /* 0x00007300ff0e77ac */ /* 0x000ea20008000a00 */
[----:B------:R-:W-:Y:S02]  /*0970*/  VIADD R12, R12, 0x1 ;  /* 0x000000010c0c7836 */ /* 0x000fe40000000000 */
[----:B------:R-:W-:Y:S01]  /*0980*/  IMAD R8, R0, UR11, RZ ;  /* 0x0000000b00087c24 */ /* 0x000fe2000f8e02ff */
[----:B------:R-:W-:Y:S01]  /*0990*/  USHF.L.U32 UR5, UR22, 0x2, URZ ;  /* 0x0000000216057899 */ /* 0x000fe200080006ff */
[----:B------:R-:W-:Y:S01]  /*09a0*/  IMAD.MOV.U32 R27, RZ, RZ, R2 ;  /* 0x000000ffff1b7224 */ /* 0x000fe200078e0002 */
[----:B------:R-:W-:Y:S01]  /*09b0*/  USHF.L.U64.HI UR9, UR22, 0x2, UR12 ;  /* 0x0000000216097899 */ /* 0x000fe2000801020c */
[----:B------:R-:W-:Y:S01]  /*09c0*/  LOP3.LUT R12, R12, 0x3, RZ, 0xc0, !PT ;  /* 0x000000030c0c7812 */ /* 0x000fe200078ec0ff */
[----:B------:R-:W-:Y:S02]  /*09d0*/  IMAD R10, R8, UR10, RZ ;  /* 0x0000000a080a7c24 */ /* 0x000fe4000f8e02ff */
[----:B------:R-:W-:Y:S01]  /*09e0*/  LEA R7, P1, R2, UR5, 0x2 ;  /* 0x0000000502077c11 */ /* 0x000fe2000f8210ff */
[----:B------:R-:W-:-:S02]  /*09f0*/  UMOV UR5, 0x400 ;  /* 0x0000040000057882 */ /* 0x000fc40000000000 */
[----:B------:R-:W-:Y:S01]  /*0a00*/  UIADD3 UR5, UPT, UPT, UR5, 0x80, URZ ;  /* 0x0000008005057890 */ /* 0x000fe2000fffe0ff */
[----:B------:R-:W-:Y:S02]  /*0a10*/  LEA.HI.X R4, R2, UR9, R3, 0x2, P1 ;  /* 0x0000000902047c11 */ /* 0x000fe400088f1403 */
[----:B------:R-:W-:Y:S02]  /*0a20*/  IADD3 R12, P1, PT, RZ, -R12, RZ ;  /* 0x8000000cff0c7210 */ /* 0x000fe40007f3e0ff */
[----:B--2---:R-:W-:-:S03]  /*0a30*/  IADD3 R14, P2, P3, R7, UR14, R6 ;  /* 0x0000000e070e7c10 */ /* 0x004fc6000fb5e006 */
[----:B------:R-:W-:Y:S01]  /*0a40*/  IMAD.X R13, RZ, RZ, -0x1, P1 ;  /* 0xffffffffff0d7424 */ /* 0x000fe200008e06ff */
[----:B------:R-:W-:Y:S01]  /*0a50*/  IADD3.X R15, PT, PT, R4, UR15, R11, P2, P3 ;  /* 0x0000000f040f7c10 */ /* 0x000fe200097e640b */
[----:B-1----:R-:W-:Y:S01]  /*0a60*/  ULEA UR5, UR8, UR5, 0x18 ;  /* 0x0000000508057291 */ /* 0x002fe2000f8ec0ff */
[----:B------:R-:W-:-:S05]  /*0a70*/  MOV R4, R3 ;  /* 0x0000000300047202 */ /* 0x000fca0000000f00 */
[----:B------:R-:W-:-:S04]  /*0a80*/  VIADD R7, R6, UR5 ;  /* 0x0000000506077c36 */ /* 0x000fc80008000000 */
[----:B------:R-:W-:-:S07]  /*0a90*/  IMAD R7, R2, 0x4, R7 ;  /* 0x0000000402077824 */ /* 0x000fce00078e0207 */
.L_x_2306:
        /* <DEDUP_REMOVED lines=13> */
[----:B------:R-:W-:-:S02]  /*0b70*/  ISETP.NE.AND.EX P1, PT, R13, RZ, PT, P1 ;  /* 0x000000ff0d00720c */ /* 0x000fc40003f25310 */
[----:B-1----:R-:W-:-:S11]  /*0b80*/  LEA R7, R10, R7, 0x2 ;  /* 0x000000070a077211 */ /* 0x002fd600078e10ff */
[----:B------:R-:W-:Y:S05]  /*0b90*/  @P1 BRA `(.L_x_2306) ;  /* 0xfffffffc00c01947 */ /* 0x000fea000383ffff */
.L_x_2305:
[----:B------:R-:W-:Y:S05]  /*0ba0*/  BSYNC.RECONVERGENT B1 ;  /* 0x0000000000017941 */ /* 0x000fea0003800200 */
.L_x_2304:
[----:B------:R-:W-:Y:S05]  /*0bb0*/  @!P0 BRA `(.L_x_2300) ;  /* 0x0000000000f08947 */ /* 0x000fea0003800000 */
[----:B------:R-:W1:Y:S01]  /*0bc0*/  LDCU.64 UR14, c[0x0][0x398] ;  /* 0x00007300ff0e77ac */ /* 0x000e620008000a00 */
[----:B------:R-:W2:Y:S01]  /*0bd0*/  S2UR UR9, SR_CgaCtaId ;  /* 0x00000000000979c3 */ /* 0x000ea20000008800 */
[----:B------:R-:W-:Y:S01]  /*0be0*/  IMAD.SHL.U32 R9, R5, 0x4, RZ ;  /* 0x0000000405097824 */ /* 0x000fe200078e00ff */
[----:B------:R-:W-:Y:S01]  /*0bf0*/  UMOV UR8, 0x400 ;  /* 0x0000040000087882 */ /* 0x000fe20000000000 */
[----:B------:R-:W-:Y:S01]  /*0c00*/  IMAD R21, R0, UR11, RZ ;  /* 0x0000000b00157c24 */ /* 0x000fe2000f8e02ff */
[----:B------:R-:W-:Y:S01]  /*0c10*/  UIADD3 UR8, UPT, UPT, UR8, 0x80, URZ ;  /* 0x0000008008087890 */ /* 0x000fe2000fffe0ff */
[----:B------:R-:W-:Y:S02]  /*0c20*/  UMOV UR5, URZ ;  /* 0x000000ff00057c82 */ /* 0x000fe40008000000 */
[----:B------:R-:W-:Y:S01]  /*0c30*/  IMAD R21, R21, UR10, RZ ;  /* 0x0000000a15157c24 */ /* 0x000fe2000f8e02ff */
[----:B-1----:R-:W-:Y:S01]  /*0c40*/  IADD3 R25, P0, PT, R6, UR14, RZ ;  /* 0x0000000e06197c10 */ /* 0x002fe2000ff1e0ff */
[----:B------:R-:W-:-:S03]  /*0c50*/  USHF.L.U64.HI UR14, UR22, 0x2, UR12 ;  /* 0x00000002160e7899 */ /* 0x000fc6000801020c */
[----:B------:R-:W-:Y:S01]  /*0c60*/  IADD3.X R7, PT, PT, R11, UR15, RZ, P0, !PT ;  /* 0x0000000f0b077c10 */ /* 0x000fe200087fe4ff */
[----:B------:R-:W-:Y:S02]  /*0c70*/  USHF.L.U32 UR15, UR22, 0x2, URZ ;  /* 0x00000002160f7899 */ /* 0x000fe400080006ff */
[C---:B------:R-:W-:Y:S01]  /*0c80*/  IADD3 R8, P0, PT, R27.reuse, UR22, RZ ;  /* 0x000000161b087c10 */ /* 0x040fe2000ff1e0ff */
[----:B--2---:R-:W-:Y:S01]  /*0c90*/  ULEA UR8, UR9, UR8, 0x18 ;  /* 0x0000000809087291 */ /* 0x004fe2000f8ec0ff */
[----:B------:R-:W-:Y:S02]  /*0ca0*/  SHF.R.U32.HI R11, RZ, 0x1e, R5 ;  /* 0x0000001eff0b7819 */ /* 0x000fe40000011605 */
[----:B------:R-:W-:Y:S01]  /*0cb0*/  IADD3.X R15, PT, PT, R4, UR12, RZ, P0, !PT ;  /* 0x0000000c040f7c10 */ /* 0x000fe200087fe4ff */
[----:B------:R-:W-:Y:S01]  /*0cc0*/  IMAD.SHL.U32 R14, R8, 0x4, RZ ;  /* 0x00000004080e7824 */ /* 0x000fe200078e00ff */
[----:B------:R-:W-:Y:S01]  /*0cd0*/  LEA R10, P0, R27, UR15, 0x2 ;  /* 0x0000000f1b0a7c11 */ /* 0x000fe2000f8010ff */
[----:B------:R-:W-:Y:S01]  /*0ce0*/  VIADD R6, R6, UR8 ;  /* 0x0000000806067c36 */ /* 0x000fe20008000000 */
[----:B------:R-:W-:-:S02]  /*0cf0*/  SHF.L.U64.HI R15, R8, 0x2, R15 ;  /* 0x00000002080f7819 */ /* 0x000fc4000001020f */
[C---:B------:R-:W-:Y:S01]  /*0d00*/  LEA.HI.X R12, R27.reuse, UR14, R4, 0x2, P0 ;  /* 0x0000000e1b0c7c11 */ /* 0x040fe200080f1404 */
[----:B------:R-:W-:Y:S01]  /*0d10*/  IMAD R8, R27, 0x4, R6 ;  /* 0x000000041b087824 */ /* 0x000fe200078e0206 */
[-C--:B------:R-:W-:Y:S01]  /*0d20*/  IADD3 R20, P1, PT, R9, R10.reuse, RZ ;  /* 0x0000000a09147210 */ /* 0x080fe20007f3e0ff */
[C---:B------:R-:W-:Y:S01]  /*0d30*/  IMAD.WIDE.U32 R14, R5.reuse, 0xc, R14 ;  /* 0x0000000c050e7825 */ /* 0x040fe200078e000e */
[----:B------:R-:W-:Y:S02]  /*0d40*/  LEA R13, P0, R5, R10, 0x3 ;  /* 0x0000000a050d7211 */ /* 0x000fe400078018ff */
[----:B------:R-:W-:Y:S01]  /*0d50*/  LEA R22, R21, R8, 0x2 ;  /* 0x0000000815167211 */ /* 0x000fe200078e10ff */
[----:B------:R-:W-:Y:S01]  /*0d60*/  IMAD.X R26, R11, 0x1, R12, P1 ;  /* 0x000000010b1a7824 */ /* 0x000fe200008e060c */
[----:B------:R-:W-:Y:S01]  /*0d70*/  LEA.HI.X R24, R5, R12, RZ, 0x3, P0 ;  /* 0x0000000c05187211 */ /* 0x000fe200000f1cff */
[----:B------:R-:W-:Y:S02]  /*0d80*/  VIADD R28, R15, UR5 ;  /* 0x000000050f1c7c36 */ /* 0x000fe40008000000 */
[----:B------:R-:W-:-:S02]  /*0d90*/  IMAD R23, R21, 0x8, R8 ;  /* 0x0000000815177824 */ /* 0x000fc400078e0208 */
[----:B------:R-:W-:-:S07]  /*0da0*/  IMAD R6, R21, 0xc, R8 ;  /* 0x0000000c15067824 */ /* 0x000fce00078e0208 */
.L_x_2307:
[----:B------:R-:W-:-:S05]  /*0db0*/  IADD3 R18, P0, PT, R25, R10, RZ ;  /* 0x0000000a19127210 */ /* 0x000fca0007f1e0ff */
[----:B------:R-:W-:Y:S01]  /*0dc0*/  IMAD.X R19, R7, 0x1, R12, P0 ;  /* 0x0000000107137824 */ /* 0x000fe200000e060c */
[----:B------:R-:W-:-:S04]  /*0dd0*/  IADD3 R16, P0, PT, R25, R20, RZ ;  /* 0x0000001419107210 */ /* 0x000fc80007f1e0ff */
[----:B------:R-:W-:Y:S01]  /*0de0*/  @!PT LDS RZ, [RZ] ;  /* 0x00000000fffff984 */ /* 0x000fe20000000800 */
[----:B------:R-:W-:Y:S01]  /*0df0*/  @!PT LDS RZ, [RZ] ;  /* 0x00000000fffff984 */ /* 0x000fe20000000800 */
[----:B------:R-:W-:Y:S01]  /*0e00*/  @!PT LDS RZ, [RZ] ;  /* 0x00000000fffff984 */ /* 0x000fe20000000800 */
[----:B------:R1:W-:Y:S01]  /*0e10*/  LDGSTS.E [R8], desc[UR20][R18.64] ;  /* 0x0000000012087fae */ /* 0x0003e2000b9a1014 */
[----:B------:R-:W-:-:S05]  /*0e20*/  IMAD.X R17, R7, 0x1, R26, P0 ;  /* 0x0000000107117824 */ /* 0x000fca00000e061a */
[----:B------:R2:W-:Y:S01]  /*0e30*/  LDGSTS.E [R22], desc[UR20][R16.64] ;  /* 0x0000000010167fae */ /* 0x0005e2000b9a1014 */
[----:B-1----:R-:W-:Y:S01]  /*0e40*/  IMAD R8, R21, 0x10, R8 ;  /* 0x0000001015087824 */ /* 0x002fe200078e0208 */
[----:B--2---:R-:W-:Y:S01]  /*0e50*/  IADD3 R16, P0, PT, R25, R13, RZ ;  /* 0x0000000d19107210 */ /* 0x004fe20007f1e0ff */
[----:B------:R-:W-:-:S04]  /*0e60*/  IMAD R22, R21, 0x10, R22 ;  /* 0x0000001015167824 */ /* 0x000fc800078e0216 */
[----:B------:R-:W-:Y:S01]  /*0e70*/  IMAD.X R17, R7, 0x1, R24, P0 ;  /* 0x0000000107117824 */ /* 0x000fe200000e0618 */
[----:B------:R-:W-:-:S04]  /*0e80*/  IADD3 R18, P0, PT, R25, R14, RZ ;  /* 0x0000000e19127210 */ /* 0x000fc80007f1e0ff */
[----:B------:R1:W-:Y:S01]  /*0e90*/  LDGSTS.E [R23], desc[UR20][R16.64] ;  /* 0x0000000010177fae */ /* 0x0003e2000b9a1014 */
[----:B------:R-:W-:Y:S01]  /*0ea0*/  IMAD.X R19, R7, 0x1, R28, P0 ;  /* 0x0000000107137824 */ /* 0x000fe200000e061c */
[----:B------:R-:W-:-:S04]  /*0eb0*/  IADD3 R27, P0, PT, R9, R27, RZ ;  /* 0x0000001b091b7210 */ /* 0x000fc80007f1e0ff */
[----:B------:R2:W-:Y:S01]  /*0ec0*/  LDGSTS.E [R6], desc[UR20][R18.64] ;  /* 0x0000000012067fae */ /* 0x0005e2000b9a1014 */
[----:B------:R-:W-:Y:S01]  /*0ed0*/  IMAD.X R4, R11, 0x1, R4, P0 ;  /* 0x000000010b047824 */ /* 0x000fe200000e0604 */
[----:B------:R-:W-:-:S04]  /*0ee0*/  ISETP.GE.U32.AND P0, PT, R27, UR7, PT ;  /* 0x000000071b007c0c */ /* 0x000fc8000bf06070 */
[----:B------:R-:W-:Y:S01]  /*0ef0*/  ISETP.GE.U32.AND.EX P0, PT, R4, UR13, PT, P0 ;  /* 0x0000000d04007c0c */ /* 0x000fe2000bf06100 */
[----:B-1----:R-:W-:Y:S01]  /*0f00*/  IMAD.MOV.U32 R16, RZ, RZ, R25 ;  /* 0x000000ffff107224 */ /* 0x002fe200078e0019 */
[----:B------:R-:W-:Y:S01]  /*0f10*/  MOV R17, R7 ;  /* 0x0000000700117202 */ /* 0x000fe20000000f00 */
[C---:B------:R-:W-:Y:S01]  /*0f20*/  IMAD R23, R21.reuse, 0x10, R23 ;  /* 0x0000001015177824 */ /* 0x040fe200078e0217 */
[----:B--2---:R-:W-:Y:S01]  /*0f30*/  LEA R6, R21, R6, 0x4 ;  /* 0x0000000615067211 */ /* 0x004fe200078e20ff */
[----:B------:R-:W-:-:S04]  /*0f40*/  IMAD.WIDE.U32 R16, R5, 0x10, R16 ;  /* 0x0000001005107825 */ /* 0x000fc800078e0010 */
[----:B------:R-:W-:Y:S02]  /*0f50*/  IMAD.MOV.U32 R25, RZ, RZ, R16 ;  /* 0x000000ffff197224 */ /* 0x000fe400078e0010 */
[----:B------:R-:W-:Y:S02]  /*0f60*/  IMAD.MOV.U32 R7, RZ, RZ, R17 ;  /* 0x000000ffff077224 */ /* 0x000fe400078e0011 */
[----:B------:R-:W-:Y:S05]  /*0f70*/  @!P0 BRA `(.L_x_2307) ;  /* 0xfffffffc008c8947 */ /* 0x000fea000383ffff */
.L_x_2300:
[----:B------:R-:W-:Y:S05]  /*0f80*/  BSYNC.RECONVERGENT B0 ;  /* 0x0000000000007941 */ /* 0x000fea0003800200 */
.L_x_2299:
[----:B------:R-:W-:Y:S01]  /*0f90*/  IMAD.U32 R4, RZ, RZ, UR13 ;  /* 0x0000000dff047e24 */ /* 0x000fe2000f8e00ff */
[----:B------:R-:W-:Y:S01]  /*0fa0*/  ISETP.LT.U32.AND P0, PT, R2, UR7, PT ;  /* 0x0000000702007c0c */ /* 0x000fe2000bf01070 */
[----:B------:R-:W0:Y:S01]  /*0fb0*/  LDGDEPBAR ;  /* 0x00000000000079af */ /* 0x000e220000000000 */
[----:B------:R-:W-:Y:S02]  /*0fc0*/  BSSY.RECONVERGENT B0, `(.L_x_2308) ;  /* 0x000009f000007945 */ /* 0x000fe40003800200 */
[----:B------:R-:W-:-:S13]  /*0fd0*/  ISETP.GT.U32.AND.EX P0, PT, R4, R3, PT, P0 ;  /* 0x000000030400720c */ /* 0x000fda0003f04100 */
[----:B------:R-:W-:Y:S05]  /*0fe0*/  @!P0 BRA `(.L_x_2309) ;  /* 0x0000000800708947 */ /* 0x000fea0003800000 */
[----:B------:R-:W-:Y:S01]  /*0ff0*/  IMAD.IADD R9, R5, 0x1, R2 ;  /* 0x0000000105097824 */ /* 0x000fe200078e0202 */
[----:B------:R-:W-:Y:S01]  /*1000*/  BSSY.RECONVERGENT B1, `(.L_x_2310) ;  /* 0x0000029000017945 */ /* 0x000fe20003800200 */
[----:B------:R-:W-:Y:S02]  /*1010*/  IMAD.U32 R4, RZ, RZ, UR13 ;  /* 0x0000000dff047e24 */ /* 0x000fe4000f8e00ff */
[----:B------:R-:W-:Y:S01]  /*1020*/  IMAD.U32 R7, RZ, RZ, UR13 ;  /* 0x0000000dff077e24 */ /* 0x000fe2000f8e00ff */
[C---:B------:R-:W-:Y:S01]  /*1030*/  ISETP.LT.U32.AND P0, PT, R9.reuse, UR7, PT ;  /* 0x0000000709007c0c */ /* 0x040fe2000bf01070 */
[----:B------:R-:W-:Y:S01]  /*1040*/  IMAD.U32 R6, RZ, RZ, UR7 ;  /* 0x00000007ff067e24 */ /* 0x000fe2000f8e00ff */
[----:B------:R-:W-:Y:S01]  /*1050*/  ISETP.LT.U32.AND P1, PT, R9, UR7, PT ;  /* 0x0000000709007c0c */ /* 0x000fe2000bf21070 */
[----:B------:R-:W-:Y:S01]  /*1060*/  IMAD.U32 R10, RZ, RZ, UR13 ;  /* 0x0000000dff0a7e24 */ /* 0x000fe2000f8e00ff */
[----:B------:R-:W-:Y:S02]  /*1070*/  ISETP.GT.U32.AND.EX P0, PT, R4, RZ, PT, P0 ;  /* 0x000000ff0400720c */ /* 0x000fe40003f04100 */
[----:B------:R-:W-:-:S02]  /*1080*/  ISETP.GT.U32.AND.EX P1, PT, R7, RZ, PT, P1 ;  /* 0x000000ff0700720c */ /* 0x000fc40003f24110 */
[----:B------:R-:W-:Y:S02]  /*1090*/  SEL R6, R6, R9, P0 ;  /* 0x0000000906067207 */ /* 0x000fe40000000000 */
[----:B------:R-:W-:Y:S02]  /*10a0*/  SEL R4, RZ, 0x1, !P1 ;  /* 0x00000001ff047807 */ /* 0x000fe40004800000 */
[----:B------:R-:W-:Y:S02]  /*10b0*/  SEL R10, R10, RZ, P0 ;  /* 0x000000ff0a0a7207 */ /* 0x000fe40000000000 */
[----:B------:R-:W-:Y:S02]  /*10c0*/  MOV R7, 0xffffffff ;  /* 0xffffffff00077802 */ /* 0x000fe40000000f00 */
        /* <DEDUP_REMOVED lines=9> */
[----:B-1----:R-:W-:-:S06]  /*1160*/  VIADD R7, R10, 0xffffffe ;  /* 0x0ffffffe0a077836 */ /* 0x002fcc0000000000 */
[----:B------:R-:W1:Y:S02]  /*1170*/  F2I.FTZ.U32.TRUNC.NTZ R7, R7 ;  /* 0x0000000700077305 */ /* 0x000e64000021f000 */
[----:B-1----:R-:W-:-:S04]  /*1180*/  IMAD R11, R11, R7, RZ ;  /* 0x000000070b0b7224 */ /* 0x002fc800078e02ff */
[----:B------:R-:W-:-:S06]  /*1190*/  IMAD.HI.U32 R6, R7, R11, R6 ;  /* 0x0000000b07067227 */ /* 0x000fcc00078e0006 */
[----:B------:R-:W-:-:S04]  /*11a0*/  IMAD.HI.U32 R8, R6, R9, RZ ;  /* 0x0000000906087227 */ /* 0x000fc800078e00ff */
[----:B------:R-:W-:-:S04]  /*11b0*/  IMAD.MOV R6, RZ, RZ, -R8 ;  /* 0x000000ffff067224 */ /* 0x000fc800078e0a08 */
[----:B------:R-:W-:Y:S02]  /*11c0*/  IMAD R6, R5, R6, R9 ;  /* 0x0000000605067224 */ /* 0x000fe400078e0209 */
[----:B------:R-:W-:-:S03]  /*11d0*/  IMAD.MOV.U32 R9, RZ, RZ, RZ ;  /* 0x000000ffff097224 */ /* 0x000fc600078e00ff */
[----:B------:R-:W-:-:S13]  /*11e0*/  ISETP.GE.U32.AND P0, PT, R6, R5, PT ;  /* 0x000000050600720c */ /* 0x000fda0003f06070 */
[----:B------:R-:W-:Y:S01]  /*11f0*/  @P0 IMAD.IADD R6, R6, 0x1, -R5 ;  /* 0x0000000106060824 */ /* 0x000fe200078e0a05 */
[----:B------:R-:W-:-:S04]  /*1200*/  @P0 IADD3 R8, PT, PT, R8, 0x1, RZ ;  /* 0x0000000108080810 */ /* 0x000fc80007ffe0ff */
[----:B------:R-:W-:-:S13]  /*1210*/  ISETP.GE.U32.AND P1, PT, R6, R5, PT ;  /* 0x000000050600720c */ /* 0x000fda0003f26070 */
[----:B------:R-:W-:Y:S01]  /*1220*/  @P1 VIADD R8, R8, 0x1 ;  /* 0x0000000108081836 */ /* 0x000fe20000000000 */
[----:B------:R-:W-:Y:S01]  /*1230*/  @!P2 LOP3.LUT R8, RZ, R5, RZ, 0x33, !PT ;  /* 0x00000005ff08a212 */ /* 0x000fe200078e33ff */
[----:B------:R-:W-:Y:S06]  /*1240*/  BRA `(.L_x_2312) ;  /* 0x0000000000107947 */ /* 0x000fec0003800000 */
.L_x_2311:
[----:B------:R-:W-:-:S07]  /*1250*/  MOV R8, 0x1270 ;  /* 0x0000127000087802 */ /* 0x000fce0000000f00 */
[----:B------:R-:W-:Y:S05]  /*1260*/  CALL.REL.NOINC `($__internal_1_$__cuda_sm20_div_u64) ;  /* 0x0000000800ec7944 */ /* 0x000fea0003c00000 */
[----:B------:R-:W-:Y:S02]  /*1270*/  IMAD.MOV.U32 R8, RZ, RZ, R6 ;  /* 0x000000ffff087224 */ /* 0x000fe400078e0006 */
[----:B------:R-:W-:-:S07]  /*1280*/  IMAD.MOV.U32 R9, RZ, RZ, R7 ;  /* 0x000000ffff097224 */ /* 0x000fce00078e0007 */
.L_x_2312:
[----:B------:R-:W-:Y:S05]  /*1290*/  BSYNC.RECONVERGENT B1 ;  /* 0x0000000000017941 */ /* 0x000fea0003800200 */
.L_x_2310:
        /* <DEDUP_REMOVED lines=9> */
[----:B------:R-:W-:-:S04]  /*1330*/  MOV R8, UR22 ;  /* 0x0000001600087c02 */ /* 0x000fc80008000f00 */
[----:B------:R-:W-:Y:S02]  /*1340*/  SHF.R.S32.HI R8, RZ, 0x1f, R8 ;  /* 0x0000001fff087819 */ /* 0x000fe40000011408 */
[----:B-1----:R-:W-:-:S05]  /*1350*/  SHF.R.S32.HI R16, RZ, 0x1f, R6 ;  /* 0x0000001fff107819 */ /* 0x002fca0000011406 */
[----:B------:R-:W-:Y:S05]  /*1360*/  @!P1 BRA `(.L_x_2314) ;  /* 0x0000000000989947 */ /* 0x000fea0003800000 */
[----:B------:R-:W1:Y:S01]  /*1370*/  S2UR UR8, SR_CgaCtaId ;  /* 0x00000000000879c3 */ /* 0x000e620000008800 */
[----:B------:R-:W2:Y:S01]  /*1380*/  LDCU.64 UR14, c[0x0][0x3a8] ;  /* 0x00007500ff0e77ac */ /* 0x000ea20008000a00 */
[----:B------:R-:W-:Y:S02]  /*1390*/  IMAD.U32 R7, RZ, RZ, UR22 ;  /* 0x00000016ff077e24 */ /* 0x000fe4000f8e00ff */
[----:B------:R-:W-:Y:S01]  /*13a0*/  VIADD R9, R4, 0x1 ;  /* 0x0000000104097836 */ /* 0x000fe20000000000 */
[----:B------:R-:W-:Y:S01]  /*13b0*/  UMOV UR5, 0x400 ;  /* 0x0000040000057882 */ /* 0x000fe20000000000 */
[----:B------:R-:W-:Y:S01]  /*13c0*/  USHF.L.U32 UR9, UR22, 0x2, URZ ;  /* 0x0000000216097899 */ /* 0x000fe200080006ff */
[----:B------:R-:W-:Y:S01]  /*13d0*/  SHF.L.U64.HI R4, R7, 0x2, R8 ;  /* 0x0000000207047819 */ /* 0x000fe20000010208 */
[----:B------:R-:W3:Y:S01]  /*13e0*/  LDC R11, c[0x0][0x384] ;  /* 0x0000e100ff0b7b82 */ /* 0x000ee20000000800 */
[----:B------:R-:W-:Y:S01]  /*13f0*/  UIADD3 UR5, UPT, UPT, UR5, 0x80, URZ ;  /* 0x0000008005057890 */ /* 0x000fe2000fffe0ff */
[----:B------:R-:W-:Y:S01]  /*1400*/  LOP3.LUT R9, R9, 0x3, RZ, 0xc0, !PT ;  /* 0x0000000309097812 */ /* 0x000fe200078ec0ff */
[----:B------:R-:W-:Y:S01]  /*1410*/  IMAD R10, R0, UR11, RZ ;  /* 0x0000000b000a7c24 */ /* 0x000fe2000f8e02ff */
[----:B------:R-:W-:-:S02]  /*1420*/  LEA R7, P1, R2, UR9, 0x2 ;  /* 0x0000000902077c11 */ /* 0x000fc4000f8210ff */
[----:B------:R-:W-:Y:S01]  /*1430*/  IADD3 R9, P3, PT, RZ, -R9, RZ ;  /* 0x80000009ff097210 */ /* 0x000fe20007f7e0ff */
[----:B------:R-:W-:Y:S01]  /*1440*/  IMAD R14, R10, UR10, RZ ;  /* 0x0000000a0a0e7c24 */ /* 0x000fe2000f8e02ff */
[----:B------:R-:W-:Y:S02]  /*1450*/  LEA.HI.X R13, R2, R4, R3, 0x2, P1 ;  /* 0x00000004020d7211 */ /* 0x000fe400008f1403 */
[----:B--2---:R-:W-:-:S04]  /*1460*/  IADD3 R12, P1, P2, R7, UR14, R6 ;  /* 0x0000000e070c7c10 */ /* 0x004fc8000fa3e006 */
[----:B------:R-:W-:Y:S01]  /*1470*/  IADD3.X R13, PT, PT, R13, UR15, R16, P1, P2 ;  /* 0x0000000f0d0d7c10 */ /* 0x000fe20008fe4410 */
[----:B-1----:R-:W-:-:S06]  /*1480*/  ULEA UR5, UR8, UR5, 0x18 ;  /* 0x0000000508057291 */ /* 0x002fcc000f8ec0ff */
[----:B------:R-:W-:-:S04]  /*1490*/  VIADD R4, R6, UR5 ;  /* 0x0000000506047c36 */ /* 0x000fc80008000000 */
[----:B---3--:R-:W-:Y:S02]  /*14a0*/  IMAD R7, R11, 0x200, R4 ;  /* 0x000002000b077824 */ /* 0x008fe400078e0204 */
[----:B------:R-:W-:-:S03]  /*14b0*/  IMAD.X R4, RZ, RZ, -0x1, P3 ;  /* 0xffffffffff047424 */ /* 0x000fc600018e06ff */
[----:B------:R-:W-:-:S07]  /*14c0*/  LEA R7, R2, R7, 0x2 ;  /* 0x0000000702077211 */ /* 0x000fce00078e10ff */
.L_x_2315:
[----:B------:R-:W-:Y:S01]  /*14d0*/  IADD3 R9, P1, PT, R9, 0x1, RZ ;  /* 0x0000000109097810 */ /* 0x000fe20007f3e0ff */
[----:B------:R-:W-:Y:S01]  /*14e0*/  IMAD.MOV.U32 R10, RZ, RZ, R12 ;  /* 0x000000ffff0a7224 */ /* 0x000fe200078e000c */
[C---:B------:R-:W-:Y:S01]  /*14f0*/  IADD3 R2, P2, PT, R5.reuse, R2, RZ ;  /* 0x0000000205027210 */ /* 0x040fe20007f5e0ff */
[----:B------:R-:W-:Y:S01]  /*1500*/  IMAD.MOV.U32 R11, RZ, RZ, R13 ;  /* 0x000000ffff0b7224 */ /* 0x000fe200078e000d */
[----:B------:R-:W-:Y:S01]  /*1510*/  LEA R12, P3, R5, R12, 0x2 ;  /* 0x0000000c050c7211 */ /* 0x000fe200078610ff */
[----:B------:R-:W-:Y:S01]  /*1520*/  IMAD.X R4, RZ, RZ, R4, P1 ;  /* 0x000000ffff047224 */ /* 0x000fe200008e0604 */
[----:B------:R-:W-:Y:S01]  /*1530*/  ISETP.NE.U32.AND P1, PT, R9, RZ, PT ;  /* 0x000000ff0900720c */ /* 0x000fe20003f25070 */
[----:B------:R-:W-:Y:S01]  /*1540*/  IMAD.X R3, RZ, RZ, R3, P2 ;  /* 0x000000ffff037224 */ /* 0x000fe200010e0603 */
[----:B------:R-:W-:Y:S01]  /*1550*/  @!PT LDS RZ, [RZ] ;  /* 0x00000000fffff984 */ /* 0x000fe20000000800 */
[----:B------:R-:W-:Y:S01]  /*1560*/  @!PT LDS RZ, [RZ] ;  /* 0x00000000fffff984 */ /* 0x000fe20000000800 */
[----:B------:R-:W-:Y:S01]  /*1570*/  @!PT LDS RZ, [RZ] ;  /* 0x00000000fffff984 */ /* 0x000fe20000000800 */
[----:B------:R1:W-:Y:S01]  /*1580*/  LDGSTS.E [R7+0x80], desc[UR20][R10.64] ;  /* 0x000800000a077fae */ /* 0x0003e2000b9a1014 */
[----:B------:R-:W-:Y:S02]  /*1590*/  LEA.HI.X R13, R5, R13, RZ, 0x2, P3 ;  /* 0x0000000d050d7211 */ /* 0x000fe400018f14ff */
[----:B------:R-:W-:Y:S01]  /*15a0*/  ISETP.NE.AND.EX P1, PT, R4, RZ, PT, P1 ;  /* 0x000000ff0400720c */ /* 0x000fe20003f25310 */
[----:B-1----:R-:W-:-:S12]  /*15b0*/  IMAD R7, R14, 0x4, R7 ;  /* 0x000000040e077824 */ /* 0x002fd800078e0207 */
[----:B------:R-:W-:Y:S05]  /*15c0*/  @P1 BRA `(.L_x_2315) ;  /* 0xfffffffc00c01947 */ /* 0x000fea000383ffff */
.L_x_2314:
[----:B------:R-:W-:Y:S05]  /*15d0*/  BSYNC.RECONVERGENT B1 ;  /* 0x0000000000017941 */ /* 0x000fea0003800200 */
.L_x_2313:
[----:B------:R-:W-:Y:S05]  /*15e0*/  @!P0 BRA `(.L_x_2309) ;  /* 0x0000000000f08947 */ /* 0x000fea0003800000 */
[----:B------:R-:W1:Y:S01]  /*15f0*/  S2UR UR8, SR_CgaCtaId ;  /* 0x00000000000879c3 */ /* 0x000e620000008800 */
[----:B------:R-:W2:Y:S01]  /*1600*/  LDCU.64 UR14, c[0x0][0x3a8] ;  /* 0x00007500ff0e77ac */ /* 0x000ea20008000a00 */
[----:B------:R-:W-:Y:S01]  /*1610*/  IMAD.U32 R9, RZ, RZ, UR22 ;  /* 0x00000016ff097e24 */ /* 0x000fe2000f8e00ff */
[----:B------:R-:W-:Y:S01]  /*1620*/  SHF.R.U32.HI R20, RZ, 0x1e, R5 ;  /* 0x0000001eff147819 */ /* 0x000fe20000011605 */
[----:B------:R-:W-:Y:S01]  /*1630*/  IMAD R22, R0, UR11, RZ ;  /* 0x0000000b00167c24 */ /* 0x000fe2000f8e02ff */
[----:B------:R-:W-:Y:S01]  /*1640*/  UMOV UR5, 0x400 ;  /* 0x0000040000057882 */ /* 0x000fe20000000000 */
[----:B------:R-:W-:Y:S01]  /*1650*/  IMAD.SHL.U32 R17, R5, 0x4, RZ ;  /* 0x0000000405117824 */ /* 0x000fe200078e00ff */
[----:B------:R-:W-:Y:S01]  /*1660*/  UIADD3 UR5, UPT, UPT, UR5, 0x80, URZ ;  /* 0x0000008005057890 */ /* 0x000fe2000fffe0ff */
[----:B------:R-:W3:Y:S01]  /*1670*/  LDC R7, c[0x0][0x384] ;  /* 0x0000e100ff077b82 */ /* 0x000ee20000000800 */
[----:B------:R-:W-:Y:S01]  /*1680*/  SHF.L.U64.HI R18, R9, 0x2, R8 ;  /* 0x0000000209127819 */ /* 0x000fe20000010208 */
[----:B------:R-:W-:Y:S01]  /*1690*/  IMAD R22, R22, UR10, RZ ;  /* 0x0000000a16167c24 */ /* 0x000fe2000f8e02ff */
[----:B--2---:R-:W-:-:S04]  /*16a0*/  IADD3 R4, P0, PT, R6, UR14, RZ ;  /* 0x0000000e06047c10 */ /* 0x004fc8000ff1e0ff */
[----:B------:R-:W-:Y:S01]  /*16b0*/  IADD3.X R16, PT, PT, R16, UR15, RZ, P0, !PT ;  /* 0x0000000f10107c10 */ /* 0x000fe200087fe4ff */
[----:B-1----:R-:W-:Y:S02]  /*16c0*/  ULEA UR5, UR8, UR5, 0x18 ;  /* 0x0000000508057291 */ /* 0x002fe4000f8ec0ff */
[----:B------:R-:W-:-:S04]  /*16d0*/  USHF.L.U32 UR8, UR22, 0x2, URZ ;  /* 0x0000000216087899 */ /* 0x000fc800080006ff */
[----:B------:R-:W-:Y:S01]  /*16e0*/  IADD3 R6, PT, PT, R6, UR5, RZ ;  /* 0x0000000506067c10 */ /* 0x000fe2000fffe0ff */
[----:B------:R-:W-:-:S04]  /*16f0*/  UMOV UR5, URZ ;  /* 0x000000ff00057c82 */ /* 0x000fc80008000000 */
[----:B---3--:R-:W-:Y:S01]  /*1700*/  IMAD R23, R7, 0x200, R6 ;  /* 0x0000020007177824 */ /* 0x008fe200078e0206 */
[----:B------:R-:W-:-:S04]  /*1710*/  IADD3 R6, P0, PT, R2, UR22, RZ ;  /* 0x0000001602067c10 */ /* 0x000fc8000ff1e0ff */
[----:B------:R-:W-:Y:S01]  /*1720*/  LEA R23, R2, R23, 0x2 ;  /* 0x0000001702177211 */ /* 0x000fe200078e10ff */
[----:B------:R-:W-:Y:S01]  /*1730*/  IMAD.X R7, R8, 0x1, R3, P0 ;  /* 0x0000000108077824 */ /* 0x000fe200000e0603 */
[----:B------:R-:W-:-:S03]  /*1740*/  LEA R0, P0, R2, UR8, 0x2 ;  /* 0x0000000802007c11 */ /* 0x000fc6000f8010ff */
[----:B------:R-:W-:Y:S01]  /*1750*/  IMAD R25, R22, 0x4, R23 ;  /* 0x0000000416197824 */ /* 0x000fe200078e0217 */
[C---:B------:R-:W-:Y:S01]  /*1760*/  SHF.L.U64.HI R7, R6.reuse, 0x2, R7 ;  /* 0x0000000206077819 */ /* 0x040fe20000010207 */
[----:B------:R-:W-:Y:S01]  /*1770*/  IMAD.SHL.U32 R6, R6, 0x4, RZ ;  /* 0x0000000406067824 */ /* 0x000fe200078e00ff */
[----:B------:R-:W-:Y:S01]  /*1780*/  LEA.HI.X R18, R2, R18, R3, 0x2, P0 ;  /* 0x0000001202127211 */ /* 0x000fe200000f1403 */
[----:B------:R-:W-:Y:S01]  /*1790*/  IMAD R27, R22, 0x8, R23 ;  /* 0x00000008161b7824 */ /* 0x000fe200078e0217 */
[-C--:B------:R-:W-:Y:S01]  /*17a0*/  IADD3 R21, P0, PT, R17, R0.reuse, RZ ;  /* 0x0000000011157210 */ /* 0x080fe20007f1e0ff */
[C---:B------:R-:W-:Y:S01]  /*17b0*/  IMAD.WIDE.U32 R6, R5.reuse, 0xc, R6 ;  /* 0x0000000c05067825 */ /* 0x040fe200078e0006 */
[----:B------:R-:W-:-:S03]  /*17c0*/  LEA R19, P1, R5, R0, 0x3 ;  /* 0x0000000005137211 */ /* 0x000fc600078218ff */
[----:B------:R-:W-:Y:S01]  /*17d0*/  IMAD.X R24, R20, 0x1, R18, P0 ;  /* 0x0000000114187824 */ /* 0x000fe200000e0612 */
[----:B------:R-:W-:Y:S01]  /*17e0*/  LEA.HI.X R26, R5, R18, RZ, 0x3, P1 ;  /* 0x00000012051a7211 */ /* 0x000fe200008f1cff */
[----:B------:R-:W-:Y:S02]  /*17f0*/  VIADD R28, R7, UR5 ;  /* 0x00000005071c7c36 */ /* 0x000fe40008000000 */
[----:B------:R-:W-:-:S07]  /*1800*/  IMAD R29, R22, 0xc, R23 ;  /* 0x0000000c161d7824 */ /* 0x000fce00078e0217 */
.L_x_2316:
[C---:B------:R-:W-:Y:S02]  /*1810*/  IADD3 R12, P0, PT, R4.reuse, R0, RZ ;  /* 0x00000000040c7210 */ /* 0x040fe40007f1e0ff */
[----:B------:R-:W-:-:S03]  /*1820*/  IADD3 R8, P1, PT, R4, R21, RZ ;  /* 0x0000001504087210 */ /* 0x000fc60007f3e0ff */
[----:B------:R-:W-:Y:S01]  /*1830*/  IMAD.X R13, R16, 0x1, R18, P0 ;  /* 0x00000001100d7824 */ /* 0x000fe200000e0612 */
[----:B------:R-:W-:Y:S02]  /*1840*/  IADD3 R10, P0, PT, R4, R19, RZ ;  /* 0x00000013040a7210 */ /* 0x000fe40007f1e0ff */
[----:B------:R-:W-:Y:S02]  /*1850*/  IADD3.X R9, PT, PT, R16, R24, RZ, P1, !PT ;  /* 0x0000001810097210 */ /* 0x000fe40000ffe4ff */
[----:B------:R-:W-:Y:S01]  /*1860*/  IADD3 R14, P1, PT, R4, R6, RZ ;  /* 0x00000006040e7210 */ /* 0x000fe20007f3e0ff */
[C---:B------:R-:W-:Y:S01]  /*1870*/  IMAD.X R11, R16.reuse, 0x1, R26, P0 ;  /* 0x00000001100b7824 */ /* 0x040fe200000e061a */
[----:B------:R-:W-:Y:S01]  /*1880*/  IADD3 R2, P0, PT, R17, R2, RZ ;  /* 0x0000000211027210 */ /* 0x000fe20007f1e0ff */
[----:B------:R-:W-:Y:S01]  /*1890*/  @!PT LDS RZ, [RZ] ;  /* 0x00000000fffff984 */ /* 0x000fe20000000800 */
[----:B------:R-:W-:Y:S01]  /*18a0*/  @!PT LDS RZ, [RZ] ;  /* 0x00000000fffff984 */ /* 0x000fe20000000800 */
[----:B------:R-:W-:Y:S01]  /*18b0*/  @!PT LDS RZ, [RZ] ;  /* 0x00000000fffff984 */ /* 0x000fe20000000800 */
[----:B------:R1:W-:Y:S02]  /*18c0*/  LDGSTS.E [R23+0x80], desc[UR20][R12.64] ;  /* 0x000800000c177fae */ /* 0x0003e4000b9a1014 */
[----:B------:R-:W-:Y:S01]  /*18d0*/  IMAD.X R15, R16, 0x1, R28, P1 ;  /* 0x00000001100f7824 */ /* 0x000fe200008e061c */
[C---:B------:R-:W-:Y:S01]  /*18e0*/  LEA R4, P1, R5.reuse, R4, 0x4 ;  /* 0x0000000405047211 */ /* 0x040fe200078220ff */
[----:B------:R-:W-:Y:S01]  /*18f0*/  IMAD.X R3, R20, 0x1, R3, P0 ;  /* 0x0000000114037824 */ /* 0x000fe200000e0603 */
[----:B------:R-:W-:Y:S01]  /*1900*/  ISETP.GE.U32.AND P0, PT, R2, UR7, PT ;  /* 0x0000000702007c0c */ /* 0x000fe2000bf06070 */
[----:B------:R2:W-:Y:S01]  /*1910*/  LDGSTS.E [R25+0x80], desc[UR20][R8.64] ;  /* 0x0008000008197fae */ /* 0x0005e2000b9a1014 */
[----:B------:R-:W-:-:S02]  /*1920*/  LEA.HI.X R16, R5, R16, RZ, 0x4, P1 ;  /* 0x0000001005107211 */ /* 0x000fc400008f24ff */
[----:B------:R-:W-:Y:S01]  /*1930*/  ISETP.GE.U32.AND.EX P0, PT, R3, UR13, PT, P0 ;  /* 0x0000000d03007c0c */ /* 0x000fe2000bf06100 */
[----:B------:R3:W-:Y:S01]  /*1940*/  LDGSTS.E [R27+0x80], desc[UR20][R10.64] ;  /* 0x000800000a1b7fae */ /* 0x0007e2000b9a1014 */
[----:B-1----:R-:W-:-:S03]  /*1950*/  IMAD R23, R22, 0x10, R23 ;  /* 0x0000001016177824 */ /* 0x002fc600078e0217 */
[----:B------:R1:W-:Y:S01]  /*1960*/  LDGSTS.E [R29+0x80], desc[UR20][R14.64] ;  /* 0x000800000e1d7fae */ /* 0x0003e2000b9a1014 */
[C---:B--2---:R-:W-:Y:S01]  /*1970*/  IMAD R25, R22.reuse, 0x10, R25 ;  /* 0x0000001016197824 */ /* 0x044fe200078e0219 */
[C---:B---3--:R-:W-:Y:S01]  /*1980*/  LEA R27, R22.reuse, R27, 0x4 ;  /* 0x0000001b161b7211 */ /* 0x048fe200078e20ff */
[----:B-1----:R-:W-:-:S05]  /*1990*/  IMAD R29, R22, 0x10, R29 ;  /* 0x00000010161d7824 */ /* 0x002fca00078e021d */
[----:B------:R-:W-:Y:S05]  /*19a0*/  @!P0 BRA `(.L_x_2316) ;  /* 0xfffffffc00988947 */ /* 0x000fea000383ffff */
.L_x_2309:
[----:B------:R-:W-:Y:S05]  /*19b0*/  BSYNC.RECONVERGENT B0 ;  /* 0x0000000000007941 */ /* 0x000fea0003800200 */
.L_x_2308:
[----:B------:R-:W0:Y:S01]  /*19c0*/  LDGDEPBAR ;  /* 0x00000000000079af */ /* 0x000e220000000000 */
[----:B------:R-:W-:-:S04]  /*19d0*/  DEPBAR.LE SB0, 0x0 ;  /* 0x000080000000791a */ /* 0x000fc80000000000 */
[----:B------:R-:W-:Y:S06]  /*19e0*/  BAR.SYNC.DEFER_BLOCKING 0x0 ;  /* 0x0000000000007b1d */ /* 0x000fec0000010000 */
.L_x_2298:
[----:B------:R-:W-:-:S09]  /*19f0*/  UISETP.GT.AND UP0, UPT, UR24, UR6, UPT ;  /* 0x000000061800728c */ /* 0x000fd2000bf04270 */
[----:B------:R-:W-:Y:S05]  /*1a00*/  BRA.U UP0, `(.L_x_2317) ;  /* 0x0000000100807547 */ /* 0x000fea000b800000 */
[----:B------:R-:W1:Y:S02]  /*1a10*/  LDC R3, c[0x0][0x384] ;  /* 0x0000e100ff037b82 */ /* 0x000e640000000800 */
[----:B-1----:R-:W-:-:S13]  /*1a20*/  ISETP.GE.AND P0, PT, R3, 0x1, PT ;  /* 0x000000010300780c */ /* 0x002fda0003f06270 */
[----:B------:R-:W-:Y:S05]  /*1a30*/  @!P0 EXIT ;  /* 0x000000000000894d */ /* 0x000fea0003800000 */
[----:B------:R-:W1:Y:S01]  /*1a40*/  S2R R7, SR_CgaCtaId ;  /* 0x0000000000077919 */ /* 0x000e620000008800 */
[----:B------:R-:W2:Y:S01]  /*1a50*/  LDC R0, c[0x0][0x3b0] ;  /* 0x0000ec00ff007b82 */ /* 0x000ea20000000800 */
[----:B------:R-:W3:Y:S01]  /*1a60*/  LDCU UR6, c[0x0][0x3a0] ;  /* 0x00007400ff0677ac */ /* 0x000ee20008000800 */
[----:B------:R-:W-:Y:S01]  /*1a70*/  MOV R2, 0x400 ;  /* 0x0000040000027802 */ /* 0x000fe20000000f00 */
[----:B------:R-:W4:Y:S01]  /*1a80*/  S2R R5, SR_TID.X ;  /* 0x0000000000057919 */ /* 0x000f220000002100 */
[----:B------:R-:W5:Y:S03]  /*1a90*/  LDCU.64 UR4, c[0x0][0x390] ;  /* 0x00007200ff0477ac */ /* 0x000f660008000a00 */
[----:B------:R-:W-:Y:S01]  /*1aa0*/  VIADD R2, R2, 0x80 ;  /* 0x0000008002027836 */ /* 0x000fe20000000000 */
[----:B-----5:R-:W-:Y:S01]  /*1ab0*/  UIMAD.WIDE UR4, UR22, 0x4, UR4 ;  /* 0x00000004160478a5 */ /* 0x020fe2000f8e0204 */
[----:B--2---:R-:W-:-:S03]  /*1ac0*/  IMAD R0, R3, 0x200, R0 ;  /* 0x0000020003007824 */ /* 0x004fc600078e0200 */
[----:B-1----:R-:W-:Y:S01]  /*1ad0*/  LEA R7, R7, R2, 0x18 ;  /* 0x0000000207077211 */ /* 0x002fe200078ec0ff */
[C---:B----4-:R-:W-:Y:S01]  /*1ae0*/  IMAD R0, R5.reuse, 0x4, R0 ;  /* 0x0000000405007824 */ /* 0x050fe200078e0200 */
[----:B---3--:R-:W-:-:S04]  /*1af0*/  LEA R2, R5, UR6, 0x2 ;  /* 0x0000000605027c11 */ /* 0x008fc8000f8e10ff */
[----:B------:R-:W-:Y:S01]  /*1b00*/  IADD3 R4, PT, PT, R0, 0x80, R7 ;  /* 0x0000008000047810 */ /* 0x000fe20007ffe007 */
[----:B------:R-:W-:Y:S01]  /*1b10*/  IMAD.IADD R6, R7, 0x1, R2 ;  /* 0x0000000107067824 */ /* 0x000fe200078e0202 */
[----:B------:R-:W-:-:S07]  /*1b20*/  IADD3 R0, PT, PT, -R3, RZ, RZ ;  /* 0x000000ff03007210 */ /* 0x000fce0007ffe1ff */
.L_x_2318:
[----:B-1----:R-:W-:Y:S01]  /*1b30*/  LDS R7, [R6] ;  /* 0x0000000006077984 */ /* 0x002fe20000000800 */
[----:B------:R-:W-:Y:S02]  /*1b40*/  VIADD R0, R0, 0x1 ;  /* 0x0000000100007836 */ /* 0x000fe40000000000 */
[----:B------:R-:W-:Y:S01]  /*1b50*/  IMAD.U32 R2, RZ, RZ, UR4 ;  /* 0x00000004ff027e24 */ /* 0x000fe2000f8e00ff */
[----:B------:R-:W1:Y:S01]  /*1b60*/  LDS R8, [R4] ;  /* 0x0000000004087984 */ /* 0x000e620000000800 */
[----:B------:R-:W-:Y:S01]  /*1b70*/  IMAD.U32 R3, RZ, RZ, UR5 ;  /* 0x00000005ff037e24 */ /* 0x000fe2000f8e00ff */
[----:B------:R-:W-:Y:S01]  /*1b80*/  ISETP.NE.AND P0, PT, R0, RZ, PT ;  /* 0x000000ff0000720c */ /* 0x000fe20003f05270 */
[----:B------:R-:W-:-:S04]  /*1b90*/  IMAD.WIDE R2, R5, 0x4, R2 ;  /* 0x0000000405027825 */ /* 0x000fc800078e0202 */
[----:B-1----:R-:W-:-:S05]  /*1ba0*/  IMAD.IADD R7, R7, 0x1, -R8 ;  /* 0x0000000107077824 */ /* 0x002fca00078e0a08 */
[----:B------:R1:W-:Y:S03]  /*1bb0*/  STG.E desc[UR20][R2.64], R7 ;  /* 0x0000000702007986 */ /* 0x0003e6000c101914 */
[----:B------:R-:W-:Y:S05]  /*1bc0*/  @!P0 EXIT ;  /* 0x000000000000894d */ /* 0x000fea0003800000 */
[----:B------:R-:W-:Y:S01]  /*1bd0*/  VIADD R4, R4, 0x200 ;  /* 0x0000020004047836 */ /* 0x000fe20000000000 */
[----:B------:R-:W-:Y:S01]  /*1be0*/  IADD3 R6, PT, PT, R6, 0x200, RZ ;  /* 0x0000020006067810 */ /* 0x000fe20007ffe0ff */
[----:B------:R-:W-:Y:S01]  /*1bf0*/  VIADD R5, R5, 0x80 ;  /* 0x0000008005057836 */ /* 0x000fe20000000000 */
[----:B------:R-:W-:Y:S06]  /*1c00*/  BRA `(.L_x_2318) ;  /* 0xfffffffc00c87947 */ /* 0x000fec000383ffff */
.L_x_2317:
        /* <DEDUP_REMOVED lines=10> */
[----:B----4-:R-:W-:Y:S01]  /*1cb0*/  UIMAD.WIDE UR4, UR22, 0x4, UR4 ;  /* 0x00000004160478a5 */ /* 0x010fe2000f8e0204 */
[C---:B--2---:R-:W-:Y:S01]  /*1cc0*/  IMAD R2, R0.reuse, 0x200, R3 ;  /* 0x0000020000027824 */ /* 0x044fe200078e0203 */
[----:B------:R-:W-:-:S02]  /*1cd0*/  IADD3 R0, PT, PT, -R0, RZ, RZ ;  /* 0x000000ff00007210 */ /* 0x000fc40007ffe1ff */
[----:B-1----:R-:W-:Y:S02]  /*1ce0*/  LEA R7, R7, R4, 0x18 ;  /* 0x0000000407077211 */ /* 0x002fe400078ec0ff */
[C---:B---3--:R-:W-:Y:S01]  /*1cf0*/  LEA R6, R5.reuse, UR6, 0x2 ;  /* 0x0000000605067c11 */ /* 0x048fe2000f8e10ff */
[----:B------:R-:W-:-:S04]  /*1d00*/  IMAD R2, R5, 0x4, R2 ;  /* 0x0000000405027824 */ /* 0x000fc800078e0202 */
[----:B------:R-:W-:Y:S01]  /*1d10*/  IMAD.IADD R6, R7, 0x1, R6 ;  /* 0x0000000107067824 */ /* 0x000fe200078e0206 */
[----:B------:R-:W-:-:S07]  /*1d20*/  IADD3 R4, PT, PT, R2, 0x80, R7 ;  /* 0x0000008002047810 */ /* 0x000fce0007ffe007 */
.L_x_2319:
[----:B------:R-:W-:Y:S01]  /*1d30*/  ISETP.GE.AND P0, PT, R5, UR23, PT ;  /* 0x0000001705007c0c */ /* 0x000fe2000bf06270 */
        /* <DEDUP_REMOVED lines=14> */
        .weak           $__internal_1_$__cuda_sm20_div_u64
        .type           $__internal_1_$__cuda_sm20_div_u64,@function
        .size           $__internal_1_$__cuda_sm20_div_u64,(.L_x_2530 - $__internal_1_$__cuda_sm20_div_u64)
$__internal_1_$__cuda_sm20_div_u64:
[----:B------:R-:W-:Y:S02]  /*1e20*/  IMAD.U32 R15, RZ, RZ, UR4 ;  /* 0x00000004ff0f7e24 */ /* 0x000fe4000f8e00ff */
[----:B------:R-:W-:-:S04]  /*1e30*/  IMAD.MOV.U32 R14, RZ, RZ, R5 ;  /* 0x000000ffff0e7224 */ /* 0x000fc800078e0005 */
        /* <DEDUP_REMOVED lines=9> */
[----:B------:R-:W-:Y:S01]  /*1ed0*/  IMAD.X R19, RZ, RZ, ~R13, P0 ;  /* 0x000000ffff137224 */ /* 0x000fe200000e0e0d */
[----:B------:R-:W-:-:S03]  /*1ee0*/  MOV R13, R6 ;  /* 0x00000006000d7202 */ /* 0x000fc60000000f00 */
[-C--:B------:R-:W-:Y:S02]  /*1ef0*/  IMAD R15, R7, R19.reuse, RZ ;  /* 0x00000013070f7224 */ /* 0x080fe400078e02ff */
[----:B------:R-:W-:-:S04]  /*1f00*/  IMAD.WIDE.U32 R12, P0, R6, R19, R12 ;  /* 0x00000013060c7225 */ /* 0x000fc8000780000c */
[----:B------:R-:W-:-:S04]  /*1f10*/  IMAD.HI.U32 R11, R7, R19, RZ ;  /* 0x00000013070b7227 */ /* 0x000fc800078e00ff */
[----:B------:R-:W-:-:S04]  /*1f20*/  IMAD.HI.U32 R12, P1, R7, R17, R12 ;  /* 0x00000011070c7227 */ /* 0x000fc8000782000c */
[----:B------:R-:W-:Y:S01]  /*1f30*/  IMAD.X R11, R11, 0x1, R7, P0 ;  /* 0x000000010b0b7824 */ /* 0x000fe200000e0607 */
[----:B------:R-:W-:-:S04]  /*1f40*/  IADD3 R13, P2, PT, R15, R12, RZ ;  /* 0x0000000c0f0d7210 */ /* 0x000fc80007f5e0ff */
[----:B------:R-:W-:Y:S01]  /*1f50*/  IADD3.X R11, PT, PT, RZ, RZ, R11, P2, P1 ;  /* 0x000000ffff0b7210 */ /* 0x000fe200017e240b */
[----:B------:R-:W-:-:S04]  /*1f60*/  IMAD.WIDE.U32 R6, R13, R5, RZ ;  /* 0x000000050d067225 */ /* 0x000fc800078e00ff */
[----:B------:R-:W-:Y:S01]  /*1f70*/  IMAD R12, R13, UR4, R7 ;  /* 0x000000040d0c7c24 */ /* 0x000fe2000f8e0207 */
[----:B------:R-:W-:-:S03]  /*1f80*/  IADD3 R7, P0, PT, RZ, -R6, RZ ;  /* 0x80000006ff077210 */ /* 0x000fc60007f1e0ff */
[----:B------:R-:W-:Y:S02]  /*1f90*/  IMAD R6, R11, R5, R12 ;  /* 0x000000050b067224 */ /* 0x000fe400078e020c */
[----:B------:R-:W-:-:S04]  /*1fa0*/  IMAD.HI.U32 R12, R13, R7, RZ ;  /* 0x000000070d0c7227 */ /* 0x000fc800078e00ff */
[----:B------:R-:W-:-:S04]  /*1fb0*/  IMAD.X R6, RZ, RZ, ~R6, P0 ;  /* 0x000000ffff067224 */ /* 0x000fc800000e0e06 */
        /* <DEDUP_REMOVED lines=15> */
[----:B------:R-:W-:-:S03]  /*20b0*/  IMAD.WIDE.U32 R6, R12, R5, RZ ;  /* 0x000000050c067225 */ /* 0x000fc600078e00ff */
[----:B------:R-:W-:Y:S01]  /*20c0*/  IADD3.X R14, PT, PT, RZ, R11, RZ, P1, !PT ;  /* 0x0000000bff0e7210 */ /* 0x000fe20000ffe4ff */
[----:B------:R-:W-:Y:S01]  /*20d0*/  IMAD R7, R12, UR4, R7 ;  /* 0x000000040c077c24 */ /* 0x000fe2000f8e0207 */
[----:B------:R-:W-:Y:S02]  /*20e0*/  IADD3 R16, P1, PT, -R6, R9, RZ ;  /* 0x0000000906107210 */ /* 0x000fe40007f3e1ff */
[----:B------:R-:W-:Y:S01]  /*20f0*/  IADD3 R9, P2, PT, R12, 0x1, RZ ;  /* 0x000000010c097810 */ /* 0x000fe20007f5e0ff */
[-C--:B------:R-:W-:Y:S01]  /*2100*/  IMAD R7, R14, R5.reuse, R7 ;  /* 0x000000050e077224 */ /* 0x080fe200078e0207 */
[----:B------:R-:W-:-:S03]  /*2110*/  ISETP.GE.U32.AND P0, PT, R16, R5, PT ;  /* 0x000000051000720c */ /* 0x000fc60003f06070 */
[----:B------:R-:W-:Y:S01]  /*2120*/  IMAD.X R11, R10, 0x1, ~R7, P1 ;  /* 0x000000010a0b7824 */ /* 0x000fe200008e0e07 */
[----:B------:R-:W-:Y:S01]  /*2130*/  IADD3 R6, P1, PT, -R5, R16, RZ ;  /* 0x0000001005067210 */ /* 0x000fe20007f3e1ff */
[----:B------:R-:W-:-:S03]  /*2140*/  IMAD.X R7, RZ, RZ, R14, P2 ;  /* 0x000000ffff077224 */ /* 0x000fc600010e060e */
[C---:B------:R-:W-:Y:S02]  /*2150*/  ISETP.GE.U32.AND.EX P0, PT, R11.reuse, UR4, PT, P0 ;  /* 0x000000040b007c0c */ /* 0x040fe4000bf06100 */
[----:B------:R-:W-:Y:S02]  /*2160*/  IADD3.X R10, PT, PT, R11, ~UR4, RZ, P1, !PT ;  /* 0x800000040b0a7c10 */ /* 0x000fe40008ffe4ff */
[----:B------:R-:W-:Y:S02]  /*2170*/  SEL R6, R6, R16, P0 ;  /* 0x0000001006067207 */ /* 0x000fe40000000000 */
[----:B------:R-:W-:Y:S02]  /*2180*/  SEL R9, R9, R12, P0 ;  /* 0x0000000c09097207 */ /* 0x000fe40000000000 */
[----:B------:R-:W-:Y:S02]  /*2190*/  SEL R10, R10, R11, P0 ;  /* 0x0000000b0a0a7207 */ /* 0x000fe40000000000 */
[----:B------:R-:W-:-:S02]  /*21a0*/  SEL R14, R7, R14, P0 ;  /* 0x0000000e070e7207 */ /* 0x000fc40000000000 */
[----:B------:R-:W-:Y:S02]  /*21b0*/  ISETP.GE.U32.AND P0, PT, R6, R5, PT ;  /* 0x000000050600720c */ /* 0x000fe40003f06070 */
[----:B------:R-:W-:Y:S02]  /*21c0*/  IADD3 R6, P2, PT, R9, 0x1, RZ ;  /* 0x0000000109067810 */ /* 0x000fe40007f5e0ff */
[----:B------:R-:W-:Y:S02]  /*21d0*/  ISETP.GE.U32.AND.EX P0, PT, R10, UR4, PT, P0 ;  /* 0x000000040a007c0c */ /* 0x000fe4000bf06100 */
[----:B------:R-:W-:Y:S01]  /*21e0*/  ISETP.NE.U32.AND P1, PT, R5, RZ, PT ;  /* 0x000000ff0500720c */ /* 0x000fe20003f25070 */
[----:B------:R-:W-:Y:S01]  /*21f0*/  IMAD.X R7, RZ, RZ, R14, P2 ;  /* 0x000000ffff077224 */ /* 0x000fe200010e060e */
[----:B------:R-:W-:Y:S01]  /*2200*/  SEL R6, R6, R9, P0 ;  /* 0x0000000906067207 */ /* 0x000fe20000000000 */
[----:B------:R-:W-:Y:S01]  /*2210*/  IMAD.MOV.U32 R9, RZ, RZ, 0x0 ;  /* 0x00000000ff097424 */ /* 0x000fe200078e00ff */
[----:B------:R-:W-:-:S02]  /*2220*/  ISETP.NE.AND.EX P1, PT, RZ, UR4, PT, P1 ;  /* 0x00000004ff007c0c */ /* 0x000fc4000bf25310 */
[----:B------:R-:W-:Y:S02]  /*2230*/  SEL R7, R7, R14, P0 ;  /* 0x0000000e07077207 */ /* 0x000fe40000000000 */
[----:B------:R-:W-:Y:S02]  /*2240*/  SEL R6, R6, 0xffffffff, P1 ;  /* 0xffffffff06067807 */ /* 0x000fe40000800000 */
[----:B------:R-:W-:Y:S01]  /*2250*/  SEL R7, R7, 0xffffffff, P1 ;  /* 0xffffffff07077807 */ /* 0x000fe20000800000 */
[----:B------:R-:W-:Y:S06]  /*2260*/  RET.REL.NODEC R8 `(_ZN3cub18CUB_300001_SM_10006detail9transform16transform_kernelINS2_10policy_hubILb0EN4cuda3std3__45tupleIJN6thrust24THRUST_300001_SM_1000_NS10device_ptrIiEESC_EEEE10policy1000EiNS7_5minusIiEESC_JPiSI_EEEvT0_iT1_T2_DpNS2_10kernel_argIT3_EE) ;  /* 0xffffffdc08647950 */ /* 0x000fec0003c3ffff */
.L_x_2320:
        /* <DEDUP_REMOVED lines=9> */
.L_x_2530:


//--------------------- .text._ZN3cub18CUB_300001_SM_10006detail9transform16transform_kernelINS2_10policy_hubILb0EN4cuda3std3__45tupleIJN6thrust24THRUST_300001_SM_1000_NS20permutation_iteratorINSA_10device_ptrIiEESD_EESE_EEEE10policy1000ElNS7_5minusIiEESD_JSE_SE_EEEvT0_iT1_T2_DpNS2_10kernel_argIT3_EE --------------------------
	.section	.text._ZN3cub18CUB_300001_SM_10006detail9transform16transform_kernelINS2_10policy_hubILb0EN4cuda3std3__45tupleIJN6thrust24THRUST_300001_SM_1000_NS20permutation_iteratorINSA_10device_ptrIiEESD_EESE_EEEE10policy1000ElNS7_5minusIiEESD_JSE_SE_EEEvT0_iT1_T2_DpNS2_10kernel_argIT3_EE,"ax",@progbits
	.align	128
        .global         _ZN3cub18CUB_300001_SM_10006detail9transform16transform_kernelINS2_10policy_hubILb0EN4cuda3std3__45tupleIJN6thrust24THRUST_300001_SM_1000_NS20permutation_iteratorINSA_10device_ptrIiEESD_EESE_EEEE10policy1000ElNS7_5minusIiEESD_JSE_SE_EEEvT0_iT1_T2_DpNS2_10kernel_argIT3_EE
        .type           _ZN3cub18CUB_300001_SM_10006detail9transform16transform_kernelINS2_10policy_hubILb0EN4cuda3std3__45tupleIJN6thrust24THRUST_300001_SM_1000_NS20permutation_iteratorINSA_10device_ptrIiEESD_EESE_EEEE10policy1000ElNS7_5minusIiEESD_JSE_SE_EEEvT0_iT1_T2_DpNS2_10kernel_argIT3_EE,@function
        .size           _ZN3cub18CUB_300001_SM_10006detail9transform16transform_kernelINS2_10policy_hubILb0EN4cuda3std3__45tupleIJN6thrust24THRUST_300001_SM_1000_NS20permutation_iteratorINSA_10device_ptrIiEESD_EESE_EEEE10policy1000ElNS7_5minusIiEESD_JSE_SE_EEEvT0_iT1_T2_DpNS2_10kernel_argIT3_EE,(.L_x_2558 - _ZN3cub18CUB_300001_SM_10006detail9transform16transform_kernelINS2_10policy_hubILb0EN4cuda3std3__45tupleIJN6thrust24THRUST_300001_SM_1000_NS20permutation_iteratorINSA_10device_ptrIiEESD_EESE_EEEE10policy1000ElNS7_5minusIiEESD_JSE_SE_EEEvT0_iT1_T2_DpNS2_10kernel_argIT3_EE)
        .other          _ZN3cub18CUB_300001_SM_10006detail9transform16transform_kernelINS2_10policy_hubILb0EN4cuda3std3__45tupleIJN6thrust24THRUST_300001_SM_1000_NS20permutation_iteratorINSA_10device_ptrIiEESD_EESE_EEEE10policy1000ElNS7_5minusIiEESD_JSE_SE_EEEvT0_iT1_T2_DpNS2_10kernel_argIT3_EE,@"STO_CUDA_ENTRY STV_DEFAULT"
_ZN3cub18CUB_300001_SM_10006detail9transform16transform_kernelINS2_10policy_hubILb0EN4cuda3std3__45tupleIJN6thrust24THRUST_300001_SM_1000_NS20permutation_iteratorINSA_10device_ptrIiEESD_EESE_EEEE10policy1000ElNS7_5minusIiEESD_JSE_SE_EEEvT0_iT1_T2_DpNS2_10kernel_argIT3_EE:
.text._ZN3cub18CUB_300001_SM_10006detail9transform16transform_kernelINS2_10policy_hubILb0EN4cuda3std3__45tupleIJN6thrust24THRUST_300001_SM_1000_NS20permutation_iteratorINSA_10device_ptrIiEESD_EESE_EEEE10policy1000ElNS7_5minusIiEESD_JSE_SE_EEEvT0_iT1_T2_DpNS2_10kernel_argIT3_EE:
[----:B------:R-:W-:Y:S08]  /*0000*/  LDC R1, c[0x0][0x37c] ;  /* 0x0000df00ff017b82 */ /* 0x000ff00000000800 */
[----:B------:R-:W0:Y:S01]  /*0010*/  LDC R0, c[0x0][0x388] ;  /* 0x0000e200ff007b82 */ /* 0x000e220000000800 */
[----:B------:R-:W1:Y:S01]  /*0020*/  LDCU.64 UR12, c[0x0][0x380] ;  /* 0x00007000ff0c77ac */ /* 0x000e620008000a00 */
[----:B------:R-:W2:Y:S06]  /*0030*/  LDCU.128 UR8, c[0x0][0x390] ;  /* 0x00007200ff0877ac */ /* 0x000eac0008000c00 */
[----:B------:R-:W3:Y:S01]  /*0040*/  S2UR UR4, SR_CTAID.X ;  /* 0x00000000000479c3 */ /* 0x000ee20000002500 */
[----:B------:R-:W4:Y:S01]  /*0050*/  LDCU.64 UR6, c[0x0][0x3a8] ;  /* 0x00007500ff0677ac */ /* 0x000f220008000a00 */
[----:B0-----:R-:W-:-:S04]  /*0060*/  SHF.L.U32 R5, R0, 0x7, RZ ;  /* 0x0000000700057819 */ /* 0x001fc800000006ff */
[----:B------:R-:W-:Y:S01]  /*0070*/  SHF.R.S32.HI R4, RZ, 0x1f, R5 ;  /* 0x0000001fff047819 */ /* 0x000fe20000011405 */
[----:B---3--:R-:W-:-:S04]  /*0080*/  IMAD.WIDE.U32 R2, R5, UR4, RZ ;  /* 0x0000000405027c25 */ /* 0x008fc8000f8e00ff */
[----:B------:R-:W-:Y:S01]  /*0090*/  IMAD R7, R4, UR4, RZ ;  /* 0x0000000404077c24 */ /* 0x000fe2000f8e02ff */
[C---:B-1----:R-:W-:Y:S02]  /*00a0*/  IADD3 R6, P0, PT, -R2.reuse, UR12, RZ ;  /* 0x0000000c02067c10 */ /* 0x042fe4000ff1e1ff */
[----:B------:R-:W-:Y:S02]  /*00b0*/  SHF.L.U32 R8, R2, 0x2, RZ ;  /* 0x0000000202087819 */ /* 0x000fe400000006ff */
[----:B------:R-:W-:Y:S02]  /*00c0*/  IADD3 R3, PT, PT, R3, R7, RZ ;  /* 0x0000000703037210 */ /* 0x000fe40007ffe0ff */
[----:B------:R-:W-:Y:S02]  /*00d0*/  R2UR UR14, R8 ;  /* 0x00000000080e72ca */ /* 0x000fe400000e0000 */
[----:B------:R-:W-:Y:S01]  /*00e0*/  IADD3.X R7, PT, PT, ~R3, UR13, RZ, P0, !PT ;  /* 0x0000000d03077c10 */ /* 0x000fe200087fe5ff */
[----:B------:R-:W0:Y:S01]  /*00f0*/  LDCU.64 UR12, c[0x0][0x358] ;  /* 0x00006b00ff0c77ac */ /* 0x000e220008000a00 */
[----:B------:R-:W-:-:S02]  /*0100*/  ISETP.LT.U32.AND P0, PT, R6, R5, PT ;  /* 0x000000050600720c */ /* 0x000fc40003f01070 */
[----:B------:R-:W-:Y:S02]  /*0110*/  SHF.L.U64.HI R3, R2, 0x2, R3 ;  /* 0x0000000202037819 */ /* 0x000fe40000010203 */
[----:B------:R-:W-:Y:S02]  /*0120*/  ISETP.LT.AND.EX P0, PT, R7, R4, PT, P0 ;  /* 0x000000040700720c */ /* 0x000fe40003f01300 */
[----:B--2---:R-:W-:Y:S02]  /*0130*/  IADD3 R4, P1, PT, R8, UR10, RZ ;  /* 0x0000000a08047c10 */ /* 0x004fe4000ff3e0ff */
[----:B------:R-:W-:Y:S02]  /*0140*/  SEL R2, R6, R5, P0 ;  /* 0x0000000506027207 */ /* 0x000fe40000000000 */
[----:B----4-:R-:W-:Y:S02]  /*0150*/  IADD3 R6, P2, PT, R8, UR6, RZ ;  /* 0x0000000608067c10 */ /* 0x010fe4000ff5e0ff */
[----:B------:R-:W-:-:S02]  /*0160*/  ISETP.NE.AND P0, PT, R5, R2, PT ;  /* 0x000000020500720c */ /* 0x000fc40003f05270 */
[----:B------:R-:W-:Y:S02]  /*0170*/  IADD3 R8, P3, PT, R8, UR8, RZ ;  /* 0x0000000808087c10 */ /* 0x000fe4000ff7e0ff */
[C---:B------:R-:W-:Y:S02]  /*0180*/  R2UR UR15, R3.reuse ;  /* 0x00000000030f72ca */ /* 0x040fe400000e0000 */
[C---:B------:R-:W-:Y:S02]  /*0190*/  IADD3.X R5, PT, PT, R3.reuse, UR11, RZ, P1, !PT ;  /* 0x0000000b03057c10 */ /* 0x040fe40008ffe4ff */
[C---:B------:R-:W-:Y:S02]  /*01a0*/  IADD3.X R7, PT, PT, R3.reuse, UR7, RZ, P2, !PT ;  /* 0x0000000703077c10 */ /* 0x040fe400097fe4ff */
[----:B------:R-:W-:-:S03]  /*01b0*/  IADD3.X R9, PT, PT, R3, UR9, RZ, P3, !PT ;  /* 0x0000000903097c10 */ /* 0x000fc60009ffe4ff */
[----:B0-----:R-:W-:Y:S06]  /*01c0*/  @!P0 BRA `(.L_x_2321) ;  /* 0x0000001400588947 */ /* 0x001fec0003800000 */
[----:B------:R-:W-:-:S13]  /*01d0*/  ISETP.GE.AND P0, PT, R0, 0x1, PT ;  /* 0x000000010000780c */ /* 0x000fda0003f06270 */
[----:B------:R-:W-:Y:S05]  /*01e0*/  @!P0 EXIT ;  /* 0x000000000000894d */ /* 0x000fea0003800000 */
[----:B------:R-:W0:Y:S01]  /*01f0*/  S2R R3, SR_TID.X ;  /* 0x0000000000037919 */ /* 0x000e220000002100 */
[C---:B------:R-:W-:Y:S01]  /*0200*/  ISETP.GE.U32.AND P0, PT, R0.reuse, 0x8, PT ;  /* 0x000000080000780c */ /* 0x040fe20003f06070 */
[----:B------:R-:W-:Y:S01]  /*0210*/  HFMA2 R12, -RZ, RZ, 0, 0 ;  /* 0x00000000ff0c7431 */ /* 0x000fe200000001ff */
[----:B------:R-:W-:-:S11]  /*0220*/  LOP3.LUT R10, R0, 0x7, RZ, 0xc0, !PT ;  /* 0x00000007000a7812 */ /* 0x000fd600078ec0ff */
[----:B------:R-:W-:Y:S05]  /*0230*/  @!P0 BRA `(.L_x_2322) ;  /* 0x0000000c00548947 */ /* 0x000fea0003800000 */
[----:B0-----:R-:W-:-:S13]  /*0240*/  ISETP.GE.AND P0, PT, R3, R2, PT ;  /* 0x000000020300720c */ /* 0x001fda0003f06270 */
[C---:B------:R-:W-:Y:S01]  /*0250*/  @!P0 IMAD.WIDE.U32 R12, R3.reuse, 0x4, R4 ;  /* 0x00000004030c8825 */ /* 0x040fe200078e0004 */
[----:B------:R-:W0:Y:S03]  /*0260*/  @!P0 LDC.64 R20, c[0x0][0x3a0] ;  /* 0x0000e800ff148b82 */ /* 0x000e260000000a00 */
[C---:B------:R-:W-:Y:S02]  /*0270*/  @!P0 IMAD.WIDE.U32 R14, R3.reuse, 0x4, R6 ;  /* 0x00000004030e8825 */ /* 0x040fe400078e0006 */
[----:B------:R-:W0:Y:S03]  /*0280*/  @!P0 LDG.E R13, desc[UR12][R12.64] ;  /* 0x0000000c0c0d8981 */ /* 0x000e26000c1e1900 */
[----:B------:R-:W1:Y:S01]  /*0290*/  @!P0 LDC.64 R22, c[0x0][0x3b0] ;  /* 0x0000ec00ff168b82 */ /* 0x000e620000000a00 */
[----:B------:R-:W1:Y:S01]  /*02a0*/  @!P0 LDG.E R15, desc[UR12][R14.64] ;  /* 0x0000000c0e0f8981 */ /* 0x000e62000c1e1900 */
[----:B------:R-:W-:Y:S01]  /*02b0*/  IADD3 R19, PT, PT, R3, 0x80, RZ ;  /* 0x0000008003137810 */ /* 0x000fe20007ffe0ff */
[----:B0-----:R-:W-:-:S04]  /*02c0*/  @!P0 IMAD.WIDE R20, R13, 0x4, R20 ;  /* 0x000000040d148825 */ /* 0x001fc800078e0214 */
[----:B-1----:R-:W-:Y:S02]  /*02d0*/  @!P0 IMAD.WIDE R22, R15, 0x4, R22 ;  /* 0x000000040f168825 */ /* 0x002fe400078e0216 */
[----:B------:R-:W2:Y:S04]  /*02e0*/  @!P0 LDG.E R20, desc[UR12][R20.64] ;  /* 0x0000000c14148981 */ /* 0x000ea8000c1e1900 */
[----:B------:R-:W2:Y:S01]  /*02f0*/  @!P0 LDG.E R23, desc[UR12][R22.64] ;  /* 0x0000000c16178981 */ /* 0x000ea2000c1e1900 */
[----:B------:R-:W-:Y:S01]  /*0300*/  ISETP.GE.AND P1, PT, R19, R2, PT ;  /* 0x000000021300720c */ /* 0x000fe20003f26270 */
[----:B------:R-:W-:-:S04]  /*0310*/  @!P0 IMAD.WIDE.U32 R24, R3, 0x4, R8 ;  /* 0x0000000403188825 */ /* 0x000fc800078e0008 */
[----:B------:R-:W-:-:S04]  /*0320*/  IMAD.WIDE R16, R19, 0x4, R4 ;  /* 0x0000000413107825 */ /* 0x000fc800078e0204 */
[----:B------:R-:W-:-:S04]  /*0330*/  IMAD.WIDE R14, R19, 0x4, R6 ;  /* 0x00000004130e7825 */ /* 0x000fc800078e0206 */
[----:B------:R-:W0:Y:S01]  /*0340*/  @!P1 LDC.64 R12, c[0x0][0x3b0] ;  /* 0x0000ec00ff0c9b82 */ /* 0x000e220000000a00 */
[----:B--2---:R-:W-:-:S07]  /*0350*/  @!P0 IMAD.IADD R11, R20, 0x1, -R23 ;  /* 0x00000001140b8824 */ /* 0x004fce00078e0a17 */
[----:B------:R-:W1:Y:S01]  /*0360*/  @!P1 LDC.64 R20, c[0x0][0x3a0] ;  /* 0x0000e800ff149b82 */ /* 0x000e620000000a00 */
[----:B------:R2:W-:Y:S04]  /*0370*/  @!P0 STG.E desc[UR12][R24.64], R11 ;  /* 0x0000000b18008986 */ /* 0x0005e8000c10190c */
[----:B------:R-:W1:Y:S04]  /*0380*/  @!P1 LDG.E R27, desc[UR12][R16.64] ;  /* 0x0000000c101b9981 */ /* 0x000e68000c1e1900 */
[----:B------:R-:W0:Y:S01]  /*0390*/  @!P1 LDG.E R29, desc[UR12][R14.64] ;  /* 0x0000000c0e1d9981 */ /* 0x000e22000c1e1900 */
[----:B-1----:R-:W-:-:S04]  /*03a0*/  @!P1 IMAD.WIDE R20, R27, 0x4, R20 ;  /* 0x000000041b149825 */ /* 0x002fc800078e0214 */
[----:B0-----:R-:W-:Y:S02]  /*03b0*/  @!P1 IMAD.WIDE R22, R29, 0x4, R12 ;  /* 0x000000041d169825 */ /* 0x001fe400078e020c */
[----:B------:R-:W3:Y:S04]  /*03c0*/  @!P1 LDG.E R20, desc[UR12][R20.64] ;  /* 0x0000000c14149981 */ /* 0x000ee8000c1e1900 */
[----:B------:R-:W3:Y:S01]  /*03d0*/  @!P1 LDG.E R23, desc[UR12][R22.64] ;  /* 0x0000000c16179981 */ /* 0x000ee2000c1e1900 */
[----:B------:R-:W-:Y:S01]  /*03e0*/  IADD3 R13, PT, PT, R3, 0x100, RZ ;  /* 0x00000100030d7810 */ /* 0x000fe20007ffe0ff */
[----:B------:R-:W-:-:S03]  /*03f0*/  IMAD.WIDE R18, R19, 0x4, R8 ;  /* 0x0000000413127825 */ /* 0x000fc600078e0208 */
[----:B------:R-:W-:-:S13]  /*0400*/  ISETP.GE.AND P0, PT, R13, R2, PT ;  /* 0x000000020d00720c */ /* 0x000fda0003f06270 */
[----:B--2---:R-:W0:Y:S08]  /*0410*/  @!P0 LDC.64 R24, c[0x0][0x3a0] ;  /* 0x0000e800ff188b82 */ /* 0x004e300000000a00 */
[----:B------:R-:W1:Y:S01]  /*0420*/  @!P0 LDC.64 R12, c[0x0][0x3b0] ;  /* 0x0000ec00ff0c8b82 */ /* 0x000e620000000a00 */
[----:B---3--:R-:W-:-:S05]  /*0430*/  @!P1 IADD3 R11, PT, PT, R20, -R23, RZ ;  /* 0x80000017140b9210 */ /* 0x008fca0007ffe0ff */
[----:B------:R2:W-:Y:S04]  /*0440*/  @!P1 STG.E desc[UR12][R18.64], R11 ;  /* 0x0000000b12009986 */ /* 0x0005e8000c10190c */
[----:B------:R-:W0:Y:S04]  /*0450*/  @!P0 LDG.E R27, desc[UR12][R16.64+0x200] ;  /* 0x0002000c101b8981 */ /* 0x000e28000c1e1900 */
[----:B------:R-:W1:Y:S01]  /*0460*/  @!P0 LDG.E R29, desc[UR12][R14.64+0x200] ;  /* 0x0002000c0e1d8981 */ /* 0x000e62000c1e1900 */
[----:B0-----:R-:W-:-:S04]  /*0470*/  @!P0 IMAD.WIDE R20, R27, 0x4, R24 ;  /* 0x000000041b148825 */ /* 0x001fc800078e0218 */
[----:B-1----:R-:W-:Y:S02]  /*0480*/  @!P0 IMAD.WIDE R22, R29, 0x4, R12 ;  /* 0x000000041d168825 */ /* 0x002fe400078e020c */
[----:B------:R-:W2:Y:S04]  /*0490*/  @!P0 LDG.E R20, desc[UR12][R20.64] ;  /* 0x0000000c14148981 */ /* 0x000ea8000c1e1900 */
[----:B------:R-:W2:Y:S01]  /*04a0*/  @!P0 LDG.E R23, desc[UR12][R22.64] ;  /* 0x0000000c16178981 */ /* 0x000ea2000c1e1900 */
[----:B------:R-:W-:-:S04]  /*04b0*/  IADD3 R13, PT, PT, R3, 0x180, RZ ;  /* 0x00000180030d7810 */ /* 0x000fc80007ffe0ff */
[----:B------:R-:W-:-:S13]  /*04c0*/  ISETP.GE.AND P1, PT, R13, R2, PT ;  /* 0x000000020d00720c */ /* 0x000fda0003f26270 */
[----:B------:R-:W0:Y:S08]  /*04d0*/  @!P1 LDC.64 R24, c[0x0][0x3a0] ;  /* 0x0000e800ff189b82 */ /* 0x000e300000000a00 */
[----:B------:R-:W1:Y:S01]  /*04e0*/  @!P1 LDC.64 R12, c[0x0][0x3b0] ;  /* 0x0000ec00ff0c9b82 */ /* 0x000e620000000a00 */
[----:B--2---:R-:W-:-:S05]  /*04f0*/  @!P0 IADD3 R11, PT, PT, R20, -R23, RZ ;  /* 0x80000017140b8210 */ /* 0x004fca0007ffe0ff */
[----:B------:R2:W-:Y:S04]  /*0500*/  @!P0 STG.E desc[UR12][R18.64+0x200], R11 ;  /* 0x0002000b12008986 */ /* 0x0005e8000c10190c */
[----:B------:R-:W0:Y:S04]  /*0510*/  @!P1 LDG.E R27, desc[UR12][R16.64+0x400] ;  /* 0x0004000c101b9981 */ /* 0x000e28000c1e1900 */
[----:B------:R-:W1:Y:S01]  /*0520*/  @!P1 LDG.E R29, desc[UR12][R14.64+0x400] ;  /* 0x0004000c0e1d9981 */ /* 0x000e62000c1e1900 */
[----:B0-----:R-:W-:-:S04]  /*0530*/  @!P1 IMAD.WIDE R24, R27, 0x4, R24 ;  /* 0x000000041b189825 */ /* 0x001fc800078e0218 */
[----:B-1----:R-:W-:Y:S02]  /*0540*/  @!P1 IMAD.WIDE R20, R29, 0x4, R12 ;  /* 0x000000041d149825 */ /* 0x002fe400078e020c */
[----:B------:R-:W2:Y:S04]  /*0550*/  @!P1 LDG.E R24, desc[UR12][R24.64] ;  /* 0x0000000c18189981 */ /* 0x000ea8000c1e1900 */
[----:B------:R-:W2:Y:S01]  /*0560*/  @!P1 LDG.E R21, desc[UR12][R20.64] ;  /* 0x0000000c14159981 */ /* 0x000ea2000c1e1900 */
[----:B------:R-:W-:-:S05]  /*0570*/  VIADD R13, R3, 0x200 ;  /* 0x00000200030d7836 */ /* 0x000fca0000000000 */
        /* <DEDUP_REMOVED lines=27> */
[----:B--2---:R-:W-:-:S05]  /*0730*/  @!P1 IMAD.IADD R11, R20, 0x1, -R23 ;  /* 0x00000001140b9824 */ /* 0x004fca00078e0a17 */
[----:B------:R2:W-:Y:S04]  /*0740*/  @!P1 STG.E desc[UR12][R18.64+0x800], R11 ;  /* 0x0008000b12009986 */ /* 0x0005e8000c10190c */
[----:B------:R-:W0:Y:S04]  /*0750*/  @!P0 LDG.E R27, desc[UR12][R16.64+0xa00] ;  /* 0x000a000c101b8981 */ /* 0x000e28000c1e1900 */
[----:B------:R-:W1:Y:S01]  /*0760*/  @!P0 LDG.E R29, desc[UR12][R14.64+0xa00] ;  /* 0x000a000c0e1d8981 */ /* 0x000e62000c1e1900 */
[----:B------:R-:W-:Y:S01]  /*0770*/  IADD3 R21, PT, PT, R3, 0x380, RZ ;  /* 0x0000038003157810 */ /* 0x000fe20007ffe0ff */
[----:B0-----:R-:W-:-:S04]  /*0780*/  @!P0 IMAD.WIDE R24, R27, 0x4, R24 ;  /* 0x000000041b188825 */ /* 0x001fc800078e0218 */
[----:B-1----:R-:W-:Y:S02]  /*0790*/  @!P0 IMAD.WIDE R12, R29, 0x4, R12 ;  /* 0x000000041d0c8825 */ /* 0x002fe400078e020c */
[----:B------:R-:W2:Y:S04]  /*07a0*/  @!P0 LDG.E R24, desc[UR12][R24.64] ;  /* 0x0000000c18188981 */ /* 0x000ea8000c1e1900 */
[----:B------:R-:W2:Y:S01]  /*07b0*/  @!P0 LDG.E R13, desc[UR12][R12.64] ;  /* 0x0000000c0c0d8981 */ /* 0x000ea2000c1e1900 */
        /* <DEDUP_REMOVED lines=9> */
[----:B------:R-:W3:Y:S04]  /*0850*/  @!P1 LDG.E R20, desc[UR12][R20.64] ;  /* 0x0000000c14149981 */ /* 0x000ee8000c1e1900 */
[----:B------:R-:W3:Y:S01]  /*0860*/  @!P1 LDG.E R23, desc[UR12][R22.64] ;  /* 0x0000000c16179981 */ /* 0x000ee2000c1e1900 */
[----:B------:R-:W-:-:S04]  /*0870*/  LOP3.LUT R12, R0, 0x7ffffff8, RZ, 0xc0, !PT ;  /* 0x7ffffff8000c7812 */ /* 0x000fc800078ec0ff */
[----:B------:R-:W-:Y:S02]  /*0880*/  ISETP.NE.AND P0, PT, R12, 0x8, PT ;  /* 0x000000080c00780c */ /* 0x000fe40003f05270 */
[----:B---3--:R-:W-:-:S05]  /*0890*/  @!P1 IADD3 R13, PT, PT, R20, -R23, RZ ;  /* 0x80000017140d9210 */ /* 0x008fca0007ffe0ff */
[----:B------:R2:W-:Y:S06]  /*08a0*/  @!P1 STG.E desc[UR12][R18.64+0xc00], R13 ;  /* 0x000c000d12009986 */ /* 0x0005ec000c10190c */
[----:B------:R-:W-:Y:S05]  /*08b0*/  @!P0 BRA `(.L_x_2322) ;  /* 0x0000000400b48947 */ /* 0x000fea0003800000 */
[----:B------:R-:W0:Y:S01]  /*08c0*/  LDC.64 R14, c[0x0][0x3a0] ;  /* 0x0000e800ff0e7b82 */ /* 0x000e220000000a00 */
[----:B------:R-:W-:-:S07]  /*08d0*/  MOV R0, 0x8 ;  /* 0x0000000800007802 */ /* 0x000fce0000000f00 */
[----:B------:R-:W1:Y:S02]  /*08e0*/  LDC.64 R16, c[0x0][0x3b0] ;  /* 0x0000ec00ff107b82 */ /* 0x000e640000000a00 */
.L_x_2325:
[----:B--2---:R-:W-:-:S05]  /*08f0*/  IMAD R11, R0, 0x80, R3 ;  /* 0x00000080000b7824 */ /* 0x004fca00078e0203 */
[----:B------:R-:W-:-:S13]  /*0900*/  ISETP.GE.AND P0, PT, R11, R2, PT ;  /* 0x000000020b00720c */ /* 0x000fda0003f06270 */
[C---:B------:R-:W-:Y:S01]  /*0910*/  @!P0 IMAD.WIDE.U32 R28, R11.reuse, 0x4, R6 ;  /* 0x000000040b1c8825 */ /* 0x040fe200078e0006 */
[----:B------:R-:W2:Y:S03]  /*0920*/  @!P0 LDC.64 R20, c[0x0][0x3a0] ;  /* 0x0000e800ff148b82 */ /* 0x000ea60000000a00 */
[----:B------:R-:W-:Y:S02]  /*0930*/  @!P0 IMAD.WIDE.U32 R26, R11, 0x4, R4 ;  /* 0x000000040b1a8825 */ /* 0x000fe400078e0004 */
[----:B------:R-:W3:Y:S03]  /*0940*/  @!P0 LDG.E R29, desc[UR12][R28.64] ;  /* 0x0000000c1c1d8981 */ /* 0x000ee6000c1e1900 */
[----:B------:R-:W3:Y:S01]  /*0950*/  @!P0 LDC.64 R18, c[0x0][0x3b0] ;  /* 0x0000ec00ff128b82 */ /* 0x000ee20000000a00 */
[----:B------:R-:W2:Y:S01]  /*0960*/  @!P0 LDG.E R23, desc[UR12][R26.64] ;  /* 0x0000000c1a178981 */ /* 0x000ea2000c1e1900 */
[----:B---3--:R-:W-:-:S04]  /*0970*/  @!P0 IMAD.WIDE R18, R29, 0x4, R18 ;  /* 0x000000041d128825 */ /* 0x008fc800078e0212 */
[----:B--2---:R-:W-:Y:S02]  /*0980*/  @!P0 IMAD.WIDE R22, R23, 0x4, R20 ;  /* 0x0000000417168825 */ /* 0x004fe400078e0214 */
[----:B------:R-:W2:Y:S04]  /*0990*/  @!P0 LDG.E R19, desc[UR12][R18.64] ;  /* 0x0000000c12138981 */ /* 0x000ea8000c1e1900 */
[----:B------:R-:W2:Y:S01]  /*09a0*/  @!P0 LDG.E R22, desc[UR12][R22.64] ;  /* 0x0000000c16168981 */ /* 0x000ea2000c1e1900 */
[C---:B------:R-:W-:Y:S01]  /*09b0*/  IADD3 R13, PT, PT, R11.reuse, 0x80, RZ ;  /* 0x000000800b0d7810 */ /* 0x040fe20007ffe0ff */
[----:B------:R-:W-:-:S03]  /*09c0*/  @!P0 IMAD.WIDE.U32 R24, R11, 0x4, R8 ;  /* 0x000000040b188825 */ /* 0x000fc600078e0008 */
[----:B------:R-:W-:-:S13]  /*09d0*/  ISETP.GE.AND P1, PT, R13, R2, PT ;  /* 0x000000020d00720c */ /* 0x000fda0003f26270 */
[----:B------:R-:W3:Y:S01]  /*09e0*/  @!P1 LDC.64 R26, c[0x0][0x3a0] ;  /* 0x0000e800ff1a9b82 */ /* 0x000ee20000000a00 */
[----:B--2---:R-:W-:Y:S01]  /*09f0*/  @!P0 IADD3 R21, PT, PT, R22, -R19, RZ ;  /* 0x8000001316158210 */ /* 0x004fe20007ffe0ff */
[----:B------:R-:W-:-:S06]  /*0a00*/  IMAD.WIDE R18, R13, 0x4, R4 ;  /* 0x000000040d127825 */ /* 0x000fcc00078e0204 */
[----:B------:R-:W2:Y:S01]  /*0a10*/  @!P1 LDC.64 R22, c[0x0][0x3b0] ;  /* 0x0000ec00ff169b82 */ /* 0x000ea20000000a00 */
[----:B------:R4:W-:Y:S04]  /*0a20*/  @!P0 STG.E desc[UR12][R24.64], R21 ;  /* 0x0000001518008986 */ /* 0x0009e8000c10190c */
[----:B------:R-:W3:Y:S01]  /*0a30*/  @!P1 LDG.E R29, desc[UR12][R18.64] ;  /* 0x0000000c121d9981 */ /* 0x000ee2000c1e1900 */
[----:B----4-:R-:W-:-:S05]  /*0a40*/  IMAD.WIDE R20, R13, 0x4, R6 ;  /* 0x000000040d147825 */ /* 0x010fca00078e0206 */
[----:B------:R-:W2:Y:S01]  /*0a50*/  @!P1 LDG.E R28, desc[UR12][R20.64] ;  /* 0x0000000c141c9981 */ /* 0x000ea2000c1e1900 */
[----:B---3--:R-:W-:-:S06]  /*0a60*/  @!P1 IMAD.WIDE R26, R29, 0x4, R26 ;  /* 0x000000041d1a9825 */ /* 0x008fcc00078e021a */
[----:B------:R-:W3:Y:S01]  /*0a70*/  @!P1 LDG.E R26, desc[UR12][R26.64] ;  /* 0x0000000c1a1a9981 */ /* 0x000ee2000c1e1900 */
[----:B--2---:R-:W-:-:S06]  /*0a80*/  @!P1 IMAD.WIDE R28, R28, 0x4, R22 ;  /* 0x000000041c1c9825 */ /* 0x004fcc00078e0216 */
[----:B------:R-:W3:Y:S01]  /*0a90*/  @!P1 LDG.E R29, desc[UR12][R28.64] ;  /* 0x0000000c1c1d9981 */ /* 0x000ee2000c1e1900 */
[----:B------:R-:W-:-:S04]  /*0aa0*/  IADD3 R23, PT, PT, R11, 0x100, RZ ;  /* 0x000001000b177810 */ /* 0x000fc80007ffe0ff */
[----:B------:R-:W-:Y:S01]  /*0ab0*/  ISETP.GE.AND P0, PT, R23, R2, PT ;  /* 0x000000021700720c */ /* 0x000fe20003f06270 */
[----:B------:R-:W-:-:S12]  /*0ac0*/  IMAD.WIDE R22, R13, 0x4, R8 ;  /* 0x000000040d167825 */ /* 0x000fd800078e0208 */
[----:B------:R-:W2:Y:S01]  /*0ad0*/  @!P0 LDC.64 R24, c[0x0][0x3a0] ;  /* 0x0000e800ff188b82 */ /* 0x000ea20000000a00 */
[----:B---3--:R-:W-:-:S05]  /*0ae0*/  @!P1 IADD3 R26, PT, PT, R26, -R29, RZ ;  /* 0x8000001d1a1a9210 */ /* 0x008fca0007ffe0ff */
[----:B------:R3:W-:Y:S04]  /*0af0*/  @!P1 STG.E desc[UR12][R22.64], R26 ;  /* 0x0000001a16009986 */ /* 0x0007e8000c10190c */
[----:B------:R-:W2:Y:S04]  /*0b00*/  @!P0 LDG.E R29, desc[UR12][R18.64+0x200] ;  /* 0x0002000c121d8981 */ /* 0x000ea8000c1e1900 */
[----:B------:R-:W3:Y:S01]  /*0b10*/  @!P0 LDG.E R13, desc[UR12][R20.64+0x200] ;  /* 0x0002000c140d8981 */ /* 0x000ee2000c1e1900 */
[----:B--2---:R-:W-:Y:S02]  /*0b20*/  @!P0 IMAD.WIDE R28, R29, 0x4, R24 ;  /* 0x000000041d1c8825 */ /* 0x004fe400078e0218 */
[----:B------:R-:W3:Y:S04]  /*0b30*/  @!P0 LDC.64 R24, c[0x0][0x3b0] ;  /* 0x0000ec00ff188b82 */ /* 0x000ee80000000a00 */
[----:B------:R-:W2:Y:S01]  /*0b40*/  @!P0 LDG.E R28, desc[UR12][R28.64] ;  /* 0x0000000c1c1c8981 */ /* 0x000ea2000c1e1900 */
[----:B---3--:R-:W-:-:S06]  /*0b50*/  @!P0 IMAD.WIDE R26, R13, 0x4, R24 ;  /* 0x000000040d1a8825 */ /* 0x008fcc00078e0218 */
[----:B------:R-:W2:Y:S01]  /*0b60*/  @!P0 LDG.E R27, desc[UR12][R26.64] ;  /* 0x0000000c1a1b8981 */ /* 0x000ea2000c1e1900 */
[----:B------:R-:W-:-:S05]  /*0b70*/  VIADD R13, R11, 0x180 ;  /* 0x000001800b0d7836 */ /* 0x000fca0000000000 */
[----:B------:R-:W-:-:S13]  /*0b80*/  ISETP.GE.AND P1, PT, R13, R2, PT ;  /* 0x000000020d00720c */ /* 0x000fda0003f26270 */
[----:B------:R-:W3:Y:S01]  /*0b90*/  @!P1 LDC.64 R24, c[0x0][0x3a0] ;  /* 0x0000e800ff189b82 */ /* 0x000ee20000000a00 */
[----:B--2---:R-:W-:-:S05]  /*0ba0*/  @!P0 IADD3 R13, PT, PT, R28, -R27, RZ ;  /* 0x8000001b1c0d8210 */ /* 0x004fca0007ffe0ff */
[----:B------:R2:W-:Y:S04]  /*0bb0*/  @!P0 STG.E desc[UR12][R22.64+0x200], R13 ;  /* 0x0002000d16008986 */ /* 0x0005e8000c10190c */
[----:B------:R-:W3:Y:S04]  /*0bc0*/  @!P1 LDG.E R29, desc[UR12][R18.64+0x400] ;  /* 0x0004000c121d9981 */ /* 0x000ee8000c1e1900 */
[----:B--2---:R-:W2:Y:S01]  /*0bd0*/  @!P1 LDG.E R13, desc[UR12][R20.64+0x400] ;  /* 0x0004000c140d9981 */ /* 0x004ea2000c1e1900 */
[----:B---3--:R-:W-:Y:S02]  /*0be0*/  @!P1 IMAD.WIDE R28, R29, 0x4, R24 ;  /* 0x000000041d1c9825 */ /* 0x008fe400078e0218 */
[----:B------:R-:W2:Y:S04]  /*0bf0*/  @!P1 LDC.64 R24, c[0x0][0x3b0] ;  /* 0x0000ec00ff189b82 */ /* 0x000ea80000000a00 */
[----:B------:R-:W3:Y:S01]  /*0c00*/  @!P1 LDG.E R28, desc[UR12][R28.64] ;  /* 0x0000000c1c1c9981 */ /* 0x000ee2000c1e1900 */
[----:B--2---:R-:W-:-:S06]  /*0c10*/  @!P1 IMAD.WIDE R26, R13, 0x4, R24 ;  /* 0x000000040d1a9825 */ /* 0x004fcc00078e0218 */
[----:B------:R-:W3:Y:S01]  /*0c20*/  @!P1 LDG.E R27, desc[UR12][R26.64] ;  /* 0x0000000c1a1b9981 */ /* 0x000ee2000c1e1900 */
[----:B------:R-:W-:-:S04]  /*0c30*/  IADD3 R13, PT, PT, R11, 0x200, RZ ;  /* 0x000002000b0d7810 */ /* 0x000fc80007ffe0ff */
[----:B------:R-:W-:-:S13]  /*0c40*/  ISETP.GE.AND P0, PT, R13, R2, PT ;  /* 0x000000020d00720c */ /* 0x000fda0003f06270 */
[----:B------:R-:W2:Y:S01]  /*0c50*/  @!P0 LDC.64 R24, c[0x0][0x3a0] ;  /* 0x0000e800ff188b82 */ /* 0x000ea20000000a00 */
[----:B---3--:R-:W-:-:S05]  /*0c60*/  @!P1 IADD3 R13, PT, PT, R28, -R27, RZ ;  /* 0x8000001b1c0d9210 */ /* 0x008fca0007ffe0ff */
[----:B------:R3:W-:Y:S04]  /*0c70*/  @!P1 STG.E desc[UR12][R22.64+0x400], R13 ;  /* 0x0004000d16009986 */ /* 0x0007e8000c10190c */
[----:B------:R-:W2:Y:S04]  /*0c80*/  @!P0 LDG.E R29, desc[UR12][R18.64+0x600] ;  /* 0x0006000c121d8981 */ /* 0x000ea8000c1e1900 */
[----:B---3--:R-:W3:Y:S01]  /*0c90*/  @!P0 LDG.E R13, desc[UR12][R20.64+0x600] ;  /* 0x0006000c140d8981 */ /* 0x008ee2000c1e1900 */
[----:B--2---:R-:W-:Y:S02]  /*0ca0*/  @!P0 IMAD.WIDE R28, R29, 0x4, R24 ;  /* 0x000000041d1c8825 */ /* 0x004fe400078e0218 */
[----:B------:R-:W3:Y:S04]  /*0cb0*/  @!P0 LDC.64 R24, c[0x0][0x3b0] ;  /* 0x0000ec00ff188b82 */ /* 0x000ee80000000a00 */
[----:B------:R-:W2:Y:S01]  /*0cc0*/  @!P0 LDG.E R28, desc[UR12][R28.64] ;  /* 0x0000000c1c1c8981 */ /* 0x000ea2000c1e1900 */
[----:B---3--:R-:W-:-:S06]  /*0cd0*/  @!P0 IMAD.WIDE R26, R13, 0x4, R24 ;  /* 0x000000040d1a8825 */ /* 0x008fcc00078e0218 */
[----:B------:R-:W2:Y:S01]  /*0ce0*/  @!P0 LDG.E R27, desc[UR12][R26.64] ;  /* 0x0000000c1a1b8981 */ /* 0x000ea2000c1e1900 */
[----:B------:R-:W-:-:S04]  /*0cf0*/  IADD3 R13, PT, PT, R11, 0x280, RZ ;  /* 0x000002800b0d7810 */ /* 0x000fc80007ffe0ff */
[----:B------:R-:W-:-:S13]  /*0d00*/  ISETP.GE.AND P1, PT, R13, R2, PT ;  /* 0x000000020d00720c */ /* 0x000fda0003f26270 */
[----:B------:R-:W3:Y:S01]  /*0d10*/  @!P1 LDC.64 R24, c[0x0][0x3a0] ;  /* 0x0000e800ff189b82 */ /* 0x000ee20000000a00 */
[----:B--2---:R-:W-:-:S05]  /*0d20*/  @!P0 IMAD.IADD R13, R28, 0x1, -R27 ;  /* 0x000000011c0d8824 */ /* 0x004fca00078e0a1b */
        /* <DEDUP_REMOVED lines=14> */
[----:B------:R-:W4:Y:S01]  /*0e10*/  @!P0 LDG.E R13, desc[UR12][R20.64+0xa00] ;  /* 0x000a000c140d8981 */ /* 0x000f22000c1e1900 */
[----:B--2---:R-:W-:Y:S02]  /*0e20*/  @!P0 IMAD.WIDE R28, R29, 0x4, R24 ;  /* 0x000000041d1c8825 */ /* 0x004fe400078e0218 */
[----:B------:R-:W4:Y:S04]  /*0e30*/  @!P0 LDC.64 R24, c[0x0][0x3b0] ;  /* 0x0000ec00ff188b82 */ /* 0x000f280000000a00 */
[----:B------:R-:W2:Y:S01]  /*0e40*/  @!P0 LDG.E R28, desc[UR12][R28.64] ;  /* 0x0000000c1c1c8981 */ /* 0x000ea2000c1e1900 */
[----:B----4-:R-:W-:-:S06]  /*0e50*/  @!P0 IMAD.WIDE R24, R13, 0x4, R24 ;  /* 0x000000040d188825 */ /* 0x010fcc00078e0218 */
[----:B------:R-:W2:Y:S01]  /*0e60*/  @!P0 LDG.E R25, desc[UR12][R24.64] ;  /* 0x0000000c18198981 */ /* 0x000ea2000c1e1900 */
[----:B------:R-:W-:Y:S01]  /*0e70*/  IADD3 R11, PT, PT, R11, 0x380, RZ ;  /* 0x000003800b0b7810 */ /* 0x000fe20007ffe0ff */
[----:B------:R-:W-:Y:S01]  /*0e80*/  BSSY.RECONVERGENT B0, `(.L_x_2323) ;  /* 0x000000f000007945 */ /* 0x000fe20003800200 */
[----:B------:R-:W-:-:S04]  /*0e90*/  IADD3 R0, PT, PT, R0, 0x8, RZ ;  /* 0x0000000800007810 */ /* 0x000fc80007ffe0ff */
[----:B------:R-:W-:Y:S02]  /*0ea0*/  ISETP.NE.AND P1, PT, R0, R12, PT ;  /* 0x0000000c0000720c */ /* 0x000fe40003f25270 */
[----:B--2---:R-:W-:-:S05]  /*0eb0*/  @!P0 IADD3 R13, PT, PT, R28, -R25, RZ ;  /* 0x800000191c0d8210 */ /* 0x004fca0007ffe0ff */
[----:B------:R3:W-:Y:S01]  /*0ec0*/  @!P0 STG.E desc[UR12][R22.64+0xa00], R13 ;  /* 0x000a000d16008986 */ /* 0x0007e2000c10190c */
[----:B------:R-:W-:-:S13]  /*0ed0*/  ISETP.GE.AND P0, PT, R11, R2, PT ;  /* 0x000000020b00720c */ /* 0x000fda0003f06270 */
[----:B---3--:R-:W-:Y:S05]  /*0ee0*/  @P0 BRA `(.L_x_2324) ;  /* 0x0000000000200947 */ /* 0x008fea0003800000 */
[----:B------:R-:W0:Y:S04]  /*0ef0*/  LDG.E R25, desc[UR12][R18.64+0xc00] ;  /* 0x000c000c12197981 */ /* 0x000e28000c1e1900 */
[----:B------:R-:W1:Y:S01]  /*0f00*/  LDG.E R27, desc[UR12][R20.64+0xc00] ;  /* 0x000c000c141b7981 */ /* 0x000e62000c1e1900 */
[----:B0-----:R-:W-:-:S04]  /*0f10*/  IMAD.WIDE R24, R25, 0x4, R14 ;  /* 0x0000000419187825 */ /* 0x001fc800078e020e */
[----:B-1----:R-:W-:Y:S02]  /*0f20*/  IMAD.WIDE R26, R27, 0x4, R16 ;  /* 0x000000041b1a7825 */ /* 0x002fe400078e0210 */
[----:B------:R-:W2:Y:S04]  /*0f30*/  LDG.E R24, desc[UR12][R24.64] ;  /* 0x0000000c18187981 */ /* 0x000ea8000c1e1900 */
[----:B------:R-:W2:Y:S02]  /*0f40*/  LDG.E R27, desc[UR12][R26.64] ;  /* 0x0000000c1a1b7981 */ /* 0x000ea4000c1e1900 */
[----:B--2---:R-:W-:-:S05]  /*0f50*/  IMAD.IADD R11, R24, 0x1, -R27 ;  /* 0x00000001180b7824 */ /* 0x004fca00078e0a1b */
[----:B------:R2:W-:Y:S02]  /*0f60*/  STG.E desc[UR12][R22.64+0xc00], R11 ;  /* 0x000c000b16007986 */ /* 0x0005e4000c10190c */
.L_x_2324:
[----:B------:R-:W-:Y:S05]  /*0f70*/  BSYNC.RECONVERGENT B0 ;  /* 0x0000000000007941 */ /* 0x000fea0003800200 */
.L_x_2323:
[----:B------:R-:W-:Y:S05]  /*0f80*/  @P1 BRA `(.L_x_2325) ;  /* 0xfffffff800581947 */ /* 0x000fea000383ffff */
.L_x_2322:
[----:B------:R-:W-:-:S13]  /*0f90*/  ISETP.NE.AND P0, PT, R10, RZ, PT ;  /* 0x000000ff0a00720c */ /* 0x000fda0003f05270 */
[----:B------:R-:W-:Y:S05]  /*0fa0*/  @!P0 EXIT ;  /* 0x000000000000894d */ /* 0x000fea0003800000 */
[----:B------:R-:W2:Y:S01]  /*0fb0*/  LDC R0, c[0x0][0x388] ;  /* 0x0000e200ff007b82 */ /* 0x000ea20000000800 */
[----:B------:R-:W-:Y:S02]  /*0fc0*/  ISETP.GE.U32.AND P1, PT, R10, 0x4, PT ;  /* 0x000000040a00780c */ /* 0x000fe40003f26070 */
[----:B--2---:R-:W-:-:S04]  /*0fd0*/  LOP3.LUT R22, R0, 0x3, RZ, 0xc0, !PT ;  /* 0x0000000300167812 */ /* 0x004fc800078ec0ff */
[----:B------:R-:W-:-:S07]  /*0fe0*/  ISETP.NE.AND P0, PT, R22, RZ, PT ;  /* 0x000000ff1600720c */ /* 0x000fce0003f05270 */
[----:B------:R-:W-:Y:S06]  /*0ff0*/  @!P1 BRA `(.L_x_2326) ;  /* 0x0000000000f49947 */ /* 0x000fec0003800000 */
[----:B0-----:R-:W-:-:S04]  /*1000*/  LEA R11, R12, R3, 0x7 ;  /* 0x000000030c0b7211 */ /* 0x001fc800078e38ff */
[----:B------:R-:W-:-:S13]  /*1010*/  ISETP.GE.AND P1, PT, R11, R2, PT ;  /* 0x000000020b00720c */ /* 0x000fda0003f26270 */
[C---:B-1----:R-:W-:Y:S01]  /*1020*/  @!P1 IMAD.WIDE R16, R11.reuse, 0x4, R4 ;  /* 0x000000040b109825 */ /* 0x042fe200078e0204 */
[----:B------:R-:W0:Y:S03]  /*1030*/  @!P1 LDC.64 R18, c[0x0][0x3a0] ;  /* 0x0000e800ff129b82 */ /* 0x000e260000000a00 */
[C---:B------:R-:W-:Y:S02]  /*1040*/  @!P1 IMAD.WIDE R20, R11.reuse, 0x4, R6 ;  /* 0x000000040b149825 */ /* 0x040fe400078e0206 */
        /* <DEDUP_REMOVED lines=9> */
[----:B------:R-:W-:-:S12]  /*10e0*/  @!P1 IMAD.WIDE R14, R11, 0x4, R8 ;  /* 0x000000040b0e9825 */ /* 0x000fd800078e0208 */
[C---:B------:R-:W-:Y:S01]  /*10f0*/  @!P2 IMAD.WIDE R20, R13.reuse, 0x4, R4 ;  /* 0x000000040d14a825 */ /* 0x040fe200078e0204 */
[----:B------:R-:W0:Y:S03]  /*1100*/  @!P2 LDC.64 R26, c[0x0][0x3a0] ;  /* 0x0000e800ff1aab82 */ /* 0x000e260000000a00 */
[----:B------:R-:W-:Y:S01]  /*1110*/  @!P2 IMAD.WIDE R16, R13, 0x4, R6 ;  /* 0x000000040d10a825 */ /* 0x000fe200078e0206 */
[----:B--2---:R-:W-:-:S04]  /*1120*/  @!P1 IADD3 R23, PT, PT, R18, -R25, RZ ;  /* 0x8000001912179210 */ /* 0x004fc80007ffe0ff */
[----:B------:R-:W1:Y:S01]  /*1130*/  @!P2 LDC.64 R18, c[0x0][0x3b0] ;  /* 0x0000ec00ff12ab82 */ /* 0x000e620000000a00 */
[----:B------:R2:W-:Y:S04]  /*1140*/  @!P1 STG.E desc[UR12][R14.64], R23 ;  /* 0x000000170e009986 */ /* 0x0005e8000c10190c */
[----:B------:R-:W0:Y:S04]  /*1150*/  @!P2 LDG.E R21, desc[UR12][R20.64] ;  /* 0x0000000c1415a981 */ /* 0x000e28000c1e1900 */
[----:B------:R-:W1:Y:S01]  /*1160*/  @!P2 LDG.E R17, desc[UR12][R16.64] ;  /* 0x0000000c1011a981 */ /* 0x000e62000c1e1900 */
[----:B0-----:R-:W-:-:S04]  /*1170*/  @!P2 IMAD.WIDE R24, R21, 0x4, R26 ;  /* 0x000000041518a825 */ /* 0x001fc800078e021a */
[----:B-1----:R-:W-:Y:S02]  /*1180*/  @!P2 IMAD.WIDE R26, R17, 0x4, R18 ;  /* 0x00000004111aa825 */ /* 0x002fe400078e0212 */
[----:B------:R-:W3:Y:S04]  /*1190*/  @!P2 LDG.E R24, desc[UR12][R24.64] ;  /* 0x0000000c1818a981 */ /* 0x000ee8000c1e1900 */
[----:B------:R-:W3:Y:S01]  /*11a0*/  @!P2 LDG.E R27, desc[UR12][R26.64] ;  /* 0x0000000c1a1ba981 */ /* 0x000ee2000c1e1900 */
[----:B------:R-:W-:Y:S01]  /*11b0*/  IADD3 R19, PT, PT, R11, 0x100, RZ ;  /* 0x000001000b137810 */ /* 0x000fe20007ffe0ff */
[----:B--2---:R-:W-:-:S03]  /*11c0*/  @!P2 IMAD.WIDE R14, R13, 0x4, R8 ;  /* 0x000000040d0ea825 */ /* 0x004fc600078e0208 */
[----:B------:R-:W-:-:S13]  /*11d0*/  ISETP.GE.AND P1, PT, R19, R2, PT ;  /* 0x000000021300720c */ /* 0x000fda0003f26270 */
[C---:B------:R-:W-:Y:S01]  /*11e0*/  @!P1 IMAD.WIDE R28, R19.reuse, 0x4, R4 ;  /* 0x00000004131c9825 */ /* 0x040fe200078e0204 */
[----:B------:R-:W0:Y:S03]  /*11f0*/  @!P1 LDC.64 R20, c[0x0][0x3b0] ;  /* 0x0000ec00ff149b82 */ /* 0x000e260000000a00 */
[----:B------:R-:W-:Y:S01]  /*1200*/  @!P1 IMAD.WIDE R16, R19, 0x4, R6 ;  /* 0x0000000413109825 */ /* 0x000fe200078e0206 */
[----:B---3--:R-:W-:-:S04]  /*1210*/  @!P2 IADD3 R13, PT, PT, R24, -R27, RZ ;  /* 0x8000001b180da210 */ /* 0x008fc80007ffe0ff */
[----:B------:R-:W1:Y:S01]  /*1220*/  @!P1 LDC.64 R24, c[0x0][0x3a0] ;  /* 0x0000e800ff189b82 */ /* 0x000e620000000a00 */
[----:B------:R2:W-:Y:S04]  /*1230*/  @!P2 STG.E desc[UR12][R14.64], R13 ;  /* 0x0000000d0e00a986 */ /* 0x0005e8000c10190c */
[----:B------:R-:W1:Y:S04]  /*1240*/  @!P1 LDG.E R29, desc[UR12][R28.64] ;  /* 0x0000000c1c1d9981 */ /* 0x000e68000c1e1900 */
[----:B------:R-:W0:Y:S01]  /*1250*/  @!P1 LDG.E R17, desc[UR12][R16.64] ;  /* 0x0000000c10119981 */ /* 0x000e22000c1e1900 */
[----:B------:R-:W-:-:S02]  /*1260*/  VIADD R11, R11, 0x180 ;  /* 0x000001800b0b7836 */ /* 0x000fc40000000000 */
[----:B-1----:R-:W-:-:S04]  /*1270*/  @!P1 IMAD.WIDE R24, R29, 0x4, R24 ;  /* 0x000000041d189825 */ /* 0x002fc800078e0218 */
[----:B0-----:R-:W-:Y:S02]  /*1280*/  @!P1 IMAD.WIDE R20, R17, 0x4, R20 ;  /* 0x0000000411149825 */ /* 0x001fe400078e0214 */
[----:B------:R-:W3:Y:S04]  /*1290*/  @!P1 LDG.E R24, desc[UR12][R24.64] ;  /* 0x0000000c18189981 */ /* 0x000ee8000c1e1900 */
[----:B------:R-:W3:Y:S01]  /*12a0*/  @!P1 LDG.E R21, desc[UR12][R20.64] ;  /* 0x0000000c14159981 */ /* 0x000ee2000c1e1900 */
[----:B------:R-:W-:Y:S01]  /*12b0*/  ISETP.GE.AND P2, PT, R11, R2, PT ;  /* 0x000000020b00720c */ /* 0x000fe20003f46270 */
[----:B--2---:R-:W-:-:S12]  /*12c0*/  @!P1 IMAD.WIDE R14, R19, 0x4, R8 ;  /* 0x00000004130e9825 */ /* 0x004fd800078e0208 */
[C---:B------:R-:W-:Y:S01]  /*12d0*/  @!P2 IMAD.WIDE R16, R11.reuse, 0x4, R4 ;  /* 0x000000040b10a825 */ /* 0x040fe200078e0204 */
[----:B------:R-:W0:Y:S03]  /*12e0*/  @!P2 LDC.64 R18, c[0x0][0x3a0] ;  /* 0x0000e800ff12ab82 */ /* 0x000e260000000a00 */
[----:B------:R-:W-:Y:S01]  /*12f0*/  @!P2 IMAD.WIDE R26, R11, 0x4, R6 ;  /* 0x000000040b1aa825 */ /* 0x000fe200078e0206 */
[----:B---3--:R-:W-:-:S04]  /*1300*/  @!P1 IADD3 R13, PT, PT, R24, -R21, RZ ;  /* 0x80000015180d9210 */ /* 0x008fc80007ffe0ff */
        /* <DEDUP_REMOVED lines=8> */
[----:B------:R-:W-:Y:S01]  /*1390*/  @!P2 IMAD.WIDE R10, R11, 0x4, R8 ;  /* 0x000000040b0aa825 */ /* 0x000fe200078e0208 */
[----:B------:R-:W-:Y:S02]  /*13a0*/  IADD3 R12, PT, PT, R12, 0x4, RZ ;  /* 0x000000040c0c7810 */ /* 0x000fe40007ffe0ff */
[----:B---3--:R-:W-:-:S05]  /*13b0*/  @!P2 IADD3 R23, PT, PT, R18, -R21, RZ ;  /* 0x800000151217a210 */ /* 0x008fca0007ffe0ff */
[----:B------:R2:W-:Y:S02]  /*13c0*/  @!P2 STG.E desc[UR12][R10.64], R23 ;  /* 0x000000170a00a986 */ /* 0x0005e4000c10190c */
.L_x_2326:
[----:B------:R-:W-:Y:S05]  /*13d0*/  @!P0 EXIT ;  /* 0x000000000000894d */ /* 0x000fea0003800000 */
[----:B------:R-:W-:Y:S02]  /*13e0*/  ISETP.NE.AND P0, PT, R22, 0x1, PT ;  /* 0x000000011600780c */ /* 0x000fe40003f05270 */
[----:B------:R-:W-:-:S04]  /*13f0*/  LOP3.LUT R0, R0, 0x1, RZ, 0xc0, !PT ;  /* 0x0000000100007812 */ /* 0x000fc800078ec0ff */
[----:B------:R-:W-:-:S07]  /*1400*/  ISETP.NE.U32.AND P2, PT, R0, 0x1, PT ;  /* 0x000000010000780c */ /* 0x000fce0003f45070 */
[----:B------:R-:W-:Y:S06]  /*1410*/  @!P0 BRA `(.L_x_2327) ;  /* 0x00000000007c8947 */ /* 0x000fec0003800000 */
[----:B0-2---:R-:W-:-:S04]  /*1420*/  LEA R23, R12, R3, 0x7 ;  /* 0x000000030c177211 */ /* 0x005fc800078e38ff */
[----:B------:R-:W-:-:S13]  /*1430*/  ISETP.GE.AND P0, PT, R23, R2, PT ;  /* 0x000000021700720c */ /* 0x000fda0003f06270 */
[C---:B------:R-:W-:Y:S01]  /*1440*/  @!P0 IMAD.WIDE R14, R23.reuse, 0x4, R4 ;  /* 0x00000004170e8825 */ /* 0x040fe200078e0204 */
[----:B-1----:R-:W0:Y:S03]  /*1450*/  @!P0 LDC.64 R16, c[0x0][0x3a0] ;  /* 0x0000e800ff108b82 */ /* 0x002e260000000a00 */
        /* <DEDUP_REMOVED lines=11> */
[----:B------:R-:W-:-:S04]  /*1510*/  @!P1 IMAD.WIDE R14, R11, 0x4, R4 ;  /* 0x000000040b0e9825 */ /* 0x000fc800078e0204 */
[----:B------:R-:W-:-:S04]  /*1520*/  @!P1 IMAD.WIDE R18, R11, 0x4, R6 ;  /* 0x000000040b129825 */ /* 0x000fc800078e0206 */
[----:B--2---:R-:W-:Y:S02]  /*1530*/  @!P0 IMAD.IADD R13, R16, 0x1, -R21 ;  /* 0x00000001100d8824 */ /* 0x004fe400078e0a15 */
[----:B------:R-:W0:Y:S03]  /*1540*/  @!P1 LDC.64 R16, c[0x0][0x3a0] ;  /* 0x0000e800ff109b82 */ /* 0x000e260000000a00 */
[----:B------:R3:W-:Y:S04]  /*1550*/  @!P0 STG.E desc[UR12][R22.64], R13 ;  /* 0x0000000d16008986 */ /* 0x0007e8000c10190c */
[----:B------:R-:W0:Y:S01]  /*1560*/  @!P1 LDG.E R15, desc[UR12][R14.64] ;  /* 0x0000000c0e0f9981 */ /* 0x000e22000c1e1900 */
[----:B------:R-:W1:Y:S03]  /*1570*/  @!P1 LDC.64 R20, c[0x0][0x3b0] ;  /* 0x0000ec00ff149b82 */ /* 0x000e660000000a00 */
[----:B------:R-:W1:Y:S01]  /*1580*/  @!P1 LDG.E R19, desc[UR12][R18.64] ;  /* 0x0000000c12139981 */ /* 0x000e62000c1e1900 */
[----:B0-----:R-:W-:-:S04]  /*1590*/  @!P1 IMAD.WIDE R16, R15, 0x4, R16 ;  /* 0x000000040f109825 */ /* 0x001fc800078e0210 */
[----:B-1----:R-:W-:Y:S02]  /*15a0*/  @!P1 IMAD.WIDE R20, R19, 0x4, R20 ;  /* 0x0000000413149825 */ /* 0x002fe400078e0214 */
[----:B------:R-:W2:Y:S04]  /*15b0*/  @!P1 LDG.E R16, desc[UR12][R16.64] ;  /* 0x0000000c10109981 */ /* 0x000ea8000c1e1900 */
[----:B------:R-:W2:Y:S01]  /*15c0*/  @!P1 LDG.E R21, desc[UR12][R20.64] ;  /* 0x0000000c14159981 */ /* 0x000ea2000c1e1900 */
[----:B------:R-:W-:Y:S01]  /*15d0*/  @!P1 IMAD.WIDE R10, R11, 0x4, R8 ;  /* 0x000000040b0a9825 */ /* 0x000fe200078e0208 */
[----:B------:R-:W-:Y:S02]  /*15e0*/  IADD3 R12, PT, PT, R12, 0x2, RZ ;  /* 0x000000020c0c7810 */ /* 0x000fe40007ffe0ff */
[----:B--2---:R-:W-:-:S05]  /*15f0*/  @!P1 IADD3 R25, PT, PT, R16, -R21, RZ ;  /* 0x8000001510199210 */ /* 0x004fca0007ffe0ff */
[----:B------:R3:W-:Y:S02]  /*1600*/  @!P1 STG.E desc[UR12][R10.64], R25 ;  /* 0x000000190a009986 */ /* 0x0007e4000c10190c */
.L_x_2327:
[----:B------:R-:W-:Y:S05]  /*1610*/  @P2 EXIT ;  /* 0x000000000000294d */ /* 0x000fea0003800000 */
[----:B0-23--:R-:W-:-:S04]  /*1620*/  LEA R13, R12, R3, 0x7 ;  /* 0x000000030c0d7211 */ /* 0x00dfc800078e38ff */
[----:B------:R-:W-:-:S13]  /*1630*/  ISETP.GE.AND P0, PT, R13, R2, PT ;  /* 0x000000020d00720c */ /* 0x000fda0003f06270 */
[----:B------:R-:W-:Y:S05]  /*1640*/  @P0 EXIT ;  /* 0x000000000000094d */ /* 0x000fea0003800000 */
[C---:B------:R-:W-:Y:S01]  /*1650*/  IMAD.WIDE R4, R13.reuse, 0x4, R4 ;  /* 0x000000040d047825 */ /* 0x040fe200078e0204 */
[----:B------:R-:W0:Y:S03]  /*1660*/  LDC.64 R2, c[0x0][0x3a0] ;  /* 0x0000e800ff027b82 */ /* 0x000e260000000a00 */
[----:B------:R-:W-:Y:S02]  /*1670*/  IMAD.WIDE R6, R13, 0x4, R6 ;  /* 0x000000040d067825 */ /* 0x000fe400078e0206 */
[----:B------:R-:W0:Y:S03]  /*1680*/  LDG.E R5, desc[UR12][R4.64] ;  /* 0x0000000c04057981 */ /* 0x000e26000c1e1900 */
[----:B------:R-:W2:Y:S01]  /*1690*/  LDC.64 R10, c[0x0][0x3b0] ;  /* 0x0000ec00ff0a7b82 */ /* 0x000ea20000000a00 */
[----:B------:R-:W2:Y:S01]  /*16a0*/  LDG.E R7, desc[UR12][R6.64] ;  /* 0x0000000c06077981 */ /* 0x000ea2000c1e1900 */
[----:B0-----:R-:W-:-:S04]  /*16b0*/  IMAD.WIDE R2, R5, 0x4, R2 ;  /* 0x0000000405027825 */ /* 0x001fc800078e0202 */
[----:B--2---:R-:W-:Y:S02]  /*16c0*/  IMAD.WIDE R10, R7, 0x4, R10 ;  /* 0x00000004070a7825 */ /* 0x004fe400078e020a */
[----:B------:R-:W2:Y:S04]  /*16d0*/  LDG.E R2, desc[UR12][R2.64] ;  /* 0x0000000c02027981 */ /* 0x000ea8000c1e1900 */
[----:B------:R-:W2:Y:S01]  /*16e0*/  LDG.E R11, desc[UR12][R10.64] ;  /* 0x0000000c0a0b7981 */ /* 0x000ea2000c1e1900 */
[----:B------:R-:W-:Y:S01]  /*16f0*/  IMAD.WIDE R8, R13, 0x4, R8 ;  /* 0x000000040d087825 */ /* 0x000fe200078e0208 */
[----:B--2---:R-:W-:-:S05]  /*1700*/  IADD3 R13, PT, PT, R2, -R11, RZ ;  /* 0x8000000b020d7210 */ /* 0x004fca0007ffe0ff */
[----:B------:R-:W-:Y:S01]  /*1710*/  STG.E desc[UR12][R8.64], R13 ;  /* 0x0000000d08007986 */ /* 0x000fe2000c10190c */
[----:B------:R-:W-:Y:S05]  /*1720*/  EXIT ;  /* 0x000000000000794d */ /* 0x000fea0003800000 */
.L_x_2321:
[----:B------:R-:W-:-:S13]  /*1730*/  ISETP.GE.AND P0, PT, R0, 0x1, PT ;  /* 0x000000010000780c */ /* 0x000fda0003f06270 */
[----:B------:R-:W-:Y:S05]  /*1740*/  @!P0 EXIT ;  /* 0x000000000000894d */ /* 0x000fea0003800000 */
[----:B------:R-:W0:Y:S01]  /*1750*/  S2R R2, SR_TID.X ;  /* 0x0000000000027919 */ /* 0x000e220000002100 */
[----:B------:R-:W-:Y:S01]  /*1760*/  ISETP.GE.U32.AND P0, PT, R0, 0x8, PT ;  /* 0x000000080000780c */ /* 0x000fe20003f06070 */
[----:B------:R-:W-:-:S12]  /*1770*/  HFMA2 R3, -RZ, RZ, 0, 0 ;  /* 0x00000000ff037431 */ /* 0x000fd800000001ff */
[----:B------:R-:W-:Y:S05]  /*1780*/  @!P0 BRA `(.L_x_2328) ;  /* 0x0000000400a08947 */ /* 0x000fea0003800000 */
[----:B------:R-:W1:Y:S01]  /*1790*/  LDC.64 R12, c[0x0][0x390] ;  /* 0x0000e400ff0c7b82 */ /* 0x000e620000000a00 */
[----:B------:R-:W-:Y:S01]  /*17a0*/  UIADD3 UR4, UP1, UPT, UR14, 0x600, URZ ;  /* 0x000006000e047890 */ /* 0x000fe2000ff3e0ff */
[----:B------:R-:W-:Y:S01]  /*17b0*/  LOP3.LUT R3, R0, 0x7ffffff8, RZ, 0xc0, !PT ;  /* 0x7ffffff800037812 */ /* 0x000fe200078ec0ff */
[----:B0-----:R-:W-:Y:S02]  /*17c0*/  VIADD R28, R2, 0x80 ;  /* 0x00000080021c7836 */ /* 0x001fe40000000000 */
[----:B------:R-:W-:Y:S01]  /*17d0*/  UIADD3 UR10, UP0, UPT, UR4, UR10, URZ ;  /* 0x0000000a040a7290 */ /* 0x000fe2000ff1e0ff */
[----:B------:R-:W-:Y:S01]  /*17e0*/  IADD3 R29, PT, PT, -R3, RZ, RZ ;  /* 0x000000ff031d7210 */ /* 0x000fe20007ffe1ff */
[----:B------:R-:W-:Y:S01]  /*17f0*/  UIADD3.X UR5, UPT, UPT, URZ, UR15, URZ, UP1, !UPT ;  /* 0x0000000fff057290 */ /* 0x000fe20008ffe4ff */
[----:B------:R-:W0:Y:S01]  /*1800*/  LDC.64 R10, c[0x0][0x3a8] ;  /* 0x0000ea00ff0a7b82 */ /* 0x000e220000000a00 */
[----:B------:R-:W-:Y:S02]  /*1810*/  UIADD3 UR8, UP2, UPT, UR4, UR8, URZ ;  /* 0x0000000804087290 */ /* 0x000fe4000ff5e0ff */
[----:B------:R-:W-:-:S02]  /*1820*/  UIADD3 UR4, UP1, UPT, UR4, UR6, URZ ;  /* 0x0000000604047290 */ /* 0x000fc4000ff3e0ff */
[----:B------:R-:W-:Y:S02]  /*1830*/  UIADD3.X UR11, UPT, UPT, UR5, UR11, URZ, UP0, !UPT ;  /* 0x0000000b050b7290 */ /* 0x000fe400087fe4ff */
[----:B------:R-:W-:Y:S02]  /*1840*/  UIADD3.X UR9, UPT, UPT, UR5, UR9, URZ, UP2, !UPT ;  /* 0x0000000905097290 */ /* 0x000fe400097fe4ff */
[----:B------:R-:W-:Y:S01]  /*1850*/  UIADD3.X UR5, UPT, UPT, UR5, UR7, URZ, UP1, !UPT ;  /* 0x0000000705057290 */ /* 0x000fe20008ffe4ff */
[----:B-1----:R-:W-:-:S04]  /*1860*/  IMAD.WIDE.U32 R12, R2, 0x4, R12 ;  /* 0x00000004020c7825 */ /* 0x002fc800078e000c */
[----:B0-----:R-:W-:-:S07]  /*1870*/  IMAD.WIDE.U32 R10, R2, 0x4, R10 ;  /* 0x00000004020a7825 */ /* 0x001fce00078e000a */
.L_x_2329:
[----:B-1----:R-:W0:Y:S01]  /*1880*/  LDC.64 R14, c[0x0][0x398] ;  /* 0x0000e600ff0e7b82 */ /* 0x002e220000000a00 */
[----:B------:R-:W-:-:S04]  /*1890*/  IADD3 R22, P1, PT, R10, UR14, RZ ;  /* 0x0000000e0a167c10 */ /* 0x000fc8000ff3e0ff */
[----:B------:R-:W-:-:S03]  /*18a0*/  IADD3.X R23, PT, PT, R11, UR15, RZ, P1, !PT ;  /* 0x0000000f0b177c10 */ /* 0x000fc60008ffe4ff */
[----:B------:R-:W1:Y:S08]  /*18b0*/  LDC.64 R16, c[0x0][0x3b0] ;  /* 0x0000ec00ff107b82 */ /* 0x000e700000000a00 */
[----:B------:R-:W2:Y:S01]  /*18c0*/  LDC.64 R18, c[0x0][0x3a0] ;  /* 0x0000e800ff127b82 */ /* 0x000ea20000000a00 */
[----:B0-----:R-:W-:-:S03]  /*18d0*/  IMAD.WIDE.U32 R14, R2, 0x4, R14 ;  /* 0x00000004020e7825 */ /* 0x001fc600078e000e */
[----:B------:R-:W-:-:S04]  /*18e0*/  IADD3 R20, P0, PT, R14, UR14, RZ ;  /* 0x0000000e0e147c10 */ /* 0x000fc8000ff1e0ff */
[----:B------:R-:W-:Y:S02]  /*18f0*/  IADD3.X R21, PT, PT, R15, UR15, RZ, P0, !PT ;  /* 0x0000000f0f157c10 */ /* 0x000fe400087fe4ff */
[----:B------:R-:W1:Y:S04]  /*1900*/  LDG.E R15, desc[UR12][R22.64] ;  /* 0x0000000c160f7981 */ /* 0x000e68000c1e1900 */
[----:B------:R-:W2:Y:S01]  /*1910*/  LDG.E R21, desc[UR12][R20.64] ;  /* 0x0000000c14157981 */ /* 0x000ea2000c1e1900 */
[----:B-1----:R-:W-:-:S04]  /*1920*/  IMAD.WIDE R14, R15, 0x4, R16 ;  /* 0x000000040f0e7825 */ /* 0x002fc800078e0210 */
[----:B--2---:R-:W-:Y:S02]  /*1930*/  IMAD.WIDE R24, R21, 0x4, R18 ;  /* 0x0000000415187825 */ /* 0x004fe400078e0212 */
[----:B------:R-:W2:Y:S04]  /*1940*/  LDG.E R15, desc[UR12][R14.64] ;  /* 0x0000000c0e0f7981 */ /* 0x000ea8000c1e1900 */
[----:B------:R-:W2:Y:S01]  /*1950*/  LDG.E R24, desc[UR12][R24.64] ;  /* 0x0000000c18187981 */ /* 0x000ea2000c1e1900 */
[----:B------:R-:W-:Y:S01]  /*1960*/  IADD3 R26, P0, PT, R12, UR14, RZ ;  /* 0x0000000e0c1a7c10 */ /* 0x000fe2000ff1e0ff */
[----:B------:R-:W-:Y:S01]  /*1970*/  IMAD.U32 R21, RZ, RZ, UR5 ;  /* 0x00000005ff157e24 */ /* 0x000fe2000f8e00ff */
[----:B------:R-:W-:Y:S02]  /*1980*/  MOV R22, UR10 ;  /* 0x0000000a00167c02 */ /* 0x000fe40008000f00 */
[----:B------:R-:W-:-:S02]  /*1990*/  MOV R23, UR11 ;  /* 0x0000000b00177c02 */ /* 0x000fc40008000f00 */
[----:B------:R-:W-:Y:S02]  /*19a0*/  IADD3.X R27, PT, PT, R13, UR15, RZ, P0, !PT ;  /* 0x0000000f0d1b7c10 */ /* 0x000fe400087fe4ff */
[----:B------:R-:W-:Y:S01]  /*19b0*/  MOV R20, UR4 ;  /* 0x0000000400147c02 */ /* 0x000fe20008000f00 */
[----:B------:R-:W-:-:S04]  /*19c0*/  IMAD.WIDE R22, R28, 0x4, R22 ;  /* 0x000000041c167825 */ /* 0x000fc800078e0216 */
[----:B------:R-:W-:Y:S01]  /*19d0*/  IMAD.WIDE R20, R28, 0x4, R20 ;  /* 0x000000041c147825 */ /* 0x000fe200078e0214 */
[----:B--2---:R-:W-:-:S05]  /*19e0*/  IADD3 R15, PT, PT, R24, -R15, RZ ;  /* 0x8000000f180f7210 */ /* 0x004fca0007ffe0ff */
[----:B------:R0:W-:Y:S04]  /*19f0*/  STG.E desc[UR12][R26.64], R15 ;  /* 0x0000000f1a007986 */ /* 0x0001e8000c10190c */
[----:B------:R-:W2:Y:S04]  /*1a00*/  LDG.E R14, desc[UR12][R22.64+-0x600] ;  /* 0xfffa000c160e7981 */ /* 0x000ea8000c1e1900 */
[----:B0-----:R-:W3:Y:S01]  /*1a10*/  LDG.E R15, desc[UR12][R20.64+-0x600] ;  /* 0xfffa000c140f7981 */ /* 0x001ee2000c1e1900 */
[----:B--2---:R-:W-:-:S05]  /*1a20*/  IMAD.WIDE R24, R14, 0x4, R18 ;  /* 0x000000040e187825 */ /* 0x004fca00078e0212 */
[----:B------:R3:W2:Y:S02]  /*1a30*/  LDG.E R14, desc[UR12][R24.64] ;  /* 0x0000000c180e7981 */ /* 0x0006a4000c1e1900 */
[----:B---3--:R-:W-:-:S06]  /*1a40*/  IMAD.WIDE R24, R15, 0x4, R16 ;  /* 0x000000040f187825 */ /* 0x008fcc00078e0210 */
[----:B------:R-:W2:Y:S01]  /*1a50*/  LDG.E R25, desc[UR12][R24.64] ;  /* 0x0000000c18197981 */ /* 0x000ea2000c1e1900 */
[----:B------:R-:W-:Y:S02]  /*1a60*/  MOV R15, UR9 ;  /* 0x00000009000f7c02 */ /* 0x000fe40008000f00 */
[----:B--2---:R-:W-:Y:S02]  /*1a70*/  IADD3 R27, PT, PT, R14, -R25, RZ ;  /* 0x800000190e1b7210 */ /* 0x004fe40007ffe0ff */
[----:B------:R-:W-:-:S05]  /*1a80*/  MOV R14, UR8 ;  /* 0x00000008000e7c02 */ /* 0x000fca0008000f00 */
[----:B------:R-:W-:-:S05]  /*1a90*/  IMAD.WIDE R14, R28, 0x4, R14 ;  /* 0x000000041c0e7825 */ /* 0x000fca00078e020e */
[----:B------:R0:W-:Y:S04]  /*1aa0*/  STG.E desc[UR12][R14.64+-0x600], R27 ;  /* 0xfffa001b0e007986 */ /* 0x0001e8000c10190c */
[----:B------:R-:W0:Y:S04]  /*1ab0*/  LDG.E R26, desc[UR12][R22.64+-0x400] ;  /* 0xfffc000c161a7981 */ /* 0x000e28000c1e1900 */
[----:B------:R-:W2:Y:S01]  /*1ac0*/  LDG.E R25, desc[UR12][R20.64+-0x400] ;  /* 0xfffc000c14197981 */ /* 0x000ea2000c1e1900 */
[----:B0-----:R-:W-:-:S04]  /*1ad0*/  IMAD.WIDE R26, R26, 0x4, R18 ;  /* 0x000000041a1a7825 */ /* 0x001fc800078e0212 */
[----:B--2---:R-:W-:Y:S02]  /*1ae0*/  IMAD.WIDE R24, R25, 0x4, R16 ;  /* 0x0000000419187825 */ /* 0x004fe400078e0210 */
[----:B------:R-:W2:Y:S04]  /*1af0*/  LDG.E R26, desc[UR12][R26.64] ;  /* 0x0000000c1a1a7981 */ /* 0x000ea8000c1e1900 */
[----:B------:R-:W2:Y:S02]  /*1b00*/  LDG.E R25, desc[UR12][R24.64] ;  /* 0x0000000c18197981 */ /* 0x000ea4000c1e1900 */
[----:B--2---:R-:W-:-:S05]  /*1b10*/  IADD3 R25, PT, PT, R26, -R25, RZ ;  /* 0x800000191a197210 */ /* 0x004fca0007ffe0ff */
[----:B------:R0:W-:Y:S04]  /*1b20*/  STG.E desc[UR12][R14.64+-0x400], R25 ;  /* 0xfffc00190e007986 */ /* 0x0001e8000c10190c */
[----:B------:R-:W2:Y:S04]  /*1b30*/  LDG.E R26, desc[UR12][R22.64+-0x200] ;  /* 0xfffe000c161a7981 */ /* 0x000ea8000c1e1900 */
[----:B------:R-:W0:Y:S01]  /*1b40*/  LDG.E R24, desc[UR12][R20.64+-0x200] ;  /* 0xfffe000c14187981 */ /* 0x000e22000c1e1900 */
[----:B--2---:R-:W-:-:S04]  /*1b50*/  IMAD.WIDE R26, R26, 0x4, R18 ;  /* 0x000000041a1a7825 */ /* 0x004fc800078e0212 */
[----:B0-----:R-:W-:Y:S02]  /*1b60*/  IMAD.WIDE R24, R24, 0x4, R16 ;  /* 0x0000000418187825 */ /* 0x001fe400078e0210 */
[----:B------:R-:W2:Y:S04]  /*1b70*/  LDG.E R26, desc[UR12][R26.64] ;  /* 0x0000000c1a1a7981 */ /* 0x000ea8000c1e1900 */
[----:B------:R-:W2:Y:S02]  /*1b80*/  LDG.E R27, desc[UR12][R24.64] ;  /* 0x0000000c181b7981 */ /* 0x000ea4000c1e1900 */
[----:B--2---:R-:W-:-:S05]  /*1b90*/  IADD3 R27, PT, PT, R26, -R27, RZ ;  /* 0x8000001b1a1b7210 */ /* 0x004fca0007ffe0ff */
[----:B------:R0:W-:Y:S04]  /*1ba0*/  STG.E desc[UR12][R14.64+-0x200], R27 ;  /* 0xfffe001b0e007986 */ /* 0x0001e8000c10190c */
[----:B------:R-:W0:Y:S04]  /*1bb0*/  LDG.E R26, desc[UR12][R22.64] ;  /* 0x0000000c161a7981 */ /* 0x000e28000c1e1900 */
[----:B------:R-:W2:Y:S01]  /*1bc0*/  LDG.E R25, desc[UR12][R20.64] ;  /* 0x0000000c14197981 */ /* 0x000ea2000c1e1900 */
[----:B0-----:R-:W-:-:S04]  /*1bd0*/  IMAD.WIDE R26, R26, 0x4, R18 ;  /* 0x000000041a1a7825 */ /* 0x001fc800078e0212 */
[----:B--2---:R-:W-:Y:S02]  /*1be0*/  IMAD.WIDE R24, R25, 0x4, R16 ;  /* 0x0000000419187825 */ /* 0x004fe400078e0210 */
[----:B------:R-:W2:Y:S04]  /*1bf0*/  LDG.E R26, desc[UR12][R26.64] ;  /* 0x0000000c1a1a7981 */ /* 0x000ea8000c1e1900 */
[----:B------:R-:W2:Y:S02]  /*1c00*/  LDG.E R25, desc[UR12][R24.64] ;  /* 0x0000000c18197981 */ /* 0x000ea4000c1e1900 */
[----:B--2---:R-:W-:-:S05]  /*1c10*/  IMAD.IADD R27, R26, 0x1, -R25 ;  /* 0x000000011a1b7824 */ /* 0x004fca00078e0a19 */
[----:B------:R0:W-:Y:S04]  /*1c20*/  STG.E desc[UR12][R14.64], R27 ;  /* 0x0000001b0e007986 */ /* 0x0001e8000c10190c */
[----:B------:R-:W0:Y:S02]  /*1c30*/  LDG.E R25, desc[UR12][R22.64+0x200] ;  /* 0x0002000c16197981 */ /* 0x000e24000c1e1900 */
[----:B0-----:R-:W-:Y:S02]  /*1c40*/  IMAD.WIDE R26, R25, 0x4, R18 ;  /* 0x00000004191a7825 */ /* 0x001fe400078e0212 */
[----:B------:R-:W2:Y:S04]  /*1c50*/  LDG.E R25, desc[UR12][R20.64+0x200] ;  /* 0x0002000c14197981 */ /* 0x000ea8000c1e1900 */
[----:B------:R-:W3:Y:S01]  /*1c60*/  LDG.E R26, desc[UR12][R26.64] ;  /* 0x0000000c1a1a7981 */ /* 0x000ee2000c1e1900 */
[----:B--2---:R-:W-:-:S06]  /*1c70*/  IMAD.WIDE R24, R25, 0x4, R16 ;  /* 0x0000000419187825 */ /* 0x004fcc00078e0210 */
[----:B------:R-:W3:Y:S02]  /*1c80*/  LDG.E R25, desc[UR12][R24.64] ;  /* 0x0000000c18197981 */ /* 0x000ee4000c1e1900 */
[----:B---3--:R-:W-:-:S05]  /*1c90*/  IADD3 R26, PT, PT, R26, -R25, RZ ;  /* 0x800000191a1a7210 */ /* 0x008fca0007ffe0ff */
        /* <DEDUP_REMOVED lines=9> */
[----:B------:R-:W2:Y:S04]  /*1d30*/  LDG.E R23, desc[UR12][R22.64+0x600] ;  /* 0x0006000c16177981 */ /* 0x000ea8000c1e1900 */
[----:B------:R-:W3:Y:S01]  /*1d40*/  LDG.E R21, desc[UR12][R20.64+0x600] ;  /* 0x0006000c14157981 */ /* 0x000ee2000c1e1900 */
[----:B--2---:R-:W-:-:S04]  /*1d50*/  IMAD.WIDE R18, R23, 0x4, R18 ;  /* 0x0000000417127825 */ /* 0x004fc800078e0212 */
[----:B---3--:R-:W-:Y:S02]  /*1d60*/  IMAD.WIDE R16, R21, 0x4, R16 ;  /* 0x0000000415107825 */ /* 0x008fe400078e0210 */
[----:B------:R-:W2:Y:S04]  /*1d70*/  LDG.E R18, desc[UR12][R18.64] ;  /* 0x0000000c12127981 */ /* 0x000ea8000c1e1900 */
[----:B------:R-:W2:Y:S01]  /*1d80*/  LDG.E R17, desc[UR12][R16.64] ;  /* 0x0000000c10117981 */ /* 0x000ea2000c1e1900 */
[----:B------:R-:W-:-:S04]  /*1d90*/  IADD3 R29, PT, PT, R29, 0x8, RZ ;  /* 0x000000081d1d7810 */ /* 0x000fc80007ffe0ff */
[----:B------:R-:W-:Y:S01]  /*1da0*/  ISETP.NE.AND P0, PT, R29, RZ, PT ;  /* 0x000000ff1d00720c */ /* 0x000fe20003f05270 */
[----:B------:R-:W-:Y:S01]  /*1db0*/  UIADD3 UR14, UP0, UPT, UR14, 0x1000, URZ ;  /* 0x000010000e0e7890 */ /* 0x000fe2000ff1e0ff */
[----:B------:R-:W-:-:S03]  /*1dc0*/  IADD3 R28, PT, PT, R28, 0x400, RZ ;  /* 0x000004001c1c7810 */ /* 0x000fc60007ffe0ff */
[----:B------:R-:W-:Y:S01]  /*1dd0*/  UIADD3.X UR15, UPT, UPT, URZ, UR15, URZ, UP0, !UPT ;  /* 0x0000000fff0f7290 */ /* 0x000fe200087fe4ff */
[----:B--2---:R-:W-:-:S05]  /*1de0*/  IADD3 R25, PT, PT, R18, -R17, RZ ;  /* 0x8000001112197210 */ /* 0x004fca0007ffe0ff */
[----:B------:R1:W-:Y:S02]  /*1df0*/  STG.E desc[UR12][R14.64+0x600], R25 ;  /* 0x000600190e007986 */ /* 0x0003e4000c10190c */
[----:B------:R-:W-:Y:S05]  /*1e00*/  @P0 BRA `(.L_x_2329) ;  /* 0xfffffff8009c0947 */ /* 0x000fea000383ffff */
.L_x_2328:
[----:B------:R-:W-:-:S04]  /*1e10*/  LOP3.LUT R10, R0, 0x7, RZ, 0xc0, !PT ;  /* 0x00000007000a7812 */ /* 0x000fc800078ec0ff */
[----:B------:R-:W-:-:S13]  /*1e20*/  ISETP.NE.AND P0, PT, R10, RZ, PT ;  /* 0x000000ff0a00720c */ /* 0x000fda0003f05270 */
[----:B------:R-:W-:Y:S05]  /*1e30*/  @!P0 EXIT ;  /* 0x000000000000894d */ /* 0x000fea0003800000 */
[----:B------:R-:W-:Y:S02]  /*1e40*/  ISETP.GE.U32.AND P0, PT, R10, 0x4, PT ;  /* 0x000000040a00780c */ /* 0x000fe40003f06070 */
[----:B------:R-:W-:-:S04]  /*1e50*/  LOP3.LUT R28, R0, 0x3, RZ, 0xc0, !PT ;  /* 0x00000003001c7812 */ /* 0x000fc800078ec0ff */
[----:B------:R-:W-:-:S07]  /*1e60*/  ISETP.NE.AND P1, PT, R28, RZ, PT ;  /* 0x000000ff1c00720c */ /* 0x000fce0003f25270 */
[----:B------:R-:W-:Y:S06]  /*1e70*/  @!P0 BRA `(.L_x_2330) ;  /* 0x00000000009c8947 */ /* 0x000fec0003800000 */
[----:B0-----:R-:W-:Y:S01]  /*1e80*/  IMAD R19, R3, 0x80, R2 ;  /* 0x0000008003137824 */ /* 0x001fe200078e0202 */
[----:B------:R-:W0:Y:S03]  /*1e90*/  LDC.64 R12, c[0x0][0x3a0] ;  /* 0x0000e800ff0c7b82 */ /* 0x000e260000000a00 */
[----:B------:R-:W-:-:S04]  /*1ea0*/  IMAD.WIDE R16, R19, 0x4, R4 ;  /* 0x0000000413107825 */ /* 0x000fc800078e0204 */
[----:B-1----:R-:W-:Y:S01]  /*1eb0*/  IMAD.WIDE R14, R19, 0x4, R6 ;  /* 0x00000004130e7825 */ /* 0x002fe200078e0206 */
[----:B------:R-:W0:Y:S01]  /*1ec0*/  LDG.E R21, desc[UR12][R16.64] ;  /* 0x0000000c10157981 */ /* 0x000e22000c1e1900 */
[----:B------:R-:W1:Y:S03]  /*1ed0*/  LDC.64 R10, c[0x0][0x3b0] ;  /* 0x0000ec00ff0a7b82 */ /* 0x000e660000000a00 */
[----:B------:R-:W1:Y:S01]  /*1ee0*/  LDG.E R23, desc[UR12][R14.64] ;  /* 0x0000000c0e177981 */ /* 0x000e62000c1e1900 */
[----:B0-----:R-:W-:-:S04]  /*1ef0*/  IMAD.WIDE R20, R21, 0x4, R12 ;  /* 0x0000000415147825 */ /* 0x001fc800078e020c */
[----:B-1----:R-:W-:Y:S02]  /*1f00*/  IMAD.WIDE R22, R23, 0x4, R10 ;  /* 0x0000000417167825 */ /* 0x002fe400078e020a */
[----:B------:R-:W2:Y:S04]  /*1f10*/  LDG.E R20, desc[UR12][R20.64] ;  /* 0x0000000c14147981 */ /* 0x000ea8000c1e1900 */
[----:B------:R-:W2:Y:S01]  /*1f20*/  LDG.E R23, desc[UR12][R22.64] ;  /* 0x0000000c16177981 */ /* 0x000ea2000c1e1900 */
[----:B------:R-:W-:Y:S01]  /*1f30*/  IMAD.WIDE R18, R19, 0x4, R8 ;  /* 0x0000000413127825 */ /* 0x000fe200078e0208 */
[----:B--2---:R-:W-:-:S05]  /*1f40*/  IADD3 R29, PT, PT, R20, -R23, RZ ;  /* 0x80000017141d7210 */ /* 0x004fca0007ffe0ff */
[----:B------:R0:W-:Y:S04]  /*1f50*/  STG.E desc[UR12][R18.64], R29 ;  /* 0x0000001d12007986 */ /* 0x0001e8000c10190c */
[----:B------:R-:W2:Y:S04]  /*1f60*/  LDG.E R25, desc[UR12][R16.64+0x200] ;  /* 0x0002000c10197981 */ /* 0x000ea8000c1e1900 */
[----:B------:R-:W3:Y:S01]  /*1f70*/  LDG.E R27, desc[UR12][R14.64+0x200] ;  /* 0x0002000c0e1b7981 */ /* 0x000ee2000c1e1900 */
[----:B--2---:R-:W-:-:S04]  /*1f80*/  IMAD.WIDE R24, R25, 0x4, R12 ;  /* 0x0000000419187825 */ /* 0x004fc800078e020c */
[----:B---3--:R-:W-:Y:S02]  /*1f90*/  IMAD.WIDE R26, R27, 0x4, R10 ;  /* 0x000000041b1a7825 */ /* 0x008fe400078e020a */
[----:B------:R-:W2:Y:S04]  /*1fa0*/  LDG.E R24, desc[UR12][R24.64] ;  /* 0x0000000c18187981 */ /* 0x000ea8000c1e1900 */
[----:B------:R-:W2:Y:S02]  /*1fb0*/  LDG.E R27, desc[UR12][R26.64] ;  /* 0x0000000c1a1b7981 */ /* 0x000ea4000c1e1900 */
[----:B--2---:R-:W-:-:S05]  /*1fc0*/  IADD3 R27, PT, PT, R24, -R27, RZ ;  /* 0x8000001b181b7210 */ /* 0x004fca0007ffe0ff */
[----:B------:R2:W-:Y:S04]  /*1fd0*/  STG.E desc[UR12][R18.64+0x200], R27 ;  /* 0x0002001b12007986 */ /* 0x0005e8000c10190c */
[----:B------:R-:W3:Y:S04]  /*1fe0*/  LDG.E R21, desc[UR12][R16.64+0x400] ;  /* 0x0004000c10157981 */ /* 0x000ee8000c1e1900 */
[----:B------:R-:W4:Y:S01]  /*1ff0*/  LDG.E R23, desc[UR12][R14.64+0x400] ;  /* 0x0004000c0e177981 */ /* 0x000f22000c1e1900 */
[----:B---3--:R-:W-:-:S04]  /*2000*/  IMAD.WIDE R20, R21, 0x4, R12 ;  /* 0x0000000415147825 */ /* 0x008fc800078e020c */
[----:B----4-:R-:W-:Y:S02]  /*2010*/  IMAD.WIDE R22, R23, 0x4, R10 ;  /* 0x0000000417167825 */ /* 0x010fe400078e020a */
[----:B------:R-:W0:Y:S04]  /*2020*/  LDG.E R20, desc[UR12][R20.64] ;  /* 0x0000000c14147981 */ /* 0x000e28000c1e1900 */
[----:B------:R-:W0:Y:S02]  /*2030*/  LDG.E R23, desc[UR12][R22.64] ;  /* 0x0000000c16177981 */ /* 0x000e24000c1e1900 */
[----:B0-----:R-:W-:-:S05]  /*2040*/  IADD3 R29, PT, PT, R20, -R23, RZ ;  /* 0x80000017141d7210 */ /* 0x001fca0007ffe0ff */
[----:B------:R2:W-:Y:S04]  /*2050*/  STG.E desc[UR12][R18.64+0x400], R29 ;  /* 0x0004001d12007986 */ /* 0x0005e8000c10190c */
[----:B------:R-:W3:Y:S04]  /*2060*/  LDG.E R25, desc[UR12][R16.64+0x600] ;  /* 0x0006000c10197981 */ /* 0x000ee8000c1e1900 */
[----:B------:R-:W4:Y:S01]  /*2070*/  LDG.E R24, desc[UR12][R14.64+0x600] ;  /* 0x0006000c0e187981 */ /* 0x000f22000c1e1900 */
[----:B---3--:R-:W-:-:S04]  /*2080*/  IMAD.WIDE R12, R25, 0x4, R12 ;  /* 0x00000004190c7825 */ /* 0x008fc800078e020c */
[----:B----4-:R-:W-:Y:S02]  /*2090*/  IMAD.WIDE R10, R24, 0x4, R10 ;  /* 0x00000004180a7825 */ /* 0x010fe400078e020a */
[----:B------:R-:W3:Y:S04]  /*20a0*/  LDG.E R12, desc[UR12][R12.64] ;  /* 0x0000000c0c0c7981 */ /* 0x000ee8000c1e1900 */
[----:B------:R-:W3:Y:S01]  /*20b0*/  LDG.E R11, desc[UR12][R10.64] ;  /* 0x0000000c0a0b7981 */ /* 0x000ee2000c1e1900 */
[----:B------:R-:W-:Y:S02]  /*20c0*/  IADD3 R3, PT, PT, R3, 0x4, RZ ;  /* 0x0000000403037810 */ /* 0x000fe40007ffe0ff */
[----:B---3--:R-:W-:-:S05]  /*20d0*/  IADD3 R25, PT, PT, R12, -R11, RZ ;  /* 0x8000000b0c197210 */ /* 0x008fca0007ffe0ff */
[----:B------:R2:W-:Y:S02]  /*20e0*/  STG.E desc[UR12][R18.64+0x600], R25 ;  /* 0x0006001912007986 */ /* 0x0005e4000c10190c */
.L_x_2330:
[----:B------:R-:W-:Y:S05]  /*20f0*/  @!P1 EXIT ;  /* 0x000000000000994d */ /* 0x000fea0003800000 */
[----:B------:R-:W-:Y:S02]  /*2100*/  ISETP.NE.AND P0, PT, R28, 0x1, PT ;  /* 0x000000011c00780c */ /* 0x000fe40003f05270 */
[----:B------:R-:W-:-:S04]  /*2110*/  LOP3.LUT R0, R0, 0x1, RZ, 0xc0, !PT ;  /* 0x0000000100007812 */ /* 0x000fc800078ec0ff */
[----:B------:R-:W-:-:S07]  /*2120*/  ISETP.NE.U32.AND P1, PT, R0, 0x1, PT ;  /* 0x000000010000780c */ /* 0x000fce0003f25070 */
[----:B------:R-:W-:Y:S06]  /*2130*/  @!P0 BRA `(.L_x_2331) ;  /* 0x00000000005c8947 */ /* 0x000fec0003800000 */
[----:B0-2---:R-:W-:Y:S01]  /*2140*/  IMAD R19, R3, 0x80, R2 ;  /* 0x0000008003137824 */ /* 0x005fe200078e0202 */
        /* <DEDUP_REMOVED lines=14> */
[----:B------:R-:W4:Y:S01]  /*2230*/  LDG.E R15, desc[UR12][R14.64+0x200] ;  /* 0x0002000c0e0f7981 */ /* 0x000f22000c1e1900 */
[----:B--2---:R-:W-:-:S04]  /*2240*/  IMAD.WIDE R12, R17, 0x4, R12 ;  /* 0x00000004110c7825 */ /* 0x004fc800078e020c */
[----:B----4-:R-:W-:Y:S02]  /*2250*/  IMAD.WIDE R10, R15, 0x4, R10 ;  /* 0x000000040f0a7825 */ /* 0x010fe400078e020a */
[----:B------:R-:W2:Y:S04]  /*2260*/  LDG.E R12, desc[UR12][R12.64] ;  /* 0x0000000c0c0c7981 */ /* 0x000ea8000c1e1900 */
[----:B------:R-:W2:Y:S01]  /*2270*/  LDG.E R11, desc[UR12][R10.64] ;  /* 0x0000000c0a0b7981 */ /* 0x000ea2000c1e1900 */
[----:B------:R-:W-:Y:S02]  /*2280*/  IADD3 R3, PT, PT, R3, 0x2, RZ ;  /* 0x0000000203037810 */ /* 0x000fe40007ffe0ff */
[----:B--2---:R-:W-:-:S05]  /*2290*/  IADD3 R21, PT, PT, R12, -R11, RZ ;  /* 0x8000000b0c157210 */ /* 0x004fca0007ffe0ff */
[----:B------:R3:W-:Y:S02]  /*22a0*/  STG.E desc[UR12][R18.64+0x200], R21 ;  /* 0x0002001512007986 */ /* 0x0007e4000c10190c */
.L_x_2331:
[----:B------:R-:W-:Y:S05]  /*22b0*/  @P1 EXIT ;  /* 0x000000000000194d */ /* 0x000fea0003800000 */
[----:B0-----:R-:W-:Y:S01]  /*22c0*/  LEA R13, R3, R2, 0x7 ;  /* 0x00000002030d7211 */ /* 0x001fe200078e38ff */
[----:B------:R-:W0:Y:S04]  /*22d0*/  LDC.64 R10, c[0x0][0x3b0] ;  /* 0x0000ec00ff0a7b82 */ /* 0x000e280000000a00 */
[----:B------:R-:W-:-:S04]  /*22e0*/  IMAD.WIDE R4, R13, 0x4, R4 ;  /* 0x000000040d047825 */ /* 0x000fc800078e0204 */
[----:B------:R-:W-:Y:S01]  /*22f0*/  IMAD.WIDE R6, R13, 0x4, R6 ;  /* 0x000000040d067825 */ /* 0x000fe200078e0206 */
[----:B------:R-:W4:Y:S01]  /*2300*/  LDC.64 R2, c[0x0][0x3a0] ;  /* 0x0000e800ff027b82 */ /* 0x000f220000000a00 */
[----:B------:R-:W4:Y:S04]  /*2310*/  LDG.E R5, desc[UR12][R4.64] ;  /* 0x0000000c04057981 */ /* 0x000f28000c1e1900 */
[----:B------:R-:W0:Y:S01]  /*2320*/  LDG.E R7, desc[UR12][R6.64] ;  /* 0x0000000c06077981 */ /* 0x000e22000c1e1900 */
[----:B----4-:R-:W-:-:S04]  /*2330*/  IMAD.WIDE R2, R5, 0x4, R2 ;  /* 0x0000000405027825 */ /* 0x010fc800078e0202 */
[----:B0-----:R-:W-:Y:S02]  /*2340*/  IMAD.WIDE R10, R7, 0x4, R10 ;  /* 0x00000004070a7825 */ /* 0x001fe400078e020a */
[----:B------:R-:W4:Y:S04]  /*2350*/  LDG.E R2, desc[UR12][R2.64] ;  /* 0x0000000c02027981 */ /* 0x000f28000c1e1900 */
[----:B------:R-:W4:Y:S01]  /*2360*/  LDG.E R11, desc[UR12][R10.64] ;  /* 0x0000000c0a0b7981 */ /* 0x000f22000c1e1900 */
[----:B------:R-:W-:Y:S01]  /*2370*/  IMAD.WIDE R8, R13, 0x4, R8 ;  /* 0x000000040d087825 */ /* 0x000fe200078e0208 */
[----:B----4-:R-:W-:-:S05]  /*2380*/  IADD3 R13, PT, PT, R2, -R11, RZ ;  /* 0x8000000b020d7210 */ /* 0x010fca0007ffe0ff */
[----:B------:R-:W-:Y:S01]  /*2390*/  STG.E desc[UR12][R8.64], R13 ;  /* 0x0000000d08007986 */ /* 0x000fe2000c10190c */
[----:B------:R-:W-:Y:S05]  /*23a0*/  EXIT ;  /* 0x000000000000794d */ /* 0x000fea0003800000 */
.L_x_2332:
        /* <DEDUP_REMOVED lines=13> */
.L_x_2558:


//--------------------- .text._ZN3cub18CUB_300001_SM_10006detail9transform16transform_kernelINS2_10policy_hubILb0EN4cuda3std3__45tupleIJN6thrust24THRUST_300001_SM_1000_NS20permutation_iteratorINSA_10device_ptrIiEESD_EESE_EEEE10policy1000EiNS7_5minusIiEESD_JSE_SE_EEEvT0_iT1_T2_DpNS2_10kernel_argIT3_EE --------------------------
	.section	.text._ZN3cub18CUB_300001_SM_10006detail9transform16transform_kernelINS2_10policy_hubILb0EN4cuda3std3__45tupleIJN6thrust24THRUST_300001_SM_1000_NS20permutation_iteratorINSA_10device_ptrIiEESD_EESE_EEEE10policy1000EiNS7_5minusIiEESD_JSE_SE_EEEvT0_iT1_T2_DpNS2_10kernel_argIT3_EE,"ax",@progbits
	.align	128
        .global         _ZN3cub18CUB_300001_SM_10006detail9transform16transform_kernelINS2_10policy_hubILb0EN4cuda3std3__45tupleIJN6thrust24THRUST_300001_SM_1000_NS20permutation_iteratorINSA_10device_ptrIiEESD_EESE_EEEE10policy1000EiNS7_5minusIiEESD_JSE_SE_EEEvT0_iT1_T2_DpNS2_10kernel_argIT3_EE
        .type           _ZN3cub18CUB_300001_SM_10006detail9transform16transform_kernelINS2_10policy_hubILb0EN4cuda3std3__45tupleIJN6thrust24THRUST_300001_SM_1000_NS20permutation_iteratorINSA_10device_ptrIiEESD_EESE_EEEE10policy1000EiNS7_5minusIiEESD_JSE_SE_EEEvT0_iT1_T2_DpNS2_10kernel_argIT3_EE,@function
        .size           _ZN3cub18CUB_300001_SM_10006detail9transform16transform_kernelINS2_10policy_hubILb0EN4cuda3std3__45tupleIJN6thrust24THRUST_300001_SM_1000_NS20permutation_iteratorINSA_10device_ptrIiEESD_EESE_EEEE10policy1000EiNS7_5minusIiEESD_JSE_SE_EEEvT0_iT1_T2_DpNS2_10kernel_argIT3_EE,(.L_x_2559 - _ZN3cub18CUB_300001_SM_10006detail9transform16transform_kernelINS2_10policy_hubILb0EN4cuda3std3__45tupleIJN6thrust24THRUST_300001_SM_1000_NS20permutation_iteratorINSA_10device_ptrIiEESD_EESE_EEEE10policy1000EiNS7_5minusIiEESD_JSE_SE_EEEvT0_iT1_T2_DpNS2_10kernel_argIT3_EE)
        .other          _ZN3cub18CUB_300001_SM_10006detail9transform16transform_kernelINS2_10policy_hubILb0EN4cuda3std3__45tupleIJN6thrust24THRUST_300001_SM_1000_NS20permutation_iteratorINSA_10device_ptrIiEESD_EESE_EEEE10policy1000EiNS7_5minusIiEESD_JSE_SE_EEEvT0_iT1_T2_DpNS2_10kernel_argIT3_EE,@"STO_CUDA_ENTRY STV_DEFAULT"
_ZN3cub18CUB_300001_SM_10006detail9transform16transform_kernelINS2_10policy_hubILb0EN4cuda3std3__45tupleIJN6thrust24THRUST_300001_SM_1000_NS20permutation_iteratorINSA_10device_ptrIiEESD_EESE_EEEE10policy1000EiNS7_5minusIiEESD_JSE_SE_EEEvT0_iT1_T2_DpNS2_10kernel_argIT3_EE:
.text._ZN3cub18CUB_300001_SM_10006detail9transform16transform_kernelINS2_10policy_hubILb0EN4cuda3std3__45tupleIJN6thrust24THRUST_300001_SM_1000_NS20permutation_iteratorINSA_10device_ptrIiEESD_EESE_EEEE10policy1000EiNS7_5minusIiEESD_JSE_SE_EEEvT0_iT1_T2_DpNS2_10kernel_argIT3_EE:
[----:B------:R-:W-:Y:S08]  /*0000*/  LDC R1, c[0x0][0x37c] ;  /* 0x0000df00ff017b82 */ /* 0x000ff00000000800 */
[----:B------:R-:W0:Y:S01]  /*0010*/  S2UR UR6, SR_CTAID.X ;  /* 0x00000000000679c3 */ /* 0x000e220000002500 */
[----:B------:R-:W1:Y:S01]  /*0020*/  LDCU.64 UR12, c[0x0][0x380] ;  /* 0x00007000ff0c77ac */ /* 0x000e620008000a00 */
[----:B------:R-:W2:Y:S01]  /*0030*/  LDCU.128 UR8, c[0x0][0x390] ;  /* 0x00007200ff0877ac */ /* 0x000ea20008000c00 */
[----:B------:R-:W3:Y:S01]  /*0040*/  LDCU.64 UR14, c[0x0][0x3a8] ;  /* 0x00007500ff0e77ac */ /* 0x000ee20008000a00 */
[----:B------:R-:W4:Y:S01]  /*0050*/  LDCU.64 UR22, c[0x0][0x358] ;  /* 0x00006b00ff1677ac */ /* 0x000f220008000a00 */
[----:B-1----:R-:W-:-:S04]  /*0060*/  USHF.L.U32 UR4, UR13, 0x7, URZ ;  /* 0x000000070d047899 */ /* 0x002fc800080006ff */
[----:B0-----:R-:W-:-:S04]  /*0070*/  UIMAD UR6, UR4, UR6, URZ ;  /* 0x00000006040672a4 */ /* 0x001fc8000f8e02ff */
[----:B------:R-:W-:Y:S02]  /*0080*/  UIADD3 UR5, UPT, UPT, -UR6, UR12, URZ ;  /* 0x0000000c06057290 */ /* 0x000fe4000fffe1ff */
[----:B------:R-:W-:Y:S02]  /*0090*/  UIMAD.WIDE UR6, UR6, 0x4, URZ ;  /* 0x00000004060678a5 */ /* 0x000fe4000f8e02ff */
[----:B------:R-:W-:Y:S02]  /*00a0*/  UISETP.GT.AND UP0, UPT, UR4, UR5, UPT ;  /* 0x000000050400728c */ /* 0x000fe4000bf04270 */
[----:B--2---:R-:W-:Y:S02]  /*00b0*/  UIADD3 UR12, UP1, UPT, UR6, UR10, URZ ;  /* 0x0000000a060c7290 */ /* 0x004fe4000ff3e0ff */
[----:B------:R-:W-:Y:S02]  /*00c0*/  UISETP.LT.AND UP4, UPT, UR4, UR5, UPT ;  /* 0x000000050400728c */ /* 0x000fe4000bf81270 */
[----:B------:R-:W-:-:S02]  /*00d0*/  UIADD3.X UR20, UPT, UPT, UR7, UR11, URZ, UP1, !UPT ;  /* 0x0000000b07147290 */ /* 0x000fc40008ffe4ff */
[----:B---3--:R-:W-:Y:S01]  /*00e0*/  UIADD3 UR16, UP2, UPT, UR6, UR14, URZ ;  /* 0x0000000e06107290 */ /* 0x008fe2000ff5e0ff */
[----:B------:R-:W-:Y:S01]  /*00f0*/  MOV R2, UR12 ;  /* 0x0000000c00027c02 */ /* 0x000fe20008000f00 */
[----:B------:R-:W-:Y:S02]  /*0100*/  UIADD3 UR18, UP3, UPT, UR6, UR8, URZ ;  /* 0x0000000806127290 */ /* 0x000fe4000ff7e0ff */
[----:B------:R-:W-:Y:S01]  /*0110*/  MOV R3, UR20 ;  /* 0x0000001400037c02 */ /* 0x000fe20008000f00 */
[----:B------:R-:W-:Y:S02]  /*0120*/  USEL UR4, UR4, UR5, UP4 ;  /* 0x0000000504047287 */ /* 0x000fe4000a000000 */
[----:B------:R-:W-:Y:S02]  /*0130*/  UIADD3.X UR17, UPT, UPT, UR7, UR15, URZ, UP2, !UPT ;  /* 0x0000000f07117290 */ /* 0x000fe400097fe4ff */
[----:B------:R-:W-:Y:S01]  /*0140*/  UIADD3.X UR19, UPT, UPT, UR7, UR9, URZ, UP3, !UPT ;  /* 0x0000000907137290 */ /* 0x000fe20009ffe4ff */
[----:B----4-:R-:W-:Y:S11]  /*0150*/  BRA.U UP0, `(.L_x_2333) ;  /* 0x0000000d00507547 */ /* 0x010ff6000b800000 */
[----:B------:R-:W-:-:S06]  /*0160*/  UISETP.GE.AND UP0, UPT, UR13, 0x1, UPT ;  /* 0x000000010d00788c */ /* 0x000fcc000bf06270 */
[----:B------:R-:W-:-:S13]  /*0170*/  PLOP3.LUT P0, PT, PT, PT, UP0, 0x80, 0x8 ;  /* 0x000000000008781c */ /* 0x000fda0003f0f008 */
[----:B------:R-:W-:Y:S05]  /*0180*/  @!P0 EXIT ;  /* 0x000000000000894d */ /* 0x000fea0003800000 */
[----:B------:R-:W0:Y:S01]  /*0190*/  S2R R0, SR_TID.X ;  /* 0x0000000000007919 */ /* 0x000e220000002100 */
[----:B------:R-:W-:Y:S02]  /*01a0*/  UISETP.GE.U32.AND UP0, UPT, UR13, 0x8, UPT ;  /* 0x000000080d00788c */ /* 0x000fe4000bf06070 */
[----:B------:R-:W-:Y:S01]  /*01b0*/  ULOP3.LUT UR20, UR13, 0x7, URZ, 0xc0, !UPT ;  /* 0x000000070d147892 */ /* 0x000fe2000f8ec0ff */
[----:B------:R-:W-:-:S06]  /*01c0*/  UMOV UR4, URZ ;  /* 0x000000ff00047c82 */ /* 0x000fcc0008000000 */
[----:B------:R-:W-:Y:S05]  /*01d0*/  BRA.U !UP0, `(.L_x_2334) ;  /* 0x0000000508a47547 */ /* 0x000fea000b800000 */
[----:B------:R-:W1:Y:S01]  /*01e0*/  LDC.64 R6, c[0x0][0x390] ;  /* 0x0000e400ff067b82 */ /* 0x000e620000000a00 */
[----:B------:R-:W-:Y:S01]  /*01f0*/  UMOV UR12, UR6 ;  /* 0x00000006000c7c82 */ /* 0x000fe20008000000 */
[----:B------:R-:W-:Y:S01]  /*0200*/  ULOP3.LUT UR4, UR13, 0x7ffffff8, URZ, 0xc0, !UPT ;  /* 0x7ffffff80d047892 */ /* 0x000fe2000f8ec0ff */
[----:B0-----:R-:W-:Y:S01]  /*0210*/  IADD3 R8, PT, PT, R0, 0x80, RZ ;  /* 0x0000008000087810 */ /* 0x001fe20007ffe0ff */
[----:B------:R-:W-:Y:S02]  /*0220*/  UIADD3 UR5, UP0, UPT, UR12, 0x600, URZ ;  /* 0x000006000c057890 */ /* 0x000fe4000ff1e0ff */
[----:B------:R-:W-:Y:S02]  /*0230*/  UIADD3 UR13, UPT, UPT, -UR4, URZ, URZ ;  /* 0x000000ff040d7290 */ /* 0x000fe4000fffe1ff */
[----:B------:R-:W0:Y:S01]  /*0240*/  LDC.64 R4, c[0x0][0x3a8] ;  /* 0x0000ea00ff047b82 */ /* 0x000e220000000a00 */
[----:B------:R-:W-:Y:S02]  /*0250*/  UIADD3 UR10, UP1, UPT, UR5, UR10, URZ ;  /* 0x0000000a050a7290 */ /* 0x000fe4000ff3e0ff */
[----:B------:R-:W-:-:S02]  /*0260*/  UIADD3 UR8, UP2, UPT, UR5, UR8, URZ ;  /* 0x0000000805087290 */ /* 0x000fc4000ff5e0ff */
[----:B------:R-:W-:Y:S02]  /*0270*/  UIADD3.X UR6, UPT, UPT, URZ, UR7, URZ, UP0, !UPT ;  /* 0x00000007ff067290 */ /* 0x000fe400087fe4ff */
[----:B------:R-:W-:Y:S02]  /*0280*/  UIADD3 UR5, UP0, UPT, UR5, UR14, URZ ;  /* 0x0000000e05057290 */ /* 0x000fe4000ff1e0ff */
[----:B------:R-:W-:Y:S02]  /*0290*/  UIADD3.X UR11, UPT, UPT, UR6, UR11, URZ, UP1, !UPT ;  /* 0x0000000b060b7290 */ /* 0x000fe40008ffe4ff */
[----:B------:R-:W-:Y:S02]  /*02a0*/  UIADD3.X UR9, UPT, UPT, UR6, UR9, URZ, UP2, !UPT ;  /* 0x0000000906097290 */ /* 0x000fe400097fe4ff */
[----:B------:R-:W-:Y:S01]  /*02b0*/  UIADD3.X UR6, UPT, UPT, UR6, UR15, URZ, UP0, !UPT ;  /* 0x0000000f06067290 */ /* 0x000fe200087fe4ff */
[----:B-1----:R-:W-:-:S04]  /*02c0*/  IMAD.WIDE.U32 R6, R0, 0x4, R6 ;  /* 0x0000000400067825 */ /* 0x002fc800078e0006 */
[----:B0-----:R-:W-:-:S07]  /*02d0*/  IMAD.WIDE.U32 R4, R0, 0x4, R4 ;  /* 0x0000000400047825 */ /* 0x001fce00078e0004 */
.L_x_2335:
[----:B------:R-:W0:Y:S01]  /*02e0*/  LDC.64 R10, c[0x0][0x398] ;  /* 0x0000e600ff0a7b82 */ /* 0x000e220000000a00 */
[----:B------:R-:W-:-:S04]  /*02f0*/  IADD3 R14, P1, PT, R4, UR12, RZ ;  /* 0x0000000c040e7c10 */ /* 0x000fc8000ff3e0ff */
[----:B------:R-:W-:-:S03]  /*0300*/  IADD3.X R15, PT, PT, R5, UR7, RZ, P1, !PT ;  /* 0x00000007050f7c10 */ /* 0x000fc60008ffe4ff */
[----:B-1----:R-:W1:Y:S03]  /*0310*/  LDC.64 R12, c[0x0][0x3a0] ;  /* 0x0000e800ff0c7b82 */ /* 0x002e660000000a00 */
[----:B------:R-:W2:Y:S01]  /*0320*/  LDG.E R15, desc[UR22][R14.64] ;  /* 0x000000160e0f7981 */ /* 0x000ea2000c1e1900 */
[----:B0-----:R-:W-:-:S03]  /*0330*/  IMAD.WIDE.U32 R10, R0, 0x4, R10 ;  /* 0x00000004000a7825 */ /* 0x001fc600078e000a */
[----:B------:R-:W-:-:S04]  /*0340*/  IADD3 R24, P0, PT, R10, UR12, RZ ;  /* 0x0000000c0a187c10 */ /* 0x000fc8000ff1e0ff */
[----:B------:R-:W-:Y:S02]  /*0350*/  IADD3.X R25, PT, PT, R11, UR7, RZ, P0, !PT ;  /* 0x000000070b197c10 */ /* 0x000fe400087fe4ff */
[----:B------:R-:W2:Y:S03]  /*0360*/  LDC.64 R10, c[0x0][0x3b0] ;  /* 0x0000ec00ff0a7b82 */ /* 0x000ea60000000a00 */
[----:B------:R-:W1:Y:S01]  /*0370*/  LDG.E R19, desc[UR22][R24.64] ;  /* 0x0000001618137981 */ /* 0x000e62000c1e1900 */
[----:B--2---:R-:W-:-:S06]  /*0380*/  IMAD.WIDE R22, R15, 0x4, R10 ;  /* 0x000000040f167825 */ /* 0x004fcc00078e020a */
[----:B------:R-:W2:Y:S01]  /*0390*/  LDG.E R23, desc[UR22][R22.64] ;  /* 0x0000001616177981 */ /* 0x000ea2000c1e1900 */
[----:B-1----:R-:W-:-:S06]  /*03a0*/  IMAD.WIDE R18, R19, 0x4, R12 ;  /* 0x0000000413127825 */ /* 0x002fcc00078e020c */
[----:B------:R-:W2:Y:S01]  /*03b0*/  LDG.E R18, desc[UR22][R18.64] ;  /* 0x0000001612127981 */ /* 0x000ea2000c1e1900 */
[----:B------:R-:W-:Y:S02]  /*03c0*/  IADD3 R20, P0, PT, R6, UR12, RZ ;  /* 0x0000000c06147c10 */ /* 0x000fe4000ff1e0ff */
[----:B------:R-:W-:Y:S02]  /*03d0*/  MOV R16, UR10 ;  /* 0x0000000a00107c02 */ /* 0x000fe40008000f00 */
[----:B------:R-:W-:Y:S02]  /*03e0*/  MOV R17, UR11 ;  /* 0x0000000b00117c02 */ /* 0x000fe40008000f00 */
[----:B------:R-:W-:Y:S02]  /*03f0*/  MOV R14, UR5 ;  /* 0x00000005000e7c02 */ /* 0x000fe40008000f00 */
[----:B------:R-:W-:Y:S01]  /*0400*/  MOV R15, UR6 ;  /* 0x00000006000f7c02 */ /* 0x000fe20008000f00 */
[----:B------:R-:W-:Y:S01]  /*0410*/  IMAD.WIDE R16, R8, 0x4, R16 ;  /* 0x0000000408107825 */ /* 0x000fe200078e0210 */
[----:B------:R-:W-:-:S03]  /*0420*/  IADD3.X R21, PT, PT, R7, UR7, RZ, P0, !PT ;  /* 0x0000000707157c10 */ /* 0x000fc600087fe4ff */
[----:B------:R-:W-:-:S04]  /*0430*/  IMAD.WIDE R14, R8, 0x4, R14 ;  /* 0x00000004080e7825 */ /* 0x000fc800078e020e */
[----:B--2---:R-:W-:-:S05]  /*0440*/  IMAD.IADD R9, R18, 0x1, -R23 ;  /* 0x0000000112097824 */ /* 0x004fca00078e0a17 */
[----:B------:R0:W-:Y:S04]  /*0450*/  STG.E desc[UR22][R20.64], R9 ;  /* 0x0000000914007986 */ /* 0x0001e8000c101916 */
[----:B------:R-:W2:Y:S04]  /*0460*/  LDG.E R23, desc[UR22][R16.64+-0x600] ;  /* 0xfffa001610177981 */ /* 0x000ea8000c1e1900 */
[----:B------:R-:W3:Y:S01]  /*0470*/  LDG.E R25, desc[UR22][R14.64+-0x600] ;  /* 0xfffa00160e197981 */ /* 0x000ee2000c1e1900 */
[----:B--2---:R-:W-:-:S04]  /*0480*/  IMAD.WIDE R22, R23, 0x4, R12 ;  /* 0x0000000417167825 */ /* 0x004fc800078e020c */
[----:B---3--:R-:W-:Y:S02]  /*0490*/  IMAD.WIDE R24, R25, 0x4, R10 ;  /* 0x0000000419187825 */ /* 0x008fe400078e020a */
[----:B------:R-:W2:Y:S04]  /*04a0*/  LDG.E R22, desc[UR22][R22.64] ;  /* 0x0000001616167981 */ /* 0x000ea8000c1e1900 */
[----:B------:R-:W2:Y:S01]  /*04b0*/  LDG.E R25, desc[UR22][R24.64] ;  /* 0x0000001618197981 */ /* 0x000ea2000c1e1900 */
[----:B------:R-:W-:Y:S02]  /*04c0*/  MOV R18, UR8 ;  /* 0x0000000800127c02 */ /* 0x000fe40008000f00 */
[----:B------:R-:W-:-:S03]  /*04d0*/  MOV R19, UR9 ;  /* 0x0000000900137c02 */ /* 0x000fc60008000f00 */
[----:B------:R-:W-:Y:S01]  /*04e0*/  IMAD.WIDE R18, R8, 0x4, R18 ;  /* 0x0000000408127825 */ /* 0x000fe200078e0212 */
[----:B--2---:R-:W-:-:S05]  /*04f0*/  IADD3 R29, PT, PT, R22, -R25, RZ ;  /* 0x80000019161d7210 */ /* 0x004fca0007ffe0ff */
[----:B------:R1:W-:Y:S04]  /*0500*/  STG.E desc[UR22][R18.64+-0x600], R29 ;  /* 0xfffa001d12007986 */ /* 0x0003e8000c101916 */
[----:B0-----:R-:W2:Y:S04]  /*0510*/  LDG.E R21, desc[UR22][R16.64+-0x400] ;  /* 0xfffc001610157981 */ /* 0x001ea8000c1e1900 */
[----:B------:R-:W3:Y:S01]  /*0520*/  LDG.E R27, desc[UR22][R14.64+-0x400] ;  /* 0xfffc00160e1b7981 */ /* 0x000ee2000c1e1900 */
[----:B--2---:R-:W-:-:S04]  /*0530*/  IMAD.WIDE R20, R21, 0x4, R12 ;  /* 0x0000000415147825 */ /* 0x004fc800078e020c */
[----:B---3--:R-:W-:Y:S02]  /*0540*/  IMAD.WIDE R26, R27, 0x4, R10 ;  /* 0x000000041b1a7825 */ /* 0x008fe400078e020a */
        /* <DEDUP_REMOVED lines=8> */
[----:B------:R-:W1:Y:S04]  /*05d0*/  LDG.E R22, desc[UR22][R22.64] ;  /* 0x0000001616167981 */ /* 0x000e68000c1e1900 */
[----:B------:R-:W1:Y:S02]  /*05e0*/  LDG.E R25, desc[UR22][R24.64] ;  /* 0x0000001618197981 */ /* 0x000e64000c1e1900 */
[----:B-1----:R-:W-:-:S05]  /*05f0*/  IADD3 R29, PT, PT, R22, -R25, RZ ;  /* 0x80000019161d7210 */ /* 0x002fca0007ffe0ff */
[----:B------:R1:W-:Y:S04]  /*0600*/  STG.E desc[UR22][R18.64+-0x200], R29 ;  /* 0xfffe001d12007986 */ /* 0x0003e8000c101916 */
[----:B------:R-:W2:Y:S04]  /*0610*/  LDG.E R21, desc[UR22][R16.64] ;  /* 0x0000001610157981 */ /* 0x000ea8000c1e1900 */
[----:B------:R-:W3:Y:S01]  /*0620*/  LDG.E R27, desc[UR22][R14.64] ;  /* 0x000000160e1b7981 */ /* 0x000ee2000c1e1900 */
[----:B--2---:R-:W-:-:S04]  /*0630*/  IMAD.WIDE R20, R21, 0x4, R12 ;  /* 0x0000000415147825 */ /* 0x004fc800078e020c */
[----:B---3--:R-:W-:Y:S02]  /*0640*/  IMAD.WIDE R26, R27, 0x4, R10 ;  /* 0x000000041b1a7825 */ /* 0x008fe400078e020a */
[----:B------:R-:W0:Y:S04]  /*0650*/  LDG.E R20, desc[UR22][R20.64] ;  /* 0x0000001614147981 */ /* 0x000e28000c1e1900 */
[----:B------:R-:W0:Y:S02]  /*0660*/  LDG.E R27, desc[UR22][R26.64] ;  /* 0x000000161a1b7981 */ /* 0x000e24000c1e1900 */
[----:B0-----:R-:W-:-:S05]  /*0670*/  IADD3 R9, PT, PT, R20, -R27, RZ ;  /* 0x8000001b14097210 */ /* 0x001fca0007ffe0ff */
[----:B------:R0:W-:Y:S04]  /*0680*/  STG.E desc[UR22][R18.64], R9 ;  /* 0x0000000912007986 */ /* 0x0001e8000c101916 */
[----:B------:R-:W2:Y:S04]  /*0690*/  LDG.E R23, desc[UR22][R16.64+0x200] ;  /* 0x0002001610177981 */ /* 0x000ea8000c1e1900 */
[----:B------:R-:W3:Y:S01]  /*06a0*/  LDG.E R25, desc[UR22][R14.64+0x200] ;  /* 0x000200160e197981 */ /* 0x000ee2000c1e1900 */
[----:B--2---:R-:W-:-:S04]  /*06b0*/  IMAD.WIDE R22, R23, 0x4, R12 ;  /* 0x0000000417167825 */ /* 0x004fc800078e020c */
[----:B---3--:R-:W-:Y:S02]  /*06c0*/  IMAD.WIDE R24, R25, 0x4, R10 ;  /* 0x0000000419187825 */ /* 0x008fe400078e020a */
[----:B------:R-:W1:Y:S04]  /*06d0*/  LDG.E R22, desc[UR22][R22.64] ;  /* 0x0000001616167981 */ /* 0x000e68000c1e1900 */
[----:B------:R-:W1:Y:S02]  /*06e0*/  LDG.E R25, desc[UR22][R24.64] ;  /* 0x0000001618197981 */ /* 0x000e64000c1e1900 */
[----:B-1----:R-:W-:-:S05]  /*06f0*/  IMAD.IADD R29, R22, 0x1, -R25 ;  /* 0x00000001161d7824 */ /* 0x002fca00078e0a19 */
        /* <DEDUP_REMOVED lines=13> */
[----:B------:R-:W2:Y:S04]  /*07d0*/  LDG.E R12, desc[UR22][R12.64] ;  /* 0x000000160c0c7981 */ /* 0x000ea8000c1e1900 */
[----:B------:R-:W2:Y:S01]  /*07e0*/  LDG.E R11, desc[UR22][R10.64] ;  /* 0x000000160a0b7981 */ /* 0x000ea2000c1e1900 */
[----:B------:R-:W-:Y:S02]  /*07f0*/  UIADD3 UR12, UP0, UPT, UR12, 0x1000, URZ ;  /* 0x000010000c0c7890 */ /* 0x000fe4000ff1e0ff */
[----:B------:R-:W-:Y:S02]  /*0800*/  UIADD3 UR13, UPT, UPT, UR13, 0x8, URZ ;  /* 0x000000080d0d7890 */ /* 0x000fe4000fffe0ff */
[----:B------:R-:W-:-:S02]  /*0810*/  UIADD3.X UR7, UPT, UPT, URZ, UR7, URZ, UP0, !UPT ;  /* 0x00000007ff077290 */ /* 0x000fc400087fe4ff */
[----:B------:R-:W-:Y:S01]  /*0820*/  UISETP.NE.AND UP0, UPT, UR13, URZ, UPT ;  /* 0x000000ff0d00728c */ /* 0x000fe2000bf05270 */
[----:B------:R-:W-:Y:S02]  /*0830*/  IADD3 R8, PT, PT, R8, 0x400, RZ ;  /* 0x0000040008087810 */ /* 0x000fe40007ffe0ff */
[----:B--2---:R-:W-:-:S05]  /*0840*/  IADD3 R23, PT, PT, R12, -R11, RZ ;  /* 0x8000000b0c177210 */ /* 0x004fca0007ffe0ff */
[----:B------:R1:W-:Y:S01]  /*0850*/  STG.E desc[UR22][R18.64+0x600], R23 ;  /* 0x0006001712007986 */ /* 0x0003e2000c101916 */
[----:B------:R-:W-:Y:S05]  /*0860*/  BRA.U UP0, `(.L_x_2335) ;  /* 0xfffffff9009c7547 */ /* 0x000fea000b83ffff */
.L_x_2334:
[----:B------:R-:W-:-:S13]  /*0870*/  ISETP.NE.AND P0, PT, RZ, UR20, PT ;  /* 0x00000014ff007c0c */ /* 0x000fda000bf05270 */
[----:B------:R-:W-:Y:S05]  /*0880*/  @!P0 EXIT ;  /* 0x000000000000894d */ /* 0x000fea0003800000 */
[----:B------:R-:W2:Y:S01]  /*0890*/  LDC R12, c[0x0][0x384] ;  /* 0x0000e100ff0c7b82 */ /* 0x000ea20000000800 */
[----:B------:R-:W-:Y:S01]  /*08a0*/  UISETP.GE.U32.AND UP0, UPT, UR20, 0x4, UPT ;  /* 0x000000041400788c */ /* 0x000fe2000bf06070 */
[----:B--2---:R-:W-:-:S04]  /*08b0*/  LOP3.LUT R13, R12, 0x3, RZ, 0xc0, !PT ;  /* 0x000000030c0d7812 */ /* 0x004fc800078ec0ff */
[----:B------:R-:W-:-:S04]  /*08c0*/  ISETP.NE.AND P0, PT, R13, RZ, PT ;  /* 0x000000ff0d00720c */ /* 0x000fc80003f05270 */
[----:B------:R-:W-:Y:S09]  /*08d0*/  BRA.U !UP0, `(.L_x_2336) ;  /* 0x0000000108a87547 */ /* 0x000ff2000b800000 */
[----:B------:R-:W-:Y:S01]  /*08e0*/  HFMA2 R8, -RZ, RZ, 0, 2.384185791015625e-07 ;  /* 0x00000004ff087431 */ /* 0x000fe200000001ff */
[----:B------:R-:W-:Y:S01]  /*08f0*/  MOV R15, UR4 ;  /* 0x00000004000f7c02 */ /* 0x000fe20008000f00 */
[----:B------:R-:W2:Y:S03]  /*0900*/  LDC.64 R10, c[0x0][0x3a0] ;  /* 0x0000e800ff0a7b82 */ /* 0x000ea60000000a00 */
[----:B0-----:R-:W-:-:S05]  /*0910*/  LEA R15, R15, R0, 0x7 ;  /* 0x000000000f0f7211 */ /* 0x001fca00078e38ff */
[C---:B------:R-:W-:Y:S01]  /*0920*/  IMAD.WIDE R6, R15.reuse, 0x4, R2 ;  /* 0x000000040f067825 */ /* 0x040fe200078e0202 */
[----:B------:R-:W0:Y:S03]  /*0930*/  LDC.64 R4, c[0x0][0x3b0] ;  /* 0x0000ec00ff047b82 */ /* 0x000e260000000a00 */
[----:B-1----:R-:W-:Y:S01]  /*0940*/  IMAD.WIDE R8, R15, R8, UR16 ;  /* 0x000000100f087e25 */ /* 0x002fe2000f8e0208 */
[----:B------:R-:W2:Y:S04]  /*0950*/  LDG.E R17, desc[UR22][R6.64] ;  /* 0x0000001606117981 */ /* 0x000ea8000c1e1900 */
[----:B------:R-:W0:Y:S01]  /*0960*/  LDG.E R19, desc[UR22][R8.64] ;  /* 0x0000001608137981 */ /* 0x000e22000c1e1900 */
[----:B--2---:R-:W-:-:S04]  /*0970*/  IMAD.WIDE R16, R17, 0x4, R10 ;  /* 0x0000000411107825 */ /* 0x004fc800078e020a */
[----:B0-----:R-:W-:Y:S02]  /*0980*/  IMAD.WIDE R18, R19, 0x4, R4 ;  /* 0x0000000413127825 */ /* 0x001fe400078e0204 */
[----:B------:R-:W2:Y:S04]  /*0990*/  LDG.E R16, desc[UR22][R16.64] ;  /* 0x0000001610107981 */ /* 0x000ea8000c1e1900 */
[----:B------:R-:W2:Y:S01]  /*09a0*/  LDG.E R19, desc[UR22][R18.64] ;  /* 0x0000001612137981 */ /* 0x000ea2000c1e1900 */
[----:B------:R-:W-:-:S04]  /*09b0*/  IMAD.MOV.U32 R14, RZ, RZ, 0x4 ;  /* 0x00000004ff0e7424 */ /* 0x000fc800078e00ff */
[----:B------:R-:W-:Y:S01]  /*09c0*/  IMAD.WIDE R14, R15, R14, UR18 ;  /* 0x000000120f0e7e25 */ /* 0x000fe2000f8e020e */
        /* <DEDUP_REMOVED lines=24> */
[----:B------:R-:W-:Y:S01]  /*0b50*/  UIADD3 UR4, UPT, UPT, UR4, 0x4, URZ ;  /* 0x0000000404047890 */ /* 0x000fe2000fffe0ff */
[----:B---3--:R-:W-:-:S05]  /*0b60*/  IADD3 R21, PT, PT, R10, -R5, RZ ;  /* 0x800000050a157210 */ /* 0x008fca0007ffe0ff */
[----:B------:R2:W-:Y:S06]  /*0b70*/  STG.E desc[UR22][R14.64+0x600], R21 ;  /* 0x000600150e007986 */ /* 0x0005ec000c101916 */
.L_x_2336:
[----:B------:R-:W-:Y:S05]  /*0b80*/  @!P0 EXIT ;  /* 0x000000000000894d */ /* 0x000fea0003800000 */
[----:B------:R-:W-:Y:S02]  /*0b90*/  ISETP.NE.AND P0, PT, R13, 0x1, PT ;  /* 0x000000010d00780c */ /* 0x000fe40003f05270 */
[----:B------:R-:W-:-:S04]  /*0ba0*/  LOP3.LUT R12, R12, 0x1, RZ, 0xc0, !PT ;  /* 0x000000010c0c7812 */ /* 0x000fc800078ec0ff */
[----:B------:R-:W-:-:S07]  /*0bb0*/  ISETP.NE.U32.AND P1, PT, R12, 0x1, PT ;  /* 0x000000010c00780c */ /* 0x000fce0003f25070 */
[----:B------:R-:W-:Y:S06]  /*0bc0*/  @!P0 BRA `(.L_x_2337) ;  /* 0x0000000000688947 */ /* 0x000fec0003800000 */
[----:B------:R-:W-:Y:S01]  /*0bd0*/  MOV R11, UR4 ;  /* 0x00000004000b7c02 */ /* 0x000fe20008000f00 */
[----:B------:R-:W-:Y:S01]  /*0be0*/  IMAD.MOV.U32 R8, RZ, RZ, 0x4 ;  /* 0x00000004ff087424 */ /* 0x000fe200078e00ff */
[----:B------:R-:W3:Y:S02]  /*0bf0*/  LDC.64 R6, c[0x0][0x3a0] ;  /* 0x0000e800ff067b82 */ /* 0x000ee40000000a00 */
[----:B0-----:R-:W-:-:S05]  /*0c00*/  LEA R11, R11, R0, 0x7 ;  /* 0x000000000b0b7211 */ /* 0x001fca00078e38ff */
[C---:B------:R-:W-:Y:S01]  /*0c10*/  IMAD.WIDE R12, R11.reuse, 0x4, R2 ;  /* 0x000000040b0c7825 */ /* 0x040fe200078e0202 */
[----:B------:R-:W0:Y:S03]  /*0c20*/  LDC.64 R4, c[0x0][0x3b0] ;  /* 0x0000ec00ff047b82 */ /* 0x000e260000000a00 */
[----:B-1----:R-:W-:Y:S01]  /*0c30*/  IMAD.WIDE R8, R11, R8, UR16 ;  /* 0x000000100b087e25 */ /* 0x002fe2000f8e0208 */
[----:B--2---:R-:W3:Y:S04]  /*0c40*/  LDG.E R15, desc[UR22][R12.64] ;  /* 0x000000160c0f7981 */ /* 0x004ee8000c1e1900 */
[----:B------:R-:W0:Y:S01]  /*0c50*/  LDG.E R17, desc[UR22][R8.64] ;  /* 0x0000001608117981 */ /* 0x000e22000c1e1900 */
[----:B---3--:R-:W-:-:S04]  /*0c60*/  IMAD.WIDE R14, R15, 0x4, R6 ;  /* 0x000000040f0e7825 */ /* 0x008fc800078e0206 */
[----:B0-----:R-:W-:Y:S02]  /*0c70*/  IMAD.WIDE R16, R17, 0x4, R4 ;  /* 0x0000000411107825 */ /* 0x001fe400078e0204 */
[----:B------:R-:W2:Y:S04]  /*0c80*/  LDG.E R14, desc[UR22][R14.64] ;  /* 0x000000160e0e7981 */ /* 0x000ea8000c1e1900 */
[----:B------:R-:W2:Y:S01]  /*0c90*/  LDG.E R17, desc[UR22][R16.64] ;  /* 0x0000001610117981 */ /* 0x000ea2000c1e1900 */
[----:B------:R-:W-:-:S05]  /*0ca0*/  MOV R10, 0x4 ;  /* 0x00000004000a7802 */ /* 0x000fca0000000f00 */
[----:B------:R-:W-:Y:S01]  /*0cb0*/  IMAD.WIDE R10, R11, R10, UR18 ;  /* 0x000000120b0a7e25 */ /* 0x000fe2000f8e020a */
        /* <DEDUP_REMOVED lines=8> */
[----:B------:R-:W-:Y:S01]  /*0d40*/  UIADD3 UR4, UPT, UPT, UR4, 0x2, URZ ;  /* 0x0000000204047890 */ /* 0x000fe2000fffe0ff */
[----:B--2---:R-:W-:-:S05]  /*0d50*/  IADD3 R15, PT, PT, R6, -R5, RZ ;  /* 0x80000005060f7210 */ /* 0x004fca0007ffe0ff */
[----:B------:R3:W-:Y:S06]  /*0d60*/  STG.E desc[UR22][R10.64+0x200], R15 ;  /* 0x0002000f0a007986 */ /* 0x0007ec000c101916 */
.L_x_2337:
[----:B------:R-:W-:Y:S05]  /*0d70*/  @P1 EXIT ;  /* 0x000000000000194d */ /* 0x000fea0003800000 */
[----:B------:R-:W-:Y:S01]  /*0d80*/  HFMA2 R6, -RZ, RZ, 0, 2.384185791015625e-07 ;  /* 0x00000004ff067431 */ /* 0x000fe200000001ff */
[----:B---3--:R-:W-:Y:S01]  /*0d90*/  MOV R11, UR4 ;  /* 0x00000004000b7c02 */ /* 0x008fe20008000f00 */
[----:B------:R-:W3:Y:S03]  /*0da0*/  LDC.64 R4, c[0x0][0x3a0] ;  /* 0x0000e800ff047b82 */ /* 0x000ee60000000a00 */
[----:B0-----:R-:W-:-:S05]  /*0db0*/  LEA R11, R11, R0, 0x7 ;  /* 0x000000000b0b7211 */ /* 0x001fca00078e38ff */
[C---:B------:R-:W-:Y:S01]  /*0dc0*/  IMAD.WIDE R2, R11.reuse, 0x4, R2 ;  /* 0x000000040b027825 */ /* 0x040fe200078e0202 */
[----:B-1----:R-:W0:Y:S03]  /*0dd0*/  LDC.64 R8, c[0x0][0x3b0] ;  /* 0x0000ec00ff087b82 */ /* 0x002e260000000a00 */
[----:B------:R-:W-:Y:S02]  /*0de0*/  IMAD.WIDE R6, R11, R6, UR16 ;  /* 0x000000100b067e25 */ /* 0x000fe4000f8e0206 */
[----:B------:R-:W3:Y:S04]  /*0df0*/  LDG.E R3, desc[UR22][R2.64] ;  /* 0x0000001602037981 */ /* 0x000ee8000c1e1900 */
[----:B------:R-:W0:Y:S01]  /*0e00*/  LDG.E R7, desc[UR22][R6.64] ;  /* 0x0000001606077981 */ /* 0x000e22000c1e1900 */
[----:B---3--:R-:W-:-:S04]  /*0e10*/  IMAD.WIDE R4, R3, 0x4, R4 ;  /* 0x0000000403047825 */ /* 0x008fc800078e0204 */
[----:B0-----:R-:W-:Y:S02]  /*0e20*/  IMAD.WIDE R8, R7, 0x4, R8 ;  /* 0x0000000407087825 */ /* 0x001fe400078e0208 */
[----:B------:R-:W3:Y:S04]  /*0e30*/  LDG.E R4, desc[UR22][R4.64] ;  /* 0x0000001604047981 */ /* 0x000ee8000c1e1900 */
[----:B------:R-:W3:Y:S01]  /*0e40*/  LDG.E R9, desc[UR22][R8.64] ;  /* 0x0000001608097981 */ /* 0x000ee2000c1e1900 */
[----:B------:R-:W-:-:S04]  /*0e50*/  IMAD.MOV.U32 R10, RZ, RZ, 0x4 ;  /* 0x00000004ff0a7424 */ /* 0x000fc800078e00ff */
[----:B------:R-:W-:Y:S01]  /*0e60*/  IMAD.WIDE R10, R11, R10, UR18 ;  /* 0x000000120b0a7e25 */ /* 0x000fe2000f8e020a */
[----:B---3--:R-:W-:-:S05]  /*0e70*/  IADD3 R13, PT, PT, R4, -R9, RZ ;  /* 0x80000009040d7210 */ /* 0x008fca0007ffe0ff */
[----:B------:R-:W-:Y:S01]  /*0e80*/  STG.E desc[UR22][R10.64], R13 ;  /* 0x0000000d0a007986 */ /* 0x000fe2000c101916 */
[----:B------:R-:W-:Y:S05]  /*0e90*/  EXIT ;  /* 0x000000000000794d */ /* 0x000fea0003800000 */
.L_x_2333:
[----:B------:R-:W-:-:S06]  /*0ea0*/  UISETP.GE.AND UP0, UPT, UR13, 0x1, UPT ;  /* 0x000000010d00788c */ /* 0x000fcc000bf06270 */
[----:B------:R-:W-:-:S13]  /*0eb0*/  PLOP3.LUT P0, PT, PT, PT, UP0, 0x80, 0x8 ;  /* 0x000000000008781c */ /* 0x000fda0003f0f008 */
[----:B------:R-:W-:Y:S05]  /*0ec0*/  @!P0 EXIT ;  /* 0x000000000000894d */ /* 0x000fea0003800000 */
[----:B------:R-:W0:Y:S01]  /*0ed0*/  S2R R0, SR_TID.X ;  /* 0x0000000000007919 */ /* 0x000e220000002100 */
[----:B------:R-:W-:Y:S01]  /*0ee0*/  UISETP.GE.U32.AND UP0, UPT, UR13, 0x8, UPT ;  /* 0x000000080d00788c */ /* 0x000fe2000bf06070 */
[----:B------:R-:W-:Y:S01]  /*0ef0*/  MOV R13, RZ ;  /* 0x000000ff000d7202 */ /* 0x000fe20000000f00 */
[----:B------:R-:W-:-:S07]  /*0f00*/  ULOP3.LUT UR5, UR13, 0x7, URZ, 0xc0, !UPT ;  /* 0x000000070d057892 */ /* 0x000fce000f8ec0ff */
[----:B------:R-:W-:Y:S05]  /*0f10*/  BRA.U !UP0, `(.L_x_2338) ;  /* 0x0000000508cc7547 */ /* 0x000fea000b800000 */
[----:B------:R-:W1:Y:S01]  /*0f20*/  LDC.64 R4, c[0x0][0x3a0] ;  /* 0x0000e800ff047b82 */ /* 0x000e620000000a00 */
[----:B------:R-:W-:Y:S01]  /*0f30*/  ULOP3.LUT UR13, UR13, 0x7ffffff8, URZ, 0xc0, !UPT ;  /* 0x7ffffff80d0d7892 */ /* 0x000fe2000f8ec0ff */
[----:B------:R-:W-:-:S05]  /*0f40*/  HFMA2 R12, -RZ, RZ, 0, 0 ;  /* 0x00000000ff0c7431 */ /* 0x000fca00000001ff */
[----:B------:R-:W-:Y:S01]  /*0f50*/  MOV R13, UR13 ;  /* 0x0000000d000d7c02 */ /* 0x000fe20008000f00 */
[----:B------:R-:W2:Y:S06]  /*0f60*/  LDC.64 R6, c[0x0][0x3b0] ;  /* 0x0000ec00ff067b82 */ /* 0x000eac0000000a00 */
.L_x_2341:
[----:B0-----:R-:W-:Y:S02]  /*0f70*/  LEA R17, R12, R0, 0x7 ;  /* 0x000000000c117211 */ /* 0x001fe400078e38ff */
[----:B------:R-:W-:Y:S02]  /*0f80*/  MOV R10, 0x4 ;  /* 0x00000004000a7802 */ /* 0x000fe40000000f00 */
[----:B------:R-:W-:-:S13]  /*0f90*/  ISETP.GE.AND P0, PT, R17, UR4, PT ;  /* 0x0000000411007c0c */ /* 0x000fda000bf06270 */
[C---:B------:R-:W-:Y:S01]  /*0fa0*/  @!P0 IMAD.WIDE.U32 R8, R17.reuse, 0x4, R2 ;  /* 0x0000000411088825 */ /* 0x040fe200078e0002 */
[----:B------:R-:W0:Y:S03]  /*0fb0*/  @!P0 LDC.64 R18, c[0x0][0x3a0] ;  /* 0x0000e800ff128b82 */ /* 0x000e260000000a00 */
[C---:B------:R-:W-:Y:S02]  /*0fc0*/  @!P0 IMAD.WIDE.U32 R10, R17.reuse, R10, UR16 ;  /* 0x00000010110a8e25 */ /* 0x040fe4000f8e000a */
[----:B------:R-:W0:Y:S03]  /*0fd0*/  @!P0 LDG.E R9, desc[UR22][R8.64] ;  /* 0x0000001608098981 */ /* 0x000e26000c1e1900 */
[----:B------:R-:W3:Y:S01]  /*0fe0*/  @!P0 LDC.64 R20, c[0x0][0x3b0] ;  /* 0x0000ec00ff148b82 */ /* 0x000ee20000000a00 */
[----:B------:R-:W3:Y:S01]  /*0ff0*/  @!P0 LDG.E R11, desc[UR22][R10.64] ;  /* 0x000000160a0b8981 */ /* 0x000ee2000c1e1900 */
[----:B------:R-:W-:-:S02]  /*1000*/  VIADD R15, R17, 0x80 ;  /* 0x00000080110f7836 */ /* 0x000fc40000000000 */
[----:B0-----:R-:W-:-:S04]  /*1010*/  @!P0 IMAD.WIDE R18, R9, 0x4, R18 ;  /* 0x0000000409128825 */ /* 0x001fc800078e0212 */
[----:B---3--:R-:W-:Y:S02]  /*1020*/  @!P0 IMAD.WIDE R20, R11, 0x4, R20 ;  /* 0x000000040b148825 */ /* 0x008fe400078e0214 */
[----:B------:R-:W3:Y:S04]  /*1030*/  @!P0 LDG.E R18, desc[UR22][R18.64] ;  /* 0x0000001612128981 */ /* 0x000ee8000c1e1900 */
[----:B------:R-:W3:Y:S01]  /*1040*/  @!P0 LDG.E R21, desc[UR22][R20.64] ;  /* 0x0000001614158981 */ /* 0x000ee2000c1e1900 */
[C---:B------:R-:W-:Y:S01]  /*1050*/  ISETP.GE.AND P1, PT, R15.reuse, UR4, PT ;  /* 0x000000040f007c0c */ /* 0x040fe2000bf26270 */
[----:B------:R-:W-:Y:S01]  /*1060*/  IMAD.WIDE R8, R15, 0x4, R2 ;  /* 0x000000040f087825 */ /* 0x000fe200078e0202 */
[----:B------:R-:W-:Y:S02]  /*1070*/  MOV R22, 0x4 ;  /* 0x0000000400167802 */ /* 0x000fe40000000f00 */
[----:B------:R-:W-:-:S03]  /*1080*/  MOV R14, 0x4 ;  /* 0x00000004000e7802 */ /* 0x000fc60000000f00 */
[----:B------:R-:W-:-:S04]  /*1090*/  @!P0 IMAD.WIDE.U32 R22, R17, R22, UR18 ;  /* 0x0000001211168e25 */ /* 0x000fc8000f8e0016 */
[----:B------:R-:W-:Y:S01]  /*10a0*/  IMAD.WIDE R10, R15, R14, UR16 ;  /* 0x000000100f0a7e25 */ /* 0x000fe2000f8e020e */
[----:B---3--:R-:W-:Y:S02]  /*10b0*/  @!P0 IADD3 R27, PT, PT, R18, -R21, RZ ;  /* 0x80000015121b8210 */ /* 0x008fe40007ffe0ff */
[----:B------:R-:W0:Y:S03]  /*10c0*/  @!P1 LDC.64 R20, c[0x0][0x3a0] ;  /* 0x0000e800ff149b82 */ /* 0x000e260000000a00 */
[----:B------:R3:W-:Y:S04]  /*10d0*/  @!P0 STG.E desc[UR22][R22.64], R27 ;  /* 0x0000001b16008986 */ /* 0x0007e8000c101916 */
[----:B------:R-:W0:Y:S01]  /*10e0*/  @!P1 LDG.E R25, desc[UR22][R8.64] ;  /* 0x0000001608199981 */ /* 0x000e22000c1e1900 */
[----:B------:R-:W4:Y:S03]  /*10f0*/  @!P1 LDC.64 R18, c[0x0][0x3b0] ;  /* 0x0000ec00ff129b82 */ /* 0x000f260000000a00 */
[----:B------:R-:W4:Y:S01]  /*1100*/  @!P1 LDG.E R29, desc[UR22][R10.64] ;  /* 0x000000160a1d9981 */ /* 0x000f22000c1e1900 */
[----:B0-----:R-:W-:-:S04]  /*1110*/  @!P1 IMAD.WIDE R20, R25, 0x4, R20 ;  /* 0x0000000419149825 */ /* 0x001fc800078e0214 */
[----:B----4-:R-:W-:Y:S02]  /*1120*/  @!P1 IMAD.WIDE R24, R29, 0x4, R18 ;  /* 0x000000041d189825 */ /* 0x010fe400078e0212 */
[----:B------:R-:W4:Y:S04]  /*1130*/  @!P1 LDG.E R20, desc[UR22][R20.64] ;  /* 0x0000001614149981 */ /* 0x000f28000c1e1900 */
[----:B------:R-:W4:Y:S01]  /*1140*/  @!P1 LDG.E R25, desc[UR22][R24.64] ;  /* 0x0000001618199981 */ /* 0x000f22000c1e1900 */
[----:B------:R-:W-:-:S04]  /*1150*/  IADD3 R14, PT, PT, R17, 0x100, RZ ;  /* 0x00000100110e7810 */ /* 0x000fc80007ffe0ff */
[----:B------:R-:W-:Y:S02]  /*1160*/  ISETP.GE.AND P0, PT, R14, UR4, PT ;  /* 0x000000040e007c0c */ /* 0x000fe4000bf06270 */
[----:B------:R-:W-:-:S05]  /*1170*/  MOV R14, 0x4 ;  /* 0x00000004000e7802 */ /* 0x000fca0000000f00 */
[----:B------:R-:W-:-:S06]  /*1180*/  IMAD.WIDE R14, R15, R14, UR18 ;  /* 0x000000120f0e7e25 */ /* 0x000fcc000f8e020e */
[----:B---3--:R-:W0:Y:S08]  /*1190*/  @!P0 LDC.64 R22, c[0x0][0x3a0] ;  /* 0x0000e800ff168b82 */ /* 0x008e300000000a00 */
[----:B------:R-:W3:Y:S01]  /*11a0*/  @!P0 LDC.64 R18, c[0x0][0x3b0] ;  /* 0x0000ec00ff128b82 */ /* 0x000ee20000000a00 */
[----:B----4-:R-:W-:-:S05]  /*11b0*/  @!P1 IADD3 R27, PT, PT, R20, -R25, RZ ;  /* 0x80000019141b9210 */ /* 0x010fca0007ffe0ff */
[----:B------:R4:W-:Y:S04]  /*11c0*/  @!P1 STG.E desc[UR22][R14.64], R27 ;  /* 0x0000001b0e009986 */ /* 0x0009e8000c101916 */
[----:B------:R-:W0:Y:S04]  /*11d0*/  @!P0 LDG.E R29, desc[UR22][R8.64+0x200] ;  /* 0x00020016081d8981 */ /* 0x000e28000c1e1900 */
[----:B------:R-:W3:Y:S01]  /*11e0*/  @!P0 LDG.E R16, desc[UR22][R10.64+0x200] ;  /* 0x000200160a108981 */ /* 0x000ee2000c1e1900 */
[----:B0-----:R-:W-:-:S04]  /*11f0*/  @!P0 IMAD.WIDE R20, R29, 0x4, R22 ;  /* 0x000000041d148825 */ /* 0x001fc800078e0216 */
[----:B---3--:R-:W-:Y:S02]  /*1200*/  @!P0 IMAD.WIDE R22, R16, 0x4, R18 ;  /* 0x0000000410168825 */ /* 0x008fe400078e0212 */
[----:B------:R-:W4:Y:S04]  /*1210*/  @!P0 LDG.E R20, desc[UR22][R20.64] ;  /* 0x0000001614148981 */ /* 0x000f28000c1e1900 */
[----:B------:R-:W4:Y:S01]  /*1220*/  @!P0 LDG.E R23, desc[UR22][R22.64] ;  /* 0x0000001616178981 */ /* 0x000f22000c1e1900 */
[----:B------:R-:W-:-:S05]  /*1230*/  VIADD R16, R17, 0x180 ;  /* 0x0000018011107836 */ /* 0x000fca0000000000 */
[----:B------:R-:W-:-:S13]  /*1240*/  ISETP.GE.AND P1, PT, R16, UR4, PT ;  /* 0x0000000410007c0c */ /* 0x000fda000bf26270 */
[----:B------:R-:W0:Y:S08]  /*1250*/  @!P1 LDC.64 R24, c[0x0][0x3a0] ;  /* 0x0000e800ff189b82 */ /* 0x000e300000000a00 */
        /* <DEDUP_REMOVED lines=9> */
[----:B------:R-:W-:-:S04]  /*12f0*/  IADD3 R16, PT, PT, R17, 0x200, RZ ;  /* 0x0000020011107810 */ /* 0x000fc80007ffe0ff */
        /* <DEDUP_REMOVED lines=33> */
[----:B------:R-:W3:Y:S04]  /*1510*/  @!P0 LDG.E R24, desc[UR22][R24.64] ;  /* 0x0000001618188981 */ /* 0x000ee8000c1e1900 */
[----:B------:R-:W3:Y:S01]  /*1520*/  @!P0 LDG.E R19, desc[UR22][R18.64] ;  /* 0x0000001612138981 */ /* 0x000ee2000c1e1900 */
[----:B------:R-:W-:Y:S01]  /*1530*/  IADD3 R17, PT, PT, R17, 0x380, RZ ;  /* 0x0000038011117810 */ /* 0x000fe20007ffe0ff */
[----:B------:R-:W-:Y:S01]  /*1540*/  BSSY.RECONVERGENT B0, `(.L_x_2339) ;  /* 0x000000f000007945 */ /* 0x000fe20003800200 */
[----:B------:R-:W-:-:S04]  /*1550*/  IADD3 R12, PT, PT, R12, 0x8, RZ ;  /* 0x000000080c0c7810 */ /* 0x000fc80007ffe0ff */
[----:B------:R-:W-:Y:S01]  /*1560*/  ISETP.NE.AND P1, PT, R12, R13, PT ;  /* 0x0000000d0c00720c */ /* 0x000fe20003f25270 */
[----:B---3--:R-:W-:-:S05]  /*1570*/  @!P0 IMAD.IADD R21, R24, 0x1, -R19 ;  /* 0x0000000118158824 */ /* 0x008fca00078e0a13 */
[----:B------:R4:W-:Y:S01]  /*1580*/  @!P0 STG.E desc[UR22][R14.64+0xa00], R21 ;  /* 0x000a00150e008986 */ /* 0x0009e2000c101916 */
[----:B------:R-:W-:-:S13]  /*1590*/  ISETP.GE.AND P0, PT, R17, UR4, PT ;  /* 0x0000000411007c0c */ /* 0x000fda000bf06270 */
[----:B----4-:R-:W-:Y:S05]  /*15a0*/  @P0 BRA `(.L_x_2340) ;  /* 0x0000000000200947 */ /* 0x010fea0003800000 */
[----:B------:R-:W1:Y:S04]  /*15b0*/  LDG.E R17, desc[UR22][R8.64+0xc00] ;  /* 0x000c001608117981 */ /* 0x000e68000c1e1900 */
[----:B------:R-:W2:Y:S01]  /*15c0*/  LDG.E R19, desc[UR22][R10.64+0xc00] ;  /* 0x000c00160a137981 */ /* 0x000ea2000c1e1900 */
[----:B-1----:R-:W-:-:S04]  /*15d0*/  IMAD.WIDE R16, R17, 0x4, R4 ;  /* 0x0000000411107825 */ /* 0x002fc800078e0204 */
[----:B--2---:R-:W-:Y:S02]  /*15e0*/  IMAD.WIDE R18, R19, 0x4, R6 ;  /* 0x0000000413127825 */ /* 0x004fe400078e0206 */
[----:B------:R-:W2:Y:S04]  /*15f0*/  LDG.E R16, desc[UR22][R16.64] ;  /* 0x0000001610107981 */ /* 0x000ea8000c1e1900 */
[----:B------:R-:W2:Y:S02]  /*1600*/  LDG.E R19, desc[UR22][R18.64] ;  /* 0x0000001612137981 */ /* 0x000ea4000c1e1900 */
[----:B--2---:R-:W-:-:S05]  /*1610*/  IADD3 R21, PT, PT, R16, -R19, RZ ;  /* 0x8000001310157210 */ /* 0x004fca0007ffe0ff */
[----:B------:R0:W-:Y:S02]  /*1620*/  STG.E desc[UR22][R14.64+0xc00], R21 ;  /* 0x000c00150e007986 */ /* 0x0001e4000c101916 */
.L_x_2340:
[----:B------:R-:W-:Y:S05]  /*1630*/  BSYNC.RECONVERGENT B0 ;  /* 0x0000000000007941 */ /* 0x000fea0003800200 */
.L_x_2339:
[----:B------:R-:W-:Y:S05]  /*1640*/  @P1 BRA `(.L_x_2341) ;  /* 0xfffffff800481947 */ /* 0x000fea000383ffff */
.L_x_2338:
[----:B------:R-:W-:-:S13]  /*1650*/  ISETP.NE.AND P0, PT, RZ, UR5, PT ;  /* 0x00000005ff007c0c */ /* 0x000fda000bf05270 */
[----:B------:R-:W-:Y:S05]  /*1660*/  @!P0 EXIT ;  /* 0x000000000000894d */ /* 0x000fea0003800000 */
[----:B-1----:R-:W2:Y:S01]  /*1670*/  LDC R4, c[0x0][0x384] ;  /* 0x0000e100ff047b82 */ /* 0x002ea20000000800 */
[----:B------:R-:W-:Y:S01]  /*1680*/  UISETP.GE.U32.AND UP0, UPT, UR5, 0x4, UPT ;  /* 0x000000040500788c */ /* 0x000fe2000bf06070 */
[----:B--2---:R-:W-:-:S04]  /*1690*/  LOP3.LUT R6, R4, 0x3, RZ, 0xc0, !PT ;  /* 0x0000000304067812 */ /* 0x004fc800078ec0ff */
[----:B------:R-:W-:-:S04]  /*16a0*/  ISETP.NE.AND P0, PT, R6, RZ, PT ;  /* 0x000000ff0600720c */ /* 0x000fc80003f05270 */
[----:B------:R-:W-:Y:S09]  /*16b0*/  BRA.U !UP0, `(.L_x_2342) ;  /* 0x0000000508107547 */ /* 0x000ff2000b800000 */
[----:B0-----:R-:W-:Y:S02]  /*16c0*/  LEA R5, R13, R0, 0x7 ;  /* 0x000000000d057211 */ /* 0x001fe400078e38ff */
[----:B------:R-:W-:Y:S02]  /*16d0*/  MOV R14, 0x4 ;  /* 0x00000004000e7802 */ /* 0x000fe40000000f00 */
[----:B------:R-:W-:-:S13]  /*16e0*/  ISETP.GE.AND P2, PT, R5, UR4, PT ;  /* 0x0000000405007c0c */ /* 0x000fda000bf46270 */
[C---:B------:R-:W-:Y:S01]  /*16f0*/  @!P2 IMAD.WIDE R8, R5.reuse, 0x4, R2 ;  /* 0x000000040508a825 */ /* 0x040fe200078e0202 */
[----:B------:R-:W0:Y:S03]  /*1700*/  @!P2 LDC.64 R10, c[0x0][0x3a0] ;  /* 0x0000e800ff0aab82 */ /* 0x000e260000000a00 */
[C---:B------:R-:W-:Y:S02]  /*1710*/  @!P2 IMAD.WIDE R14, R5.reuse, R14, UR16 ;  /* 0x00000010050eae25 */ /* 0x040fe4000f8e020e */
        /* <DEDUP_REMOVED lines=8> */
[----:B------:R-:W-:Y:S01]  /*17a0*/  ISETP.GE.AND P1, PT, R7, UR4, PT ;  /* 0x0000000407007c0c */ /* 0x000fe2000bf26270 */
[----:B------:R-:W-:Y:S02]  /*17b0*/  HFMA2 R12, -RZ, RZ, 0, 2.384185791015625e-07 ;  /* 0x00000004ff0c7431 */ /* 0x000fe400000001ff */
[----:B------:R-:W-:-:S03]  /*17c0*/  IMAD.MOV.U32 R20, RZ, RZ, 0x4 ;  /* 0x00000004ff147424 */ /* 0x000fc600078e00ff */
[----:B------:R-:W-:-:S07]  /*17d0*/  @!P2 IMAD.WIDE R14, R5, R12, UR18 ;  /* 0x00000012050eae25 */ /* 0x000fce000f8e020c */
[----:B------:R-:W-:-:S04]  /*17e0*/  @!P1 IMAD.WIDE R18, R7, 0x4, R2 ;  /* 0x0000000407129825 */ /* 0x000fc800078e0202 */
[----:B------:R-:W-:Y:S01]  /*17f0*/  @!P1 IMAD.WIDE R20, R7, R20, UR16 ;  /* 0x0000001007149e25 */ /* 0x000fe2000f8e0214 */
[----:B--2---:R-:W-:Y:S02]  /*1800*/  @!P2 IADD3 R23, PT, PT, R10, -R17, RZ ;  /* 0x800000110a17a210 */ /* 0x004fe40007ffe0ff */
[----:B------:R-:W0:Y:S03]  /*1810*/  @!P1 LDC.64 R10, c[0x0][0x3a0] ;  /* 0x0000e800ff0a9b82 */ /* 0x000e260000000a00 */
[----:B------:R1:W-:Y:S04]  /*1820*/  @!P2 STG.E desc[UR22][R14.64], R23 ;  /* 0x000000170e00a986 */ /* 0x0003e8000c101916 */
[----:B------:R-:W0:Y:S01]  /*1830*/  @!P1 LDG.E R19, desc[UR22][R18.64] ;  /* 0x0000001612139981 */ /* 0x000e22000c1e1900 */
[----:B------:R-:W2:Y:S03]  /*1840*/  @!P1 LDC.64 R16, c[0x0][0x3b0] ;  /* 0x0000ec00ff109b82 */ /* 0x000ea60000000a00 */
[----:B------:R-:W2:Y:S01]  /*1850*/  @!P1 LDG.E R21, desc[UR22][R20.64] ;  /* 0x0000001614159981 */ /* 0x000ea2000c1e1900 */
[----:B------:R-:W-:Y:S01]  /*1860*/  IADD3 R9, PT, PT, R5, 0x100, RZ ;  /* 0x0000010005097810 */ /* 0x000fe20007ffe0ff */
[----:B0-----:R-:W-:-:S04]  /*1870*/  @!P1 IMAD.WIDE R10, R19, 0x4, R10 ;  /* 0x00000004130a9825 */ /* 0x001fc800078e020a */
[----:B--2---:R-:W-:Y:S02]  /*1880*/  @!P1 IMAD.WIDE R16, R21, 0x4, R16 ;  /* 0x0000000415109825 */ /* 0x004fe400078e0210 */
[----:B------:R-:W2:Y:S04]  /*1890*/  @!P1 LDG.E R10, desc[UR22][R10.64] ;  /* 0x000000160a0a9981 */ /* 0x000ea8000c1e1900 */
[----:B------:R-:W2:Y:S01]  /*18a0*/  @!P1 LDG.E R17, desc[UR22][R16.64] ;  /* 0x0000001610119981 */ /* 0x000ea2000c1e1900 */
[----:B------:R-:W-:Y:S01]  /*18b0*/  ISETP.GE.AND P2, PT, R9, UR4, PT ;  /* 0x0000000409007c0c */ /* 0x000fe2000bf46270 */
[----:B------:R-:W-:Y:S01]  /*18c0*/  HFMA2 R8, -RZ, RZ, 0, 2.384185791015625e-07 ;  /* 0x00000004ff087431 */ /* 0x000fe200000001ff */
[----:B-1----:R-:W-:-:S05]  /*18d0*/  MOV R14, 0x4 ;  /* 0x00000004000e7802 */ /* 0x002fca0000000f00 */
[----:B------:R-:W-:-:S06]  /*18e0*/  @!P1 IMAD.WIDE R14, R7, R14, UR18 ;  /* 0x00000012070e9e25 */ /* 0x000fcc000f8e020e */
        /* <DEDUP_REMOVED lines=14> */
[----:B------:R-:W-:Y:S01]  /*19d0*/  @!P2 IMAD.WIDE R8, R9, R8, UR18 ;  /* 0x000000120908ae25 */ /* 0x000fe2000f8e0208 */
[----:B------:R-:W-:-:S11]  /*19e0*/  MOV R18, 0x4 ;  /* 0x0000000400127802 */ /* 0x000fd60000000f00 */
[----:B-1----:R-:W-:-:S04]  /*19f0*/  @!P1 IMAD.WIDE R14, R5, 0x4, R2 ;  /* 0x00000004050e9825 */ /* 0x002fc800078e0202 */
[----:B------:R-:W-:-:S04]  /*1a00*/  @!P1 IMAD.WIDE R18, R5, R18, UR16 ;  /* 0x0000001005129e25 */ /* 0x000fc8000f8e0212 */
[----:B--2---:R-:W-:Y:S02]  /*1a10*/  @!P2 IMAD.IADD R7, R10, 0x1, -R17 ;  /* 0x000000010a07a824 */ /* 0x004fe400078e0a11 */
[----:B------:R-:W0:Y:S03]  /*1a20*/  @!P1 LDC.64 R10, c[0x0][0x3a0] ;  /* 0x0000e800ff0a9b82 */ /* 0x000e260000000a00 */
[----:B------:R1:W-:Y:S04]  /*1a30*/  @!P2 STG.E desc[UR22][R8.64], R7 ;  /* 0x000000070800a986 */ /* 0x0003e8000c101916 */
[----:B------:R-:W0:Y:S01]  /*1a40*/  @!P1 LDG.E R15, desc[UR22][R14.64] ;  /* 0x000000160e0f9981 */ /* 0x000e22000c1e1900 */
[----:B------:R-:W2:Y:S03]  /*1a50*/  @!P1 LDC.64 R16, c[0x0][0x3b0] ;  /* 0x0000ec00ff109b82 */ /* 0x000ea60000000a00 */
[----:B------:R-:W2:Y:S01]  /*1a60*/  @!P1 LDG.E R19, desc[UR22][R18.64] ;  /* 0x0000001612139981 */ /* 0x000ea2000c1e1900 */
[----:B------:R-:W-:-:S02]  /*1a70*/  HFMA2 R20, -RZ, RZ, 0, 2.384185791015625e-07 ;  /* 0x00000004ff147431 */ /* 0x000fc400000001ff */
[----:B0-----:R-:W-:-:S04]  /*1a80*/  @!P1 IMAD.WIDE R10, R15, 0x4, R10 ;  /* 0x000000040f0a9825 */ /* 0x001fc800078e020a */
[----:B--2---:R-:W-:Y:S02]  /*1a90*/  @!P1 IMAD.WIDE R16, R19, 0x4, R16 ;  /* 0x0000000413109825 */ /* 0x004fe400078e0210 */
[----:B------:R-:W2:Y:S04]  /*1aa0*/  @!P1 LDG.E R10, desc[UR22][R10.64] ;  /* 0x000000160a0a9981 */ /* 0x000ea8000c1e1900 */
[----:B------:R-:W2:Y:S01]  /*1ab0*/  @!P1 LDG.E R17, desc[UR22][R16.64] ;  /* 0x0000001610119981 */ /* 0x000ea2000c1e1900 */
[----:B------:R-:W-:Y:S01]  /*1ac0*/  @!P1 IMAD.WIDE R20, R5, R20, UR18 ;  /* 0x0000001205149e25 */ /* 0x000fe2000f8e0214 */
[----:B------:R-:W-:Y:S02]  /*1ad0*/  IADD3 R13, PT, PT, R13, 0x4, RZ ;  /* 0x000000040d0d7810 */ /* 0x000fe40007ffe0ff */
[----:B--2---:R-:W-:-:S05]  /*1ae0*/  @!P1 IADD3 R5, PT, PT, R10, -R17, RZ ;  /* 0x800000110a059210 */ /* 0x004fca0007ffe0ff */
[----:B------:R1:W-:Y:S02]  /*1af0*/  @!P1 STG.E desc[UR22][R20.64], R5 ;  /* 0x0000000514009986 */ /* 0x0003e4000c101916 */
.L_x_2342:
[----:B------:R-:W-:Y:S05]  /*1b00*/  @!P0 EXIT ;  /* 0x000000000000894d */ /* 0x000fea0003800000 */
[----:B------:R-:W-:Y:S02]  /*1b10*/  ISETP.NE.AND P1, PT, R6, 0x1, PT ;  /* 0x000000010600780c */ /* 0x000fe40003f25270 */
[----:B------:R-:W-:-:S04]  /*1b20*/  LOP3.LUT R4, R4, 0x1, RZ, 0xc0, !PT ;  /* 0x0000000104047812 */ /* 0x000fc800078ec0ff */
[----:B------:R-:W-:-:S07]  /*1b30*/  ISETP.NE.U32.AND P0, PT, R4, 0x1, PT ;  /* 0x000000010400780c */ /* 0x000fce0003f05070 */
[----:B------:R-:W-:Y:S06]  /*1b40*/  @!P1 BRA `(.L_x_2343) ;  /* 0x0000000000889947 */ /* 0x000fec0003800000 */
[----:B0-----:R-:W-:Y:S02]  /*1b50*/  LEA R17, R13, R0, 0x7 ;  /* 0x000000000d117211 */ /* 0x001fe400078e38ff */
[----:B------:R-:W-:Y:S02]  /*1b60*/  MOV R10, 0x4 ;  /* 0x00000004000a7802 */ /* 0x000fe40000000f00 */
[----:B------:R-:W-:-:S13]  /*1b70*/  ISETP.GE.AND P1, PT, R17, UR4, PT ;  /* 0x0000000411007c0c */ /* 0x000fda000bf26270 */
[C---:B-1----:R-:W-:Y:S01]  /*1b80*/  @!P1 IMAD.WIDE R6, R17.reuse, 0x4, R2 ;  /* 0x0000000411069825 */ /* 0x042fe200078e0202 */
        /* <DEDUP_REMOVED lines=22> */
[----:B0-----:R-:W-:-:S04]  /*1cf0*/  @!P2 IMAD.WIDE R8, R11, 0x4, R8 ;  /* 0x000000040b08a825 */ /* 0x001fc800078e0208 */
[----:B--2---:R-:W-:Y:S02]  /*1d00*/  @!P2 IMAD.WIDE R14, R17, 0x4, R14 ;  /* 0x00000004110ea825 */ /* 0x004fe400078e020e */
[----:B------:R-:W1:Y:S04]  /*1d10*/  @!P2 LDG.E R8, desc[UR22][R8.64] ;  /* 0x000000160808a981 */ /* 0x000e68000c1e1900 */
[----:B------:R-:W1:Y:S01]  /*1d20*/  @!P2 LDG.E R15, desc[UR22][R14.64] ;  /* 0x000000160e0fa981 */ /* 0x000e62000c1e1900 */
[----:B------:R-:W-:Y:S01]  /*1d30*/  @!P2 IMAD.WIDE R4, R5, R4, UR18 ;  /* 0x000000120504ae25 */ /* 0x000fe2000f8e0204 */
[----:B------:R-:W-:Y:S02]  /*1d40*/  IADD3 R13, PT, PT, R13, 0x2, RZ ;  /* 0x000000020d0d7810 */ /* 0x000fe40007ffe0ff */
[----:B-1----:R-:W-:-:S05]  /*1d50*/  @!P2 IADD3 R7, PT, PT, R8, -R15, RZ ;  /* 0x8000000f0807a210 */ /* 0x002fca0007ffe0ff */
[----:B------:R2:W-:Y:S02]  /*1d60*/  @!P2 STG.E desc[UR22][R4.64], R7 ;  /* 0x000000070400a986 */ /* 0x0005e4000c101916 */
.L_x_2343:
[----:B------:R-:W-:Y:S05]  /*1d70*/  @P0 EXIT ;  /* 0x000000000000094d */ /* 0x000fea0003800000 */
[----:B0-----:R-:W-:-:S04]  /*1d80*/  LEA R11, R13, R0, 0x7 ;  /* 0x000000000d0b7211 */ /* 0x001fc800078e38ff */
[----:B------:R-:W-:-:S13]  /*1d90*/  ISETP.GE.AND P0, PT, R11, UR4, PT ;  /* 0x000000040b007c0c */ /* 0x000fda000bf06270 */
[----:B------:R-:W-:Y:S05]  /*1da0*/  @P0 EXIT ;  /* 0x000000000000094d */ /* 0x000fea0003800000 */
[----:B------:R-:W-:Y:S01]  /*1db0*/  MOV R6, 0x4 ;  /* 0x0000000400067802 */ /* 0x000fe20000000f00 */
[C---:B------:R-:W-:Y:S01]  /*1dc0*/  IMAD.WIDE R2, R11.reuse, 0x4, R2 ;  /* 0x000000040b027825 */ /* 0x040fe200078e0202 */
[----:B-12---:R-:W0:Y:S03]  /*1dd0*/  LDC.64 R4, c[0x0][0x3a0] ;  /* 0x0000e800ff047b82 */ /* 0x006e260000000a00 */
[----:B------:R-:W-:Y:S02]  /*1de0*/  IMAD.WIDE R6, R11, R6, UR16 ;  /* 0x000000100b067e25 */ /* 0x000fe4000f8e0206 */
[----:B------:R-:W0:Y:S03]  /*1df0*/  LDG.E R3, desc[UR22][R2.64] ;  /* 0x0000001602037981 */ /* 0x000e26000c1e1900 */
[----:B------:R-:W1:Y:S01]  /*1e00*/  LDC.64 R8, c[0x0][0x3b0] ;  /* 0x0000ec00ff087b82 */ /* 0x000e620000000a00 */
[----:B------:R-:W1:Y:S01]  /*1e10*/  LDG.E R7, desc[UR22][R6.64] ;  /* 0x0000001606077981 */ /* 0x000e62000c1e1900 */
[----:B0-----:R-:W-:-:S04]  /*1e20*/  IMAD.WIDE R4, R3, 0x4, R4 ;  /* 0x0000000403047825 */ /* 0x001fc800078e0204 */
[----:B-1----:R-:W-:Y:S02]  /*1e30*/  IMAD.WIDE R8, R7, 0x4, R8 ;  /* 0x0000000407087825 */ /* 0x002fe400078e0208 */
[----:B------:R-:W2:Y:S04]  /*1e40*/  LDG.E R4, desc[UR22][R4.64] ;  /* 0x0000001604047981 */ /* 0x000ea8000c1e1900 */
[----:B------:R-:W2:Y:S01]  /*1e50*/  LDG.E R9, desc[UR22][R8.64] ;  /* 0x0000001608097981 */ /* 0x000ea2000c1e1900 */
[----:B------:R-:W-:-:S05]  /*1e60*/  HFMA2 R10, -RZ, RZ, 0, 2.384185791015625e-07 ;  /* 0x00000004ff0a7431 */ /* 0x000fca00000001ff */
[----:B------:R-:W-:Y:S01]  /*1e70*/  IMAD.WIDE R10, R11, R10, UR18 ;  /* 0x000000120b0a7e25 */ /* 0x000fe2000f8e020a */
[----:B--2---:R-:W-:-:S05]  /*1e80*/  IADD3 R13, PT, PT, R4, -R9, RZ ;  /* 0x80000009040d7210 */ /* 0x004fca0007ffe0ff */
[----:B------:R-:W-:Y:S01]  /*1e90*/  STG.E desc[UR22][R10.64], R13 ;  /* 0x0000000d0a007986 */ /* 0x000fe2000c101916 */
[----:B------:R-:W-:Y:S05]  /*1ea0*/  EXIT ;  /* 0x000000000000794d */ /* 0x000fea0003800000 */
.L_x_2344:
        /* <DEDUP_REMOVED lines=13> */
.L_x_2559:


//--------------------- .text._ZN3cub18CUB_300001_SM_10006detail9transform16transform_kernelINS2_10policy_hubILb1EN4cuda3std3__45tupleIJN6thrust24THRUST_300001_SM_1000_NS17counting_iteratorIiNSA_11use_defaultESC_SC_EEEEEE10policy1000ElNS7_10__identityENSA_20permutation_iteratorINSA_10device_ptrIiEESK_EEJSD_EEEvT0_iT1_T2_DpNS2_10kernel_argIT3_EE --------------------------
	.section	.text._ZN3cub18CUB_300001_SM_10006detail9transform16transform_kernelINS2_10policy_hubILb1EN4cuda3std3__45tupleIJN6thrust24THRUST_300001_SM_1000_NS17counting_iteratorIiNSA_11use_defaultESC_SC_EEEEEE10policy1000ElNS7_10__identityENSA_20permutation_iteratorINSA_10device_ptrIiEESK_EEJSD_EEEvT0_iT1_T2_DpNS2_10kernel_argIT3_EE,"ax",@progbits
	.align	128
        .global         _ZN3cub18CUB_300001_SM_10006detail9transform16transform_kernelINS2_10policy_hubILb1EN4cuda3std3__45tupleIJN6thrust24THRUST_300001_SM_1000_NS17counting_iteratorIiNSA_11use_defaultESC_SC_EEEEEE10policy1000ElNS7_10__identityENSA_20permutation_iteratorINSA_10device_ptrIiEESK_EEJSD_EEEvT0_iT1_T2_DpNS2_10kernel_argIT3_EE
        .type           _ZN3cub18CUB_300001_SM_10006detail9transform16transform_kernelINS2_10policy_hubILb1EN4cuda3std3__45tupleIJN6thrust24THRUST_300001_SM_1000_NS17counting_iteratorIiNSA_11use_defaultESC_SC_EEEEEE10policy1000ElNS7_10__identityENSA_20permutation_iteratorINSA_10device_ptrIiEESK_EEJSD_EEEvT0_iT1_T2_DpNS2_10kernel_argIT3_EE,@function
        .size           _ZN3cub18CUB_300001_SM_10006detail9transform16transform_kernelINS2_10policy_hubILb1EN4cuda3std3__45tupleIJN6thrust24THRUST_300001_SM_1000_NS17counting_iteratorIiNSA_11use_defaultESC_SC_EEEEEE10policy1000ElNS7_10__identityENSA_20permutation_iteratorINSA_10device_ptrIiEESK_EEJSD_EEEvT0_iT1_T2_DpNS2_10kernel_argIT3_EE,(.L_x_2560 - _ZN3cub18CUB_300001_SM_10006detail9transform16transform_kernelINS2_10policy_hubILb1EN4cuda3std3__45tupleIJN6thrust24THRUST_300001_SM_1000_NS17counting_iteratorIiNSA_11use_defaultESC_SC_EEEEEE10policy1000ElNS7_10__identityENSA_20permutation_iteratorINSA_10device_ptrIiEESK_EEJSD_EEEvT0_iT1_T2_DpNS2_10kernel_argIT3_EE)
        .other          _ZN3cub18CUB_300001_SM_10006detail9transform16transform_kernelINS2_10policy_hubILb1EN4cuda3std3__45tupleIJN6thrust24THRUST_300001_SM_1000_NS17counting_iteratorIiNSA_11use_defaultESC_SC_EEEEEE10policy1000ElNS7_10__identityENSA_20permutation_iteratorINSA_10device_ptrIiEESK_EEJSD_EEEvT0_iT1_T2_DpNS2_10kernel_argIT3_EE,@"STO_CUDA_ENTRY STV_DEFAULT"
_ZN3cub18CUB_300001_SM_10006detail9transform16transform_kernelINS2_10policy_hubILb1EN4cuda3std3__45tupleIJN6thrust24THRUST_300001_SM_1000_NS17counting_iteratorIiNSA_11use_defaultESC_SC_EEEEEE10policy1000ElNS7_10__identityENSA_20permutation_iteratorINSA_10device_ptrIiEESK_EEJSD_EEEvT0_iT1_T2_DpNS2_10kernel_argIT3_EE:
.text._ZN3cub18CUB_300001_SM_10006detail9transform16transform_kernelINS2_10policy_hubILb1EN4cuda3std3__45tupleIJN6thrust24THRUST_300001_SM_1000_NS17counting_iteratorIiNSA_11use_defaultESC_SC_EEEEEE10policy1000ElNS7_10__identityENSA_20permutation_iteratorINSA_10device_ptrIiEESK_EEJSD_EEEvT0_iT1_T2_DpNS2_10kernel_argIT3_EE:
[----:B------:R-:W-:Y:S08]  /*0000*/  LDC R1, c[0x0][0x37c] ;  /* 0x0000df00ff017b82 */ /* 0x000ff00000000800 */
[----:B------:R-:W0:Y:S01]  /*0010*/  LDC R6, c[0x0][0x388] ;  /* 0x0000e200ff067b82 */ /* 0x000e220000000800 */
[----:B------:R-:W1:Y:S07]  /*0020*/  LDCU.64 UR6, c[0x0][0x380] ;  /* 0x00007000ff0677ac */ /* 0x000e6e0008000a00 */
[----:B------:R-:W2:Y:S08]  /*0030*/  S2UR UR4, SR_CTAID.X ;  /* 0x00000000000479c3 */ /* 0x000eb00000002500 */
[----:B------:R-:W3:Y:S01]  /*0040*/  LDC.64 R10, c[0x0][0x390] ;  /* 0x0000e400ff0a7b82 */ /* 0x000ee20000000a00 */
[----:B0-----:R-:W-:-:S04]  /*0050*/  SHF.L.U32 R0, R6, 0x7, RZ ;  /* 0x0000000706007819 */ /* 0x001fc800000006ff */
[----:B------:R-:W-:Y:S01]  /*0060*/  SHF.R.S32.HI R2, RZ, 0x1f, R0 ;  /* 0x0000001fff027819 */ /* 0x000fe20000011400 */
[----:B--2---:R-:W-:-:S04]  /*0070*/  IMAD.WIDE.U32 R4, R0, UR4, RZ ;  /* 0x0000000400047c25 */ /* 0x004fc8000f8e00ff */
[----:B------:R-:W-:Y:S01]  /*0080*/  IMAD R3, R2, UR4, RZ ;  /* 0x0000000402037c24 */ /* 0x000fe2000f8e02ff */
[----:B-1----:R-:W-:Y:S01]  /*0090*/  IADD3 R7, P0, PT, -R4, UR6, RZ ;  /* 0x0000000604077c10 */ /* 0x002fe2000ff1e1ff */
[----:B------:R-:W0:Y:S02]  /*00a0*/  LDCU UR6, c[0x0][0x3a0] ;  /* 0x00007400ff0677ac */ /* 0x000e240008000800 */
[----:B------:R-:W-:Y:S01]  /*00b0*/  IMAD.IADD R8, R5, 0x1, R3 ;  /* 0x0000000105087824 */ /* 0x000fe200078e0203 */
[----:B------:R-:W1:Y:S04]  /*00c0*/  LDCU.64 UR4, c[0x0][0x358] ;  /* 0x00006b00ff0477ac */ /* 0x000e680008000a00 */
[----:B------:R-:W-:Y:S02]  /*00d0*/  IADD3.X R3, PT, PT, ~R8, UR7, RZ, P0, !PT ;  /* 0x0000000708037c10 */ /* 0x000fe400087fe5ff */
[----:B------:R-:W-:-:S04]  /*00e0*/  ISETP.LT.U32.AND P0, PT, R7, R0, PT ;  /* 0x000000000700720c */ /* 0x000fc80003f01070 */
[----:B------:R-:W-:Y:S02]  /*00f0*/  ISETP.LT.AND.EX P0, PT, R3, R2, PT, P0 ;  /* 0x000000020300720c */ /* 0x000fe40003f01300 */
[C---:B---3--:R-:W-:Y:S02]  /*0100*/  LEA R2, P1, R4.reuse, R10, 0x2 ;  /* 0x0000000a04027211 */ /* 0x048fe400078210ff */
[----:B------:R-:W-:Y:S02]  /*0110*/  SEL R7, R7, R0, P0 ;  /* 0x0000000007077207 */ /* 0x000fe40000000000 */
[----:B------:R-:W-:Y:S02]  /*0120*/  LEA.HI.X R3, R4, R11, R8, 0x2, P1 ;  /* 0x0000000b04037211 */ /* 0x000fe400008f1408 */
[----:B------:R-:W-:Y:S02]  /*0130*/  ISETP.NE.AND P0, PT, R0, R7, PT ;  /* 0x000000070000720c */ /* 0x000fe40003f05270 */
[----:B0-----:R-:W-:-:S11]  /*0140*/  IADD3 R0, PT, PT, R4, UR6, RZ ;  /* 0x0000000604007c10 */ /* 0x001fd6000fffe0ff */
[----:B-1----:R-:W-:Y:S05]  /*0150*/  @!P0 BRA `(.L_x_2345) ;  /* 0x0000000c00308947 */ /* 0x002fea0003800000 */
[----:B------:R-:W-:-:S13]  /*0160*/  ISETP.GE.AND P0, PT, R6, 0x1, PT ;  /* 0x000000010600780c */ /* 0x000fda0003f06270 */
[----:B------:R-:W-:Y:S05]  /*0170*/  @!P0 EXIT ;  /* 0x000000000000894d */ /* 0x000fea0003800000 */
[----:B------:R-:W0:Y:S01]  /*0180*/  S2R R5, SR_TID.X ;  /* 0x0000000000057919 */ /* 0x000e220000002100 */
[C---:B------:R-:W-:Y:S01]  /*0190*/  ISETP.GE.U32.AND P0, PT, R6.reuse, 0x8, PT ;  /* 0x000000080600780c */ /* 0x040fe20003f06070 */
[----:B------:R-:W-:Y:S01]  /*01a0*/  IMAD.MOV.U32 R4, RZ, RZ, RZ ;  /* 0x000000ffff047224 */ /* 0x000fe200078e00ff */
[----:B------:R-:W-:-:S11]  /*01b0*/  LOP3.LUT R12, R6, 0x7, RZ, 0xc0, !PT ;  /* 0x00000007060c7812 */ /* 0x000fd600078ec0ff */
[----:B------:R-:W-:Y:S05]  /*01c0*/  @!P0 BRA `(.L_x_2346) ;  /* 0x0000000800008947 */ /* 0x000fea0003800000 */
[----:B0-----:R-:W-:-:S13]  /*01d0*/  ISETP.GE.AND P0, PT, R5, R7, PT ;  /* 0x000000070500720c */ /* 0x001fda0003f06270 */
[C---:B------:R-:W-:Y:S01]  /*01e0*/  @!P0 IMAD.WIDE.U32 R10, R5.reuse, 0x4, R2 ;  /* 0x00000004050a8825 */ /* 0x040fe200078e0002 */
[----:B------:R-:W0:Y:S05]  /*01f0*/  @!P0 LDC.64 R14, c[0x0][0x398] ;  /* 0x0000e600ff0e8b82 */ /* 0x000e2a0000000a00 */
[----:B------:R-:W0:Y:S01]  /*0200*/  @!P0 LDG.E R11, desc[UR4][R10.64] ;  /* 0x000000040a0b8981 */ /* 0x000e22000c1e1900 */
[----:B------:R-:W-:Y:S01]  /*0210*/  IADD3 R19, PT, PT, R5, 0x80, RZ ;  /* 0x0000008005137810 */ /* 0x000fe20007ffe0ff */
[----:B------:R-:W-:-:S03]  /*0220*/  @!P0 IMAD.IADD R13, R0, 0x1, R5 ;  /* 0x00000001000d8824 */ /* 0x000fc600078e0205 */
[C---:B------:R-:W-:Y:S01]  /*0230*/  ISETP.GE.AND P1, PT, R19.reuse, R7, PT ;  /* 0x000000071300720c */ /* 0x040fe20003f26270 */
[----:B------:R-:W-:-:S12]  /*0240*/  IMAD.WIDE R8, R19, 0x4, R2 ;  /* 0x0000000413087825 */ /* 0x000fd800078e0202 */
[----:B------:R-:W1:Y:S01]  /*0250*/  @!P1 LDC.64 R16, c[0x0][0x398] ;  /* 0x0000e600ff109b82 */ /* 0x000e620000000a00 */
[----:B0-----:R-:W-:-:S05]  /*0260*/  @!P0 IMAD.WIDE R14, R11, 0x4, R14 ;  /* 0x000000040b0e8825 */ /* 0x001fca00078e020e */
[----:B------:R0:W-:Y:S04]  /*0270*/  @!P0 STG.E desc[UR4][R14.64], R13 ;  /* 0x0000000d0e008986 */ /* 0x0001e8000c101904 */
[----:B------:R-:W1:Y:S01]  /*0280*/  @!P1 LDG.E R21, desc[UR4][R8.64] ;  /* 0x0000000408159981 */ /* 0x000e62000c1e1900 */
[----:B------:R-:W-:Y:S01]  /*0290*/  IADD3 R4, PT, PT, R5, 0x100, RZ ;  /* 0x0000010005047810 */ /* 0x000fe20007ffe0ff */
[----:B------:R-:W-:-:S03]  /*02a0*/  @!P1 IMAD.IADD R19, R0, 0x1, R19 ;  /* 0x0000000100139824 */ /* 0x000fc600078e0213 */
[----:B------:R-:W-:Y:S01]  /*02b0*/  ISETP.GE.AND P0, PT, R4, R7, PT ;  /* 0x000000070400720c */ /* 0x000fe20003f06270 */
[----:B-1----:R-:W-:-:S12]  /*02c0*/  @!P1 IMAD.WIDE R10, R21, 0x4, R16 ;  /* 0x00000004150a9825 */ /* 0x002fd800078e0210 */
[----:B------:R-:W1:Y:S01]  /*02d0*/  @!P0 LDC.64 R16, c[0x0][0x398] ;  /* 0x0000e600ff108b82 */ /* 0x000e620000000a00 */
[----:B------:R2:W-:Y:S04]  /*02e0*/  @!P1 STG.E desc[UR4][R10.64], R19 ;  /* 0x000000130a009986 */ /* 0x0005e8000c101904 */
[----:B------:R-:W1:Y:S01]  /*02f0*/  @!P0 LDG.E R21, desc[UR4][R8.64+0x200] ;  /* 0x0002000408158981 */ /* 0x000e62000c1e1900 */
[----:B------:R-:W-:Y:S01]  /*0300*/  IADD3 R18, PT, PT, R5, 0x180, RZ ;  /* 0x0000018005127810 */ /* 0x000fe20007ffe0ff */
[----:B0-----:R-:W-:-:S03]  /*0310*/  @!P0 IMAD.IADD R13, R0, 0x1, R4 ;  /* 0x00000001000d8824 */ /* 0x001fc600078e0204 */
[----:B------:R-:W-:Y:S01]  /*0320*/  ISETP.GE.AND P1, PT, R18, R7, PT ;  /* 0x000000071200720c */ /* 0x000fe20003f26270 */
[----:B-1----:R-:W-:-:S12]  /*0330*/  @!P0 IMAD.WIDE R14, R21, 0x4, R16 ;  /* 0x00000004150e8825 */ /* 0x002fd800078e0210 */
[----:B------:R-:W0:Y:S01]  /*0340*/  @!P1 LDC.64 R16, c[0x0][0x398] ;  /* 0x0000e600ff109b82 */ /* 0x000e220000000a00 */
[----:B------:R1:W-:Y:S04]  /*0350*/  @!P0 STG.E desc[UR4][R14.64], R13 ;  /* 0x0000000d0e008986 */ /* 0x0003e8000c101904 */
[----:B------:R-:W0:Y:S01]  /*0360*/  @!P1 LDG.E R21, desc[UR4][R8.64+0x400] ;  /* 0x0004000408159981 */ /* 0x000e22000c1e1900 */
[----:B------:R-:W-:Y:S01]  /*0370*/  IADD3 R4, PT, PT, R5, 0x200, RZ ;  /* 0x0000020005047810 */ /* 0x000fe20007ffe0ff */
[----:B--2---:R-:W-:-:S03]  /*0380*/  @!P1 IMAD.IADD R19, R0, 0x1, R18 ;  /* 0x0000000100139824 */ /* 0x004fc600078e0212 */
[----:B------:R-:W-:Y:S01]  /*0390*/  ISETP.GE.AND P0, PT, R4, R7, PT ;  /* 0x000000070400720c */ /* 0x000fe20003f06270 */
[----:B0-----:R-:W-:-:S12]  /*03a0*/  @!P1 IMAD.WIDE R10, R21, 0x4, R16 ;  /* 0x00000004150a9825 */ /* 0x001fd800078e0210 */
[----:B------:R-:W0:Y:S01]  /*03b0*/  @!P0 LDC.64 R16, c[0x0][0x398] ;  /* 0x0000e600ff108b82 */ /* 0x000e220000000a00 */
[----:B------:R2:W-:Y:S04]  /*03c0*/  @!P1 STG.E desc[UR4][R10.64], R19 ;  /* 0x000000130a009986 */ /* 0x0005e8000c101904 */
[----:B------:R-:W0:Y:S01]  /*03d0*/  @!P0 LDG.E R21, desc[UR4][R8.64+0x600] ;  /* 0x0006000408158981 */ /* 0x000e22000c1e1900 */
[----:B------:R-:W-:Y:S01]  /*03e0*/  IADD3 R18, PT, PT, R5, 0x280, RZ ;  /* 0x0000028005127810 */ /* 0x000fe20007ffe0ff */
[----:B-1----:R-:W-:-:S03]  /*03f0*/  @!P0 IMAD.IADD R13, R0, 0x1, R4 ;  /* 0x00000001000d8824 */ /* 0x002fc600078e0204 */
[----:B------:R-:W-:Y:S01]  /*0400*/  ISETP.GE.AND P1, PT, R18, R7, PT ;  /* 0x000000071200720c */ /* 0x000fe20003f26270 */
[----:B0-----:R-:W-:-:S12]  /*0410*/  @!P0 IMAD.WIDE R14, R21, 0x4, R16 ;  /* 0x00000004150e8825 */ /* 0x001fd800078e0210 */
        /* <DEDUP_REMOVED lines=10> */
[----:B------:R-:W-:Y:S01]  /*04c0*/  @!P0 IADD3 R21, PT, PT, R0, R4, RZ ;  /* 0x0000000400158210 */ /* 0x000fe20007ffe0ff */
[----:B-1----:R-:W-:Y:S01]  /*04d0*/  VIADD R13, R5, 0x380 ;  /* 0x00000380050d7836 */ /* 0x002fe20000000000 */
[----:B------:R-:W-:Y:S01]  /*04e0*/  LOP3.LUT R4, R6, 0x7ffffff8, RZ, 0xc0, !PT ;  /* 0x7ffffff806047812 */ /* 0x000fe200078ec0ff */
[----:B------:R-:W-:Y:S03]  /*04f0*/  BSSY.RECONVERGENT B0, `(.L_x_2347) ;  /* 0x000000b000007945 */ /* 0x000fe60003800200 */
[----:B------:R-:W-:Y:S01]  /*0500*/  ISETP.NE.AND P1, PT, R4, 0x8, PT ;  /* 0x000000080400780c */ /* 0x000fe20003f25270 */
[----:B0-----:R-:W-:-:S05]  /*0510*/  @!P0 IMAD.WIDE R14, R23, 0x4, R16 ;  /* 0x00000004170e8825 */ /* 0x001fca00078e0210 */
[----:B------:R2:W-:Y:S01]  /*0520*/  @!P0 STG.E desc[UR4][R14.64], R21 ;  /* 0x000000150e008986 */ /* 0x0005e2000c101904 */
[----:B------:R-:W-:-:S13]  /*0530*/  ISETP.GE.AND P0, PT, R13, R7, PT ;  /* 0x000000070d00720c */ /* 0x000fda0003f06270 */
[----:B--2---:R-:W-:Y:S05]  /*0540*/  @P0 BRA `(.L_x_2348) ;  /* 0x0000000000140947 */ /* 0x004fea0003800000 */
[----:B------:R-:W2:Y:S01]  /*0550*/  LDG.E R9, desc[UR4][R8.64+0xc00] ;  /* 0x000c000408097981 */ /* 0x000ea2000c1e1900 */
[----:B------:R-:W2:Y:S01]  /*0560*/  LDC.64 R10, c[0x0][0x398] ;  /* 0x0000e600ff0a7b82 */ /* 0x000ea20000000a00 */
[----:B------:R-:W-:Y:S01]  /*0570*/  IADD3 R13, PT, PT, R0, R13, RZ ;  /* 0x0000000d000d7210 */ /* 0x000fe20007ffe0ff */
[----:B--2---:R-:W-:-:S05]  /*0580*/  IMAD.WIDE R10, R9, 0x4, R10 ;  /* 0x00000004090a7825 */ /* 0x004fca00078e020a */
[----:B------:R0:W-:Y:S02]  /*0590*/  STG.E desc[UR4][R10.64], R13 ;  /* 0x0000000d0a007986 */ /* 0x0001e4000c101904 */
.L_x_2348:
[----:B------:R-:W-:Y:S05]  /*05a0*/  BSYNC.RECONVERGENT B0 ;  /* 0x0000000000007941 */ /* 0x000fea0003800200 */
.L_x_2347:
[----:B------:R-:W-:Y:S05]  /*05b0*/  @!P1 BRA `(.L_x_2346) ;  /* 0x0000000400049947 */ /* 0x000fea0003800000 */
[----:B------:R-:W1:Y:S01]  /*05c0*/  LDC.64 R8, c[0x0][0x398] ;  /* 0x0000e600ff087b82 */ /* 0x000e620000000a00 */
[----:B------:R-:W-:-:S07]  /*05d0*/  IMAD.MOV.U32 R6, RZ, RZ, 0x8 ;  /* 0x00000008ff067424 */ /* 0x000fce00078e00ff */
.L_x_2351:
[----:B0-----:R-:W-:-:S04]  /*05e0*/  LEA R13, R6, R5, 0x7 ;  /* 0x00000005060d7211 */ /* 0x001fc800078e38ff */
[----:B------:R-:W-:-:S13]  /*05f0*/  ISETP.GE.AND P0, PT, R13, R7, PT ;  /* 0x000000070d00720c */ /* 0x000fda0003f06270 */
[C---:B------:R-:W-:Y:S01]  /*0600*/  @!P0 IMAD.WIDE.U32 R16, R13.reuse, 0x4, R2 ;  /* 0x000000040d108825 */ /* 0x040fe200078e0002 */
[----:B------:R-:W0:Y:S05]  /*0610*/  @!P0 LDC.64 R18, c[0x0][0x398] ;  /* 0x0000e600ff128b82 */ /* 0x000e2a0000000a00 */
[----:B------:R-:W0:Y:S01]  /*0620*/  @!P0 LDG.E R17, desc[UR4][R16.64] ;  /* 0x0000000410118981 */ /* 0x000e22000c1e1900 */
[----:B------:R-:W-:Y:S01]  /*0630*/  VIADD R23, R13, 0x80 ;  /* 0x000000800d177836 */ /* 0x000fe20000000000 */
[----:B------:R-:W-:-:S03]  /*0640*/  @!P0 IADD3 R25, PT, PT, R0, R13, RZ ;  /* 0x0000000d00198210 */ /* 0x000fc60007ffe0ff */
[C---:B------:R-:W-:Y:S01]  /*0650*/  IMAD.WIDE R10, R23.reuse, 0x4, R2 ;  /* 0x00000004170a7825 */ /* 0x040fe200078e0202 */
[----:B------:R-:W-:-:S13]  /*0660*/  ISETP.GE.AND P1, PT, R23, R7, PT ;  /* 0x000000071700720c */ /* 0x000fda0003f26270 */
[----:B------:R-:W2:Y:S01]  /*0670*/  @!P1 LDC.64 R14, c[0x0][0x398] ;  /* 0x0000e600ff0e9b82 */ /* 0x000ea20000000a00 */
[----:B0-----:R-:W-:-:S05]  /*0680*/  @!P0 IMAD.WIDE R18, R17, 0x4, R18 ;  /* 0x0000000411128825 */ /* 0x001fca00078e0212 */
[----:B------:R0:W-:Y:S04]  /*0690*/  @!P0 STG.E desc[UR4][R18.64], R25 ;  /* 0x0000001912008986 */ /* 0x0001e8000c101904 */
[----:B------:R-:W2:Y:S01]  /*06a0*/  @!P1 LDG.E R21, desc[UR4][R10.64] ;  /* 0x000000040a159981 */ /* 0x000ea2000c1e1900 */
[----:B------:R-:W-:Y:S01]  /*06b0*/  VIADD R20, R13, 0x100 ;  /* 0x000001000d147836 */ /* 0x000fe20000000000 */
[----:B------:R-:W-:-:S04]  /*06c0*/  @!P1 IADD3 R23, PT, PT, R0, R23, RZ ;  /* 0x0000001700179210 */ /* 0x000fc80007ffe0ff */
[----:B------:R-:W-:Y:S01]  /*06d0*/  ISETP.GE.AND P0, PT, R20, R7, PT ;  /* 0x000000071400720c */ /* 0x000fe20003f06270 */
[----:B--2---:R-:W-:-:S12]  /*06e0*/  @!P1 IMAD.WIDE R16, R21, 0x4, R14 ;  /* 0x0000000415109825 */ /* 0x004fd800078e020e */
[----:B------:R-:W2:Y:S01]  /*06f0*/  @!P0 LDC.64 R14, c[0x0][0x398] ;  /* 0x0000e600ff0e8b82 */ /* 0x000ea20000000a00 */
[----:B------:R3:W-:Y:S04]  /*0700*/  @!P1 STG.E desc[UR4][R16.64], R23 ;  /* 0x0000001710009986 */ /* 0x0007e8000c101904 */
[----:B------:R-:W2:Y:S01]  /*0710*/  @!P0 LDG.E R21, desc[UR4][R10.64+0x200] ;  /* 0x000200040a158981 */ /* 0x000ea2000c1e1900 */
[----:B------:R-:W-:Y:S01]  /*0720*/  VIADD R22, R13, 0x180 ;  /* 0x000001800d167836 */ /* 0x000fe20000000000 */
[----:B0-----:R-:W-:-:S04]  /*0730*/  @!P0 IADD3 R25, PT, PT, R0, R20, RZ ;  /* 0x0000001400198210 */ /* 0x001fc80007ffe0ff */
[----:B------:R-:W-:Y:S01]  /*0740*/  ISETP.GE.AND P1, PT, R22, R7, PT ;  /* 0x000000071600720c */ /* 0x000fe20003f26270 */
[----:B--2---:R-:W-:-:S12]  /*0750*/  @!P0 IMAD.WIDE R18, R21, 0x4, R14 ;  /* 0x0000000415128825 */ /* 0x004fd800078e020e */
[----:B------:R-:W0:Y:S01]  /*0760*/  @!P1 LDC.64 R14, c[0x0][0x398] ;  /* 0x0000e600ff0e9b82 */ /* 0x000e220000000a00 */
[----:B------:R2:W-:Y:S04]  /*0770*/  @!P0 STG.E desc[UR4][R18.64], R25 ;  /* 0x0000001912008986 */ /* 0x0005e8000c101904 */
[----:B------:R-:W0:Y:S01]  /*0780*/  @!P1 LDG.E R21, desc[UR4][R10.64+0x400] ;  /* 0x000400040a159981 */ /* 0x000e22000c1e1900 */
[----:B------:R-:W-:Y:S01]  /*0790*/  VIADD R27, R13, 0x200 ;  /* 0x000002000d1b7836 */ /* 0x000fe20000000000 */
[----:B---3--:R-:W-:-:S04]  /*07a0*/  @!P1 IADD3 R23, PT, PT, R0, R22, RZ ;  /* 0x0000001600179210 */ /* 0x008fc80007ffe0ff */
[----:B------:R-:W-:Y:S01]  /*07b0*/  ISETP.GE.AND P0, PT, R27, R7, PT ;  /* 0x000000071b00720c */ /* 0x000fe20003f06270 */
[----:B0-----:R-:W-:-:S12]  /*07c0*/  @!P1 IMAD.WIDE R16, R21, 0x4, R14 ;  /* 0x0000000415109825 */ /* 0x001fd800078e020e */
[----:B------:R-:W2:Y:S01]  /*07d0*/  @!P0 LDC.64 R14, c[0x0][0x398] ;  /* 0x0000e600ff0e8b82 */ /* 0x000ea20000000a00 */
[----:B------:R0:W-:Y:S04]  /*07e0*/  @!P1 STG.E desc[UR4][R16.64], R23 ;  /* 0x0000001710009986 */ /* 0x0001e8000c101904 */
[----:B------:R-:W2:Y:S01]  /*07f0*/  @!P0 LDG.E R21, desc[UR4][R10.64+0x600] ;  /* 0x000600040a158981 */ /* 0x000ea2000c1e1900 */
[----:B------:R-:W-:Y:S01]  /*0800*/  VIADD R20, R13, 0x280 ;  /* 0x000002800d147836 */ /* 0x000fe20000000000 */
[----:B------:R-:W-:-:S04]  /*0810*/  @!P0 IADD3 R27, PT, PT, R0, R27, RZ ;  /* 0x0000001b001b8210 */ /* 0x000fc80007ffe0ff */
[----:B------:R-:W-:Y:S01]  /*0820*/  ISETP.GE.AND P1, PT, R20, R7, PT ;  /* 0x000000071400720c */ /* 0x000fe20003f26270 */
[----:B--2---:R-:W-:-:S12]  /*0830*/  @!P0 IMAD.WIDE R18, R21, 0x4, R14 ;  /* 0x0000000415128825 */ /* 0x004fd800078e020e */
[----:B------:R-:W0:Y:S01]  /*0840*/  @!P1 LDC.64 R14, c[0x0][0x398] ;  /* 0x0000e600ff0e9b82 */ /* 0x000e220000000a00 */
[----:B------:R2:W-:Y:S04]  /*0850*/  @!P0 STG.E desc[UR4][R18.64], R27 ;  /* 0x0000001b12008986 */ /* 0x0005e8000c101904 */
[----:B------:R-:W0:Y:S01]  /*0860*/  @!P1 LDG.E R21, desc[UR4][R10.64+0x800] ;  /* 0x000800040a159981 */ /* 0x000e22000c1e1900 */
[----:B------:R-:W-:Y:S01]  /*0870*/  VIADD R22, R13, 0x300 ;  /* 0x000003000d167836 */ /* 0x000fe20000000000 */
[----:B------:R-:W-:-:S04]  /*0880*/  @!P1 IADD3 R25, PT, PT, R0, R20, RZ ;  /* 0x0000001400199210 */ /* 0x000fc80007ffe0ff */
[----:B------:R-:W-:Y:S01]  /*0890*/  ISETP.GE.AND P0, PT, R22, R7, PT ;  /* 0x000000071600720c */ /* 0x000fe20003f06270 */
[----:B0-----:R-:W-:-:S12]  /*08a0*/  @!P1 IMAD.WIDE R16, R21, 0x4, R14 ;  /* 0x0000000415109825 */ /* 0x001fd800078e020e */
[----:B------:R-:W0:Y:S01]  /*08b0*/  @!P0 LDC.64 R14, c[0x0][0x398] ;  /* 0x0000e600ff0e8b82 */ /* 0x000e220000000a00 */
[----:B------:R2:W-:Y:S04]  /*08c0*/  @!P1 STG.E desc[UR4][R16.64], R25 ;  /* 0x0000001910009986 */ /* 0x0005e8000c101904 */
[----:B------:R-:W0:Y:S01]  /*08d0*/  @!P0 LDG.E R23, desc[UR4][R10.64+0xa00] ;  /* 0x000a00040a178981 */ /* 0x000e22000c1e1900 */
[----:B------:R-:W-:Y:S01]  /*08e0*/  @!P0 IMAD.IADD R21, R0, 0x1, R22 ;  /* 0x0000000100158824 */ /* 0x000fe200078e0216 */
[----:B------:R-:W-:Y:S01]  /*08f0*/  IADD3 R13, PT, PT, R13, 0x380, RZ ;  /* 0x000003800d0d7810 */ /* 0x000fe20007ffe0ff */
[----:B------:R-:W-:Y:S01]  /*0900*/  VIADD R6, R6, 0x8 ;  /* 0x0000000806067836 */ /* 0x000fe20000000000 */
[----:B------:R-:W-:Y:S04]  /*0910*/  BSSY.RECONVERGENT B0, `(.L_x_2349) ;  /* 0x000000a000007945 */ /* 0x000fe80003800200 */
[----:B------:R-:W-:Y:S01]  /*0920*/  ISETP.NE.AND P1, PT, R6, R4, PT ;  /* 0x000000040600720c */ /* 0x000fe20003f25270 */
[----:B0-----:R-:W-:-:S05]  /*0930*/  @!P0 IMAD.WIDE R14, R23, 0x4, R14 ;  /* 0x00000004170e8825 */ /* 0x001fca00078e020e */
[----:B------:R2:W-:Y:S01]  /*0940*/  @!P0 STG.E desc[UR4][R14.64], R21 ;  /* 0x000000150e008986 */ /* 0x0005e2000c101904 */
[----:B------:R-:W-:-:S13]  /*0950*/  ISETP.GE.AND P0, PT, R13, R7, PT ;  /* 0x000000070d00720c */ /* 0x000fda0003f06270 */
[----:B--2---:R-:W-:Y:S05]  /*0960*/  @P0 BRA `(.L_x_2350) ;  /* 0x0000000000100947 */ /* 0x004fea0003800000 */
[----:B------:R-:W1:Y:S01]  /*0970*/  LDG.E R15, desc[UR4][R10.64+0xc00] ;  /* 0x000c00040a0f7981 */ /* 0x000e62000c1e1900 */
[----:B------:R-:W-:Y:S01]  /*0980*/  IADD3 R13, PT, PT, R0, R13, RZ ;  /* 0x0000000d000d7210 */ /* 0x000fe20007ffe0ff */
[----:B-1----:R-:W-:-:S05]  /*0990*/  IMAD.WIDE R14, R15, 0x4, R8 ;  /* 0x000000040f0e7825 */ /* 0x002fca00078e0208 */
[----:B------:R0:W-:Y:S02]  /*09a0*/  STG.E desc[UR4][R14.64], R13 ;  /* 0x0000000d0e007986 */ /* 0x0001e4000c101904 */
.L_x_2350:
[----:B------:R-:W-:Y:S05]  /*09b0*/  BSYNC.RECONVERGENT B0 ;  /* 0x0000000000007941 */ /* 0x000fea0003800200 */
.L_x_2349:
[----:B------:R-:W-:Y:S05]  /*09c0*/  @P1 BRA `(.L_x_2351) ;  /* 0xfffffffc00041947 */ /* 0x000fea000383ffff */
.L_x_2346:
[----:B------:R-:W-:-:S13]  /*09d0*/  ISETP.NE.AND P0, PT, R12, RZ, PT ;  /* 0x000000ff0c00720c */ /* 0x000fda0003f05270 */
[----:B------:R-:W-:Y:S05]  /*09e0*/  @!P0 EXIT ;  /* 0x000000000000894d */ /* 0x000fea0003800000 */
[----:B------:R-:W2:Y:S01]  /*09f0*/  LDC R6, c[0x0][0x388] ;  /* 0x0000e200ff067b82 */ /* 0x000ea20000000800 */
[----:B------:R-:W-:Y:S02]  /*0a00*/  ISETP.GE.U32.AND P1, PT, R12, 0x4, PT ;  /* 0x000000040c00780c */ /* 0x000fe40003f26070 */
[----:B--2---:R-:W-:-:S04]  /*0a10*/  LOP3.LUT R16, R6, 0x3, RZ, 0xc0, !PT ;  /* 0x0000000306107812 */ /* 0x004fc800078ec0ff */
[----:B------:R-:W-:-:S07]  /*0a20*/  ISETP.NE.AND P0, PT, R16, RZ, PT ;  /* 0x000000ff1000720c */ /* 0x000fce0003f05270 */
[----:B------:R-:W-:Y:S06]  /*0a30*/  @!P1 BRA `(.L_x_2352) ;  /* 0x0000000000789947 */ /* 0x000fec0003800000 */
[----:B0-----:R-:W-:-:S04]  /*0a40*/  IMAD R23, R4, 0x80, R5 ;  /* 0x0000008004177824 */ /* 0x001fc800078e0205 */
[C---:B-1----:R-:W-:Y:S01]  /*0a50*/  IMAD.WIDE R8, R23.reuse, 0x4, R2 ;  /* 0x0000000417087825 */ /* 0x042fe200078e0202 */
[----:B------:R-:W-:-:S13]  /*0a60*/  ISETP.GE.AND P2, PT, R23, R7, PT ;  /* 0x000000071700720c */ /* 0x000fda0003f46270 */
[----:B------:R-:W2:Y:S01]  /*0a70*/  @!P2 LDG.E R13, desc[UR4][R8.64] ;  /* 0x00000004080da981 */ /* 0x000ea2000c1e1900 */
[----:B------:R-:W2:Y:S01]  /*0a80*/  @!P2 LDC.64 R10, c[0x0][0x398] ;  /* 0x0000e600ff0aab82 */ /* 0x000ea20000000a00 */
[----:B------:R-:W-:Y:S01]  /*0a90*/  IADD3 R19, PT, PT, R23, 0x80, RZ ;  /* 0x0000008017137810 */ /* 0x000fe20007ffe0ff */
[----:B------:R-:W-:-:S03]  /*0aa0*/  @!P2 IMAD.IADD R17, R0, 0x1, R23 ;  /* 0x000000010011a824 */ /* 0x000fc600078e0217 */
[----:B------:R-:W-:Y:S01]  /*0ab0*/  ISETP.GE.AND P1, PT, R19, R7, PT ;  /* 0x000000071300720c */ /* 0x000fe20003f26270 */
[----:B--2---:R-:W-:-:S12]  /*0ac0*/  @!P2 IMAD.WIDE R10, R13, 0x4, R10 ;  /* 0x000000040d0aa825 */ /* 0x004fd800078e020a */
[----:B------:R-:W0:Y:S01]  /*0ad0*/  @!P1 LDC.64 R12, c[0x0][0x398] ;  /* 0x0000e600ff0c9b82 */ /* 0x000e220000000a00 */
[----:B------:R1:W-:Y:S04]  /*0ae0*/  @!P2 STG.E desc[UR4][R10.64], R17 ;  /* 0x000000110a00a986 */ /* 0x0003e8000c101904 */
[----:B------:R-:W0:Y:S01]  /*0af0*/  @!P1 LDG.E R15, desc[UR4][R8.64+0x200] ;  /* 0x00020004080f9981 */ /* 0x000e22000c1e1900 */
[----:B------:R-:W-:Y:S01]  /*0b00*/  IADD3 R18, PT, PT, R23, 0x100, RZ ;  /* 0x0000010017127810 */ /* 0x000fe20007ffe0ff */
[----:B------:R-:W-:-:S03]  /*0b10*/  @!P1 IMAD.IADD R19, R0, 0x1, R19 ;  /* 0x0000000100139824 */ /* 0x000fc600078e0213 */
        /* <DEDUP_REMOVED lines=9> */
[----:B------:R-:W2:Y:S01]  /*0bb0*/  @!P1 LDC.64 R14, c[0x0][0x398] ;  /* 0x0000e600ff0e9b82 */ /* 0x000ea20000000a00 */
[----:B------:R3:W-:Y:S04]  /*0bc0*/  @!P2 STG.E desc[UR4][R10.64], R17 ;  /* 0x000000110a00a986 */ /* 0x0007e8000c101904 */
[----:B------:R-:W2:Y:S01]  /*0bd0*/  @!P1 LDG.E R23, desc[UR4][R8.64+0x600] ;  /* 0x0006000408179981 */ /* 0x000ea2000c1e1900 */
[----:B------:R-:W-:Y:S01]  /*0be0*/  @!P1 IADD3 R21, PT, PT, R0, R20, RZ ;  /* 0x0000001400159210 */ /* 0x000fe20007ffe0ff */
[----:B------:R-:W-:Y:S02]  /*0bf0*/  VIADD R4, R4, 0x4 ;  /* 0x0000000404047836 */ /* 0x000fe40000000000 */
[----:B--2---:R-:W-:-:S05]  /*0c00*/  @!P1 IMAD.WIDE R12, R23, 0x4, R14 ;  /* 0x00000004170c9825 */ /* 0x004fca00078e020e */
[----:B------:R3:W-:Y:S02]  /*0c10*/  @!P1 STG.E desc[UR4][R12.64], R21 ;  /* 0x000000150c009986 */ /* 0x0007e4000c101904 */
.L_x_2352:
[----:B------:R-:W-:Y:S05]  /*0c20*/  @!P0 EXIT ;  /* 0x000000000000894d */ /* 0x000fea0003800000 */
[----:B------:R-:W-:Y:S02]  /*0c30*/  ISETP.NE.AND P1, PT, R16, 0x1, PT ;  /* 0x000000011000780c */ /* 0x000fe40003f25270 */
[----:B------:R-:W-:-:S04]  /*0c40*/  LOP3.LUT R6, R6, 0x1, RZ, 0xc0, !PT ;  /* 0x0000000106067812 */ /* 0x000fc800078ec0ff */
[----:B------:R-:W-:-:S07]  /*0c50*/  ISETP.NE.U32.AND P0, PT, R6, 0x1, PT ;  /* 0x000000010600780c */ /* 0x000fce0003f05070 */
[----:B------:R-:W-:Y:S06]  /*0c60*/  @!P1 BRA `(.L_x_2353) ;  /* 0x0000000000409947 */ /* 0x000fec0003800000 */
[----:B0-----:R-:W-:-:S04]  /*0c70*/  LEA R15, R4, R5, 0x7 ;  /* 0x00000005040f7211 */ /* 0x001fc800078e38ff */
[C---:B------:R-:W-:Y:S01]  /*0c80*/  ISETP.GE.AND P1, PT, R15.reuse, R7, PT ;  /* 0x000000070f00720c */ /* 0x040fe20003f26270 */
[----:B---3--:R-:W-:-:S12]  /*0c90*/  IMAD.WIDE R12, R15, 0x4, R2 ;  /* 0x000000040f0c7825 */ /* 0x008fd800078e0202 */
[----:B------:R-:W2:Y:S01]  /*0ca0*/  @!P1 LDG.E R11, desc[UR4][R12.64] ;  /* 0x000000040c0b9981 */ /* 0x000ea2000c1e1900 */
[----:B-1----:R-:W2:Y:S01]  /*0cb0*/  @!P1 LDC.64 R8, c[0x0][0x398] ;  /* 0x0000e600ff089b82 */ /* 0x002ea20000000a00 */
[----:B------:R-:W-:Y:S01]  /*0cc0*/  VIADD R17, R15, 0x80 ;  /* 0x000000800f117836 */ /* 0x000fe20000000000 */
[----:B------:R-:W-:-:S04]  /*0cd0*/  @!P1 IADD3 R15, PT, PT, R0, R15, RZ ;  /* 0x0000000f000f9210 */ /* 0x000fc80007ffe0ff */
[----:B------:R-:W-:Y:S01]  /*0ce0*/  ISETP.GE.AND P2, PT, R17, R7, PT ;  /* 0x000000071100720c */ /* 0x000fe20003f46270 */
[----:B--2---:R-:W-:-:S12]  /*0cf0*/  @!P1 IMAD.WIDE R8, R11, 0x4, R8 ;  /* 0x000000040b089825 */ /* 0x004fd800078e0208 */
[----:B------:R-:W0:Y:S01]  /*0d00*/  @!P2 LDC.64 R10, c[0x0][0x398] ;  /* 0x0000e600ff0aab82 */ /* 0x000e220000000a00 */
[----:B------:R2:W-:Y:S04]  /*0d10*/  @!P1 STG.E desc[UR4][R8.64], R15 ;  /* 0x0000000f08009986 */ /* 0x0005e8000c101904 */
[----:B------:R-:W0:Y:S01]  /*0d20*/  @!P2 LDG.E R19, desc[UR4][R12.64+0x200] ;  /* 0x000200040c13a981 */ /* 0x000e22000c1e1900 */
[----:B------:R-:W-:Y:S01]  /*0d30*/  @!P2 IMAD.IADD R17, R0, 0x1, R17 ;  /* 0x000000010011a824 */ /* 0x000fe200078e0211 */
[----:B------:R-:W-:Y:S01]  /*0d40*/  IADD3 R4, PT, PT, R4, 0x2, RZ ;  /* 0x0000000204047810 */ /* 0x000fe20007ffe0ff */
[----:B0-----:R-:W-:-:S05]  /*0d50*/  @!P2 IMAD.WIDE R10, R19, 0x4, R10 ;  /* 0x00000004130aa825 */ /* 0x001fca00078e020a */
[----:B------:R2:W-:Y:S02]  /*0d60*/  @!P2 STG.E desc[UR4][R10.64], R17 ;  /* 0x000000110a00a986 */ /* 0x0005e4000c101904 */
.L_x_2353:
[----:B------:R-:W-:Y:S05]  /*0d70*/  @P0 EXIT ;  /* 0x000000000000094d */ /* 0x000fea0003800000 */
[----:B012---:R-:W-:-:S05]  /*0d80*/  IMAD R9, R4, 0x80, R5 ;  /* 0x0000008004097824 */ /* 0x007fca00078e0205 */
[----:B------:R-:W-:-:S13]  /*0d90*/  ISETP.GE.AND P0, PT, R9, R7, PT ;  /* 0x000000070900720c */ /* 0x000fda0003f06270 */
[----:B------:R-:W-:Y:S05]  /*0da0*/  @P0 EXIT ;  /* 0x000000000000094d */ /* 0x000fea0003800000 */
[----:B------:R-:W-:Y:S01]  /*0db0*/  IMAD.WIDE R2, R9, 0x4, R2 ;  /* 0x0000000409027825 */ /* 0x000fe200078e0202 */
[----:B------:R-:W0:Y:S05]  /*0dc0*/  LDC.64 R4, c[0x0][0x398] ;  /* 0x0000e600ff047b82 */ /* 0x000e2a0000000a00 */
[----:B------:R-:W0:Y:S01]  /*0dd0*/  LDG.E R3, desc[UR4][R2.64] ;  /* 0x0000000402037981 */ /* 0x000e22000c1e1900 */
[----:B------:R-:W-:Y:S01]  /*0de0*/  IADD3 R7, PT, PT, R0, R9, RZ ;  /* 0x0000000900077210 */ /* 0x000fe20007ffe0ff */
[----:B0-----:R-:W-:-:S05]  /*0df0*/  IMAD.WIDE R4, R3, 0x4, R4 ;  /* 0x0000000403047825 */ /* 0x001fca00078e0204 */
[----:B------:R-:W-:Y:S01]  /*0e00*/  STG.E desc[UR4][R4.64], R7 ;  /* 0x0000000704007986 */ /* 0x000fe2000c101904 */
[----:B------:R-:W-:Y:S05]  /*0e10*/  EXIT ;  /* 0x000000000000794d */ /* 0x000fea0003800000 */
.L_x_2345:
[----:B------:R-:W-:-:S13]  /*0e20*/  ISETP.GE.AND P0, PT, R6, 0x1, PT ;  /* 0x000000010600780c */ /* 0x000fda0003f06270 */
[----:B------:R-:W-:Y:S05]  /*0e30*/  @!P0 EXIT ;  /* 0x000000000000894d */ /* 0x000fea0003800000 */
[----:B------:R-:W0:Y:S01]  /*0e40*/  S2R R7, SR_TID.X ;  /* 0x0000000000077919 */ /* 0x000e220000002100 */
[C---:B------:R-:W-:Y:S01]  /*0e50*/  ISETP.GE.U32.AND P0, PT, R6.reuse, 0x10, PT ;  /* 0x000000100600780c */ /* 0x040fe20003f06070 */
[----:B------:R-:W-:Y:S01]  /*0e60*/  IMAD.MOV.U32 R10, RZ, RZ, RZ ;  /* 0x000000ffff0a7224 */ /* 0x000fe200078e00ff */
[----:B------:R-:W-:-:S04]  /*0e70*/  LOP3.LUT R20, R6, 0xf, RZ, 0xc0, !PT ;  /* 0x0000000f06147812 */ /* 0x000fc800078ec0ff */
[----:B------:R-:W-:-:S07]  /*0e80*/  ISETP.NE.AND P1, PT, R20, RZ, PT ;  /* 0x000000ff1400720c */ /* 0x000fce0003f25270 */
[----:B------:R-:W-:Y:S06]  /*0e90*/  @!P0 BRA `(.L_x_2354) ;  /* 0x0000000400588947 */ /* 0x000fec0003800000 */
[----:B------:R-:W1:Y:S01]  /*0ea0*/  LDC.64 R8, c[0x0][0x398] ;  /* 0x0000e600ff087b82 */ /* 0x000e620000000a00 */
[----:B------:R-:W-:Y:S01]  /*0eb0*/  HFMA2 R11, -RZ, RZ, 0, 0 ;  /* 0x00000000ff0b7431 */ /* 0x000fe200000001ff */
[----:B------:R-:W-:-:S07]  /*0ec0*/  LOP3.LUT R10, R6, 0x7ffffff0, RZ, 0xc0, !PT ;  /* 0x7ffffff0060a7812 */ /* 0x000fce00078ec0ff */
.L_x_2355:
[----:B0-2---:R-:W-:-:S04]  /*0ed0*/  IMAD R13, R11, 0x80, R7 ;  /* 0x000000800b0d7824 */ /* 0x005fc800078e0207 */
[----:B------:R-:W-:-:S05]  /*0ee0*/  IMAD.WIDE.U32 R14, R13, 0x4, R2 ;  /* 0x000000040d0e7825 */ /* 0x000fca00078e0002 */
[----:B------:R-:W1:Y:S01]  /*0ef0*/  LDG.E R19, desc[UR4][R14.64] ;  /* 0x000000040e137981 */ /* 0x000e62000c1e1900 */
[----:B------:R-:W-:Y:S01]  /*0f00*/  IADD3 R12, PT, PT, R0, R13, RZ ;  /* 0x0000000d000c7210 */ /* 0x000fe20007ffe0ff */
[----:B-1----:R-:W-:-:S05]  /*0f10*/  IMAD.WIDE R18, R19, 0x4, R8 ;  /* 0x0000000413127825 */ /* 0x002fca00078e0208 */
[----:B------:R0:W-:Y:S04]  /*0f20*/  STG.E desc[UR4][R18.64], R12 ;  /* 0x0000000c12007986 */ /* 0x0001e8000c101904 */
[----:B------:R-:W2:Y:S01]  /*0f30*/  LDG.E R23, desc[UR4][R14.64+0x200] ;  /* 0x000200040e177981 */ /* 0x000ea2000c1e1900 */
[----:B------:R-:W-:Y:S02]  /*0f40*/  VIADD R21, R12, 0x80 ;  /* 0x000000800c157836 */ /* 0x000fe40000000000 */
[----:B--2---:R-:W-:-:S05]  /*0f50*/  IMAD.WIDE R22, R23, 0x4, R8 ;  /* 0x0000000417167825 */ /* 0x004fca00078e0208 */
[----:B------:R1:W-:Y:S04]  /*0f60*/  STG.E desc[UR4][R22.64], R21 ;  /* 0x0000001516007986 */ /* 0x0003e8000c101904 */
[----:B------:R-:W2:Y:S01]  /*0f70*/  LDG.E R17, desc[UR4][R14.64+0x400] ;  /* 0x000400040e117981 */ /* 0x000ea2000c1e1900 */
[----:B------:R-:W-:Y:S01]  /*0f80*/  IADD3 R25, PT, PT, R13, 0x180, RZ ;  /* 0x000001800d197810 */ /* 0x000fe20007ffe0ff */
[----:B------:R-:W-:-:S04]  /*0f90*/  VIADD R27, R12, 0x100 ;  /* 0x000001000c1b7836 */ /* 0x000fc80000000000 */
[----:B------:R-:W-:-:S04]  /*0fa0*/  IMAD.WIDE.U32 R24, R25, 0x4, R2 ;  /* 0x0000000419187825 */ /* 0x000fc800078e0002 */
[----:B--2---:R-:W-:-:S05]  /*0fb0*/  IMAD.WIDE R16, R17, 0x4, R8 ;  /* 0x0000000411107825 */ /* 0x004fca00078e0208 */
[----:B------:R2:W-:Y:S04]  /*0fc0*/  STG.E desc[UR4][R16.64], R27 ;  /* 0x0000001b10007986 */ /* 0x0005e8000c101904 */
[----:B0-----:R-:W3:Y:S01]  /*0fd0*/  LDG.E R19, desc[UR4][R24.64] ;  /* 0x0000000418137981 */ /* 0x001ee2000c1e1900 */
[----:B------:R-:W-:Y:S01]  /*0fe0*/  IADD3 R26, PT, PT, R13, 0x200, RZ ;  /* 0x000002000d1a7810 */ /* 0x000fe20007ffe0ff */
[----:B------:R-:W-:-:S04]  /*0ff0*/  VIADD R29, R12, 0x180 ;  /* 0x000001800c1d7836 */ /* 0x000fc80000000000 */
[----:B-1----:R-:W-:-:S04]  /*1000*/  IMAD.WIDE.U32 R22, R26, 0x4, R2 ;  /* 0x000000041a167825 */ /* 0x002fc800078e0002 */
[----:B---3--:R-:W-:-:S05]  /*1010*/  IMAD.WIDE R18, R19, 0x4, R8 ;  /* 0x0000000413127825 */ /* 0x008fca00078e0208 */
[----:B------:R0:W-:Y:S04]  /*1020*/  STG.E desc[UR4][R18.64], R29 ;  /* 0x0000001d12007986 */ /* 0x0001e8000c101904 */
[----:B------:R-:W3:Y:S01]  /*1030*/  LDG.E R15, desc[UR4][R22.64] ;  /* 0x00000004160f7981 */ /* 0x000ee2000c1e1900 */
[----:B------:R-:W-:Y:S01]  /*1040*/  IADD3 R26, PT, PT, R13, 0x280, RZ ;  /* 0x000002800d1a7810 */ /* 0x000fe20007ffe0ff */
[----:B------:R-:W-:-:S04]  /*1050*/  VIADD R21, R12, 0x200 ;  /* 0x000002000c157836 */ /* 0x000fc80000000000 */
[----:B--2---:R-:W-:-:S04]  /*1060*/  IMAD.WIDE.U32 R26, R26, 0x4, R2 ;  /* 0x000000041a1a7825 */ /* 0x004fc800078e0002 */
[----:B---3--:R-:W-:-:S05]  /*1070*/  IMAD.WIDE R14, R15, 0x4, R8 ;  /* 0x000000040f0e7825 */ /* 0x008fca00078e0208 */
[----:B------:R1:W-:Y:S04]  /*1080*/  STG.E desc[UR4][R14.64], R21 ;  /* 0x000000150e007986 */ /* 0x0003e8000c101904 */
[----:B------:R2:W3:Y:S01]  /*1090*/  LDG.E R17, desc[UR4][R26.64] ;  /* 0x000000041a117981 */ /* 0x0004e2000c1e1900 */
[----:B------:R-:W-:-:S05]  /*10a0*/  IADD3 R25, PT, PT, R13, 0x300, RZ ;  /* 0x000003000d197810 */ /* 0x000fca0007ffe0ff */
[----:B------:R-:W-:-:S04]  /*10b0*/  IMAD.WIDE.U32 R24, R25, 0x4, R2 ;  /* 0x0000000419187825 */ /* 0x000fc800078e0002 */
[----:B--2---:R-:W-:Y:S02]  /*10c0*/  VIADD R27, R12, 0x280 ;  /* 0x000002800c1b7836 */ /* 0x004fe40000000000 */
[----:B---3--:R-:W-:-:S05]  /*10d0*/  IMAD.WIDE R16, R17, 0x4, R8 ;  /* 0x0000000411107825 */ /* 0x008fca00078e0208 */
[----:B------:R2:W-:Y:S04]  /*10e0*/  STG.E desc[UR4][R16.64], R27 ;  /* 0x0000001b10007986 */ /* 0x0005e8000c101904 */
[----:B0-----:R-:W3:Y:S01]  /*10f0*/  LDG.E R19, desc[UR4][R24.64] ;  /* 0x0000000418137981 */ /* 0x001ee2000c1e1900 */
[----:B------:R-:W-:Y:S01]  /*1100*/  IADD3 R29, PT, PT, R13, 0x380, RZ ;  /* 0x000003800d1d7810 */ /* 0x000fe20007ffe0ff */
[----:B-1----:R-:W-:-:S04]  /*1110*/  VIADD R15, R12, 0x300 ;  /* 0x000003000c0f7836 */ /* 0x002fc80000000000 */
[----:B------:R-:W-:-:S04]  /*1120*/  IMAD.WIDE.U32 R28, R29, 0x4, R2 ;  /* 0x000000041d1c7825 */ /* 0x000fc800078e0002 */
[----:B---3--:R-:W-:-:S05]  /*1130*/  IMAD.WIDE R18, R19, 0x4, R8 ;  /* 0x0000000413127825 */ /* 0x008fca00078e0208 */
[----:B------:R0:W-:Y:S04]  /*1140*/  STG.E desc[UR4][R18.64], R15 ;  /* 0x0000000f12007986 */ /* 0x0001e8000c101904 */
[----:B------:R-:W3:Y:S01]  /*1150*/  LDG.E R23, desc[UR4][R28.64] ;  /* 0x000000041c177981 */ /* 0x000ee2000c1e1900 */
[----:B------:R-:W-:Y:S02]  /*1160*/  IADD3 R14, PT, PT, R13, 0x400, RZ ;  /* 0x000004000d0e7810 */ /* 0x000fe40007ffe0ff */
[----:B------:R-:W-:-:S03]  /*1170*/  IADD3 R21, PT, PT, R12, 0x380, RZ ;  /* 0x000003800c157810 */ /* 0x000fc60007ffe0ff */
[----:B--2---:R-:W-:-:S04]  /*1180*/  IMAD.WIDE.U32 R16, R14, 0x4, R2 ;  /* 0x000000040e107825 */ /* 0x004fc800078e0002 */
[----:B---3--:R-:W-:-:S05]  /*1190*/  IMAD.WIDE R22, R23, 0x4, R8 ;  /* 0x0000000417167825 */ /* 0x008fca00078e0208 */
[----:B------:R1:W-:Y:S04]  /*11a0*/  STG.E desc[UR4][R22.64], R21 ;  /* 0x0000001516007986 */ /* 0x0003e8000c101904 */
[----:B------:R-:W2:Y:S01]  /*11b0*/  LDG.E R17, desc[UR4][R16.64] ;  /* 0x0000000410117981 */ /* 0x000ea2000c1e1900 */
[----:B------:R-:W-:Y:S01]  /*11c0*/  VIADD R27, R13, 0x480 ;  /* 0x000004800d1b7836 */ /* 0x000fe20000000000 */
[----:B------:R-:W-:-:S03]  /*11d0*/  IADD3 R13, PT, PT, R12, 0x400, RZ ;  /* 0x000004000c0d7810 */ /* 0x000fc60007ffe0ff */
[----:B0-----:R-:W-:-:S04]  /*11e0*/  IMAD.WIDE R14, R27, 0x4, R2 ;  /* 0x000000041b0e7825 */ /* 0x001fc800078e0202 */
[----:B--2---:R-:W-:-:S05]  /*11f0*/  IMAD.WIDE R24, R17, 0x4, R8 ;  /* 0x0000000411187825 */ /* 0x004fca00078e0208 */
[----:B------:R0:W-:Y:S04]  /*1200*/  STG.E desc[UR4][R24.64], R13 ;  /* 0x0000000d18007986 */ /* 0x0001e8000c101904 */
[----:B------:R-:W2:Y:S01]  /*1210*/  LDG.E R19, desc[UR4][R14.64] ;  /* 0x000000040e137981 */ /* 0x000ea2000c1e1900 */
[----:B------:R-:W-:Y:S01]  /*1220*/  IADD3 R27, PT, PT, R12, 0x480, RZ ;  /* 0x000004800c1b7810 */ /* 0x000fe20007ffe0ff */
[----:B--2---:R-:W-:-:S05]  /*1230*/  IMAD.WIDE R18, R19, 0x4, R8 ;  /* 0x0000000413127825 */ /* 0x004fca00078e0208 */
[----:B------:R2:W-:Y:S04]  /*1240*/  STG.E desc[UR4][R18.64], R27 ;  /* 0x0000001b12007986 */ /* 0x0005e8000c101904 */
[----:B-1----:R-:W3:Y:S01]  /*1250*/  LDG.E R23, desc[UR4][R14.64+0x200] ;  /* 0x000200040e177981 */ /* 0x002ee2000c1e1900 */
[----:B------:R-:W-:Y:S02]  /*1260*/  VIADD R21, R12, 0x500 ;  /* 0x000005000c157836 */ /* 0x000fe40000000000 */
[----:B---3--:R-:W-:-:S05]  /*1270*/  IMAD.WIDE R16, R23, 0x4, R8 ;  /* 0x0000000417107825 */ /* 0x008fca00078e0208 */
[----:B------:R1:W-:Y:S04]  /*1280*/  STG.E desc[UR4][R16.64], R21 ;  /* 0x0000001510007986 */ /* 0x0003e8000c101904 */
[----:B------:R-:W3:Y:S01]  /*1290*/  LDG.E R23, desc[UR4][R14.64+0x400] ;  /* 0x000400040e177981 */ /* 0x000ee2000c1e1900 */
[----:B------:R-:W-:Y:S01]  /*12a0*/  IADD3 R29, PT, PT, R12, 0x580, RZ ;  /* 0x000005800c1d7810 */ /* 0x000fe20007ffe0ff */
[----:B---3--:R-:W-:-:S05]  /*12b0*/  IMAD.WIDE R22, R23, 0x4, R8 ;  /* 0x0000000417167825 */ /* 0x008fca00078e0208 */
[----:B------:R3:W-:Y:S04]  /*12c0*/  STG.E desc[UR4][R22.64], R29 ;  /* 0x0000001d16007986 */ /* 0x0007e8000c101904 */
[----:B0-----:R-:W2:Y:S01]  /*12d0*/  LDG.E R25, desc[UR4][R14.64+0x600] ;  /* 0x000600040e197981 */ /* 0x001ea2000c1e1900 */
[----:B------:R-:W-:Y:S01]  /*12e0*/  IADD3 R13, PT, PT, R12, 0x600, RZ ;  /* 0x000006000c0d7810 */ /* 0x000fe20007ffe0ff */
[----:B--2---:R-:W-:-:S05]  /*12f0*/  IMAD.WIDE R18, R25, 0x4, R8 ;  /* 0x0000000419127825 */ /* 0x004fca00078e0208 */
[----:B------:R0:W-:Y:S04]  /*1300*/  STG.E desc[UR4][R18.64], R13 ;  /* 0x0000000d12007986 */ /* 0x0001e8000c101904 */
[----:B------:R-:W1:Y:S01]  /*1310*/  LDG.E R27, desc[UR4][R14.64+0x800] ;  /* 0x000800040e1b7981 */ /* 0x000e62000c1e1900 */
[----:B------:R-:W-:Y:S02]  /*1320*/  VIADD R25, R12, 0x680 ;  /* 0x000006800c197836 */ /* 0x000fe40000000000 */
[----:B-1----:R-:W-:-:S05]  /*1330*/  IMAD.WIDE R16, R27, 0x4, R8 ;  /* 0x000000041b107825 */ /* 0x002fca00078e0208 */
[----:B------:R2:W-:Y:S04]  /*1340*/  STG.E desc[UR4][R16.64], R25 ;  /* 0x0000001910007986 */ /* 0x0005e8000c101904 */
[----:B------:R-:W3:Y:S01]  /*1350*/  LDG.E R27, desc[UR4][R14.64+0xa00] ;  /* 0x000a00040e1b7981 */ /* 0x000ee2000c1e1900 */
[----:B------:R-:W-:Y:S01]  /*1360*/  IADD3 R21, PT, PT, R12, 0x700, RZ ;  /* 0x000007000c157810 */ /* 0x000fe20007ffe0ff */
[----:B---3--:R-:W-:-:S05]  /*1370*/  IMAD.WIDE R22, R27, 0x4, R8 ;  /* 0x000000041b167825 */ /* 0x008fca00078e0208 */
[----:B------:R2:W-:Y:S04]  /*1380*/  STG.E desc[UR4][R22.64], R21 ;  /* 0x0000001516007986 */ /* 0x0005e8000c101904 */
[----:B------:R-:W0:Y:S01]  /*1390*/  LDG.E R29, desc[UR4][R14.64+0xc00] ;  /* 0x000c00040e1d7981 */ /* 0x000e22000c1e1900 */
[----:B------:R-:W-:Y:S01]  /*13a0*/  IADD3 R27, PT, PT, R12, 0x780, RZ ;  /* 0x000007800c1b7810 */ /* 0x000fe20007ffe0ff */
[----:B------:R-:W-:-:S05]  /*13b0*/  VIADD R11, R11, 0x10 ;  /* 0x000000100b0b7836 */ /* 0x000fca0000000000 */
[----:B------:R-:W-:Y:S01]  /*13c0*/  ISETP.NE.AND P0, PT, R11, R10, PT ;  /* 0x0000000a0b00720c */ /* 0x000fe20003f05270 */
[----:B0-----:R-:W-:-:S05]  /*13d0*/  IMAD.WIDE R12, R29, 0x4, R8 ;  /* 0x000000041d0c7825 */ /* 0x001fca00078e0208 */
[----:B------:R2:W-:Y:S07]  /*13e0*/  STG.E desc[UR4][R12.64], R27 ;  /* 0x0000001b0c007986 */ /* 0x0005ee000c101904 */
[----:B------:R-:W-:Y:S05]  /*13f0*/  @P0 BRA `(.L_x_2355) ;  /* 0xfffffff800b40947 */ /* 0x000fea000383ffff */
.L_x_2354:
[----:B------:R-:W-:Y:S05]  /*1400*/  @!P1 EXIT ;  /* 0x000000000000994d */ /* 0x000fea0003800000 */
[----:B------:R-:W-:Y:S02]  /*1410*/  ISETP.GE.U32.AND P0, PT, R20, 0x8, PT ;  /* 0x000000081400780c */ /* 0x000fe40003f06070 */
[----:B--2---:R-:W-:-:S04]  /*1420*/  LOP3.LUT R21, R6, 0x7, RZ, 0xc0, !PT ;  /* 0x0000000706157812 */ /* 0x004fc800078ec0ff */
[----:B------:R-:W-:-:S07]  /*1430*/  ISETP.NE.AND P1, PT, R21, RZ, PT ;  /* 0x000000ff1500720c */ /* 0x000fce0003f25270 */
[----:B------:R-:W-:Y:S06]  /*1440*/  @!P0 BRA `(.L_x_2356) ;  /* 0x0000000000908947 */ /* 0x000fec0003800000 */
[----:B0-----:R-:W-:Y:S01]  /*1450*/  LEA R11, R10, R7, 0x7 ;  /* 0x000000070a0b7211 */ /* 0x001fe200078e38ff */
[----:B------:R-:W0:Y:S04]  /*1460*/  LDC.64 R8, c[0x0][0x398] ;  /* 0x0000e600ff087b82 */ /* 0x000e280000000a00 */
[----:B------:R-:W-:-:S05]  /*1470*/  IMAD.WIDE R12, R11, 0x4, R2 ;  /* 0x000000040b0c7825 */ /* 0x000fca00078e0202 */
[----:B------:R-:W0:Y:S01]  /*1480*/  LDG.E R15, desc[UR4][R12.64] ;  /* 0x000000040c0f7981 */ /* 0x000e22000c1e1900 */
[----:B------:R-:W-:Y:S01]  /*1490*/  IADD3 R11, PT, PT, R0, R11, RZ ;  /* 0x0000000b000b7210 */ /* 0x000fe20007ffe0ff */
[----:B0-----:R-:W-:-:S05]  /*14a0*/  IMAD.WIDE R14, R15, 0x4, R8 ;  /* 0x000000040f0e7825 */ /* 0x001fca00078e0208 */
[----:B------:R0:W-:Y:S04]  /*14b0*/  STG.E desc[UR4][R14.64], R11 ;  /* 0x0000000b0e007986 */ /* 0x0001e8000c101904 */
[----:B------:R-:W2:Y:S01]  /*14c0*/  LDG.E R17, desc[UR4][R12.64+0x200] ;  /* 0x000200040c117981 */ /* 0x000ea2000c1e1900 */
[----:B------:R-:W-:Y:S02]  /*14d0*/  VIADD R23, R11, 0x80 ;  /* 0x000000800b177836 */ /* 0x000fe40000000000 */
[----:B--2---:R-:W-:-:S05]  /*14e0*/  IMAD.WIDE R16, R17, 0x4, R8 ;  /* 0x0000000411107825 */ /* 0x004fca00078e0208 */
[----:B------:R1:W-:Y:S04]  /*14f0*/  STG.E desc[UR4][R16.64], R23 ;  /* 0x0000001710007986 */ /* 0x0003e8000c101904 */
[----:B------:R-:W2:Y:S01]  /*1500*/  LDG.E R19, desc[UR4][R12.64+0x400] ;  /* 0x000400040c137981 */ /* 0x000ea2000c1e1900 */
[----:B------:R-:W-:Y:S01]  /*1510*/  IADD3 R25, PT, PT, R11, 0x100, RZ ;  /* 0x000001000b197810 */ /* 0x000fe20007ffe0ff */
[----:B--2---:R-:W-:-:S05]  /*1520*/  IMAD.WIDE R18, R19, 0x4, R8 ;  /* 0x0000000413127825 */ /* 0x004fca00078e0208 */
[----:B------:R2:W-:Y:S04]  /*1530*/  STG.E desc[UR4][R18.64], R25 ;  /* 0x0000001912007986 */ /* 0x0005e8000c101904 */
[----:B------:R-:W0:Y:S01]  /*1540*/  LDG.E R29, desc[UR4][R12.64+0x600] ;  /* 0x000600040c1d7981 */ /* 0x000e22000c1e1900 */
[----:B------:R-:W-:Y:S01]  /*1550*/  IADD3 R27, PT, PT, R11, 0x180, RZ ;  /* 0x000001800b1b7810 */ /* 0x000fe20007ffe0ff */
[----:B0-----:R-:W-:-:S05]  /*1560*/  IMAD.WIDE R14, R29, 0x4, R8 ;  /* 0x000000041d0e7825 */ /* 0x001fca00078e0208 */
[----:B------:R0:W-:Y:S04]  /*1570*/  STG.E desc[UR4][R14.64], R27 ;  /* 0x0000001b0e007986 */ /* 0x0001e8000c101904 */
[----:B------:R-:W1:Y:S01]  /*1580*/  LDG.E R20, desc[UR4][R12.64+0x800] ;  /* 0x000800040c147981 */ /* 0x000e62000c1e1900 */
[----:B------:R-:W-:Y:S02]  /*1590*/  VIADD R29, R11, 0x200 ;  /* 0x000002000b1d7836 */ /* 0x000fe40000000000 */
[----:B-1----:R-:W-:-:S05]  /*15a0*/  IMAD.WIDE R16, R20, 0x4, R8 ;  /* 0x0000000414107825 */ /* 0x002fca00078e0208 */
        /* <DEDUP_REMOVED lines=9> */
[----:B------:R-:W2:Y:S01]  /*1640*/  LDG.E R27, desc[UR4][R12.64+0xe00] ;  /* 0x000e00040c1b7981 */ /* 0x000ea2000c1e1900 */
[----:B------:R-:W-:Y:S01]  /*1650*/  VIADD R11, R11, 0x380 ;  /* 0x000003800b0b7836 */ /* 0x000fe20000000000 */
[----:B------:R-:W-:Y:S01]  /*1660*/  IADD3 R10, PT, PT, R10, 0x8, RZ ;  /* 0x000000080a0a7810 */ /* 0x000fe20007ffe0ff */
[----:B--2---:R-:W-:-:S05]  /*1670*/  IMAD.WIDE R8, R27, 0x4, R8 ;  /* 0x000000041b087825 */ /* 0x004fca00078e0208 */
[----:B------:R1:W-:Y:S02]  /*1680*/  STG.E desc[UR4][R8.64], R11 ;  /* 0x0000000b08007986 */ /* 0x0003e4000c101904 */
.L_x_2356:
[----:B------:R-:W-:Y:S05]  /*1690*/  @!P1 EXIT ;  /* 0x000000000000994d */ /* 0x000fea0003800000 */
[----:B------:R-:W-:Y:S02]  /*16a0*/  ISETP.GE.U32.AND P0, PT, R21, 0x4, PT ;  /* 0x000000041500780c */ /* 0x000fe40003f06070 */
[----:B------:R-:W-:-:S04]  /*16b0*/  LOP3.LUT R6, R6, 0x3, RZ, 0xc0, !PT ;  /* 0x0000000306067812 */ /* 0x000fc800078ec0ff */
[----:B------:R-:W-:-:S07]  /*16c0*/  ISETP.NE.AND P1, PT, R6, RZ, PT ;  /* 0x000000ff0600720c */ /* 0x000fce0003f25270 */
[----:B------:R-:W-:Y:S06]  /*16d0*/  @!P0 BRA `(.L_x_2357) ;  /* 0x0000000000508947 */ /* 0x000fec0003800000 */
[----:B01----:R-:W-:Y:S01]  /*16e0*/  LEA R11, R10, R7, 0x7 ;  /* 0x000000070a0b7211 */ /* 0x003fe200078e38ff */
[----:B------:R-:W0:Y:S04]  /*16f0*/  LDC.64 R8, c[0x0][0x398] ;  /* 0x0000e600ff087b82 */ /* 0x000e280000000a00 */
[----:B------:R-:W-:-:S05]  /*1700*/  IMAD.WIDE R12, R11, 0x4, R2 ;  /* 0x000000040b0c7825 */ /* 0x000fca00078e0202 */
[----:B------:R-:W0:Y:S01]  /*1710*/  LDG.E R15, desc[UR4][R12.64] ;  /* 0x000000040c0f7981 */ /* 0x000e22000c1e1900 */
[----:B------:R-:W-:Y:S02]  /*1720*/  IMAD.IADD R21, R0, 0x1, R11 ;  /* 0x0000000100157824 */ /* 0x000fe400078e020b */
[----:B0-----:R-:W-:-:S05]  /*1730*/  IMAD.WIDE R14, R15, 0x4, R8 ;  /* 0x000000040f0e7825 */ /* 0x001fca00078e0208 */
[----:B------:R2:W-:Y:S04]  /*1740*/  STG.E desc[UR4][R14.64], R21 ;  /* 0x000000150e007986 */ /* 0x0005e8000c101904 */
[----:B------:R-:W3:Y:S01]  /*1750*/  LDG.E R17, desc[UR4][R12.64+0x200] ;  /* 0x000200040c117981 */ /* 0x000ee2000c1e1900 */
[----:B------:R-:W-:Y:S01]  /*1760*/  IADD3 R23, PT, PT, R21, 0x80, RZ ;  /* 0x0000008015177810 */ /* 0x000fe20007ffe0ff */
[----:B---3--:R-:W-:-:S05]  /*1770*/  IMAD.WIDE R16, R17, 0x4, R8 ;  /* 0x0000000411107825 */ /* 0x008fca00078e0208 */
[----:B------:R2:W-:Y:S04]  /*1780*/  STG.E desc[UR4][R16.64], R23 ;  /* 0x0000001710007986 */ /* 0x0005e8000c101904 */
[----:B------:R-:W3:Y:S01]  /*1790*/  LDG.E R19, desc[UR4][R12.64+0x400] ;  /* 0x000400040c137981 */ /* 0x000ee2000c1e1900 */
[----:B------:R-:W-:Y:S01]  /*17a0*/  IADD3 R25, PT, PT, R21, 0x100, RZ ;  /* 0x0000010015197810 */ /* 0x000fe20007ffe0ff */
[----:B---3--:R-:W-:-:S05]  /*17b0*/  IMAD.WIDE R18, R19, 0x4, R8 ;  /* 0x0000000413127825 */ /* 0x008fca00078e0208 */
[----:B------:R2:W-:Y:S04]  /*17c0*/  STG.E desc[UR4][R18.64], R25 ;  /* 0x0000001912007986 */ /* 0x0005e8000c101904 */
[----:B------:R-:W3:Y:S01]  /*17d0*/  LDG.E R11, desc[UR4][R12.64+0x600] ;  /* 0x000600040c0b7981 */ /* 0x000ee2000c1e1900 */
[----:B------:R-:W-:Y:S01]  /*17e0*/  VIADD R27, R21, 0x180 ;  /* 0x00000180151b7836 */ /* 0x000fe20000000000 */
[----:B------:R-:W-:Y:S01]  /*17f0*/  IADD3 R10, PT, PT, R10, 0x4, RZ ;  /* 0x000000040a0a7810 */ /* 0x000fe20007ffe0ff */
[----:B---3--:R-:W-:-:S05]  /*1800*/  IMAD.WIDE R8, R11, 0x4, R8 ;  /* 0x000000040b087825 */ /* 0x008fca00078e0208 */
[----:B------:R2:W-:Y:S02]  /*1810*/  STG.E desc[UR4][R8.64], R27 ;  /* 0x0000001b08007986 */ /* 0x0005e4000c101904 */
.L_x_2357:
[----:B------:R-:W-:Y:S05]  /*1820*/  @!P1 EXIT ;  /* 0x000000000000994d */ /* 0x000fea0003800000 */
[----:B-12---:R-:W1:Y:S01]  /*1830*/  LDC.64 R8, c[0x0][0x398] ;  /* 0x0000e600ff087b82 */ /* 0x006e620000000a00 */
[----:B0-----:R-:W-:Y:S02]  /*1840*/  IADD3 R5, PT, PT, R4, UR6, R7 ;  /* 0x0000000604057c10 */ /* 0x001fe4000fffe007 */
[----:B------:R-:W-:Y:S02]  /*1850*/  LEA R11, R10, R7, 0x7 ;  /* 0x000000070a0b7211 */ /* 0x000fe400078e38ff */
[----:B------:R-:W-:Y:S01]  /*1860*/  IADD3 R6, PT, PT, -R6, RZ, RZ ;  /* 0x000000ff06067210 */ /* 0x000fe20007ffe1ff */
[----:B------:R-:W-:-:S07]  /*1870*/  IMAD R13, R10, 0x80, R5 ;  /* 0x000000800a0d7824 */ /* 0x000fce00078e0205 */
.L_x_2358:
[----:B------:R-:W-:-:S06]  /*1880*/  IMAD.WIDE R4, R11, 0x4, R2 ;  /* 0x000000040b047825 */ /* 0x000fcc00078e0202 */
[----:B------:R-:W1:Y:S01]  /*1890*/  LDG.E R5, desc[UR4][R4.64] ;  /* 0x0000000404057981 */ /* 0x000e62000c1e1900 */
[----:B------:R-:W-:-:S04]  /*18a0*/  IADD3 R0, PT, PT, R6, 0x1, RZ ;  /* 0x0000000106007810 */ /* 0x000fc80007ffe0ff */
[----:B------:R-:W-:Y:S01]  /*18b0*/  ISETP.NE.AND P0, PT, R0, RZ, PT ;  /* 0x000000ff0000720c */ /* 0x000fe20003f05270 */
[----:B-1----:R-:W-:-:S05]  /*18c0*/  IMAD.WIDE R6, R5, 0x4, R8 ;  /* 0x0000000405067825 */ /* 0x002fca00078e0208 */
[----:B------:R0:W-:Y:S07]  /*18d0*/  STG.E desc[UR4][R6.64], R13 ;  /* 0x0000000d06007986 */ /* 0x0001ee000c101904 */
[----:B------:R-:W-:Y:S05]  /*18e0*/  @!P0 EXIT ;  /* 0x000000000000894d */ /* 0x000fea0003800000 */
[----:B------:R-:W-:Y:S01]  /*18f0*/  VIADD R11, R11, 0x80 ;  /* 0x000000800b0b7836 */ /* 0x000fe20000000000 */
[----:B0-----:R-:W-:Y:S02]  /*1900*/  IADD3 R13, PT, PT, R13, 0x80, RZ ;  /* 0x000000800d0d7810 */ /* 0x001fe40007ffe0ff */
[----:B------:R-:W-:Y:S01]  /*1910*/  MOV R6, R0 ;  /* 0x0000000000067202 */ /* 0x000fe20000000f00 */
[----:B------:R-:W-:Y:S06]  /*1920*/  BRA `(.L_x_2358) ;  /* 0xfffffffc00d47947 */ /* 0x000fec000383ffff */
.L_x_2359:
        /* <DEDUP_REMOVED lines=13> */
.L_x_2560:


//--------------------- .text._ZN3cub18CUB_300001_SM_10006detail9transform16transform_kernelINS2_10policy_hubILb1EN4cuda3std3__45tupleIJN6thrust24THRUST_300001_SM_1000_NS17counting_iteratorIiNSA_11use_defaultESC_SC_EEEEEE10policy1000EiNS7_10__identityENSA_20permutation_iteratorINSA_10device_ptrIiEESK_EEJSD_EEEvT0_iT1_T2_DpNS2_10kernel_argIT3_EE --------------------------
	.section	.text._ZN3cub18CUB_300001_SM_10006detail9transform16transform_kernelINS2_10policy_hubILb1EN4cuda3std3__45tupleIJN6thrust24THRUST_300001_SM_1000_NS17counting_iteratorIiNSA_11use_defaultESC_SC_EEEEEE10policy1000EiNS7_10__identityENSA_20permutation_iteratorINSA_10device_ptrIiEESK_EEJSD_EEEvT0_iT1_T2_DpNS2_10kernel_argIT3_EE,"ax",@progbits
	.align	128
        .global         _ZN3cub18CUB_300001_SM_10006detail9transform16transform_kernelINS2_10policy_hubILb1EN4cuda3std3__45tupleIJN6thrust24THRUST_300001_SM_1000_NS17counting_iteratorIiNSA_11use_defaultESC_SC_EEEEEE10policy1000EiNS7_10__identityENSA_20permutation_iteratorINSA_10device_ptrIiEESK_EEJSD_EEEvT0_iT1_T2_DpNS2_10kernel_argIT3_EE
        .type           _ZN3cub18CUB_300001_SM_10006detail9transform16transform_kernelINS2_10policy_hubILb1EN4cuda3std3__45tupleIJN6thrust24THRUST_300001_SM_1000_NS17counting_iteratorIiNSA_11use_defaultESC_SC_EEEEEE10policy1000EiNS7_10__identityENSA_20permutation_iteratorINSA_10device_ptrIiEESK_EEJSD_EEEvT0_iT1_T2_DpNS2_10kernel_argIT3_EE,@function
        .size           _ZN3cub18CUB_300001_SM_10006detail9transform16transform_kernelINS2_10policy_hubILb1EN4cuda3std3__45tupleIJN6thrust24THRUST_300001_SM_1000_NS17counting_iteratorIiNSA_11use_defaultESC_SC_EEEEEE10policy1000EiNS7_10__identityENSA_20permutation_iteratorINSA_10device_ptrIiEESK_EEJSD_EEEvT0_iT1_T2_DpNS2_10kernel_argIT3_EE,(.L_x_2561 - _ZN3cub18CUB_300001_SM_10006detail9transform16transform_kernelINS2_10policy_hubILb1EN4cuda3std3__45tupleIJN6thrust24THRUST_300001_SM_1000_NS17counting_iteratorIiNSA_11use_defaultESC_SC_EEEEEE10policy1000EiNS7_10__identityENSA_20permutation_iteratorINSA_10device_ptrIiEESK_EEJSD_EEEvT0_iT1_T2_DpNS2_10kernel_argIT3_EE)
        .other          _ZN3cub18CUB_300001_SM_10006detail9transform16transform_kernelINS2_10policy_hubILb1EN4cuda3std3__45tupleIJN6thrust24THRUST_300001_SM_1000_NS17counting_iteratorIiNSA_11use_defaultESC_SC_EEEEEE10policy1000EiNS7_10__identityENSA_20permutation_iteratorINSA_10device_ptrIiEESK_EEJSD_EEEvT0_iT1_T2_DpNS2_10kernel_argIT3_EE,@"STO_CUDA_ENTRY STV_DEFAULT"
_ZN3cub18CUB_300001_SM_10006detail9transform16transform_kernelINS2_10policy_hubILb1EN4cuda3std3__45tupleIJN6thrust24THRUST_300001_SM_1000_NS17counting_iteratorIiNSA_11use_defaultESC_SC_EEEEEE10policy1000EiNS7_10__identityENSA_20permutation_iteratorINSA_10device_ptrIiEESK_EEJSD_EEEvT0_iT1_T2_DpNS2_10kernel_argIT3_EE:
.text._ZN3cub18CUB_300001_SM_10006detail9transform16transform_kernelINS2_10policy_hubILb1EN4cuda3std3__45tupleIJN6thrust24THRUST_300001_SM_1000_NS17counting_iteratorIiNSA_11use_defaultESC_SC_EEEEEE10policy1000EiNS7_10__identityENSA_20permutation_iteratorINSA_10device_ptrIiEESK_EEJSD_EEEvT0_iT1_T2_DpNS2_10kernel_argIT3_EE:
[----:B------:R-:W-:Y:S08]  /*0000*/  LDC R1, c[0x0][0x37c] ;  /* 0x0000df00ff017b82 */ /* 0x000ff00000000800 */
[----:B------:R-:W0:Y:S01]  /*0010*/  LDC.64 R10, c[0x0][0x380] ;  /* 0x0000e000ff0a7b82 */ /* 0x000e220000000a00 */
[----:B------:R-:W1:Y:S01]  /*0020*/  LDCU UR5, c[0x0][0x3a0] ;  /* 0x00007400ff0577ac */ /* 0x000e620008000800 */
[----:B------:R-:W2:Y:S06]  /*0030*/  LDCU.64 UR6, c[0x0][0x358] ;  /* 0x00006b00ff0677ac */ /* 0x000eac0008000a00 */
[----:B------:R-:W3:Y:S08]  /*0040*/  S2UR UR4, SR_CTAID.X ;  /* 0x00000000000479c3 */ /* 0x000ef00000002500 */
[----:B------:R-:W4:Y:S01]  /*0050*/  LDC.64 R2, c[0x0][0x390] ;  /* 0x0000e400ff027b82 */ /* 0x000f220000000a00 */
[----:B0-----:R-:W-:-:S05]  /*0060*/  SHF.L.U32 R8, R11, 0x7, RZ ;  /* 0x000000070b087819 */ /* 0x001fca00000006ff */
[----:B---3--:R-:W-:-:S04]  /*0070*/  IMAD R5, R8, UR4, RZ ;  /* 0x0000000408057c24 */ /* 0x008fc8000f8e02ff */
[----:B------:R-:W-:Y:S01]  /*0080*/  IMAD.IADD R7, R10, 0x1, -R5 ;  /* 0x000000010a077824 */ /* 0x000fe200078e0a05 */
[C---:B-1----:R-:W-:Y:S01]  /*0090*/  IADD3 R0, PT, PT, R5.reuse, UR5, RZ ;  /* 0x0000000505007c10 */ /* 0x042fe2000fffe0ff */
[----:B----4-:R-:W-:-:S03]  /*00a0*/  IMAD.WIDE R2, R5, 0x4, R2 ;  /* 0x0000000405027825 */ /* 0x010fc600078e0202 */
[CC--:B------:R-:W-:Y:S02]  /*00b0*/  ISETP.GT.AND P0, PT, R8.reuse, R7.reuse, PT ;  /* 0x000000070800720c */ /* 0x0c0fe40003f04270 */
[----:B------:R-:W-:-:S11]  /*00c0*/  VIMNMX R8, PT, PT, R8, R7, PT ;  /* 0x0000000708087248 */ /* 0x000fd60003fe0100 */
[----:B--2---:R-:W-:Y:S05]  /*00d0*/  @P0 BRA `(.L_x_2360) ;  /* 0x0000000800c80947 */ /* 0x004fea0003800000 */
        /* <DEDUP_REMOVED lines=11> */
.L_x_2362:
[----:B0--3--:R-:W-:-:S04]  /*0190*/  IMAD R11, R6, 0x80, R4 ;  /* 0x00000080060b7824 */ /* 0x009fc800078e0204 */
        /* <DEDUP_REMOVED lines=27> */
[----:B------:R-:W2:Y:S01]  /*0350*/  LDG.E R19, desc[UR6][R18.64] ;  /* 0x0000000612137981 */ /* 0x000ea2000c1e1900 */
[----:B------:R-:W-:Y:S01]  /*0360*/  IADD3 R25, PT, PT, R11, 0x300, RZ ;  /* 0x000003000b197810 */ /* 0x000fe20007ffe0ff */
[----:B------:R-:W-:-:S04]  /*0370*/  VIADD R29, R10, 0x280 ;  /* 0x000002800a1d7836 */ /* 0x000fc80000000000 */
[----:B0-----:R-:W-:-:S04]  /*0380*/  IMAD.WIDE.U32 R14, R25, 0x4, R2 ;  /* 0x00000004190e7825 */ /* 0x001fc800078e0002 */
        /* <DEDUP_REMOVED lines=8> */
[----:B------:R-:W3:Y:S01]  /*0410*/  LDG.E R19, desc[UR6][R24.64] ;  /* 0x0000000618137981 */ /* 0x000ee2000c1e1900 */
[----:B-1----:R-:W-:Y:S01]  /*0420*/  IADD3 R13, PT, PT, R11, 0x400, RZ ;  /* 0x000004000b0d7810 */ /* 0x002fe20007ffe0ff */
[----:B------:R-:W-:-:S04]  /*0430*/  VIADD R23, R10, 0x380 ;  /* 0x000003800a177836 */ /* 0x000fc80000000000 */
[----:B0-----:R-:W-:-:S04]  /*0440*/  IMAD.WIDE.U32 R20, R13, 0x4, R2 ;  /* 0x000000040d147825 */ /* 0x001fc800078e0002 */
[----:B---3--:R-:W-:-:S05]  /*0450*/  IMAD.WIDE R18, R19, 0x4, R8 ;  /* 0x0000000413127825 */ /* 0x008fca00078e0208 */
[----:B------:R0:W-:Y:S04]  /*0460*/  STG.E desc[UR6][R18.64], R23 ;  /* 0x0000001712007986 */ /* 0x0001e8000c101906 */
[----:B------:R-:W3:Y:S01]  /*0470*/  LDG.E R15, desc[UR6][R20.64] ;  /* 0x00000006140f7981 */ /* 0x000ee2000c1e1900 */
[----:B------:R-:W-:Y:S02]  /*0480*/  IADD3 R13, PT, PT, R11, 0x480, RZ ;  /* 0x000004800b0d7810 */ /* 0x000fe40007ffe0ff */
[----:B------:R-:W-:-:S03]  /*0490*/  IADD3 R11, PT, PT, R10, 0x400, RZ ;  /* 0x000004000a0b7810 */ /* 0x000fc60007ffe0ff */
[----:B------:R-:W-:-:S04]  /*04a0*/  IMAD.WIDE R12, R13, 0x4, R2 ;  /* 0x000000040d0c7825 */ /* 0x000fc800078e0202 */
[----:B---3--:R-:W-:-:S05]  /*04b0*/  IMAD.WIDE R14, R15, 0x4, R8 ;  /* 0x000000040f0e7825 */ /* 0x008fca00078e0208 */
[----:B------:R1:W-:Y:S04]  /*04c0*/  STG.E desc[UR6][R14.64], R11 ;  /* 0x0000000b0e007986 */ /* 0x0003e8000c101906 */
[----:B--2---:R-:W2:Y:S01]  /*04d0*/  LDG.E R17, desc[UR6][R12.64] ;  /* 0x000000060c117981 */ /* 0x004ea2000c1e1900 */
[----:B------:R-:W-:Y:S02]  /*04e0*/  VIADD R25, R10, 0x480 ;  /* 0x000004800a197836 */ /* 0x000fe40000000000 */
[----:B--2---:R-:W-:-:S05]  /*04f0*/  IMAD.WIDE R16, R17, 0x4, R8 ;  /* 0x0000000411107825 */ /* 0x004fca00078e0208 */
[----:B------:R2:W-:Y:S04]  /*0500*/  STG.E desc[UR6][R16.64], R25 ;  /* 0x0000001910007986 */ /* 0x0005e8000c101906 */
[----:B0-----:R-:W3:Y:S01]  /*0510*/  LDG.E R19, desc[UR6][R12.64+0x200] ;  /* 0x000200060c137981 */ /* 0x001ee2000c1e1900 */
[----:B------:R-:W-:Y:S01]  /*0520*/  IADD3 R21, PT, PT, R10, 0x500, RZ ;  /* 0x000005000a157810 */ /* 0x000fe20007ffe0ff */
[----:B---3--:R-:W-:-:S05]  /*0530*/  IMAD.WIDE R18, R19, 0x4, R8 ;  /* 0x0000000413127825 */ /* 0x008fca00078e0208 */
[----:B------:R0:W-:Y:S04]  /*0540*/  STG.E desc[UR6][R18.64], R21 ;  /* 0x0000001512007986 */ /* 0x0001e8000c101906 */
[----:B------:R-:W1:Y:S01]  /*0550*/  LDG.E R27, desc[UR6][R12.64+0x400] ;  /* 0x000400060c1b7981 */ /* 0x000e62000c1e1900 */
[----:B------:R-:W-:Y:S01]  /*0560*/  IADD3 R23, PT, PT, R10, 0x580, RZ ;  /* 0x000005800a177810 */ /* 0x000fe20007ffe0ff */
[----:B-1----:R-:W-:-:S05]  /*0570*/  IMAD.WIDE R14, R27, 0x4, R8 ;  /* 0x000000041b0e7825 */ /* 0x002fca00078e0208 */
[----:B------:R1:W-:Y:S04]  /*0580*/  STG.E desc[UR6][R14.64], R23 ;  /* 0x000000170e007986 */ /* 0x0003e8000c101906 */
[----:B------:R-:W2:Y:S01]  /*0590*/  LDG.E R27, desc[UR6][R12.64+0x600] ;  /* 0x000600060c1b7981 */ /* 0x000ea2000c1e1900 */
[----:B------:R-:W-:Y:S02]  /*05a0*/  VIADD R11, R10, 0x600 ;  /* 0x000006000a0b7836 */ /* 0x000fe40000000000 */
[----:B--2---:R-:W-:-:S05]  /*05b0*/  IMAD.WIDE R16, R27, 0x4, R8 ;  /* 0x000000041b107825 */ /* 0x004fca00078e0208 */
[----:B------:R2:W-:Y:S04]  /*05c0*/  STG.E desc[UR6][R16.64], R11 ;  /* 0x0000000b10007986 */ /* 0x0005e8000c101906 */
[----:B------:R-:W0:Y:S01]  /*05d0*/  LDG.E R27, desc[UR6][R12.64+0x800] ;  /* 0x000800060c1b7981 */ /* 0x000e22000c1e1900 */
[----:B------:R-:W-:Y:S01]  /*05e0*/  IADD3 R25, PT, PT, R10, 0x680, RZ ;  /* 0x000006800a197810 */ /* 0x000fe20007ffe0ff */
[----:B0-----:R-:W-:-:S05]  /*05f0*/  IMAD.WIDE R18, R27, 0x4, R8 ;  /* 0x000000041b127825 */ /* 0x001fca00078e0208 */
[----:B------:R3:W-:Y:S04]  /*0600*/  STG.E desc[UR6][R18.64], R25 ;  /* 0x0000001912007986 */ /* 0x0007e8000c101906 */
[----:B------:R-:W1:Y:S01]  /*0610*/  LDG.E R27, desc[UR6][R12.64+0xa00] ;  /* 0x000a00060c1b7981 */ /* 0x000e62000c1e1900 */
[----:B------:R-:W-:Y:S01]  /*0620*/  IADD3 R21, PT, PT, R10, 0x700, RZ ;  /* 0x000007000a157810 */ /* 0x000fe20007ffe0ff */
[----:B-1----:R-:W-:-:S05]  /*0630*/  IMAD.WIDE R14, R27, 0x4, R8 ;  /* 0x000000041b0e7825 */ /* 0x002fca00078e0208 */
[----:B------:R3:W-:Y:S04]  /*0640*/  STG.E desc[UR6][R14.64], R21 ;  /* 0x000000150e007986 */ /* 0x0007e8000c101906 */
[----:B------:R-:W2:Y:S01]  /*0650*/  LDG.E R27, desc[UR6][R12.64+0xc00] ;  /* 0x000c00060c1b7981 */ /* 0x000ea2000c1e1900 */
[----:B------:R-:W-:Y:S01]  /*0660*/  VIADD R23, R10, 0x780 ;  /* 0x000007800a177836 */ /* 0x000fe20000000000 */
[----:B------:R-:W-:-:S04]  /*0670*/  IADD3 R6, PT, PT, R6, 0x10, RZ ;  /* 0x0000001006067810 */ /* 0x000fc80007ffe0ff */
[----:B------:R-:W-:Y:S01]  /*0680*/  ISETP.NE.AND P0, PT, R6, R7, PT ;  /* 0x000000070600720c */ /* 0x000fe20003f05270 */
[----:B--2---:R-:W-:-:S05]  /*0690*/  IMAD.WIDE R10, R27, 0x4, R8 ;  /* 0x000000041b0a7825 */ /* 0x004fca00078e0208 */
[----:B------:R3:W-:Y:S07]  /*06a0*/  STG.E desc[UR6][R10.64], R23 ;  /* 0x000000170a007986 */ /* 0x0007ee000c101906 */
[----:B------:R-:W-:Y:S05]  /*06b0*/  @P0 BRA `(.L_x_2362) ;  /* 0xfffffff800b40947 */ /* 0x000fea000383ffff */
.L_x_2361:
[----:B------:R-:W-:Y:S05]  /*06c0*/  @!P1 EXIT ;  /* 0x000000000000994d */ /* 0x000fea0003800000 */
[----:B------:R-:W1:Y:S01]  /*06d0*/  LDCU UR4, c[0x0][0x384] ;  /* 0x00007080ff0477ac */ /* 0x000e620008000800 */
[----:B------:R-:W-:Y:S01]  /*06e0*/  ISETP.GE.U32.AND P0, PT, R22, 0x8, PT ;  /* 0x000000081600780c */ /* 0x000fe20003f06070 */
[----:B-1----:R-:W-:-:S06]  /*06f0*/  ULOP3.LUT UR5, UR4, 0x7, URZ, 0xc0, !UPT ;  /* 0x0000000704057892 */ /* 0x002fcc000f8ec0ff */
[----:B------:R-:W-:-:S06]  /*0700*/  ISETP.NE.AND P1, PT, RZ, UR5, PT ;  /* 0x00000005ff007c0c */ /* 0x000fcc000bf25270 */
[----:B------:R-:W-:Y:S07]  /*0710*/  @!P0 BRA `(.L_x_2363) ;  /* 0x0000000000908947 */ /* 0x000fee0003800000 */
[----:B0-----:R-:W-:Y:S01]  /*0720*/  LEA R13, R7, R4, 0x7 ;  /* 0x00000004070d7211 */ /* 0x001fe200078e38ff */
[----:B------:R-:W0:Y:S04]  /*0730*/  LDC.64 R8, c[0x0][0x398] ;  /* 0x0000e600ff087b82 */ /* 0x000e280000000a00 */
[----:B---3--:R-:W-:-:S05]  /*0740*/  IMAD.WIDE R10, R13, 0x4, R2 ;  /* 0x000000040d0a7825 */ /* 0x008fca00078e0202 */
[----:B------:R-:W0:Y:S01]  /*0750*/  LDG.E R15, desc[UR6][R10.64] ;  /* 0x000000060a0f7981 */ /* 0x000e22000c1e1900 */
[----:B------:R-:W-:Y:S02]  /*0760*/  IMAD.IADD R6, R0, 0x1, R13 ;  /* 0x0000000100067824 */ /* 0x000fe400078e020d */
[----:B0-----:R-:W-:-:S05]  /*0770*/  IMAD.WIDE R12, R15, 0x4, R8 ;  /* 0x000000040f0c7825 */ /* 0x001fca00078e0208 */
[----:B------:R0:W-:Y:S04]  /*0780*/  STG.E desc[UR6][R12.64], R6 ;  /* 0x000000060c007986 */ /* 0x0001e8000c101906 */
[----:B------:R-:W2:Y:S01]  /*0790*/  LDG.E R15, desc[UR6][R10.64+0x200] ;  /* 0x000200060a0f7981 */ /* 0x000ea2000c1e1900 */
[----:B------:R-:W-:Y:S01]  /*07a0*/  IADD3 R19, PT, PT, R6, 0x80, RZ ;  /* 0x0000008006137810 */ /* 0x000fe20007ffe0ff */
[----:B--2---:R-:W-:-:S05]  /*07b0*/  IMAD.WIDE R14, R15, 0x4, R8 ;  /* 0x000000040f0e7825 */ /* 0x004fca00078e0208 */
[----:B------:R1:W-:Y:S04]  /*07c0*/  STG.E desc[UR6][R14.64], R19 ;  /* 0x000000130e007986 */ /* 0x0003e8000c101906 */
[----:B------:R-:W2:Y:S01]  /*07d0*/  LDG.E R17, desc[UR6][R10.64+0x400] ;  /* 0x000400060a117981 */ /* 0x000ea2000c1e1900 */
[----:B------:R-:W-:Y:S01]  /*07e0*/  IADD3 R21, PT, PT, R6, 0x100, RZ ;  /* 0x0000010006157810 */ /* 0x000fe20007ffe0ff */
[----:B--2---:R-:W-:-:S05]  /*07f0*/  IMAD.WIDE R16, R17, 0x4, R8 ;  /* 0x0000000411107825 */ /* 0x004fca00078e0208 */
[----:B------:R2:W-:Y:S04]  /*0800*/  STG.E desc[UR6][R16.64], R21 ;  /* 0x0000001510007986 */ /* 0x0005e8000c101906 */
[----:B------:R-:W0:Y:S01]  /*0810*/  LDG.E R25, desc[UR6][R10.64+0x600] ;  /* 0x000600060a197981 */ /* 0x000e22000c1e1900 */
[----:B------:R-:W-:Y:S02]  /*0820*/  VIADD R23, R6, 0x180 ;  /* 0x0000018006177836 */ /* 0x000fe40000000000 */
[----:B0-----:R-:W-:-:S05]  /*0830*/  IMAD.WIDE R12, R25, 0x4, R8 ;  /* 0x00000004190c7825 */ /* 0x001fca00078e0208 */
[----:B------:R0:W-:Y:S04]  /*0840*/  STG.E desc[UR6][R12.64], R23 ;  /* 0x000000170c007986 */ /* 0x0001e8000c101906 */
[----:B------:R-:W1:Y:S01]  /*0850*/  LDG.E R27, desc[UR6][R10.64+0x800] ;  /* 0x000800060a1b7981 */ /* 0x000e62000c1e1900 */
[----:B------:R-:W-:Y:S01]  /*0860*/  IADD3 R25, PT, PT, R6, 0x200, RZ ;  /* 0x0000020006197810 */ /* 0x000fe20007ffe0ff */
[----:B-1----:R-:W-:-:S05]  /*0870*/  IMAD.WIDE R14, R27, 0x4, R8 ;  /* 0x000000041b0e7825 */ /* 0x002fca00078e0208 */
        /* <DEDUP_REMOVED lines=9> */
[----:B------:R-:W2:Y:S01]  /*0910*/  LDG.E R27, desc[UR6][R10.64+0xe00] ;  /* 0x000e00060a1b7981 */ /* 0x000ea2000c1e1900 */
[----:B------:R-:W-:Y:S02]  /*0920*/  IADD3 R23, PT, PT, R6, 0x380, RZ ;  /* 0x0000038006177810 */ /* 0x000fe40007ffe0ff */
[----:B------:R-:W-:Y:S01]  /*0930*/  IADD3 R7, PT, PT, R7, 0x8, RZ ;  /* 0x0000000807077810 */ /* 0x000fe20007ffe0ff */
[----:B--2---:R-:W-:-:S05]  /*0940*/  IMAD.WIDE R8, R27, 0x4, R8 ;  /* 0x000000041b087825 */ /* 0x004fca00078e0208 */
[----:B------:R1:W-:Y:S02]  /*0950*/  STG.E desc[UR6][R8.64], R23 ;  /* 0x0000001708007986 */ /* 0x0003e4000c101906 */
.L_x_2363:
[----:B------:R-:W-:Y:S05]  /*0960*/  @!P1 EXIT ;  /* 0x000000000000994d */ /* 0x000fea0003800000 */
[----:B------:R-:W-:Y:S02]  /*0970*/  UISETP.GE.U32.AND UP0, UPT, UR5, 0x4, UPT ;  /* 0x000000040500788c */ /* 0x000fe4000bf06070 */
[----:B------:R-:W-:-:S06]  /*0980*/  ULOP3.LUT UR4, UR4, 0x3, URZ, 0xc0, !UPT ;  /* 0x0000000304047892 */ /* 0x000fcc000f8ec0ff */
[----:B------:R-:W-:Y:S01]  /*0990*/  ISETP.NE.AND P0, PT, RZ, UR4, PT ;  /* 0x00000004ff007c0c */ /* 0x000fe2000bf05270 */
[----:B------:R-:W-:-:S12]  /*09a0*/  BRA.U !UP0, `(.L_x_2364) ;  /* 0x0000000108507547 */ /* 0x000fd8000b800000 */
[----:B01-3--:R-:W-:Y:S01]  /*09b0*/  IMAD R15, R7, 0x80, R4 ;  /* 0x00000080070f7824 */ /* 0x00bfe200078e0204 */
[----:B------:R-:W0:Y:S03]  /*09c0*/  LDC.64 R8, c[0x0][0x398] ;  /* 0x0000e600ff087b82 */ /* 0x000e260000000a00 */
[----:B------:R-:W-:-:S05]  /*09d0*/  IMAD.WIDE R10, R15, 0x4, R2 ;  /* 0x000000040f0a7825 */ /* 0x000fca00078e0202 */
[----:B------:R-:W0:Y:S01]  /*09e0*/  LDG.E R13, desc[UR6][R10.64] ;  /* 0x000000060a0d7981 */ /* 0x000e22000c1e1900 */
[----:B------:R-:W-:Y:S01]  /*09f0*/  IADD3 R21, PT, PT, R0, R15, RZ ;  /* 0x0000000f00157210 */ /* 0x000fe20007ffe0ff */
[----:B0-----:R-:W-:-:S05]  /*0a00*/  IMAD.WIDE R12, R13, 0x4, R8 ;  /* 0x000000040d0c7825 */ /* 0x001fca00078e0208 */
[----:B------:R2:W-:Y:S04]  /*0a10*/  STG.E desc[UR6][R12.64], R21 ;  /* 0x000000150c007986 */ /* 0x0005e8000c101906 */
[----:B------:R-:W3:Y:S01]  /*0a20*/  LDG.E R15, desc[UR6][R10.64+0x200] ;  /* 0x000200060a0f7981 */ /* 0x000ee2000c1e1900 */
[----:B------:R-:W-:Y:S01]  /*0a30*/  IADD3 R23, PT, PT, R21, 0x80, RZ ;  /* 0x0000008015177810 */ /* 0x000fe20007ffe0ff */
[----:B---3--:R-:W-:-:S05]  /*0a40*/  IMAD.WIDE R14, R15, 0x4, R8 ;  /* 0x000000040f0e7825 */ /* 0x008fca00078e0208 */
[----:B------:R2:W-:Y:S04]  /*0a50*/  STG.E desc[UR6][R14.64], R23 ;  /* 0x000000170e007986 */ /* 0x0005e8000c101906 */
[----:B------:R-:W3:Y:S01]  /*0a60*/  LDG.E R17, desc[UR6][R10.64+0x400] ;  /* 0x000400060a117981 */ /* 0x000ee2000c1e1900 */
[----:B------:R-:W-:Y:S02]  /*0a70*/  VIADD R25, R21, 0x100 ;  /* 0x0000010015197836 */ /* 0x000fe40000000000 */
[----:B---3--:R-:W-:-:S05]  /*0a80*/  IMAD.WIDE R16, R17, 0x4, R8 ;  /* 0x0000000411107825 */ /* 0x008fca00078e0208 */
[----:B------:R2:W-:Y:S04]  /*0a90*/  STG.E desc[UR6][R16.64], R25 ;  /* 0x0000001910007986 */ /* 0x0005e8000c101906 */
[----:B------:R-:W3:Y:S01]  /*0aa0*/  LDG.E R19, desc[UR6][R10.64+0x600] ;  /* 0x000600060a137981 */ /* 0x000ee2000c1e1900 */
[----:B------:R-:W-:Y:S02]  /*0ab0*/  IADD3 R27, PT, PT, R21, 0x180, RZ ;  /* 0x00000180151b7810 */ /* 0x000fe40007ffe0ff */
[----:B------:R-:W-:Y:S01]  /*0ac0*/  IADD3 R7, PT, PT, R7, 0x4, RZ ;  /* 0x0000000407077810 */ /* 0x000fe20007ffe0ff */
[----:B---3--:R-:W-:-:S05]  /*0ad0*/  IMAD.WIDE R8, R19, 0x4, R8 ;  /* 0x0000000413087825 */ /* 0x008fca00078e0208 */
[----:B------:R2:W-:Y:S02]  /*0ae0*/  STG.E desc[UR6][R8.64], R27 ;  /* 0x0000001b08007986 */ /* 0x0005e4000c101906 */
.L_x_2364:
[----:B------:R-:W-:Y:S05]  /*0af0*/  @!P0 EXIT ;  /* 0x000000000000894d */ /* 0x000fea0003800000 */
[----:B------:R-:W4:Y:S01]  /*0b00*/  LDCU UR5, c[0x0][0x3a0] ;  /* 0x00007400ff0577ac */ /* 0x000f220008000800 */
[----:B-12---:R-:W1:Y:S01]  /*0b10*/  LDC.64 R8, c[0x0][0x398] ;  /* 0x0000e600ff087b82 */ /* 0x006e620000000a00 */
[--C-:B0--3--:R-:W-:Y:S01]  /*0b20*/  IMAD R11, R7, 0x80, R4.reuse ;  /* 0x00000080070b7824 */ /* 0x109fe200078e0204 */
[----:B------:R-:W-:Y:S01]  /*0b30*/  UIADD3 UR4, UPT, UPT, -UR4, URZ, URZ ;  /* 0x000000ff04047290 */ /* 0x000fe2000fffe1ff */
[----:B----4-:R-:W-:-:S04]  /*0b40*/  IADD3 R0, PT, PT, R5, UR5, R4 ;  /* 0x0000000505007c10 */ /* 0x010fc8000fffe004 */
[----:B------:R-:W-:-:S07]  /*0b50*/  LEA R13, R7, R0, 0x7 ;  /* 0x00000000070d7211 */ /* 0x000fce00078e38ff */
.L_x_2365:
[----:B------:R-:W-:-:S06]  /*0b60*/  IMAD.WIDE R4, R11, 0x4, R2 ;  /* 0x000000040b047825 */ /* 0x000fcc00078e0202 */
[----:B------:R-:W1:Y:S01]  /*0b70*/  LDG.E R5, desc[UR6][R4.64] ;  /* 0x0000000604057981 */ /* 0x000e62000c1e1900 */
[----:B------:R-:W-:Y:S01]  /*0b80*/  UIADD3 UR4, UPT, UPT, UR4, 0x1, URZ ;  /* 0x0000000104047890 */ /* 0x000fe2000fffe0ff */
[----:B------:R-:W-:-:S03]  /*0b90*/  IADD3 R11, PT, PT, R11, 0x80, RZ ;  /* 0x000000800b0b7810 */ /* 0x000fc60007ffe0ff */
[----:B------:R-:W-:Y:S01]  /*0ba0*/  UISETP.NE.AND UP0, UPT, UR4, URZ, UPT ;  /* 0x000000ff0400728c */ /* 0x000fe2000bf05270 */
[----:B-1----:R-:W-:-:S05]  /*0bb0*/  IMAD.WIDE R6, R5, 0x4, R8 ;  /* 0x0000000405067825 */ /* 0x002fca00078e0208 */
[----:B------:R0:W-:Y:S02]  /*0bc0*/  STG.E desc[UR6][R6.64], R13 ;  /* 0x0000000d06007986 */ /* 0x0001e4000c101906 */
[----:B0-----:R-:W-:Y:S01]  /*0bd0*/  VIADD R13, R13, 0x80 ;  /* 0x000000800d0d7836 */ /* 0x001fe20000000000 */
[----:B------:R-:W-:Y:S06]  /*0be0*/  BRA.U UP0, `(.L_x_2365) ;  /* 0xfffffffd00dc7547 */ /* 0x000fec000b83ffff */
[----:B------:R-:W-:Y:S05]  /*0bf0*/  EXIT ;  /* 0x000000000000794d */ /* 0x000fea0003800000 */
.L_x_2360:
[----:B------:R-:W-:-:S13]  /*0c00*/  ISETP.GE.AND P0, PT, R11, 0x1, PT ;  /* 0x000000010b00780c */ /* 0x000fda0003f06270 */
[----:B------:R-:W-:Y:S05]  /*0c10*/  @!P0 EXIT ;  /* 0x000000000000894d */ /* 0x000fea0003800000 */
[----:B------:R-:W0:Y:S01]  /*0c20*/  S2R R9, SR_TID.X ;  /* 0x0000000000097919 */ /* 0x000e220000002100 */
[C---:B------:R-:W-:Y:S02]  /*0c30*/  ISETP.GE.U32.AND P0, PT, R11.reuse, 0x8, PT ;  /* 0x000000080b00780c */ /* 0x040fe40003f06070 */
[----:B------:R-:W-:Y:S02]  /*0c40*/  LOP3.LUT R13, R11, 0x7, RZ, 0xc0, !PT ;  /* 0x000000070b0d7812 */ /* 0x000fe400078ec0ff */
[----:B------:R-:W-:-:S09]  /*0c50*/  MOV R10, RZ ;  /* 0x000000ff000a7202 */ /* 0x000fd20000000f00 */
[----:B------:R-:W-:Y:S05]  /*0c60*/  @!P0 BRA `(.L_x_2366) ;  /* 0x0000000400088947 */ /* 0x000fea0003800000 */
[----:B------:R-:W1:Y:S01]  /*0c70*/  LDC.64 R4, c[0x0][0x398] ;  /* 0x0000e600ff047b82 */ /* 0x000e620000000a00 */
[----:B------:R-:W-:Y:S01]  /*0c80*/  HFMA2 R12, -RZ, RZ, 0, 0 ;  /* 0x00000000ff0c7431 */ /* 0x000fe200000001ff */
[----:B------:R-:W-:-:S07]  /*0c90*/  LOP3.LUT R10, R11, 0x7ffffff8, RZ, 0xc0, !PT ;  /* 0x7ffffff80b0a7812 */ /* 0x000fce00078ec0ff */
.L_x_2369:
[----:B0-----:R-:W-:-:S05]  /*0ca0*/  IMAD R11, R12, 0x80, R9 ;  /* 0x000000800c0b7824 */ /* 0x001fca00078e0209 */
[----:B------:R-:W-:-:S13]  /*0cb0*/  ISETP.GE.AND P0, PT, R11, R8, PT ;  /* 0x000000080b00720c */ /* 0x000fda0003f06270 */
[C-C-:B------:R-:W-:Y:S01]  /*0cc0*/  @!P0 IMAD.WIDE.U32 R16, R11.reuse, 0x4, R2.reuse ;  /* 0x000000040b108825 */ /* 0x140fe200078e0002 */
[----:B------:R-:W0:Y:S05]  /*0cd0*/  @!P0 LDC.64 R18, c[0x0][0x398] ;  /* 0x0000e600ff128b82 */ /* 0x000e2a0000000a00 */
[----:B------:R-:W0:Y:S01]  /*0ce0*/  @!P0 LDG.E R17, desc[UR6][R16.64] ;  /* 0x0000000610118981 */ /* 0x000e22000c1e1900 */
[----:B------:R-:W-:Y:S02]  /*0cf0*/  IADD3 R23, PT, PT, R11, 0x80, RZ ;  /* 0x000000800b177810 */ /* 0x000fe40007ffe0ff */
[----:B------:R-:W-:Y:S02]  /*0d00*/  @!P0 IADD3 R21, PT, PT, R0, R11, RZ ;  /* 0x0000000b00158210 */ /* 0x000fe40007ffe0ff */
[C---:B------:R-:W-:Y:S01]  /*0d10*/  ISETP.GE.AND P1, PT, R23.reuse, R8, PT ;  /* 0x000000081700720c */ /* 0x040fe20003f26270 */
[----:B------:R-:W-:-:S12]  /*0d20*/  IMAD.WIDE R6, R23, 0x4, R2 ;  /* 0x0000000417067825 */ /* 0x000fd800078e0202 */
        /* <DEDUP_REMOVED lines=11> */
[----:B------:R-:W-:Y:S01]  /*0de0*/  IADD3 R29, PT, PT, R11, 0x180, RZ ;  /* 0x000001800b1d7810 */ /* 0x000fe20007ffe0ff */
[----:B0-----:R-:W-:-:S03]  /*0df0*/  @!P0 IMAD.IADD R21, R0, 0x1, R27 ;  /* 0x0000000100158824 */ /* 0x001fc600078e021b */
[----:B------:R-:W-:Y:S01]  /*0e00*/  ISETP.GE.AND P1, PT, R29, R8, PT ;  /* 0x000000081d00720c */ /* 0x000fe20003f26270 */
[----:B--2---:R-:W-:-:S12]  /*0e10*/  @!P0 IMAD.WIDE R18, R25, 0x4, R14 ;  /* 0x0000000419128825 */ /* 0x004fd800078e020e */
[----:B------:R-:W0:Y:S01]  /*0e20*/  @!P1 LDC.64 R14, c[0x0][0x398] ;  /* 0x0000e600ff0e9b82 */ /* 0x000e220000000a00 */
[----:B------:R2:W-:Y:S04]  /*0e30*/  @!P0 STG.E desc[UR6][R18.64], R21 ;  /* 0x0000001512008986 */ /* 0x0005e8000c101906 */
[----:B------:R-:W0:Y:S01]  /*0e40*/  @!P1 LDG.E R25, desc[UR6][R6.64+0x400] ;  /* 0x0004000606199981 */ /* 0x000e22000c1e1900 */
[----:B------:R-:W-:Y:S02]  /*0e50*/  IADD3 R27, PT, PT, R11, 0x200, RZ ;  /* 0x000002000b1b7810 */ /* 0x000fe40007ffe0ff */
[----:B---3--:R-:W-:Y:S02]  /*0e60*/  @!P1 IADD3 R23, PT, PT, R0, R29, RZ ;  /* 0x0000001d00179210 */ /* 0x008fe40007ffe0ff */
[----:B------:R-:W-:Y:S01]  /*0e70*/  ISETP.GE.AND P0, PT, R27, R8, PT ;  /* 0x000000081b00720c */ /* 0x000fe20003f06270 */
[----:B------:R-:W-:-:S02]  /*0e80*/  VIADD R29, R11, 0x280 ;  /* 0x000002800b1d7836 */ /* 0x000fc40000000000 */
[----:B0-----:R-:W-:-:S10]  /*0e90*/  @!P1 IMAD.WIDE R16, R25, 0x4, R14 ;  /* 0x0000000419109825 */ /* 0x001fd400078e020e */
[----:B------:R-:W0:Y:S01]  /*0ea0*/  @!P0 LDC.64 R14, c[0x0][0x398] ;  /* 0x0000e600ff0e8b82 */ /* 0x000e220000000a00 */
[----:B------:R3:W-:Y:S04]  /*0eb0*/  @!P1 STG.E desc[UR6][R16.64], R23 ;  /* 0x0000001710009986 */ /* 0x0007e8000c101906 */
[----:B------:R-:W0:Y:S01]  /*0ec0*/  @!P0 LDG.E R25, desc[UR6][R6.64+0x600] ;  /* 0x0006000606198981 */ /* 0x000e22000c1e1900 */
[----:B------:R-:W-:Y:S02]  /*0ed0*/  ISETP.GE.AND P1, PT, R29, R8, PT ;  /* 0x000000081d00720c */ /* 0x000fe40003f26270 */
[----:B--2---:R-:W-:Y:S02]  /*0ee0*/  @!P0 IADD3 R21, PT, PT, R0, R27, RZ ;  /* 0x0000001b00158210 */ /* 0x004fe40007ffe0ff */
[----:B------:R-:W-:Y:S01]  /*0ef0*/  IADD3 R20, PT, PT, R11, 0x300, RZ ;  /* 0x000003000b147810 */ /* 0x000fe20007ffe0ff */
[----:B0-----:R-:W-:-:S08]  /*0f00*/  @!P0 IMAD.WIDE R18, R25, 0x4, R14 ;  /* 0x0000000419128825 */ /* 0x001fd000078e020e */
[----:B------:R-:W0:Y:S01]  /*0f10*/  @!P1 LDC.64 R14, c[0x0][0x398] ;  /* 0x0000e600ff0e9b82 */ /* 0x000e220000000a00 */
[----:B------:R2:W-:Y:S04]  /*0f20*/  @!P0 STG.E desc[UR6][R18.64], R21 ;  /* 0x0000001512008986 */ /* 0x0005e8000c101906 */
[----:B------:R-:W0:Y:S01]  /*0f30*/  @!P1 LDG.E R25, desc[UR6][R6.64+0x800] ;  /* 0x0008000606199981 */ /* 0x000e22000c1e1900 */
[----:B------:R-:W-:Y:S01]  /*0f40*/  ISETP.GE.AND P0, PT, R20, R8, PT ;  /* 0x000000081400720c */ /* 0x000fe20003f06270 */
[----:B---3--:R-:W-:-:S12]  /*0f50*/  @!P1 IMAD.IADD R23, R0, 0x1, R29 ;  /* 0x0000000100179824 */ /* 0x008fd800078e021d */
[----:B------:R-:W3:Y:S01]  /*0f60*/  @!P0 LDC.64 R16, c[0x0][0x398] ;  /* 0x0000e600ff108b82 */ /* 0x000ee20000000a00 */
[----:B0-----:R-:W-:-:S05]  /*0f70*/  @!P1 IMAD.WIDE R14, R25, 0x4, R14 ;  /* 0x00000004190e9825 */ /* 0x001fca00078e020e */
[----:B------:R2:W-:Y:S04]  /*0f80*/  @!P1 STG.E desc[UR6][R14.64], R23 ;  /* 0x000000170e009986 */ /* 0x0005e8000c101906 */
[----:B------:R-:W3:Y:S01]  /*0f90*/  @!P0 LDG.E R27, desc[UR6][R6.64+0xa00] ;  /* 0x000a0006061b8981 */ /* 0x000ee2000c1e1900 */
[----:B------:R-:W-:Y:S01]  /*0fa0*/  @!P0 IADD3 R25, PT, PT, R0, R20, RZ ;  /* 0x0000001400198210 */ /* 0x000fe20007ffe0ff */
[----:B------:R-:W-:Y:S01]  /*0fb0*/  VIADD R12, R12, 0x8 ;  /* 0x000000080c0c7836 */ /* 0x000fe20000000000 */
[----:B------:R-:W-:Y:S01]  /*0fc0*/  IADD3 R11, PT, PT, R11, 0x380, RZ ;  /* 0x000003800b0b7810 */ /* 0x000fe20007ffe0ff */
[----:B------:R-:W-:Y:S03]  /*0fd0*/  BSSY.RECONVERGENT B0, `(.L_x_2367) ;  /* 0x000000a000007945 */ /* 0x000fe60003800200 */
[----:B------:R-:W-:Y:S01]  /*0fe0*/  ISETP.NE.AND P1, PT, R12, R10, PT ;  /* 0x0000000a0c00720c */ /* 0x000fe20003f25270 */
[----:B---3--:R-:W-:-:S05]  /*0ff0*/  @!P0 IMAD.WIDE R16, R27, 0x4, R16 ;  /* 0x000000041b108825 */ /* 0x008fca00078e0210 */
[----:B------:R2:W-:Y:S01]  /*1000*/  @!P0 STG.E desc[UR6][R16.64], R25 ;  /* 0x0000001910008986 */ /* 0x0005e2000c101906 */
[----:B------:R-:W-:-:S13]  /*1010*/  ISETP.GE.AND P0, PT, R11, R8, PT ;  /* 0x000000080b00720c */ /* 0x000fda0003f06270 */
[----:B--2---:R-:W-:Y:S05]  /*1020*/  @P0 BRA `(.L_x_2368) ;  /* 0x0000000000100947 */ /* 0x004fea0003800000 */
[----:B------:R-:W1:Y:S01]  /*1030*/  LDG.E R15, desc[UR6][R6.64+0xc00] ;  /* 0x000c0006060f7981 */ /* 0x000e62000c1e1900 */
[----:B------:R-:W-:Y:S01]  /*1040*/  IADD3 R11, PT, PT, R0, R11, RZ ;  /* 0x0000000b000b7210 */ /* 0x000fe20007ffe0ff */
[----:B-1----:R-:W-:-:S05]  /*1050*/  IMAD.WIDE R14, R15, 0x4, R4 ;  /* 0x000000040f0e7825 */ /* 0x002fca00078e0204 */
[----:B------:R0:W-:Y:S02]  /*1060*/  STG.E desc[UR6][R14.64], R11 ;  /* 0x0000000b0e007986 */ /* 0x0001e4000c101906 */
.L_x_2368:
[----:B------:R-:W-:Y:S05]  /*1070*/  BSYNC.RECONVERGENT B0 ;  /* 0x0000000000007941 */ /* 0x000fea0003800200 */
.L_x_2367:
[----:B------:R-:W-:Y:S05]  /*1080*/  @P1 BRA `(.L_x_2369) ;  /* 0xfffffffc00041947 */ /* 0x000fea000383ffff */
.L_x_2366:
        /* <DEDUP_REMOVED lines=8> */
[C---:B------:R-:W-:Y:S01]  /*1110*/  ISETP.GE.AND P2, PT, R21.reuse, R8, PT ;  /* 0x000000081500720c */ /* 0x040fe20003f46270 */
[----:B-1----:R-:W-:-:S12]  /*1120*/  IMAD.WIDE R4, R21, 0x4, R2 ;  /* 0x0000000415047825 */ /* 0x002fd800078e0202 */
[----:B------:R-:W2:Y:S01]  /*1130*/  @!P2 LDG.E R11, desc[UR6][R4.64] ;  /* 0x00000006040ba981 */ /* 0x000ea2000c1e1900 */
[----:B------:R-:W2:Y:S01]  /*1140*/  @!P2 LDC.64 R12, c[0x0][0x398] ;  /* 0x0000e600ff0cab82 */ /* 0x000ea20000000a00 */
[----:B------:R-:W-:Y:S01]  /*1150*/  VIADD R19, R21, 0x80 ;  /* 0x0000008015137836 */ /* 0x000fe20000000000 */
[----:B------:R-:W-:-:S04]  /*1160*/  @!P2 IADD3 R7, PT, PT, R0, R21, RZ ;  /* 0x000000150007a210 */ /* 0x000fc80007ffe0ff */
[----:B------:R-:W-:-:S13]  /*1170*/  ISETP.GE.AND P1, PT, R19, R8, PT ;  /* 0x000000081300720c */ /* 0x000fda0003f26270 */
[----:B------:R-:W0:Y:S01]  /*1180*/  @!P1 LDC.64 R14, c[0x0][0x398] ;  /* 0x0000e600ff0e9b82 */ /* 0x000e220000000a00 */
[----:B--2---:R-:W-:-:S05]  /*1190*/  @!P2 IMAD.WIDE R12, R11, 0x4, R12 ;  /* 0x000000040b0ca825 */ /* 0x004fca00078e020c */
        /* <DEDUP_REMOVED lines=9> */
[----:B------:R-:W-:Y:S02]  /*1230*/  IADD3 R25, PT, PT, R21, 0x180, RZ ;  /* 0x0000018015197810 */ /* 0x000fe40007ffe0ff */
[----:B-1----:R-:W-:Y:S02]  /*1240*/  @!P2 IADD3 R7, PT, PT, R0, R23, RZ ;  /* 0x000000170007a210 */ /* 0x002fe40007ffe0ff */
[----:B------:R-:W-:Y:S01]  /*1250*/  ISETP.GE.AND P1, PT, R25, R8, PT ;  /* 0x000000081900720c */ /* 0x000fe20003f26270 */
[----:B0-----:R-:W-:-:S12]  /*1260*/  @!P2 IMAD.WIDE R12, R19, 0x4, R16 ;  /* 0x00000004130ca825 */ /* 0x001fd800078e0210 */
[----:B------:R-:W2:Y:S01]  /*1270*/  @!P1 LDC.64 R16, c[0x0][0x398] ;  /* 0x0000e600ff109b82 */ /* 0x000ea20000000a00 */
[----:B------:R3:W-:Y:S04]  /*1280*/  @!P2 STG.E desc[UR6][R12.64], R7 ;  /* 0x000000070c00a986 */ /* 0x0007e8000c101906 */
[----:B------:R-:W2:Y:S01]  /*1290*/  @!P1 LDG.E R21, desc[UR6][R4.64+0x600] ;  /* 0x0006000604159981 */ /* 0x000ea2000c1e1900 */
[----:B------:R-:W-:Y:S01]  /*12a0*/  @!P1 IMAD.IADD R19, R0, 0x1, R25 ;  /* 0x0000000100139824 */ /* 0x000fe200078e0219 */
[----:B------:R-:W-:Y:S01]  /*12b0*/  IADD3 R10, PT, PT, R10, 0x4, RZ ;  /* 0x000000040a0a7810 */ /* 0x000fe20007ffe0ff */
[----:B--2---:R-:W-:-:S05]  /*12c0*/  @!P1 IMAD.WIDE R14, R21, 0x4, R16 ;  /* 0x00000004150e9825 */ /* 0x004fca00078e0210 */
[----:B------:R3:W-:Y:S02]  /*12d0*/  @!P1 STG.E desc[UR6][R14.64], R19 ;  /* 0x000000130e009986 */ /* 0x0007e4000c101906 */
.L_x_2370:
        /* <DEDUP_REMOVED lines=17> */
[----:B------:R-:W-:Y:S01]  /*13f0*/  @!P2 IADD3 R15, PT, PT, R0, R15, RZ ;  /* 0x0000000f000fa210 */ /* 0x000fe20007ffe0ff */
[----:B------:R-:W-:Y:S02]  /*1400*/  VIADD R10, R10, 0x2 ;  /* 0x000000020a0a7836 */ /* 0x000fe40000000000 */
[----:B0-----:R-:W-:-:S05]  /*1410*/  @!P2 IMAD.WIDE R6, R17, 0x4, R6 ;  /* 0x000000041106a825 */ /* 0x001fca00078e0206 */
[----:B------:R2:W-:Y:S02]  /*1420*/  @!P2 STG.E desc[UR6][R6.64], R15 ;  /* 0x0000000f0600a986 */ /* 0x0005e4000c101906 */
.L_x_2371:
[----:B------:R-:W-:Y:S05]  /*1430*/  @P0 EXIT ;  /* 0x000000000000094d */ /* 0x000fea0003800000 */
[----:B0-23--:R-:W-:-:S04]  /*1440*/  LEA R7, R10, R9, 0x7 ;  /* 0x000000090a077211 */ /* 0x00dfc800078e38ff */
[----:B------:R-:W-:-:S13]  /*1450*/  ISETP.GE.AND P0, PT, R7, R8, PT ;  /* 0x000000080700720c */ /* 0x000fda0003f06270 */
[----:B------:R-:W-:Y:S05]  /*1460*/  @P0 EXIT ;  /* 0x000000000000094d */ /* 0x000fea0003800000 */
[----:B------:R-:W-:Y:S01]  /*1470*/  IMAD.WIDE R2, R7, 0x4, R2 ;  /* 0x0000000407027825 */ /* 0x000fe200078e0202 */
[----:B-1----:R-:W0:Y:S05]  /*1480*/  LDC.64 R4, c[0x0][0x398] ;  /* 0x0000e600ff047b82 */ /* 0x002e2a0000000a00 */
[----:B------:R-:W0:Y:S01]  /*1490*/  LDG.E R3, desc[UR6][R2.64] ;  /* 0x0000000602037981 */ /* 0x000e22000c1e1900 */
[----:B------:R-:W-:Y:S01]  /*14a0*/  IADD3 R7, PT, PT, R0, R7, RZ ;  /* 0x0000000700077210 */ /* 0x000fe20007ffe0ff */
[----:B0-----:R-:W-:-:S05]  /*14b0*/  IMAD.WIDE R4, R3, 0x4, R4 ;  /* 0x0000000403047825 */ /* 0x001fca00078e0204 */
[----:B------:R-:W-:Y:S01]  /*14c0*/  STG.E desc[UR6][R4.64], R7 ;  /* 0x0000000704007986 */ /* 0x000fe2000c101906 */
[----:B------:R-:W-:Y:S05]  /*14d0*/  EXIT ;  /* 0x000000000000794d */ /* 0x000fea0003800000 */
.L_x_2372:
        /* <DEDUP_REMOVED lines=10> */
.L_x_2561:


//--------------------- .text._ZN3cub18CUB_300001_SM_10006detail8for_each13static_kernelINS2_12policy_hub_t12policy_500_tElN6thrust24THRUST_300001_SM_1000_NS8cuda_cub10__tabulate7functorINS7_10device_ptrIiEENS7_6system6detail7generic6detail22compute_sequence_valueIivEElEEEEvT0_T1_ --------------------------
	.section	.text._ZN3cub18CUB_300001_SM_10006detail8for_each13static_kernelINS2_12policy_hub_t12policy_500_tElN6thrust24THRUST_300001_SM_1000_NS8cuda_cub10__tabulate7functorINS7_10device_ptrIiEENS7_6system6detail7generic6detail22compute_sequence_valueIivEElEEEEvT0_T1_,"ax",@progbits
	.align	128
        .global         _ZN3cub18CUB_300001_SM_10006detail8for_each13static_kernelINS2_12policy_hub_t12policy_500_tElN6thrust24THRUST_300001_SM_1000_NS8cuda_cub10__tabulate7functorINS7_10device_ptrIiEENS7_6system6detail7generic6detail22compute_sequence_valueIivEElEEEEvT0_T1_
        .type           _ZN3cub18CUB_300001_SM_10006detail8for_each13static_kernelINS2_12policy_hub_t12policy_500_tElN6thrust24THRUST_300001_SM_1000_NS8cuda_cub10__tabulate7functorINS7_10device_ptrIiEENS7_6system6detail7generic6detail22compute_sequence_valueIivEElEEEEvT0_T1_,@function
        .size           _ZN3cub18CUB_300001_SM_10006detail8for_each13static_kernelINS2_12policy_hub_t12policy_500_tElN6thrust24THRUST_300001_SM_1000_NS8cuda_cub10__tabulate7functorINS7_10device_ptrIiEENS7_6system6detail7generic6detail22compute_sequence_valueIivEElEEEEvT0_T1_,(.L_x_2562 - _ZN3cub18CUB_300001_SM_10006detail8for_each13static_kernelINS2_12policy_hub_t12policy_500_tElN6thrust24THRUST_300001_SM_1000_NS8cuda_cub10__tabulate7functorINS7_10device_ptrIiEENS7_6system6detail7generic6detail22compute_sequence_valueIivEElEEEEvT0_T1_)
        .other          _ZN3cub18CUB_300001_SM_10006detail8for_each13static_kernelINS2_12policy_hub_t12policy_500_tElN6thrust24THRUST_300001_SM_1000_NS8cuda_cub10__tabulate7functorINS7_10device_ptrIiEENS7_6system6detail7generic6detail22compute_sequence_valueIivEElEEEEvT0_T1_,@"STO_CUDA_ENTRY STV_DEFAULT"
_ZN3cub18CUB_300001_SM_10006detail8for_each13static_kernelINS2_12policy_hub_t12policy_500_tElN6thrust24THRUST_300001_SM_1000_NS8cuda_cub10__tabulate7functorINS7_10device_ptrIiEENS7_6system6detail7generic6detail22compute_sequence_valueIivEElEEEEvT0_T1_:
.text._ZN3cub18CUB_300001_SM_10006detail8for_each13static_kernelINS2_12policy_hub_t12policy_500_tElN6thrust24THRUST_300001_SM_1000_NS8cuda_cub10__tabulate7functorINS7_10device_ptrIiEENS7_6system6detail7generic6detail22compute_sequence_valueIivEElEEEEvT0_T1_:
[----:B------:R-:W-:Y:S08]  /*0000*/  LDC R1, c[0x0][0x37c] ;  /* 0x0000df00ff017b82 */ /* 0x000ff00000000800 */
[----:B------:R-:W0:Y:S01]  /*0010*/  S2UR UR4, SR_CTAID.X ;  /* 0x00000000000479c3 */ /* 0x000e220000002500 */
[----:B------:R-:W1:Y:S01]  /*0020*/  LDCU.64 UR6, c[0x0][0x380] ;  /* 0x00007000ff0677ac */ /* 0x000e620008000a00 */
[----:B------:R-:W2:Y:S01]  /*0030*/  LDCU.64 UR8, c[0x0][0x358] ;  /* 0x00006b00ff0877ac */ /* 0x000ea20008000a00 */
[----:B0-----:R-:W-:-:S04]  /*0040*/  UIMAD.WIDE.U32 UR4, UR4, 0x200, URZ ;  /* 0x00000200040478a5 */ /* 0x001fc8000f8e00ff */
[----:B-1----:R-:W-:-:S04]  /*0050*/  UIADD3 UR6, UP0, UPT, -UR4, UR6, URZ ;  /* 0x0000000604067290 */ /* 0x002fc8000ff1e1ff */
[----:B------:R-:W-:Y:S02]  /*0060*/  UIADD3.X UR7, UPT, UPT, ~UR5, UR7, URZ, UP0, !UPT ;  /* 0x0000000705077290 */ /* 0x000fe400087fe5ff */
[----:B------:R-:W-:-:S04]  /*0070*/  UISETP.GE.U32.AND UP0, UPT, UR6, 0x200, UPT ;  /* 0x000002000600788c */ /* 0x000fc8000bf06070 */
[----:B------:R-:W-:-:S09]  /*0080*/  UISETP.GE.AND.EX UP0, UPT, UR7, URZ, UPT, UP0 ;  /* 0x000000ff0700728c */ /* 0x000fd2000bf06300 */
[----:B--2---:R-:W-:Y:S05]  /*0090*/  BRA.U !UP0, `(.L_x_2373) ;  /* 0x0000000108347547 */ /* 0x004fea000b800000 */
[----:B------:R-:W0:Y:S01]  /*00a0*/  S2R R0, SR_TID.X ;  /* 0x0000000000007919 */ /* 0x000e220000002100 */
[----:B------:R-:W1:Y:S01]  /*00b0*/  LDC.64 R6, c[0x0][0x390] ;  /* 0x0000e400ff067b82 */ /* 0x000e620000000a00 */
[----:B------:R-:W2:Y:S01]  /*00c0*/  LDCU.64 UR10, c[0x0][0x388] ;  /* 0x00007100ff0a77ac */ /* 0x000ea20008000a00 */
[----:B0-----:R-:W-:-:S05]  /*00d0*/  IADD3 R5, P0, PT, R0, UR4, RZ ;  /* 0x0000000400057c10 */ /* 0x001fca000ff1e0ff */
[----:B------:R-:W-:Y:S01]  /*00e0*/  IMAD.X R4, RZ, RZ, UR5, P0 ;  /* 0x00000005ff047e24 */ /* 0x000fe200080e06ff */
[C---:B--2---:R-:W-:Y:S01]  /*00f0*/  LEA R2, P0, R5.reuse, UR10, 0x2 ;  /* 0x0000000a05027c11 */ /* 0x044fe2000f8010ff */
[----:B------:R-:W-:-:S03]  /*0100*/  VIADD R0, R5, 0x100 ;  /* 0x0000010005007836 */ /* 0x000fc60000000000 */
[C---:B------:R-:W-:Y:S01]  /*0110*/  LEA.HI.X R3, R5.reuse, UR11, R4, 0x2, P0 ;  /* 0x0000000b05037c11 */ /* 0x040fe200080f1404 */
[-CC-:B-1----:R-:W-:Y:S02]  /*0120*/  IMAD R5, R5, R7.reuse, R6.reuse ;  /* 0x0000000705057224 */ /* 0x182fe400078e0206 */
[----:B------:R-:W-:-:S03]  /*0130*/  IMAD R7, R0, R7, R6 ;  /* 0x0000000700077224 */ /* 0x000fc600078e0206 */
[----:B------:R-:W-:Y:S04]  /*0140*/  STG.E desc[UR8][R2.64], R5 ;  /* 0x0000000502007986 */ /* 0x000fe8000c101908 */
[----:B------:R-:W-:Y:S01]  /*0150*/  STG.E desc[UR8][R2.64+0x400], R7 ;  /* 0x0004000702007986 */ /* 0x000fe2000c101908 */
[----:B------:R-:W-:Y:S05]  /*0160*/  EXIT ;  /* 0x000000000000794d */ /* 0x000fea0003800000 */
.L_x_2373:
[----:B------:R-:W0:Y:S01]  /*0170*/  S2R R2, SR_TID.X ;  /* 0x0000000000027919 */ /* 0x000e220000002100 */
[----:B------:R-:W-:Y:S01]  /*0180*/  USHF.R.S32.HI UR7, URZ, 0x1f, UR6 ;  /* 0x0000001fff077899 */ /* 0x000fe20008011406 */
[----:B------:R-:W-:Y:S05]  /*0190*/  BSSY.RECONVERGENT B0, `(.L_x_2374) ;  /* 0x0000011000007945 */ /* 0x000fea0003800200 */
[----:B------:R-:W-:Y:S02]  /*01a0*/  IMAD.U32 R3, RZ, RZ, UR7 ;  /* 0x00000007ff037e24 */ /* 0x000fe4000f8e00ff */
[----:B------:R-:W-:Y:S01]  /*01b0*/  IMAD.U32 R4, RZ, RZ, UR7 ;  /* 0x00000007ff047e24 */ /* 0x000fe2000f8e00ff */
[C---:B0-----:R-:W-:Y:S01]  /*01c0*/  ISETP.LT.U32.AND P0, PT, R2.reuse, UR6, PT ;  /* 0x0000000602007c0c */ /* 0x041fe2000bf01070 */
[----:B------:R-:W-:-:S03]  /*01d0*/  VIADD R0, R2, 0x100 ;  /* 0x0000010002007836 */ /* 0x000fc60000000000 */
[----:B------:R-:W-:Y:S02]  /*01e0*/  ISETP.GT.AND.EX P0, PT, R3, RZ, PT, P0 ;  /* 0x000000ff0300720c */ /* 0x000fe40003f04300 */
[----:B------:R-:W-:-:S04]  /*01f0*/  ISETP.LT.U32.AND P1, PT, R0, UR6, PT ;  /* 0x0000000600007c0c */ /* 0x000fc8000bf21070 */
[----:B------:R-:W-:-:S07]  /*0200*/  ISETP.GT.AND.EX P1, PT, R4, RZ, PT, P1 ;  /* 0x000000ff0400720c */ /* 0x000fce0003f24310 */
[----:B------:R-:W-:Y:S06]  /*0210*/  @!P0 BRA `(.L_x_2375) ;  /* 0x0000000000208947 */ /* 0x000fec0003800000 */
[----:B------:R-:W0:Y:S01]  /*0220*/  LDC.64 R6, c[0x0][0x390] ;  /* 0x0000e400ff067b82 */ /* 0x000e220000000a00 */
[----:B------:R-:W1:Y:S01]  /*0230*/  LDCU.64 UR10, c[0x0][0x388] ;  /* 0x00007100ff0a77ac */ /* 0x000e620008000a00 */
[----:B------:R-:W-:-:S05]  /*0240*/  IADD3 R4, P0, PT, R2, UR4, RZ ;  /* 0x0000000402047c10 */ /* 0x000fca000ff1e0ff */
[----:B------:R-:W-:Y:S01]  /*0250*/  IMAD.X R3, RZ, RZ, UR5, P0 ;  /* 0x00000005ff037e24 */ /* 0x000fe200080e06ff */
[----:B-1----:R-:W-:-:S04]  /*0260*/  LEA R2, P0, R4, UR10, 0x2 ;  /* 0x0000000a04027c11 */ /* 0x002fc8000f8010ff */
[C---:B------:R-:W-:Y:S01]  /*0270*/  LEA.HI.X R3, R4.reuse, UR11, R3, 0x2, P0 ;  /* 0x0000000b04037c11 */ /* 0x040fe200080f1403 */
[----:B0-----:R-:W-:-:S05]  /*0280*/  IMAD R7, R4, R7, R6 ;  /* 0x0000000704077224 */ /* 0x001fca00078e0206 */
[----:B------:R0:W-:Y:S03]  /*0290*/  STG.E desc[UR8][R2.64], R7 ;  /* 0x0000000702007986 */ /* 0x0001e6000c101908 */
.L_x_2375:
[----:B------:R-:W-:Y:S05]  /*02a0*/  BSYNC.RECONVERGENT B0 ;  /* 0x0000000000007941 */ /* 0x000fea0003800200 */
.L_x_2374:
[----:B------:R-:W-:Y:S05]  /*02b0*/  @!P1 EXIT ;  /* 0x000000000000994d */ /* 0x000fea0003800000 */
[----:B------:R-:W1:Y:S01]  /*02c0*/  LDC.64 R4, c[0x0][0x390] ;  /* 0x0000e400ff047b82 */ /* 0x000e620000000a00 */
[----:B------:R-:W2:Y:S01]  /*02d0*/  LDCU.64 UR6, c[0x0][0x388] ;  /* 0x00007100ff0677ac */ /* 0x000ea20008000a00 */
[----:B------:R-:W-:-:S05]  /*02e0*/  IADD3 R0, P0, PT, R0, UR4, RZ ;  /* 0x0000000400007c10 */ /* 0x000fca000ff1e0ff */
[----:B0-----:R-:W-:Y:S01]  /*02f0*/  IMAD.X R3, RZ, RZ, UR5, P0 ;  /* 0x00000005ff037e24 */ /* 0x001fe200080e06ff */
[----:B--2---:R-:W-:-:S04]  /*0300*/  LEA R2, P0, R0, UR6, 0x2 ;  /* 0x0000000600027c11 */ /* 0x004fc8000f8010ff */
[C---:B------:R-:W-:Y:S01]  /*0310*/  LEA.HI.X R3, R0.reuse, UR7, R3, 0x2, P0 ;  /* 0x0000000700037c11 */ /* 0x040fe200080f1403 */
[----:B-1----:R-:W-:-:S05]  /*0320*/  IMAD R5, R0, R5, R4 ;  /* 0x0000000500057224 */ /* 0x002fca00078e0204 */
[----:B------:R-:W-:Y:S01]  /*0330*/  STG.E desc[UR8][R2.64], R5 ;  /* 0x0000000502007986 */ /* 0x000fe2000c101908 */
[----:B------:R-:W-:Y:S05]  /*0340*/  EXIT ;  /* 0x000000000000794d */ /* 0x000fea0003800000 */
.L_x_2376:
        /* <DEDUP_REMOVED lines=11> */
.L_x_2562:


//--------------------- .text._ZN3cub18CUB_300001_SM_10006detail11EmptyKernelIvEEvv --------------------------
	.section	.text._ZN3cub18CUB_300001_SM_10006detail11EmptyKernelIvEEvv,"ax",@progbits
	.align	128
        .global         _ZN3cub18CUB_300001_SM_10006detail11EmptyKernelIvEEvv
        .type           _ZN3cub18CUB_300001_SM_10006detail11EmptyKernelIvEEvv,@function
        .size           _ZN3cub18CUB_300001_SM_10006detail11EmptyKernelIvEEvv,(.L_x_2563 - _ZN3cub18CUB_300001_SM_10006detail11EmptyKernelIvEEvv)
        .other          _ZN3cub18CUB_300001_SM_10006detail11EmptyKernelIvEEvv,@"STO_CUDA_ENTRY STV_DEFAULT"
_ZN3cub18CUB_300001_SM_10006detail11EmptyKernelIvEEvv:
.text._ZN3cub18CUB_300001_SM_10006detail11EmptyKernelIvEEvv:
[----:B------:R-:W-:Y:S01]  /*0000*/  LDC R1, c[0x0][0x37c] ;  /* 0x0000df00ff017b82 */ /* 0x000fe20000000800 */
[----:B------:R-:W-:Y:S05]  /*0010*/  EXIT ;  /* 0x000000000000794d */ /* 0x000fea0003800000 */
.L_x_2377:
        /* <DEDUP_REMOVED lines=14> */
.L_x_2563:


//--------------------- .text._Z23compute_active_verticesPiiS_ --------------------------
	.section	.text._Z23compute_active_verticesPiiS_,"ax",@progbits
	.align	128
        .global         _Z23compute_active_verticesPiiS_
        .type           _Z23compute_active_verticesPiiS_,@function
        .size           _Z23compute_active_verticesPiiS_,(.L_x_2564 - _Z23compute_active_verticesPiiS_)
        .other          _Z23compute_active_verticesPiiS_,@"STO_CUDA_ENTRY STV_DEFAULT"
_Z23compute_active_verticesPiiS_:
.text._Z23compute_active_verticesPiiS_:
[----:B------:R-:W-:Y:S01]  /*0000*/  LDC R1, c[0x0][0x37c] ;  /* 0x0000df00ff017b82 */ /* 0x000fe20000000800 */
[----:B------:R-:W0:Y:S01]  /*0010*/  S2R R0, SR_CTAID.X ;  /* 0x0000000000007919 */ /* 0x000e220000002500 */
[----:B------:R-:W0:Y:S06]  /*0020*/  LDCU UR5, c[0x0][0x360] ;  /* 0x00006c00ff0577ac */ /* 0x000e2c0008000800 */
[----:B------:R-:W1:Y:S01]  /*0030*/  LDC R2, c[0x0][0x370] ;  /* 0x0000dc00ff027b82 */ /* 0x000e620000000800 */
[----:B------:R-:W-:Y:S01]  /*0040*/  BSSY.RECONVERGENT B2, `(.L_x_2378) ;  /* 0x00000ea000027945 */ /* 0x000fe20003800200 */
[----:B------:R-:W0:Y:S01]  /*0050*/  S2R R3, SR_TID.X ;  /* 0x0000000000037919 */ /* 0x000e220000002100 */
[----:B------:R-:W2:Y:S01]  /*0060*/  LDCU UR4, c[0x0][0x388] ;  /* 0x00007100ff0477ac */ /* 0x000ea20008000800 */
[----:B------:R-:W-:Y:S01]  /*0070*/  IMAD.MOV.U32 R18, RZ, RZ, RZ ;  /* 0x000000ffff127224 */ /* 0x000fe200078e00ff */
[----:B------:R-:W3:Y:S01]  /*0080*/  LDCU.64 UR6, c[0x0][0x358] ;  /* 0x00006b00ff0677ac */ /* 0x000ee20008000a00 */
[----:B0-----:R-:W-:-:S05]  /*0090*/  IMAD R25, R0, UR5, R3 ;  /* 0x0000000500197c24 */ /* 0x001fca000f8e0203 */
[----:B--2---:R-:W-:-:S13]  /*00a0*/  ISETP.GE.AND P0, PT, R25, UR4, PT ;  /* 0x0000000419007c0c */ /* 0x004fda000bf06270 */
[----:B-1-3--:R-:W-:Y:S05]  /*00b0*/  @P0 BRA `(.L_x_2379) ;  /* 0x0000000c00880947 */ /* 0x00afea0003800000 */
[----:B------:R-:W-:Y:S01]  /*00c0*/  IMAD R2, R2, UR5, RZ ;  /* 0x0000000502027c24 */ /* 0x000fe2000f8e02ff */
[----:B------:R-:W-:Y:S01]  /*00d0*/  BSSY.RECONVERGENT B1, `(.L_x_2380) ;  /* 0x00000d2000017945 */ /* 0x000fe20003800200 */
[----:B------:R-:W-:Y:S02]  /*00e0*/  HFMA2 R18, -RZ, RZ, 0, 0 ;  /* 0x00000000ff127431 */ /* 0x000fe400000001ff */
[----:B------:R-:W0:Y:S01]  /*00f0*/  I2F.U32.RP R9, R2 ;  /* 0x0000000200097306 */ /* 0x000e220000209000 */
[C---:B------:R-:W-:Y:S01]  /*0100*/  IMAD.IADD R6, R2.reuse, 0x1, R25 ;  /* 0x0000000102067824 */ /* 0x040fe200078e0219 */
[----:B------:R-:W-:Y:S02]  /*0110*/  IADD3 R11, PT, PT, RZ, -R2, RZ ;  /* 0x80000002ff0b7210 */ /* 0x000fe40007ffe0ff */
[----:B------:R-:W-:Y:S02]  /*0120*/  ISETP.NE.U32.AND P2, PT, R2, RZ, PT ;  /* 0x000000ff0200720c */ /* 0x000fe40003f45070 */
[----:B------:R-:W-:-:S02]  /*0130*/  ISETP.GE.AND P0, PT, R6, UR4, PT ;  /* 0x0000000406007c0c */ /* 0x000fc4000bf06270 */
[----:B------:R-:W-:Y:S02]  /*0140*/  VIMNMX R7, PT, PT, R6, UR4, !PT ;  /* 0x0000000406077c48 */ /* 0x000fe4000ffe0100 */
[----:B------:R-:W-:-:S04]  /*0150*/  SEL R8, RZ, 0x1, P0 ;  /* 0x00000001ff087807 */ /* 0x000fc80000000000 */
[----:B------:R-:W-:Y:S01]  /*0160*/  IADD3 R7, PT, PT, R7, -R6, -R8 ;  /* 0x8000000607077210 */ /* 0x000fe20007ffe808 */
[----:B0-----:R-:W0:Y:S02]  /*0170*/  MUFU.RCP R9, R9 ;  /* 0x0000000900097308 */ /* 0x001e240000001000 */
[----:B0-----:R-:W-:-:S06]  /*0180*/  VIADD R4, R9, 0xffffffe ;  /* 0x0ffffffe09047836 */ /* 0x001fcc0000000000 */
[----:B------:R0:W1:Y:S02]  /*0190*/  F2I.FTZ.U32.TRUNC.NTZ R5, R4 ;  /* 0x0000000400057305 */ /* 0x000064000021f000 */
[----:B0-----:R-:W-:Y:S02]  /*01a0*/  IMAD.MOV.U32 R4, RZ, RZ, RZ ;  /* 0x000000ffff047224 */ /* 0x001fe400078e00ff */
[----:B-1----:R-:W-:-:S04]  /*01b0*/  IMAD R11, R11, R5, RZ ;  /* 0x000000050b0b7224 */ /* 0x002fc800078e02ff */
[----:B------:R-:W-:-:S06]  /*01c0*/  IMAD.HI.U32 R10, R5, R11, R4 ;  /* 0x0000000b050a7227 */ /* 0x000fcc00078e0004 */
[----:B------:R-:W-:-:S05]  /*01d0*/  IMAD.HI.U32 R5, R10, R7, RZ ;  /* 0x000000070a057227 */ /* 0x000fca00078e00ff */
[----:B------:R-:W-:-:S05]  /*01e0*/  IADD3 R4, PT, PT, -R5, RZ, RZ ;  /* 0x000000ff05047210 */ /* 0x000fca0007ffe1ff */
[----:B------:R-:W-:-:S05]  /*01f0*/  IMAD R7, R2, R4, R7 ;  /* 0x0000000402077224 */ /* 0x000fca00078e0207 */
[----:B------:R-:W-:-:S13]  /*0200*/  ISETP.GE.U32.AND P0, PT, R7, R2, PT ;  /* 0x000000020700720c */ /* 0x000fda0003f06070 */
[----:B------:R-:W-:Y:S02]  /*0210*/  @P0 IMAD.IADD R7, R7, 0x1, -R2 ;  /* 0x0000000107070824 */ /* 0x000fe400078e0a02 */
[----:B------:R-:W-:-:S03]  /*0220*/  @P0 VIADD R5, R5, 0x1 ;  /* 0x0000000105050836 */ /* 0x000fc60000000000 */
[----:B------:R-:W-:-:S13]  /*0230*/  ISETP.GE.U32.AND P1, PT, R7, R2, PT ;  /* 0x000000020700720c */ /* 0x000fda0003f26070 */
[----:B------:R-:W-:Y:S02]  /*0240*/  @P1 IADD3 R5, PT, PT, R5, 0x1, RZ ;  /* 0x0000000105051810 */ /* 0x000fe40007ffe0ff */
[----:B------:R-:W-:-:S05]  /*0250*/  @!P2 LOP3.LUT R5, RZ, R2, RZ, 0x33, !PT ;  /* 0x00000002ff05a212 */ /* 0x000fca00078e33ff */
[----:B------:R-:W-:-:S04]  /*0260*/  IMAD.IADD R5, R8, 0x1, R5 ;  /* 0x0000000108057824 */ /* 0x000fc800078e0205 */
[C---:B------:R-:W-:Y:S01]  /*0270*/  VIADD R4, R5.reuse, 0x1 ;  /* 0x0000000105047836 */ /* 0x040fe20000000000 */
[----:B------:R-:W-:-:S04]  /*0280*/  ISETP.GE.U32.AND P0, PT, R5, 0x3, PT ;  /* 0x000000030500780c */ /* 0x000fc80003f06070 */
[----:B------:R-:W-:-:S09]  /*0290*/  LOP3.LUT R5, R4, 0x3, RZ, 0xc0, !PT ;  /* 0x0000000304057812 */ /* 0x000fd200078ec0ff */
[----:B------:R-:W-:Y:S05]  /*02a0*/  @!P0 BRA `(.L_x_2381) ;  /* 0x0000000800d08947 */ /* 0x000fea0003800000 */
[----:B------:R-:W-:Y:S01]  /*02b0*/  LOP3.LUT R4, R4, 0xfffffffc, RZ, 0xc0, !PT ;  /* 0xfffffffc04047812 */ /* 0x000fe200078ec0ff */
[----:B------:R-:W0:Y:S01]  /*02c0*/  LDC.64 R12, c[0x0][0x380] ;  /* 0x0000e000ff0c7b82 */ /* 0x000e220000000a00 */
[----:B------:R-:W-:Y:S01]  /*02d0*/  BSSY.RELIABLE B0, `(.L_x_2382) ;  /* 0x0000099000007945 */ /* 0x000fe20003800100 */
[----:B------:R-:W-:Y:S02]  /*02e0*/  IMAD.MOV.U32 R18, RZ, RZ, RZ ;  /* 0x000000ffff127224 */ /* 0x000fe400078e00ff */
[----:B------:R-:W-:-:S05]  /*02f0*/  IMAD.MOV R4, RZ, RZ, -R4 ;  /* 0x000000ffff047224 */ /* 0x000fca00078e0a04 */
[----:B------:R-:W-:-:S13]  /*0300*/  ISETP.GE.AND P0, PT, R4, RZ, PT ;  /* 0x000000ff0400720c */ /* 0x000fda0003f06270 */
[----:B------:R-:W-:Y:S05]  /*0310*/  @P0 BRA `(.L_x_2383) ;  /* 0x0000000800500947 */ /* 0x000fea0003800000 */
[----:B------:R-:W-:Y:S01]  /*0320*/  IADD3 R6, PT, PT, -R4, RZ, RZ ;  /* 0x000000ff04067210 */ /* 0x000fe20007ffe1ff */
[----:B------:R-:W-:Y:S01]  /*0330*/  BSSY.RECONVERGENT B3, `(.L_x_2384) ;  /* 0x000005d000037945 */ /* 0x000fe20003800200 */
[----:B------:R-:W-:Y:S02]  /*0340*/  PLOP3.LUT P0, PT, PT, PT, PT, 0x80, 0x8 ;  /* 0x000000000008781c */ /* 0x000fe40003f0f070 */
[----:B------:R-:W-:-:S13]  /*0350*/  ISETP.GT.AND P1, PT, R6, 0xc, PT ;  /* 0x0000000c0600780c */ /* 0x000fda0003f24270 */
[----:B------:R-:W-:Y:S05]  /*0360*/  @!P1 BRA `(.L_x_2385) ;  /* 0x0000000400649947 */ /* 0x000fea0003800000 */
[----:B------:R-:W1:Y:S01]  /*0370*/  LDC.64 R14, c[0x0][0x380] ;  /* 0x0000e000ff0e7b82 */ /* 0x000e620000000a00 */
[----:B------:R-:W-:-:S13]  /*0380*/  PLOP3.LUT P0, PT, PT, PT, PT, 0x8, 0x80 ;  /* 0x000000000080781c */ /* 0x000fda0003f0e170 */
.L_x_2386:
[----:B-1----:R-:W-:-:S05]  /*0390*/  IMAD.WIDE R10, R25, 0x4, R14 ;  /* 0x00000004190a7825 */ /* 0x002fca00078e020e */
[----:B------:R-:W2:Y:S01]  /*03a0*/  LDG.E R19, desc[UR6][R10.64] ;  /* 0x000000060a137981 */ /* 0x000ea2000c1e1900 */
[----:B------:R-:W-:-:S05]  /*03b0*/  IMAD.WIDE R22, R2, 0x4, R10 ;  /* 0x0000000402167825 */ /* 0x000fca00078e020a */
[----:B------:R1:W3:Y:S01]  /*03c0*/  LDG.E R20, desc[UR6][R22.64] ;  /* 0x0000000616147981 */ /* 0x0002e2000c1e1900 */
[----:B------:R-:W-:-:S05]  /*03d0*/  IMAD.WIDE R28, R2, 0x4, R22 ;  /* 0x00000004021c7825 */ /* 0x000fca00078e0216 */
[----:B------:R-:W4:Y:S01]  /*03e0*/  LDG.E R6, desc[UR6][R28.64] ;  /* 0x000000061c067981 */ /* 0x000f22000c1e1900 */
[C---:B------:R-:W-:Y:S02]  /*03f0*/  IMAD R25, R2.reuse, 0x4, R25 ;  /* 0x0000000402197824 */ /* 0x040fe400078e0219 */
[----:B-1----:R-:W-:-:S04]  /*0400*/  IMAD.WIDE R22, R2, 0x4, R28 ;  /* 0x0000000402167825 */ /* 0x002fc800078e021c */
[----:B------:R-:W-:Y:S01]  /*0410*/  IMAD.WIDE R16, R25, 0x4, R14 ;  /* 0x0000000419107825 */ /* 0x000fe200078e020e */
[----:B------:R-:W5:Y:S04]  /*0420*/  LDG.E R7, desc[UR6][R22.64] ;  /* 0x0000000616077981 */ /* 0x000f68000c1e1900 */
[----:B------:R-:W5:Y:S01]  /*0430*/  LDG.E R8, desc[UR6][R16.64] ;  /* 0x0000000610087981 */ /* 0x000f62000c1e1900 */
[----:B------:R-:W-:-:S05]  /*0440*/  IMAD.WIDE R26, R2, 0x4, R16 ;  /* 0x00000004021a7825 */ /* 0x000fca00078e0210 */
[----:B------:R1:W5:Y:S02]  /*0450*/  LDG.E R9, desc[UR6][R26.64] ;  /* 0x000000061a097981 */ /* 0x000364000c1e1900 */
[----:B-1----:R-:W-:-:S05]  /*0460*/  IMAD.WIDE R26, R2, 0x4, R26 ;  /* 0x00000004021a7825 */ /* 0x002fca00078e021a */
[----:B------:R-:W5:Y:S01]  /*0470*/  LDG.E R10, desc[UR6][R26.64] ;  /* 0x000000061a0a7981 */ /* 0x000f62000c1e1900 */
[----:B------:R-:W-:-:S04]  /*0480*/  IMAD.WIDE R16, R2, 0x4, R26 ;  /* 0x0000000402107825 */ /* 0x000fc800078e021a */
[----:B------:R-:W-:Y:S01]  /*0490*/  IMAD R25, R2, 0x4, R25 ;  /* 0x0000000402197824 */ /* 0x000fe200078e0219 */
[----:B------:R-:W5:Y:S03]  /*04a0*/  LDG.E R11, desc[UR6][R16.64] ;  /* 0x00000006100b7981 */ /* 0x000f66000c1e1900 */
[----:B------:R-:W-:-:S05]  /*04b0*/  IMAD.WIDE R28, R25, 0x4, R14 ;  /* 0x00000004191c7825 */ /* 0x000fca00078e020e */
[----:B------:R1:W5:Y:S02]  /*04c0*/  LDG.E R22, desc[UR6][R28.64] ;  /* 0x000000061c167981 */ /* 0x000364000c1e1900 */
[----:B-1----:R-:W-:-:S05]  /*04d0*/  IMAD.WIDE R28, R2, 0x4, R28 ;  /* 0x00000004021c7825 */ /* 0x002fca00078e021c */
[----:B------:R-:W5:Y:S01]  /*04e0*/  LDG.E R23, desc[UR6][R28.64] ;  /* 0x000000061c177981 */ /* 0x000f62000c1e1900 */
[C---:B------:R-:W-:Y:S01]  /*04f0*/  IMAD.WIDE R16, R2.reuse, 0x4, R28 ;  /* 0x0000000402107825 */ /* 0x040fe200078e021c */
[----:B------:R-:W-:-:S04]  /*0500*/  LEA R25, R2, R25, 0x2 ;  /* 0x0000001902197211 */ /* 0x000fc800078e10ff */
[----:B------:R1:W5:Y:S01]  /*0510*/  LDG.E R24, desc[UR6][R16.64] ;  /* 0x0000000610187981 */ /* 0x000362000c1e1900 */
[----:B------:R-:W-:-:S06]  /*0520*/  IMAD.WIDE R26, R2, 0x4, R16 ;  /* 0x00000004021a7825 */ /* 0x000fcc00078e0210 */
[----:B------:R-:W5:Y:S01]  /*0530*/  LDG.E R26, desc[UR6][R26.64] ;  /* 0x000000061a1a7981 */ /* 0x000f62000c1e1900 */
[----:B-1----:R-:W-:-:S05]  /*0540*/  IMAD.WIDE R16, R25, 0x4, R14 ;  /* 0x0000000419107825 */ /* 0x002fca00078e020e */
[----:B------:R1:W5:Y:S01]  /*0550*/  LDG.E R27, desc[UR6][R16.64] ;  /* 0x00000006101b7981 */ /* 0x000362000c1e1900 */
[----:B------:R-:W-:Y:S02]  /*0560*/  VIADD R28, R18, 0x1 ;  /* 0x00000001121c7836 */ /* 0x000fe40000000000 */
[----:B-1----:R-:W-:-:S05]  /*0570*/  IMAD.WIDE R16, R2, 0x4, R16 ;  /* 0x0000000402107825 */ /* 0x002fca00078e0210 */
[----:B------:R-:W5:Y:S01]  /*0580*/  LDG.E R29, desc[UR6][R16.64] ;  /* 0x00000006101d7981 */ /* 0x000f62000c1e1900 */
[----:B--2---:R-:W-:-:S13]  /*0590*/  ISETP.NE.AND P1, PT, R19, -0x1, PT ;  /* 0xffffffff1300780c */ /* 0x004fda0003f25270 */
[----:B------:R-:W-:Y:S02]  /*05a0*/  @P1 IMAD.MOV R28, RZ, RZ, R18 ;  /* 0x000000ffff1c1224 */ /* 0x000fe400078e0212 */
[----:B------:R-:W-:-:S05]  /*05b0*/  IMAD.WIDE R18, R2, 0x4, R16 ;  /* 0x0000000402127825 */ /* 0x000fca00078e0210 */
[----:B------:R-:W2:Y:S01]  /*05c0*/  LDG.E R16, desc[UR6][R18.64] ;  /* 0x0000000612107981 */ /* 0x000ea2000c1e1900 */
[----:B---3--:R-:W-:Y:S01]  /*05d0*/  ISETP.NE.AND P2, PT, R20, -0x1, PT ;  /* 0xffffffff1400780c */ /* 0x008fe20003f45270 */
[----:B------:R-:W-:-:S06]  /*05e0*/  IMAD.WIDE R20, R2, 0x4, R18 ;  /* 0x0000000402147825 */ /* 0x000fcc00078e0212 */
[----:B------:R-:W3:Y:S01]  /*05f0*/  LDG.E R20, desc[UR6][R20.64] ;  /* 0x0000000614147981 */ /* 0x000ee2000c1e1900 */
[----:B----4-:R-:W-:Y:S02]  /*0600*/  ISETP.NE.AND P1, PT, R6, -0x1, PT ;  /* 0xffffffff0600780c */ /* 0x010fe40003f25270 */
[----:B------:R-:W-:-:S03]  /*0610*/  IADD3 R6, PT, PT, R28, 0x1, RZ ;  /* 0x000000011c067810 */ /* 0x000fc60007ffe0ff */
        /* <DEDUP_REMOVED lines=34> */
[----:B------:R-:W-:-:S04]  /*0840*/  IADD3 R4, PT, PT, R4, 0x10, RZ ;  /* 0x0000001004047810 */ /* 0x000fc80007ffe0ff */
[----:B------:R-:W-:Y:S02]  /*0850*/  IADD3 R6, PT, PT, R7, 0x1, RZ ;  /* 0x0000000107067810 */ /* 0x000fe40007ffe0ff */
[----:B------:R-:W-:-:S04]  /*0860*/  @P2 IMAD.MOV R6, RZ, RZ, R7 ;  /* 0x000000ffff062224 */ /* 0x000fc800078e0207 */
[----:B------:R-:W-:Y:S01]  /*0870*/  VIADD R7, R6, 0x1 ;  /* 0x0000000106077836 */ /* 0x000fe20000000000 */
[----:B------:R-:W-:Y:S02]  /*0880*/  LEA R25, R2, R25, 0x2 ;  /* 0x0000001902197211 */ /* 0x000fe400078e10ff */
[----:B--2---:R-:W-:Y:S02]  /*0890*/  ISETP.NE.AND P1, PT, R16, -0x1, PT ;  /* 0xffffffff1000780c */ /* 0x004fe40003f25270 */
[----:B---3--:R-:W-:-:S11]  /*08a0*/  ISETP.NE.AND P2, PT, R20, -0x1, PT ;  /* 0xffffffff1400780c */ /* 0x008fd60003f45270 */
[----:B------:R-:W-:Y:S01]  /*08b0*/  @P1 IMAD.MOV R7, RZ, RZ, R6 ;  /* 0x000000ffff071224 */ /* 0x000fe200078e0206 */
[----:B------:R-:W-:-:S03]  /*08c0*/  ISETP.GE.AND P1, PT, R4, -0xc, PT ;  /* 0xfffffff40400780c */ /* 0x000fc60003f26270 */
[----:B------:R-:W-:Y:S02]  /*08d0*/  VIADD R18, R7, 0x1 ;  /* 0x0000000107127836 */ /* 0x000fe40000000000 */
[----:B------:R-:W-:-:S08]  /*08e0*/  @P2 IMAD.MOV R18, RZ, RZ, R7 ;  /* 0x000000ffff122224 */ /* 0x000fd000078e0207 */
[----:B------:R-:W-:Y:S05]  /*08f0*/  @!P1 BRA `(.L_x_2386) ;  /* 0xfffffff800a49947 */ /* 0x000fea000383ffff */
.L_x_2385:
[----:B------:R-:W-:Y:S05]  /*0900*/  BSYNC.RECONVERGENT B3 ;  /* 0x0000000000037941 */ /* 0x000fea0003800200 */
.L_x_2384:
[----:B------:R-:W-:Y:S01]  /*0910*/  IMAD.MOV R6, RZ, RZ, -R4 ;  /* 0x000000ffff067224 */ /* 0x000fe200078e0a04 */
[----:B------:R-:W-:Y:S04]  /*0920*/  BSSY.RECONVERGENT B3, `(.L_x_2387) ;  /* 0x0000030000037945 */ /* 0x000fe80003800200 */
[----:B------:R-:W-:-:S13]  /*0930*/  ISETP.GT.AND P1, PT, R6, 0x4, PT ;  /* 0x000000040600780c */ /* 0x000fda0003f24270 */
[----:B------:R-:W-:Y:S05]  /*0940*/  @!P1 BRA `(.L_x_2388) ;  /* 0x0000000000b49947 */ /* 0x000fea0003800000 */
[----:B------:R-:W1:Y:S02]  /*0950*/  LDC.64 R6, c[0x0][0x380] ;  /* 0x0000e000ff067b82 */ /* 0x000e640000000a00 */
[----:B-1----:R-:W-:-:S05]  /*0960*/  IMAD.WIDE R10, R25, 0x4, R6 ;  /* 0x00000004190a7825 */ /* 0x002fca00078e0206 */
[----:B------:R1:W2:Y:S01]  /*0970*/  LDG.E R19, desc[UR6][R10.64] ;  /* 0x000000060a137981 */ /* 0x0002a2000c1e1900 */
[----:B------:R-:W-:-:S05]  /*0980*/  IMAD.WIDE R14, R2, 0x4, R10 ;  /* 0x00000004020e7825 */ /* 0x000fca00078e020a */
[----:B------:R3:W4:Y:S01]  /*0990*/  LDG.E R8, desc[UR6][R14.64] ;  /* 0x000000060e087981 */ /* 0x000722000c1e1900 */
[C---:B------:R-:W-:Y:S01]  /*09a0*/  IMAD.WIDE R16, R2.reuse, 0x4, R14 ;  /* 0x0000000402107825 */ /* 0x040fe200078e020e */
[----:B------:R-:W-:-:S04]  /*09b0*/  LEA R25, R2, R25, 0x2 ;  /* 0x0000001902197211 */ /* 0x000fc800078e10ff */
[----:B------:R-:W5:Y:S01]  /*09c0*/  LDG.E R9, desc[UR6][R16.64] ;  /* 0x0000000610097981 */ /* 0x000f62000c1e1900 */
[----:B------:R-:W-:-:S06]  /*09d0*/  IMAD.WIDE R20, R2, 0x4, R16 ;  /* 0x0000000402147825 */ /* 0x000fcc00078e0210 */
[----:B------:R-:W5:Y:S01]  /*09e0*/  LDG.E R20, desc[UR6][R20.64] ;  /* 0x0000000614147981 */ /* 0x000f62000c1e1900 */
[----:B------:R-:W-:-:S05]  /*09f0*/  IMAD.WIDE R22, R25, 0x4, R6 ;  /* 0x0000000419167825 */ /* 0x000fca00078e0206 */
[----:B------:R-:W5:Y:S01]  /*0a00*/  LDG.E R24, desc[UR6][R22.64] ;  /* 0x0000000616187981 */ /* 0x000f62000c1e1900 */
[----:B------:R-:W-:-:S05]  /*0a10*/  IMAD.WIDE R6, R2, 0x4, R22 ;  /* 0x0000000402067825 */ /* 0x000fca00078e0216 */
[----:B------:R0:W5:Y:S01]  /*0a20*/  LDG.E R26, desc[UR6][R6.64] ;  /* 0x00000006061a7981 */ /* 0x000162000c1e1900 */
[----:B-1----:R-:W-:-:S05]  /*0a30*/  IMAD.WIDE R10, R2, 0x4, R6 ;  /* 0x00000004020a7825 */ /* 0x002fca00078e0206 */
[----:B------:R-:W5:Y:S01]  /*0a40*/  LDG.E R27, desc[UR6][R10.64] ;  /* 0x000000060a1b7981 */ /* 0x000f62000c1e1900 */
[----:B---3--:R-:W-:-:S06]  /*0a50*/  IMAD.WIDE R14, R2, 0x4, R10 ;  /* 0x00000004020e7825 */ /* 0x008fcc00078e020a */
[----:B------:R-:W3:Y:S01]  /*0a60*/  LDG.E R14, desc[UR6][R14.64] ;  /* 0x000000060e0e7981 */ /* 0x000ee2000c1e1900 */
[----:B------:R-:W-:Y:S02]  /*0a70*/  IADD3 R4, PT, PT, R4, 0x8, RZ ;  /* 0x0000000804047810 */ /* 0x000fe40007ffe0ff */
[----:B------:R-:W-:Y:S02]  /*0a80*/  LEA R25, R2, R25, 0x2 ;  /* 0x0000001902197211 */ /* 0x000fe400078e10ff */
[----:B--2---:R-:W-:Y:S02]  /*0a90*/  ISETP.NE.AND P0, PT, R19, -0x1, PT ;  /* 0xffffffff1300780c */ /* 0x004fe40003f05270 */
[----:B----4-:R-:W-:Y:S01]  /*0aa0*/  ISETP.NE.AND P1, PT, R8, -0x1, PT ;  /* 0xffffffff0800780c */ /* 0x010fe20003f25270 */
[----:B------:R-:W-:-:S10]  /*0ab0*/  VIADD R8, R18, 0x1 ;  /* 0x0000000112087836 */ /* 0x000fd40000000000 */
        /* <DEDUP_REMOVED lines=18> */
[----:B------:R-:W-:Y:S02]  /*0be0*/  @P0 IADD3 R6, PT, PT, R7, RZ, RZ ;  /* 0x000000ff07060210 */ /* 0x000fe40007ffe0ff */
[----:B------:R-:W-:-:S03]  /*0bf0*/  PLOP3.LUT P0, PT, PT, PT, PT, 0x8, 0x80 ;  /* 0x000000000080781c */ /* 0x000fc60003f0e170 */
[----:B------:R-:W-:Y:S02]  /*0c00*/  VIADD R18, R6, 0x1 ;  /* 0x0000000106127836 */ /* 0x000fe40000000000 */
[----:B------:R-:W-:-:S08]  /*0c10*/  @P1 IMAD.MOV R18, RZ, RZ, R6 ;  /* 0x000000ffff121224 */ /* 0x000fd000078e0206 */
.L_x_2388:
[----:B------:R-:W-:Y:S05]  /*0c20*/  BSYNC.RECONVERGENT B3 ;  /* 0x0000000000037941 */ /* 0x000fea0003800200 */
.L_x_2387:
[----:B------:R-:W-:-:S13]  /*0c30*/  ISETP.NE.OR P0, PT, R4, RZ, P0 ;  /* 0x000000ff0400720c */ /* 0x000fda0000705670 */
[----:B------:R-:W-:Y:S05]  /*0c40*/  @!P0 BREAK.RELIABLE B0 ;  /* 0x0000000000008942 */ /* 0x000fea0003800100 */
[----:B------:R-:W-:Y:S05]  /*0c50*/  @!P0 BRA `(.L_x_2381) ;  /* 0x0000000000648947 */ /* 0x000fea0003800000 */
.L_x_2383:
[----:B------:R-:W-:Y:S05]  /*0c60*/  BSYNC.RELIABLE B0 ;  /* 0x0000000000007941 */ /* 0x000fea0003800100 */
.L_x_2382:
[----:B0-----:R-:W-:-:S05]  /*0c70*/  IMAD.WIDE R6, R25, 0x4, R12 ;  /* 0x0000000419067825 */ /* 0x001fca00078e020c */
[----:B------:R-:W2:Y:S01]  /*0c80*/  LDG.E R19, desc[UR6][R6.64] ;  /* 0x0000000606137981 */ /* 0x000ea2000c1e1900 */
[----:B------:R-:W-:-:S05]  /*0c90*/  IMAD.WIDE R8, R2, 0x4, R6 ;  /* 0x0000000402087825 */ /* 0x000fca00078e0206 */
[----:B------:R-:W3:Y:S01]  /*0ca0*/  LDG.E R16, desc[UR6][R8.64] ;  /* 0x0000000608107981 */ /* 0x000ee2000c1e1900 */
[----:B------:R-:W-:-:S05]  /*0cb0*/  IMAD.WIDE R10, R2, 0x4, R8 ;  /* 0x00000004020a7825 */ /* 0x000fca00078e0208 */
[----:B------:R-:W4:Y:S01]  /*0cc0*/  LDG.E R17, desc[UR6][R10.64] ;  /* 0x000000060a117981 */ /* 0x000f22000c1e1900 */
[----:B------:R-:W-:-:S06]  /*0cd0*/  IMAD.WIDE R14, R2, 0x4, R10 ;  /* 0x00000004020e7825 */ /* 0x000fcc00078e020a */
[----:B------:R-:W5:Y:S01]  /*0ce0*/  LDG.E R14, desc[UR6][R14.64] ;  /* 0x000000060e0e7981 */ /* 0x000f62000c1e1900 */
[----:B------:R-:W-:Y:S01]  /*0cf0*/  IADD3 R4, PT, PT, R4, 0x4, RZ ;  /* 0x0000000404047810 */ /* 0x000fe20007ffe0ff */
[----:B------:R-:W-:Y:S01]  /*0d00*/  IMAD R25, R2, 0x4, R25 ;  /* 0x0000000402197824 */ /* 0x000fe200078e0219 */
        /* <DEDUP_REMOVED lines=8> */
[----:B------:R-:W-:-:S04]  /*0d90*/  VIADD R7, R6, 0x1 ;  /* 0x0000000106077836 */ /* 0x000fc80000000000 */
[----:B------:R-:W-:Y:S01]  /*0da0*/  @P0 IMAD.MOV R7, RZ, RZ, R6 ;  /* 0x000000ffff070224 */ /* 0x000fe200078e0206 */
[----:B------:R-:W-:-:S04]  /*0db0*/  ISETP.NE.AND P0, PT, R4, RZ, PT ;  /* 0x000000ff0400720c */ /* 0x000fc80003f05270 */
[C---:B------:R-:W-:Y:S02]  /*0dc0*/  IADD3 R18, PT, PT, R7.reuse, 0x1, RZ ;  /* 0x0000000107127810 */ /* 0x040fe40007ffe0ff */
[----:B------:R-:W-:-:S07]  /*0dd0*/  @P1 IADD3 R18, PT, PT, R7, RZ, RZ ;  /* 0x000000ff07121210 */ /* 0x000fce0007ffe0ff */
[----:B------:R-:W-:Y:S05]  /*0de0*/  @P0 BRA `(.L_x_2382) ;  /* 0xfffffffc00a00947 */ /* 0x000fea000383ffff */
.L_x_2381:
[----:B------:R-:W-:Y:S05]  /*0df0*/  BSYNC.RECONVERGENT B1 ;  /* 0x0000000000017941 */ /* 0x000fea0003800200 */
.L_x_2380:
[----:B------:R-:W-:-:S13]  /*0e00*/  ISETP.NE.AND P0, PT, R5, RZ, PT ;  /* 0x000000ff0500720c */ /* 0x000fda0003f05270 */
[----:B------:R-:W-:Y:S05]  /*0e10*/  @!P0 BRA `(.L_x_2379) ;  /* 0x0000000000308947 */ /* 0x000fea0003800000 */
[----:B------:R-:W1:Y:S01]  /*0e20*/  LDC.64 R6, c[0x0][0x380] ;  /* 0x0000e000ff067b82 */ /* 0x000e620000000a00 */
[----:B------:R-:W-:-:S07]  /*0e30*/  IMAD.MOV R8, RZ, RZ, -R5 ;  /* 0x000000ffff087224 */ /* 0x000fce00078e0a05 */
.L_x_2389:
[----:B-1----:R-:W-:-:S06]  /*0e40*/  IMAD.WIDE R4, R25, 0x4, R6 ;  /* 0x0000000419047825 */ /* 0x002fcc00078e0206 */
[----:B------:R-:W2:Y:S01]  /*0e50*/  LDG.E R4, desc[UR6][R4.64] ;  /* 0x0000000604047981 */ /* 0x000ea2000c1e1900 */
[----:B------:R-:W-:Y:S01]  /*0e60*/  IADD3 R8, PT, PT, R8, 0x1, RZ ;  /* 0x0000000108087810 */ /* 0x000fe20007ffe0ff */
[----:B------:R-:W-:Y:S02]  /*0e70*/  VIADD R9, R18, 0x1 ;  /* 0x0000000112097836 */ /* 0x000fe40000000000 */
[----:B------:R-:W-:Y:S01]  /*0e80*/  IMAD.IADD R25, R2, 0x1, R25 ;  /* 0x0000000102197824 */ /* 0x000fe200078e0219 */
[----:B------:R-:W-:Y:S02]  /*0e90*/  ISETP.NE.AND P1, PT, R8, RZ, PT ;  /* 0x000000ff0800720c */ /* 0x000fe40003f25270 */
[----:B--2---:R-:W-:-:S13]  /*0ea0*/  ISETP.NE.AND P0, PT, R4, -0x1, PT ;  /* 0xffffffff0400780c */ /* 0x004fda0003f05270 */
[----:B------:R-:W-:-:S04]  /*0eb0*/  @P0 IADD3 R9, PT, PT, R18, RZ, RZ ;  /* 0x000000ff12090210 */ /* 0x000fc80007ffe0ff */
[----:B------:R-:W-:Y:S01]  /*0ec0*/  MOV R18, R9 ;  /* 0x0000000900127202 */ /* 0x000fe20000000f00 */
[----:B------:R-:W-:Y:S06]  /*0ed0*/  @P1 BRA `(.L_x_2389) ;  /* 0xfffffffc00d81947 */ /* 0x000fec000383ffff */
.L_x_2379:
[----:B------:R-:W-:Y:S05]  /*0ee0*/  BSYNC.RECONVERGENT B2 ;  /* 0x0000000000027941 */ /* 0x000fea0003800200 */
.L_x_2378:
[----:B------:R-:W-:Y:S05]  /*0ef0*/  WARPSYNC.ALL ;  /* 0x0000000000007948 */ /* 0x000fea0003800000 */
[----:B------:R-:W1:Y:S01]  /*0f00*/  SHFL.DOWN PT, R5, R18, 0x10, 0x1f ;  /* 0x0a001f0012057f89 */ /* 0x000e6200000e0000 */
[----:B------:R-:W-:Y:S01]  /*0f10*/  BAR.SYNC.DEFER_BLOCKING 0x0 ;  /* 0x0000000000007b1d */ /* 0x000fe20000010000 */
[C---:B------:R-:W-:Y:S02]  /*0f20*/  LOP3.LUT P0, RZ, R3.reuse, 0x1f, RZ, 0xc0, !PT ;  /* 0x0000001f03ff7812 */ /* 0x040fe4000780c0ff */
[----:B------:R-:W-:-:S11]  /*0f30*/  ISETP.GT.U32.AND P1, PT, R3, 0x1f, PT ;  /* 0x0000001f0300780c */ /* 0x000fd60003f24070 */
[----:B------:R-:W2:Y:S01]  /*0f40*/  @!P0 S2R R11, SR_CgaCtaId ;  /* 0x00000000000b8919 */ /* 0x000ea20000008800 */
[----:B------:R-:W-:Y:S01]  /*0f50*/  @!P0 MOV R6, 0x400 ;  /* 0x0000040000068802 */ /* 0x000fe20000000f00 */
[----:B-1----:R-:W-:-:S05]  /*0f60*/  IMAD.IADD R5, R5, 0x1, R18 ;  /* 0x0000000105057824 */ /* 0x002fca00078e0212 */
[----:B------:R-:W1:Y:S01]  /*0f70*/  SHFL.DOWN PT, R2, R5, 0x8, 0x1f ;  /* 0x09001f0005027f89 */ /* 0x000e6200000e0000 */
[----:B--2---:R-:W-:Y:S02]  /*0f80*/  @!P0 LEA R6, R11, R6, 0x18 ;  /* 0x000000060b068211 */ /* 0x004fe400078ec0ff */
[----:B-1----:R-:W-:Y:S02]  /*0f90*/  IADD3 R2, PT, PT, R5, R2, RZ ;  /* 0x0000000205027210 */ /* 0x002fe40007ffe0ff */
[----:B------:R-:W-:-:S03]  /*0fa0*/  @!P0 LEA.HI R6, R3, R6, RZ, 0x1d ;  /* 0x0000000603068211 */ /* 0x000fc600078fe8ff */
[----:B------:R-:W1:Y:S02]  /*0fb0*/  SHFL.DOWN PT, R7, R2, 0x4, 0x1f ;  /* 0x08801f0002077f89 */ /* 0x000e6400000e0000 */
[----:B-1----:R-:W-:-:S05]  /*0fc0*/  IMAD.IADD R7, R2, 0x1, R7 ;  /* 0x0000000102077824 */ /* 0x002fca00078e0207 */
[----:B------:R-:W1:Y:S02]  /*0fd0*/  SHFL.DOWN PT, R4, R7, 0x2, 0x1f ;  /* 0x08401f0007047f89 */ /* 0x000e6400000e0000 */
[----:B-1----:R-:W-:-:S05]  /*0fe0*/  IADD3 R4, PT, PT, R7, R4, RZ ;  /* 0x0000000407047210 */ /* 0x002fca0007ffe0ff */
[----:B------:R-:W1:Y:S02]  /*0ff0*/  SHFL.DOWN PT, R9, R4, 0x1, 0x1f ;  /* 0x08201f0004097f89 */ /* 0x000e6400000e0000 */
[----:B-1----:R-:W-:-:S05]  /*1000*/  IMAD.IADD R9, R4, 0x1, R9 ;  /* 0x0000000104097824 */ /* 0x002fca00078e0209 */
[----:B------:R1:W-:Y:S01]  /*1010*/  @!P0 STS [R6], R9 ;  /* 0x0000000906008388 */ /* 0x0003e20000000800 */
[----:B------:R-:W-:Y:S06]  /*1020*/  BAR.SYNC.DEFER_BLOCKING 0x0 ;  /* 0x0000000000007b1d */ /* 0x000fec0000010000 */
[----:B------:R-:W-:Y:S05]  /*1030*/  @P1 EXIT ;  /* 0x000000000000194d */ /* 0x000fea0003800000 */
[----:B------:R-:W-:-:S04]  /*1040*/  UIADD3 UR4, UPT, UPT, UR5, 0x1f, URZ ;  /* 0x0000001f05047890 */ /* 0x000fc8000fffe0ff */
[----:B------:R-:W-:-:S06]  /*1050*/  USHF.R.U32.HI UR4, URZ, 0x5, UR4 ;  /* 0x00000005ff047899 */ /* 0x000fcc0008011604 */
[----:B------:R-:W-:-:S13]  /*1060*/  ISETP.GE.U32.AND P0, PT, R3, UR4, PT ;  /* 0x0000000403007c0c */ /* 0x000fda000bf06070 */
[----:B------:R-:W2:Y:S01]  /*1070*/  @!P0 S2R R5, SR_CgaCtaId ;  /* 0x0000000000058919 */ /* 0x000ea20000008800 */
[----:B------:R-:W-:-:S04]  /*1080*/  @!P0 MOV R2, 0x400 ;  /* 0x0000040000028802 */ /* 0x000fc80000000f00 */
[----:B--2---:R-:W-:Y:S01]  /*1090*/  @!P0 LEA R4, R5, R2, 0x18 ;  /* 0x0000000205048211 */ /* 0x004fe200078ec0ff */
[----:B------:R-:W-:-:S04]  /*10a0*/  HFMA2 R2, -RZ, RZ, 0, 0 ;  /* 0x00000000ff027431 */ /* 0x000fc800000001ff */
[----:B------:R-:W-:-:S05]  /*10b0*/  @!P0 IMAD R4, R3, 0x4, R4 ;  /* 0x0000000403048824 */ /* 0x000fca00078e0204 */
[----:B------:R-:W2:Y:S01]  /*10c0*/  @!P0 LDS R2, [R4] ;  /* 0x0000000004028984 */ /* 0x000ea20000000800 */
[----:B------:R-:W-:-:S03]  /*10d0*/  ISETP.NE.AND P0, PT, R3, RZ, PT ;  /* 0x000000ff0300720c */ /* 0x000fc60003f05270 */
[----:B--2---:R-:W2:Y:S02]  /*10e0*/  SHFL.DOWN PT, R5, R2, 0x10, 0x1f ;  /* 0x0a001f0002057f89 */ /* 0x004ea400000e0000 */
[----:B--2---:R-:W-:-:S05]  /*10f0*/  IADD3 R5, PT, PT, R5, R2, RZ ;  /* 0x0000000205057210 */ /* 0x004fca0007ffe0ff */
[----:B-1----:R-:W1:Y:S02]  /*1100*/  SHFL.DOWN PT, R6, R5, 0x8, 0x1f ;  /* 0x09001f0005067f89 */ /* 0x002e6400000e0000 */
[----:B-1----:R-:W-:-:S05]  /*1110*/  IMAD.IADD R6, R5, 0x1, R6 ;  /* 0x0000000105067824 */ /* 0x002fca00078e0206 */
[----:B------:R-:W1:Y:S02]  /*1120*/  SHFL.DOWN PT, R7, R6, 0x4, 0x1f ;  /* 0x08801f0006077f89 */ /* 0x000e6400000e0000 */
[----:B-1----:R-:W-:-:S05]  /*1130*/  IADD3 R7, PT, PT, R6, R7, RZ ;  /* 0x0000000706077210 */ /* 0x002fca0007ffe0ff */
[----:B------:R-:W1:Y:S02]  /*1140*/  SHFL.DOWN PT, R8, R7, 0x2, 0x1f ;  /* 0x08401f0007087f89 */ /* 0x000e6400000e0000 */
[----:B-1----:R-:W-:-:S05]  /*1150*/  IMAD.IADD R8, R7, 0x1, R8 ;  /* 0x0000000107087824 */ /* 0x002fca00078e0208 */
[----:B------:R1:W2:Y:S01]  /*1160*/  SHFL.DOWN PT, R9, R8, 0x1, 0x1f ;  /* 0x08201f0008097f89 */ /* 0x0002a200000e0000 */
[----:B------:R-:W-:Y:S05]  /*1170*/  @P0 EXIT ;  /* 0x000000000000094d */ /* 0x000fea0003800000 */
[----:B------:R-:W3:Y:S01]  /*1180*/  LDC.64 R2, c[0x0][0x390] ;  /* 0x0000e400ff027b82 */ /* 0x000ee20000000a00 */
[----:B--2---:R-:W-:Y:S01]  /*1190*/  IADD3 R9, PT, PT, R8, R9, RZ ;  /* 0x0000000908097210 */ /* 0x004fe20007ffe0ff */
[----:B---3--:R-:W-:-:S05]  /*11a0*/  IMAD.WIDE.U32 R2, R0, 0x4, R2 ;  /* 0x0000000400027825 */ /* 0x008fca00078e0002 */
[----:B------:R-:W-:Y:S01]  /*11b0*/  STG.E desc[UR6][R2.64], R9 ;  /* 0x0000000902007986 */ /* 0x000fe2000c101906 */
[----:B------:R-:W-:Y:S05]  /*11c0*/  EXIT ;  /* 0x000000000000794d */ /* 0x000fea0003800000 */
.L_x_2390:
        /* <DEDUP_REMOVED lines=11> */
.L_x_2564:


//--------------------- .text._Z14unmap_coloringPiS_S_i --------------------------
	.section	.text._Z14unmap_coloringPiS_S_i,"ax",@progbits
	.align	128
        .global         _Z14unmap_coloringPiS_S_i
        .type           _Z14unmap_coloringPiS_S_i,@function
        .size           _Z14unmap_coloringPiS_S_i,(.L_x_2565 - _Z14unmap_coloringPiS_S_i)
        .other          _Z14unmap_coloringPiS_S_i,@"STO_CUDA_ENTRY STV_DEFAULT"
_Z14unmap_coloringPiS_S_i:
.text._Z14unmap_coloringPiS_S_i:
[----:B------:R-:W-:Y:S01]  /*0000*/  LDC R1, c[0x0][0x37c] ;  /* 0x0000df00ff017b82 */ /* 0x000fe20000000800 */
[----:B------:R-:W0:Y:S07]  /*0010*/  S2R R3, SR_TID.X ;  /* 0x0000000000037919 */ /* 0x000e2e0000002100 */
[----:B------:R-:W0:Y:S01]  /*0020*/  S2UR UR4, SR_CTAID.X ;  /* 0x00000000000479c3 */ /* 0x000e220000002500 */
[----:B------:R-:W1:Y:S07]  /*0030*/  LDCU UR6, c[0x0][0x398] ;  /* 0x00007300ff0677ac */ /* 0x000e6e0008000800 */
[----:B------:R-:W0:Y:S01]  /*0040*/  LDC R0, c[0x0][0x360] ;  /* 0x0000d800ff007b82 */ /* 0x000e220000000800 */
[----:B------:R-:W2:Y:S01]  /*0050*/  LDCU UR5, c[0x0][0x370] ;  /* 0x00006e00ff0577ac */ /* 0x000ea20008000800 */
[----:B0-----:R-:W-:-:S02]  /*0060*/  IMAD R3, R0, UR4, R3 ;  /* 0x0000000400037c24 */ /* 0x001fc4000f8e0203 */
[----:B--2---:R-:W-:-:S03]  /*0070*/  IMAD R0, R0, UR5, RZ ;  /* 0x0000000500007c24 */ /* 0x004fc6000f8e02ff */
[----:B-1----:R-:W-:-:S13]  /*0080*/  ISETP.GE.AND P0, PT, R3, UR6, PT ;  /* 0x0000000603007c0c */ /* 0x002fda000bf06270 */
[----:B------:R-:W-:Y:S05]  /*0090*/  @P0 EXIT ;  /* 0x000000000000094d */ /* 0x000fea0003800000 */
[----:B------:R-:W0:Y:S01]  /*00a0*/  I2F.U32.RP R8, R0 ;  /* 0x0000000000087306 */ /* 0x000e220000209000 */
[C---:B------:R-:W-:Y:S01]  /*00b0*/  IMAD.IADD R2, R0.reuse, 0x1, R3 ;  /* 0x0000000100027824 */ /* 0x040fe200078e0203 */
[----:B------:R-:W-:Y:S01]  /*00c0*/  IADD3 R9, PT, PT, RZ, -R0, RZ ;  /* 0x80000000ff097210 */ /* 0x000fe20007ffe0ff */
[----:B------:R-:W1:Y:S01]  /*00d0*/  LDCU.64 UR4, c[0x0][0x358] ;  /* 0x00006b00ff0477ac */ /* 0x000e620008000a00 */
[----:B------:R-:W-:Y:S01]  /*00e0*/  ISETP.NE.U32.AND P2, PT, R0, RZ, PT ;  /* 0x000000ff0000720c */ /* 0x000fe20003f45070 */
[----:B------:R-:W-:Y:S01]  /*00f0*/  BSSY.RECONVERGENT B0, `(.L_x_2391) ;  /* 0x0000029000007945 */ /* 0x000fe20003800200 */
[C---:B------:R-:W-:Y:S02]  /*0100*/  ISETP.GE.AND P0, PT, R2.reuse, UR6, PT ;  /* 0x0000000602007c0c */ /* 0x040fe4000bf06270 */
[----:B------:R-:W-:Y:S02]  /*0110*/  VIMNMX R7, PT, PT, R2, UR6, !PT ;  /* 0x0000000602077c48 */ /* 0x000fe4000ffe0100 */
[----:B------:R-:W-:-:S04]  /*0120*/  SEL R6, RZ, 0x1, P0 ;  /* 0x00000001ff067807 */ /* 0x000fc80000000000 */
[----:B------:R-:W-:Y:S01]  /*0130*/  IADD3 R7, PT, PT, R7, -R2, -R6 ;  /* 0x8000000207077210 */ /* 0x000fe20007ffe806 */
[----:B0-----:R-:W0:Y:S02]  /*0140*/  MUFU.RCP R8, R8 ;  /* 0x0000000800087308 */ /* 0x001e240000001000 */
[----:B0-----:R-:W-:-:S06]  /*0150*/  IADD3 R4, PT, PT, R8, 0xffffffe, RZ ;  /* 0x0ffffffe08047810 */ /* 0x001fcc0007ffe0ff */
[----:B------:R0:W2:Y:S02]  /*0160*/  F2I.FTZ.U32.TRUNC.NTZ R5, R4 ;  /* 0x0000000400057305 */ /* 0x0000a4000021f000 */
[----:B0-----:R-:W-:Y:S02]  /*0170*/  HFMA2 R4, -RZ, RZ, 0, 0 ;  /* 0x00000000ff047431 */ /* 0x001fe400000001ff */
[----:B--2---:R-:W-:-:S04]  /*0180*/  IMAD R9, R9, R5, RZ ;  /* 0x0000000509097224 */ /* 0x004fc800078e02ff */
[----:B------:R-:W-:-:S06]  /*0190*/  IMAD.HI.U32 R8, R5, R9, R4 ;  /* 0x0000000905087227 */ /* 0x000fcc00078e0004 */
[----:B------:R-:W-:-:S05]  /*01a0*/  IMAD.HI.U32 R5, R8, R7, RZ ;  /* 0x0000000708057227 */ /* 0x000fca00078e00ff */
[----:B------:R-:W-:-:S05]  /*01b0*/  IADD3 R2, PT, PT, -R5, RZ, RZ ;  /* 0x000000ff05027210 */ /* 0x000fca0007ffe1ff */
[----:B------:R-:W-:-:S05]  /*01c0*/  IMAD R7, R0, R2, R7 ;  /* 0x0000000200077224 */ /* 0x000fca00078e0207 */
[----:B------:R-:W-:-:S13]  /*01d0*/  ISETP.GE.U32.AND P0, PT, R7, R0, PT ;  /* 0x000000000700720c */ /* 0x000fda0003f06070 */
[----:B------:R-:W-:Y:S01]  /*01e0*/  @P0 IMAD.IADD R7, R7, 0x1, -R0 ;  /* 0x0000000107070824 */ /* 0x000fe200078e0a00 */
[----:B------:R-:W-:-:S04]  /*01f0*/  @P0 IADD3 R5, PT, PT, R5, 0x1, RZ ;  /* 0x0000000105050810 */ /* 0x000fc80007ffe0ff */
[----:B------:R-:W-:-:S13]  /*0200*/  ISETP.GE.U32.AND P1, PT, R7, R0, PT ;  /* 0x000000000700720c */ /* 0x000fda0003f26070 */
[----:B------:R-:W-:Y:S02]  /*0210*/  @P1 IADD3 R5, PT, PT, R5, 0x1, RZ ;  /* 0x0000000105051810 */ /* 0x000fe40007ffe0ff */
[----:B------:R-:W-:-:S05]  /*0220*/  @!P2 LOP3.LUT R5, RZ, R0, RZ, 0x33, !PT ;  /* 0x00000000ff05a212 */ /* 0x000fca00078e33ff */
[----:B------:R-:W-:-:S05]  /*0230*/  IMAD.IADD R2, R6, 0x1, R5 ;  /* 0x0000000106027824 */ /* 0x000fca00078e0205 */
[C---:B------:R-:W-:Y:S02]  /*0240*/  LOP3.LUT R4, R2.reuse, 0x3, RZ, 0xc0, !PT ;  /* 0x0000000302047812 */ /* 0x040fe400078ec0ff */
[----:B------:R-:W-:Y:S02]  /*0250*/  ISETP.GE.U32.AND P1, PT, R2, 0x3, PT ;  /* 0x000000030200780c */ /* 0x000fe40003f26070 */
[----:B------:R-:W-:-:S13]  /*0260*/  ISETP.NE.AND P0, PT, R4, 0x3, PT ;  /* 0x000000030400780c */ /* 0x000fda0003f05270 */
[----:B-1----:R-:W-:Y:S05]  /*0270*/  @!P0 BRA `(.L_x_2392) ;  /* 0x0000000000408947 */ /* 0x002fea0003800000 */
[----:B------:R-:W0:Y:S01]  /*0280*/  LDC.64 R12, c[0x0][0x390] ;  /* 0x0000e400ff0c7b82 */ /* 0x000e220000000a00 */
[----:B------:R-:W-:-:S04]  /*0290*/  IADD3 R2, PT, PT, R2, 0x1, RZ ;  /* 0x0000000102027810 */ /* 0x000fc80007ffe0ff */
[----:B------:R-:W-:-:S03]  /*02a0*/  LOP3.LUT R2, R2, 0x3, RZ, 0xc0, !PT ;  /* 0x0000000302027812 */ /* 0x000fc600078ec0ff */
[----:B------:R-:W1:Y:S01]  /*02b0*/  LDC.64 R10, c[0x0][0x380] ;  /* 0x0000e000ff0a7b82 */ /* 0x000e620000000a00 */
[----:B------:R-:W-:-:S07]  /*02c0*/  IADD3 R2, PT, PT, -R2, RZ, RZ ;  /* 0x000000ff02027210 */ /* 0x000fce0007ffe1ff */
[----:B------:R-:W2:Y:S02]  /*02d0*/  LDC.64 R14, c[0x0][0x388] ;  /* 0x0000e200ff0e7b82 */ /* 0x000ea40000000a00 */
.L_x_2393:
[----:B0-----:R-:W-:-:S04]  /*02e0*/  IMAD.WIDE R6, R3, 0x4, R12 ;  /* 0x0000000403067825 */ /* 0x001fc800078e020c */
[----:B-1-3--:R-:W-:Y:S02]  /*02f0*/  IMAD.WIDE R4, R3, 0x4, R10 ;  /* 0x0000000403047825 */ /* 0x00afe400078e020a */
[----:B------:R-:W2:Y:S04]  /*0300*/  LDG.E R7, desc[UR4][R6.64] ;  /* 0x0000000406077981 */ /* 0x000ea8000c1e1900 */
[----:B------:R-:W3:Y:S01]  /*0310*/  LDG.E R5, desc[UR4][R4.64] ;  /* 0x0000000404057981 */ /* 0x000ee2000c1e1900 */
[----:B------:R-:W-:Y:S01]  /*0320*/  VIADD R2, R2, 0x1 ;  /* 0x0000000102027836 */ /* 0x000fe20000000000 */
[----:B------:R-:W-:-:S04]  /*0330*/  IADD3 R3, PT, PT, R0, R3, RZ ;  /* 0x0000000300037210 */ /* 0x000fc80007ffe0ff */
[----:B------:R-:W-:Y:S01]  /*0340*/  ISETP.NE.AND P0, PT, R2, RZ, PT ;  /* 0x000000ff0200720c */ /* 0x000fe20003f05270 */
[----:B--2---:R-:W-:-:S05]  /*0350*/  IMAD.WIDE R8, R7, 0x4, R14 ;  /* 0x0000000407087825 */ /* 0x004fca00078e020e */
[----:B---3--:R3:W-:Y:S07]  /*0360*/  STG.E desc[UR4][R8.64], R5 ;  /* 0x0000000508007986 */ /* 0x0087ee000c101904 */
[----:B------:R-:W-:Y:S05]  /*0370*/  @P0 BRA `(.L_x_2393) ;  /* 0xfffffffc00d80947 */ /* 0x000fea000383ffff */
.L_x_2392:
[----:B------:R-:W-:Y:S05]  /*0380*/  BSYNC.RECONVERGENT B0 ;  /* 0x0000000000007941 */ /* 0x000fea0003800200 */
.L_x_2391:
[----:B------:R-:W-:Y:S05]  /*0390*/  @!P1 EXIT ;  /* 0x000000000000994d */ /* 0x000fea0003800000 */
.L_x_2394:
[----:B-1-3--:R-:W0:Y:S08]  /*03a0*/  LDC.64 R4, c[0x0][0x390] ;  /* 0x0000e400ff047b82 */ /* 0x00ae300000000a00 */
[----:B------:R-:W1:Y:S01]  /*03b0*/  LDC.64 R6, c[0x0][0x380] ;  /* 0x0000e000ff067b82 */ /* 0x000e620000000a00 */
[----:B0-----:R-:W-:-:S07]  /*03c0*/  IMAD.WIDE R16, R3, 0x4, R4 ;  /* 0x0000000403107825 */ /* 0x001fce00078e0204 */
[----:B------:R-:W0:Y:S01]  /*03d0*/  LDC.64 R4, c[0x0][0x388] ;  /* 0x0000e200ff047b82 */ /* 0x000e220000000a00 */
[----:B-1----:R-:W-:Y:S02]  /*03e0*/  IMAD.WIDE R18, R3, 0x4, R6 ;  /* 0x0000000403127825 */ /* 0x002fe400078e0206 */
[----:B------:R-:W0:Y:S04]  /*03f0*/  LDG.E R7, desc[UR4][R16.64] ;  /* 0x0000000410077981 */ /* 0x000e28000c1e1900 */
[----:B------:R-:W2:Y:S01]  /*0400*/  LDG.E R23, desc[UR4][R18.64] ;  /* 0x0000000412177981 */ /* 0x000ea2000c1e1900 */
[----:B------:R-:W-:-:S04]  /*0410*/  IMAD.WIDE R8, R0, 0x4, R16 ;  /* 0x0000000400087825 */ /* 0x000fc800078e0210 */
[----:B------:R-:W-:-:S04]  /*0420*/  IMAD.WIDE R10, R0, 0x4, R18 ;  /* 0x00000004000a7825 */ /* 0x000fc800078e0212 */
[----:B0-----:R-:W-:-:S05]  /*0430*/  IMAD.WIDE R6, R7, 0x4, R4 ;  /* 0x0000000407067825 */ /* 0x001fca00078e0204 */
[----:B--2---:R0:W-:Y:S04]  /*0440*/  STG.E desc[UR4][R6.64], R23 ;  /* 0x0000001706007986 */ /* 0x0041e8000c101904 */
[----:B------:R-:W2:Y:S04]  /*0450*/  LDG.E R13, desc[UR4][R8.64] ;  /* 0x00000004080d7981 */ /* 0x000ea8000c1e1900 */
[----:B------:R-:W3:Y:S01]  /*0460*/  LDG.E R25, desc[UR4][R10.64] ;  /* 0x000000040a197981 */ /* 0x000ee2000c1e1900 */
[----:B------:R-:W-:-:S04]  /*0470*/  IMAD.WIDE R14, R0, 0x4, R8 ;  /* 0x00000004000e7825 */ /* 0x000fc800078e0208 */
[----:B------:R-:W-:-:S04]  /*0480*/  IMAD.WIDE R16, R0, 0x4, R10 ;  /* 0x0000000400107825 */ /* 0x000fc800078e020a */
[----:B--2---:R-:W-:-:S05]  /*0490*/  IMAD.WIDE R12, R13, 0x4, R4 ;  /* 0x000000040d0c7825 */ /* 0x004fca00078e0204 */
[----:B---3--:R1:W-:Y:S04]  /*04a0*/  STG.E desc[UR4][R12.64], R25 ;  /* 0x000000190c007986 */ /* 0x0083e8000c101904 */
[----:B------:R-:W2:Y:S04]  /*04b0*/  LDG.E R19, desc[UR4][R14.64] ;  /* 0x000000040e137981 */ /* 0x000ea8000c1e1900 */
[----:B------:R-:W3:Y:S01]  /*04c0*/  LDG.E R27, desc[UR4][R16.64] ;  /* 0x00000004101b7981 */ /* 0x000ee2000c1e1900 */
[----:B------:R-:W-:-:S04]  /*04d0*/  IMAD.WIDE R20, R0, 0x4, R14 ;  /* 0x0000000400147825 */ /* 0x000fc800078e020e */
[----:B0-----:R-:W-:-:S04]  /*04e0*/  IMAD.WIDE R6, R0, 0x4, R16 ;  /* 0x0000000400067825 */ /* 0x001fc800078e0210 */
[----:B--2---:R-:W-:-:S05]  /*04f0*/  IMAD.WIDE R18, R19, 0x4, R4 ;  /* 0x0000000413127825 */ /* 0x004fca00078e0204 */
[----:B---3--:R1:W-:Y:S04]  /*0500*/  STG.E desc[UR4][R18.64], R27 ;  /* 0x0000001b12007986 */ /* 0x0083e8000c101904 */
[----:B------:R-:W2:Y:S04]  /*0510*/  LDG.E R21, desc[UR4][R20.64] ;  /* 0x0000000414157981 */ /* 0x000ea8000c1e1900 */
[----:B------:R-:W3:Y:S01]  /*0520*/  LDG.E R7, desc[UR4][R6.64] ;  /* 0x0000000406077981 */ /* 0x000ee2000c1e1900 */
[----:B------:R-:W-:-:S04]  /*0530*/  LEA R3, R0, R3, 0x2 ;  /* 0x0000000300037211 */ /* 0x000fc800078e10ff */
[----:B------:R-:W-:Y:S01]  /*0540*/  ISETP.GE.AND P0, PT, R3, UR6, PT ;  /* 0x0000000603007c0c */ /* 0x000fe2000bf06270 */
[----:B--2---:R-:W-:-:S05]  /*0550*/  IMAD.WIDE R4, R21, 0x4, R4 ;  /* 0x0000000415047825 */ /* 0x004fca00078e0204 */
[----:B---3--:R1:W-:Y:S07]  /*0560*/  STG.E desc[UR4][R4.64], R7 ;  /* 0x0000000704007986 */ /* 0x0083ee000c101904 */
[----:B------:R-:W-:Y:S05]  /*0570*/  @!P0 BRA `(.L_x_2394) ;  /* 0xfffffffc00888947 */ /* 0x000fea000383ffff */
[----:B------:R-:W-:Y:S05]  /*0580*/  EXIT ;  /* 0x000000000000794d */ /* 0x000fea0003800000 */
.L_x_2395:
        /* <DEDUP_REMOVED lines=15> */
.L_x_2565:


//--------------------- .text._Z23recolor_marked_verticesPiS_iS_S_i --------------------------
	.section	.text._Z23recolor_marked_verticesPiS_iS_S_i,"ax",@progbits
	.align	128
        .global         _Z23recolor_marked_verticesPiS_iS_S_i
        .type           _Z23recolor_marked_verticesPiS_iS_S_i,@function
        .size           _Z23recolor_marked_verticesPiS_iS_S_i,(.L_x_2566 - _Z23recolor_marked_verticesPiS_iS_S_i)
        .other          _Z23recolor_marked_verticesPiS_iS_S_i,@"STO_CUDA_ENTRY STV_DEFAULT"
_Z23recolor_marked_verticesPiS_iS_S_i:
.text._Z23recolor_marked_verticesPiS_iS_S_i:
[----:B------:R-:W-:Y:S01]  /*0000*/  LDC R1, c[0x0][0x37c] ;  /* 0x0000df00ff017b82 */ /* 0x000fe20000000800 */
[----:B------:R-:W0:Y:S07]  /*0010*/  S2R R3, SR_TID.X ;  /* 0x0000000000037919 */ /* 0x000e2e0000002100 */
[----:B------:R-:W0:Y:S01]  /*0020*/  S2UR UR4, SR_CTAID.X ;  /* 0x00000000000479c3 */ /* 0x000e220000002500 */
[----:B------:R-:W1:Y:S01]  /*0030*/  LDCU UR6, c[0x0][0x390] ;  /* 0x00007200ff0677ac */ /* 0x000e620008000800 */
[----:B------:R-:W-:Y:S06]  /*0040*/  BSSY.RECONVERGENT B0, `(.L_x_2396) ;  /* 0x0000017000007945 */ /* 0x000fec0003800200 */
[----:B------:R-:W0:Y:S01]  /*0050*/  LDC R4, c[0x0][0x360] ;  /* 0x0000d800ff047b82 */ /* 0x000e220000000800 */
[----:B------:R-:W2:Y:S01]  /*0060*/  LDCU UR5, c[0x0][0x370] ;  /* 0x00006e00ff0577ac */ /* 0x000ea20008000800 */
[----:B-1----:R-:W-:Y:S01]  /*0070*/  IMAD.U32 R0, RZ, RZ, UR6 ;  /* 0x00000006ff007e24 */ /* 0x002fe2000f8e00ff */
[----:B------:R-:W1:Y:S01]  /*0080*/  LDCU.64 UR6, c[0x0][0x358] ;  /* 0x00006b00ff0677ac */ /* 0x000e620008000a00 */
[C---:B0-----:R-:W-:Y:S01]  /*0090*/  IMAD R3, R4.reuse, UR4, R3 ;  /* 0x0000000404037c24 */ /* 0x041fe2000f8e0203 */
[----:B------:R-:W0:Y:S01]  /*00a0*/  LDCU UR4, c[0x0][0x390] ;  /* 0x00007200ff0477ac */ /* 0x000e220008000800 */
[----:B--2---:R-:W-:-:S03]  /*00b0*/  IMAD R4, R4, UR5, RZ ;  /* 0x0000000504047c24 */ /* 0x004fc6000f8e02ff */
[----:B------:R-:W-:-:S13]  /*00c0*/  ISETP.GE.AND P0, PT, R3, R0, PT ;  /* 0x000000000300720c */ /* 0x000fda0003f06270 */
[----:B-1----:R-:W-:Y:S05]  /*00d0*/  @P0 BRA `(.L_x_2397) ;  /* 0x0000000000340947 */ /* 0x002fea0003800000 */
[----:B------:R-:W1:Y:S01]  /*00e0*/  LDC.64 R10, c[0x0][0x3a0] ;  /* 0x0000e800ff0a7b82 */ /* 0x000e620000000a00 */
[----:B------:R-:W-:-:S07]  /*00f0*/  IMAD.MOV.U32 R5, RZ, RZ, R3 ;  /* 0x000000ffff057224 */ /* 0x000fce00078e0003 */
.L_x_2398:
[----:B-1----:R-:W-:-:S06]  /*0100*/  IMAD.WIDE R6, R5, 0x4, R10 ;  /* 0x0000000405067825 */ /* 0x002fcc00078e020a */
[----:B------:R-:W2:Y:S01]  /*0110*/  LDG.E R6, desc[UR6][R6.64] ;  /* 0x0000000606067981 */ /* 0x000ea2000c1e1900 */
[----:B0-----:R-:W-:Y:S01]  /*0120*/  IMAD.U32 R0, RZ, RZ, UR4 ;  /* 0x00000004ff007e24 */ /* 0x001fe2000f8e00ff */
[----:B--2---:R-:W-:-:S13]  /*0130*/  ISETP.NE.AND P0, PT, R6, 0x1, PT ;  /* 0x000000010600780c */ /* 0x004fda0003f05270 */
[----:B------:R-:W0:Y:S01]  /*0140*/  @!P0 LDC.64 R8, c[0x0][0x398] ;  /* 0x0000e600ff088b82 */ /* 0x000e220000000a00 */
[----:B------:R-:W-:Y:S02]  /*0150*/  @!P0 IMAD.MOV.U32 R13, RZ, RZ, -0x1 ;  /* 0xffffffffff0d8424 */ /* 0x000fe400078e00ff */
[----:B0-----:R-:W-:-:S04]  /*0160*/  @!P0 IMAD.WIDE R8, R5, 0x4, R8 ;  /* 0x0000000405088825 */ /* 0x001fc800078e0208 */
[----:B------:R-:W-:Y:S01]  /*0170*/  IMAD.IADD R5, R4, 0x1, R5 ;  /* 0x0000000104057824 */ /* 0x000fe200078e0205 */
[----:B------:R2:W-:Y:S04]  /*0180*/  @!P0 STG.E desc[UR6][R8.64], R13 ;  /* 0x0000000d08008986 */ /* 0x0005e8000c101906 */
[----:B------:R-:W-:-:S13]  /*0190*/  ISETP.GE.AND P0, PT, R5, R0, PT ;  /* 0x000000000500720c */ /* 0x000fda0003f06270 */
[----:B--2---:R-:W-:Y:S05]  /*01a0*/  @!P0 BRA `(.L_x_2398) ;  /* 0xfffffffc00d48947 */ /* 0x004fea000383ffff */
.L_x_2397:
[----:B0-----:R-:W-:Y:S05]  /*01b0*/  BSYNC.RECONVERGENT B0 ;  /* 0x0000000000007941 */ /* 0x001fea0003800200 */
.L_x_2396:
[----:B------:R-:W-:Y:S01]  /*01c0*/  BAR.SYNC.DEFER_BLOCKING 0x0 ;  /* 0x0000000000007b1d */ /* 0x000fe20000010000 */
[----:B------:R-:W-:-:S13]  /*01d0*/  ISETP.GE.AND P0, PT, R3, R0, PT ;  /* 0x000000000300720c */ /* 0x000fda0003f06270 */
[----:B------:R-:W-:Y:S05]  /*01e0*/  @P0 EXIT ;  /* 0x000000000000094d */ /* 0x000fea0003800000 */
[----:B------:R-:W0:Y:S02]  /*01f0*/  LDCU.64 UR4, c[0x0][0x388] ;  /* 0x00007100ff0477ac */ /* 0x000e240008000a00 */
[----:B0-----:R-:W-:-:S04]  /*0200*/  UIADD3 UR4, UP0, UPT, UR4, 0x10, URZ ;  /* 0x0000001004047890 */ /* 0x001fc8000ff1e0ff */
[----:B------:R-:W-:-:S12]  /*0210*/  UIADD3.X UR5, UPT, UPT, URZ, UR5, URZ, UP0, !UPT ;  /* 0x00000005ff057290 */ /* 0x000fd800087fe4ff */
.L_x_2421:
[----:B0-----:R-:W0:Y:S02]  /*0220*/  LDC.64 R6, c[0x0][0x3a0] ;  /* 0x0000e800ff067b82 */ /* 0x001e240000000a00 */
[----:B0-----:R-:W-:-:S06]  /*0230*/  IMAD.WIDE R6, R3, 0x4, R6 ;  /* 0x0000000403067825 */ /* 0x001fcc00078e0206 */
[----:B------:R-:W2:Y:S01]  /*0240*/  LDG.E R6, desc[UR6][R6.64] ;  /* 0x0000000606067981 */ /* 0x000ea2000c1e1900 */
[----:B------:R-:W-:Y:S01]  /*0250*/  BSSY.RECONVERGENT B2, `(.L_x_2399) ;  /* 0x00001d8000027945 */ /* 0x000fe20003800200 */
[----:B--2---:R-:W-:-:S13]  /*0260*/  ISETP.NE.AND P0, PT, R6, 0x1, PT ;  /* 0x000000010600780c */ /* 0x004fda0003f05270 */
[----:B------:R-:W-:Y:S05]  /*0270*/  @P0 BRA `(.L_x_2400) ;  /* 0x0000001c00540947 */ /* 0x000fea0003800000 */
[----:B------:R-:W0:Y:S01]  /*0280*/  LDC.64 R12, c[0x0][0x380] ;  /* 0x0000e000ff0c7b82 */ /* 0x000e220000000a00 */
[----:B------:R-:W-:Y:S01]  /*0290*/  BSSY.RECONVERGENT B1, `(.L_x_2401) ;  /* 0x00001c6000017945 */ /* 0x000fe20003800200 */
[----:B------:R-:W-:Y:S02]  /*02a0*/  IMAD.MOV.U32 R5, RZ, RZ, RZ ;  /* 0x000000ffff057224 */ /* 0x000fe400078e00ff */
[----:B0-----:R-:W-:-:S07]  /*02b0*/  IMAD.WIDE R12, R3, 0x4, R12 ;  /* 0x00000004030c7825 */ /* 0x001fce00078e020c */
.L_x_2412:
[----:B------:R-:W0:Y:S01]  /*02c0*/  LDCU UR8, c[0x0][0x3a8] ;  /* 0x00007500ff0877ac */ /* 0x000e220008000800 */
[----:B------:R-:W-:Y:S01]  /*02d0*/  IMAD.MOV.U32 R6, RZ, RZ, R5 ;  /* 0x000000ffff067224 */ /* 0x000fe200078e0005 */
[----:B0-----:R-:W-:-:S13]  /*02e0*/  ISETP.GE.AND P0, PT, R5, UR8, PT ;  /* 0x0000000805007c0c */ /* 0x001fda000bf06270 */
[----:B------:R-:W-:Y:S05]  /*02f0*/  @P0 BRA `(.L_x_2402) ;  /* 0x0000000c008c0947 */ /* 0x000fea0003800000 */
[----:B------:R-:W2:Y:S04]  /*0300*/  LDG.E R10, desc[UR6][R12.64] ;  /* 0x000000060c0a7981 */ /* 0x000ea8000c1e1900 */
[----:B------:R-:W2:Y:S01]  /*0310*/  LDG.E R7, desc[UR6][R12.64+0x4] ;  /* 0x000004060c077981 */ /* 0x000ea2000c1e1900 */
[----:B------:R-:W-:Y:S01]  /*0320*/  BSSY.RECONVERGENT B0, `(.L_x_2403) ;  /* 0x00000dc000007945 */ /* 0x000fe20003800200 */
[----:B------:R-:W-:Y:S02]  /*0330*/  VIADD R5, R5, 0x40 ;  /* 0x0000004005057836 */ /* 0x000fe40000000000 */
[----:B------:R-:W-:Y:S02]  /*0340*/  IMAD.MOV.U32 R2, RZ, RZ, RZ ;  /* 0x000000ffff027224 */ /* 0x000fe400078e00ff */
[----:B------:R-:W-:Y:S01]  /*0350*/  IMAD.MOV.U32 R0, RZ, RZ, RZ ;  /* 0x000000ffff007224 */ /* 0x000fe200078e00ff */
[----:B--2---:R-:W-:-:S13]  /*0360*/  ISETP.GE.AND P0, PT, R10, R7, PT ;  /* 0x000000070a00720c */ /* 0x004fda0003f06270 */
[----:B------:R-:W-:Y:S05]  /*0370*/  @P0 BRA `(.L_x_2404) ;  /* 0x0000000c00580947 */ /* 0x000fea0003800000 */
[C---:B------:R-:W-:Y:S01]  /*0380*/  VIADDMNMX R7, R10.reuse, 0x1, R7, !PT ;  /* 0x000000010a077846 */ /* 0x040fe20007800107 */
[----:B------:R-:W-:Y:S01]  /*0390*/  BSSY.RECONVERGENT B3, `(.L_x_2405) ;  /* 0x000006d000037945 */ /* 0x000fe20003800200 */
[----:B------:R-:W-:Y:S02]  /*03a0*/  IMAD.MOV.U32 R2, RZ, RZ, RZ ;  /* 0x000000ffff027224 */ /* 0x000fe400078e00ff */
[----:B------:R-:W-:Y:S02]  /*03b0*/  IMAD.MOV.U32 R0, RZ, RZ, RZ ;  /* 0x000000ffff007224 */ /* 0x000fe400078e00ff */
[----:B------:R-:W-:Y:S02]  /*03c0*/  IMAD.IADD R8, R7, 0x1, -R10 ;  /* 0x0000000107087824 */ /* 0x000fe400078e0a0a */
[----:B------:R-:W-:-:S03]  /*03d0*/  IMAD.IADD R7, R10, 0x1, -R7 ;  /* 0x000000010a077824 */ /* 0x000fc600078e0a07 */
[----:B------:R-:W-:Y:S02]  /*03e0*/  LOP3.LUT R9, R8, 0x7, RZ, 0xc0, !PT ;  /* 0x0000000708097812 */ /* 0x000fe400078ec0ff */
[----:B------:R-:W-:Y:S02]  /*03f0*/  ISETP.GT.U32.AND P0, PT, R7, -0x8, PT ;  /* 0xfffffff80700780c */ /* 0x000fe40003f04070 */
[----:B------:R-:W-:-:S11]  /*0400*/  ISETP.NE.AND P4, PT, R9, RZ, PT ;  /* 0x000000ff0900720c */ /* 0x000fd60003f85270 */
[----:B------:R-:W-:Y:S05]  /*0410*/  @P0 BRA `(.L_x_2406) ;  /* 0x0000000400900947 */ /* 0x000fea0003800000 */
[----:B------:R-:W0:Y:S01]  /*0420*/  LDC.64 R14, c[0x0][0x398] ;  /* 0x0000e600ff0e7b82 */ /* 0x000e220000000a00 */
[----:B------:R-:W-:Y:S01]  /*0430*/  LOP3.LUT R7, R8, 0xfffffff8, RZ, 0xc0, !PT ;  /* 0xfffffff808077812 */ /* 0x000fe200078ec0ff */
[----:B------:R-:W-:Y:S02]  /*0440*/  IMAD.MOV.U32 R2, RZ, RZ, RZ ;  /* 0x000000ffff027224 */ /* 0x000fe400078e00ff */
[----:B------:R-:W-:Y:S02]  /*0450*/  IMAD.MOV.U32 R0, RZ, RZ, RZ ;  /* 0x000000ffff007224 */ /* 0x000fe400078e00ff */
[----:B------:R-:W-:-:S07]  /*0460*/  IMAD.MOV R7, RZ, RZ, -R7 ;  /* 0x000000ffff077224 */ /* 0x000fce00078e0a07 */
.L_x_2407:
[----:B------:R-:W-:Y:S02]  /*0470*/  IMAD.U32 R26, RZ, RZ, UR4 ;  /* 0x00000004ff1a7e24 */ /* 0x000fe4000f8e00ff */
[----:B------:R-:W-:Y:S02]  /*0480*/  IMAD.U32 R27, RZ, RZ, UR5 ;  /* 0x00000005ff1b7e24 */ /* 0x000fe4000f8e00ff */
[----:B------:R-:W-:-:S05]  /*0490*/  IMAD.WIDE R26, R10, 0x4, R26 ;  /* 0x000000040a1a7825 */ /* 0x000fca00078e021a */
        /* <DEDUP_REMOVED lines=9> */
[--C-:B--2---:R-:W-:Y:S02]  /*0530*/  IMAD.WIDE R18, R19, 0x4, R14.reuse ;  /* 0x0000000413127825 */ /* 0x104fe400078e020e */
[----:B------:R-:W2:Y:S02]  /*0540*/  LDG.E R17, desc[UR6][R16.64] ;  /* 0x0000000610117981 */ /* 0x000ea4000c1e1900 */
[--C-:B---3--:R-:W-:Y:S02]  /*0550*/  IMAD.WIDE R20, R21, 0x4, R14.reuse ;  /* 0x0000000415147825 */ /* 0x108fe400078e020e */
[----:B------:R-:W3:Y:S04]  /*0560*/  LDG.E R19, desc[UR6][R18.64] ;  /* 0x0000000612137981 */ /* 0x000ee8000c1e1900 */
[----:B------:R-:W3:Y:S01]  /*0570*/  LDG.E R21, desc[UR6][R20.64] ;  /* 0x0000000614157981 */ /* 0x000ee2000c1e1900 */
[----:B----4-:R-:W-:-:S04]  /*0580*/  IMAD.WIDE R22, R23, 0x4, R14 ;  /* 0x0000000417167825 */ /* 0x010fc800078e020e */
[--C-:B-----5:R-:W-:Y:S01]  /*0590*/  IMAD.WIDE R24, R25, 0x4, R14.reuse ;  /* 0x0000000419187825 */ /* 0x120fe200078e020e */
[----:B------:R0:W4:Y:S03]  /*05a0*/  LDG.E R16, desc[UR6][R22.64] ;  /* 0x0000000616107981 */ /* 0x000126000c1e1900 */
[--C-:B-1----:R-:W-:Y:S02]  /*05b0*/  IMAD.WIDE R26, R28, 0x4, R14.reuse ;  /* 0x000000041c1a7825 */ /* 0x102fe400078e020e */
[----:B------:R-:W5:Y:S04]  /*05c0*/  LDG.E R25, desc[UR6][R24.64] ;  /* 0x0000000618197981 */ /* 0x000f68000c1e1900 */
[----:B------:R-:W5:Y:S01]  /*05d0*/  LDG.E R27, desc[UR6][R26.64] ;  /* 0x000000061a1b7981 */ /* 0x000f62000c1e1900 */
[----:B0-----:R-:W-:-:S05]  /*05e0*/  IMAD.WIDE R22, R11, 0x4, R14 ;  /* 0x000000040b167825 */ /* 0x001fca00078e020e */
[----:B------:R0:W5:Y:S01]  /*05f0*/  LDG.E R11, desc[UR6][R22.64] ;  /* 0x00000006160b7981 */ /* 0x000162000c1e1900 */
[----:B------:R-:W-:-:S06]  /*0600*/  IMAD.WIDE R28, R29, 0x4, R14 ;  /* 0x000000041d1c7825 */ /* 0x000fcc00078e020e */
[----:B------:R-:W5:Y:S01]  /*0610*/  LDG.E R29, desc[UR6][R28.64] ;  /* 0x000000061c1d7981 */ /* 0x000f62000c1e1900 */
[----:B------:R-:W-:Y:S02]  /*0620*/  VIADD R7, R7, 0x8 ;  /* 0x0000000807077836 */ /* 0x000fe40000000000 */
[----:B------:R-:W-:Y:S01]  /*0630*/  VIADD R10, R10, 0x8 ;  /* 0x000000080a0a7836 */ /* 0x000fe20000000000 */
[----:B--2---:R-:W-:-:S04]  /*0640*/  ISETP.GE.AND P1, PT, R17, R5, PT ;  /* 0x000000051100720c */ /* 0x004fc80003f26270 */
[-C--:B------:R-:W-:Y:S02]  /*0650*/  ISETP.LT.OR P1, PT, R17, R6.reuse, P1 ;  /* 0x000000061100720c */ /* 0x080fe40000f21670 */
[-C--:B---3--:R-:W-:Y:S02]  /*0660*/  ISETP.GE.AND P3, PT, R19, R5.reuse, PT ;  /* 0x000000051300720c */ /* 0x088fe40003f66270 */
[-C--:B------:R-:W-:Y:S02]  /*0670*/  ISETP.GE.AND P0, PT, R21, R5.reuse, PT ;  /* 0x000000051500720c */ /* 0x080fe40003f06270 */
[-C--:B------:R-:W-:Y:S02]  /*0680*/  ISETP.LT.OR P3, PT, R19, R6.reuse, P3 ;  /* 0x000000061300720c */ /* 0x080fe40001f61670 */
[----:B------:R-:W-:Y:S02]  /*0690*/  ISETP.LT.OR P0, PT, R21, R6, P0 ;  /* 0x000000061500720c */ /* 0x000fe40000701670 */
[----:B----4-:R-:W-:-:S03]  /*06a0*/  ISETP.GE.AND P2, PT, R16, R5, PT ;  /* 0x000000051000720c */ /* 0x010fc60003f46270 */
[----:B------:R-:W-:Y:S01]  /*06b0*/  @!P1 IMAD.IADD R17, R17, 0x1, -R6 ;  /* 0x0000000111119824 */ /* 0x000fe200078e0a06 */
[----:B------:R-:W-:Y:S01]  /*06c0*/  ISETP.LT.OR P2, PT, R16, R6, P2 ;  /* 0x000000061000720c */ /* 0x000fe20001741670 */
[----:B------:R-:W-:-:S04]  /*06d0*/  @!P1 IMAD.MOV.U32 R18, RZ, RZ, 0x1 ;  /* 0x00000001ff129424 */ /* 0x000fc800078e00ff */
[--C-:B------:R-:W-:Y:S01]  /*06e0*/  @!P3 IMAD.IADD R19, R19, 0x1, -R6.reuse ;  /* 0x000000011313b824 */ /* 0x100fe200078e0a06 */
[CC--:B0-----:R-:W-:Y:S01]  /*06f0*/  @!P1 SHF.L.U32 R23, R18.reuse, R17.reuse, RZ ;  /* 0x0000001112179219 */ /* 0x0c1fe200000006ff */
[--C-:B------:R-:W-:Y:S01]  /*0700*/  @!P0 IMAD.IADD R21, R21, 0x1, -R6.reuse ;  /* 0x0000000115158824 */ /* 0x100fe200078e0a06 */
[----:B------:R-:W-:Y:S01]  /*0710*/  @!P1 SHF.L.U64.HI R17, R18, R17, RZ ;  /* 0x0000001112119219 */ /* 0x000fe200000102ff */
[----:B------:R-:W-:Y:S01]  /*0720*/  @!P3 IMAD.MOV.U32 R18, RZ, RZ, 0x1 ;  /* 0x00000001ff12b424 */ /* 0x000fe200078e00ff */
[----:B------:R-:W-:Y:S01]  /*0730*/  @!P1 LOP3.LUT R2, R23, R2, RZ, 0xfc, !PT ;  /* 0x0000000217029212 */ /* 0x000fe200078efcff */
[----:B------:R-:W-:Y:S01]  /*0740*/  @!P0 IMAD.MOV.U32 R20, RZ, RZ, 0x1 ;  /* 0x00000001ff148424 */ /* 0x000fe200078e00ff */
[----:B------:R-:W-:Y:S01]  /*0750*/  @!P1 LOP3.LUT R0, R17, R0, RZ, 0xfc, !PT ;  /* 0x0000000011009212 */ /* 0x000fe200078efcff */
[----:B------:R-:W-:Y:S01]  /*0760*/  @!P2 IMAD.IADD R16, R16, 0x1, -R6 ;  /* 0x000000011010a824 */ /* 0x000fe200078e0a06 */
[----:B-----5:R-:W-:Y:S02]  /*0770*/  ISETP.GE.AND P1, PT, R25, R5, PT ;  /* 0x000000051900720c */ /* 0x020fe40003f26270 */
[----:B------:R-:W-:-:S02]  /*0780*/  @!P3 SHF.L.U32 R17, R18, R19, RZ ;  /* 0x000000131211b219 */ /* 0x000fc400000006ff */
[----:B------:R-:W-:Y:S02]  /*0790*/  @!P3 SHF.L.U64.HI R19, R18, R19, RZ ;  /* 0x000000131213b219 */ /* 0x000fe400000102ff */
[----:B------:R-:W-:Y:S02]  /*07a0*/  @!P3 LOP3.LUT R2, R17, R2, RZ, 0xfc, !PT ;  /* 0x000000021102b212 */ /* 0x000fe400078efcff */
[----:B------:R-:W-:Y:S02]  /*07b0*/  ISETP.LT.OR P1, PT, R25, R6, P1 ;  /* 0x000000061900720c */ /* 0x000fe40000f21670 */
[----:B------:R-:W-:Y:S02]  /*07c0*/  @!P0 SHF.L.U32 R17, R20, R21, RZ ;  /* 0x0000001514118219 */ /* 0x000fe400000006ff */
[----:B------:R-:W-:Y:S02]  /*07d0*/  @!P3 LOP3.LUT R0, R19, R0, RZ, 0xfc, !PT ;  /* 0x000000001300b212 */ /* 0x000fe400078efcff */
[----:B------:R-:W-:-:S02]  /*07e0*/  ISETP.GE.AND P3, PT, R27, R5, PT ;  /* 0x000000051b00720c */ /* 0x000fc40003f66270 */
[----:B------:R-:W-:Y:S01]  /*07f0*/  @!P0 LOP3.LUT R2, R17, R2, RZ, 0xfc, !PT ;  /* 0x0000000211028212 */ /* 0x000fe200078efcff */
[----:B------:R-:W-:Y:S01]  /*0800*/  @!P2 IMAD.MOV.U32 R17, RZ, RZ, 0x1 ;  /* 0x00000001ff11a424 */ /* 0x000fe200078e00ff */
[----:B------:R-:W-:Y:S02]  /*0810*/  ISETP.LT.OR P3, PT, R27, R6, P3 ;  /* 0x000000061b00720c */ /* 0x000fe40001f61670 */
[----:B------:R-:W-:Y:S01]  /*0820*/  @!P0 SHF.L.U64.HI R21, R20, R21, RZ ;  /* 0x0000001514158219 */ /* 0x000fe200000102ff */
[----:B------:R-:W-:Y:S01]  /*0830*/  @!P1 IMAD.IADD R25, R25, 0x1, -R6 ;  /* 0x0000000119199824 */ /* 0x000fe200078e0a06 */
[----:B------:R-:W-:Y:S02]  /*0840*/  ISETP.GE.AND P5, PT, R11, R5, PT ;  /* 0x000000050b00720c */ /* 0x000fe40003fa6270 */
[CC--:B------:R-:W-:Y:S02]  /*0850*/  @!P2 SHF.L.U64.HI R19, R17.reuse, R16.reuse, RZ ;  /* 0x000000101113a219 */ /* 0x0c0fe400000102ff */
[----:B------:R-:W-:Y:S01]  /*0860*/  @!P2 SHF.L.U32 R17, R17, R16, RZ ;  /* 0x000000101111a219 */ /* 0x000fe200000006ff */
[----:B------:R-:W-:Y:S01]  /*0870*/  @!P1 IMAD.MOV.U32 R16, RZ, RZ, 0x1 ;  /* 0x00000001ff109424 */ /* 0x000fe200078e00ff */
[----:B------:R-:W-:-:S02]  /*0880*/  @!P0 LOP3.LUT R0, R21, R0, RZ, 0xfc, !PT ;  /* 0x0000000015008212 */ /* 0x000fc400078efcff */
[----:B------:R-:W-:Y:S01]  /*0890*/  ISETP.LT.OR P0, PT, R11, R6, P5 ;  /* 0x000000060b00720c */ /* 0x000fe20002f01670 */
[----:B------:R-:W-:Y:S01]  /*08a0*/  @!P3 IMAD.IADD R27, R27, 0x1, -R6 ;  /* 0x000000011b1bb824 */ /* 0x000fe200078e0a06 */
[----:B------:R-:W-:Y:S02]  /*08b0*/  @!P2 LOP3.LUT R2, R17, R2, RZ, 0xfc, !PT ;  /* 0x000000021102a212 */ /* 0x000fe400078efcff */
[CC--:B------:R-:W-:Y:S02]  /*08c0*/  @!P1 SHF.L.U64.HI R17, R16.reuse, R25.reuse, RZ ;  /* 0x0000001910119219 */ /* 0x0c0fe400000102ff */
[----:B------:R-:W-:Y:S01]  /*08d0*/  @!P1 SHF.L.U32 R25, R16, R25, RZ ;  /* 0x0000001910199219 */ /* 0x000fe200000006ff */
[----:B------:R-:W-:Y:S01]  /*08e0*/  @!P3 IMAD.MOV.U32 R16, RZ, RZ, 0x1 ;  /* 0x00000001ff10b424 */ /* 0x000fe200078e00ff */
[----:B------:R-:W-:Y:S02]  /*08f0*/  @!P2 LOP3.LUT R0, R19, R0, RZ, 0xfc, !PT ;  /* 0x000000001300a212 */ /* 0x000fe400078efcff */
[----:B------:R-:W-:-:S02]  /*0900*/  ISETP.GE.AND P2, PT, R29, R5, PT ;  /* 0x000000051d00720c */ /* 0x000fc40003f46270 */
[----:B------:R-:W-:Y:S01]  /*0910*/  @!P1 LOP3.LUT R0, R17, R0, RZ, 0xfc, !PT ;  /* 0x0000000011009212 */ /* 0x000fe200078efcff */
[----:B------:R-:W-:Y:S01]  /*0920*/  @!P0 IMAD.IADD R11, R11, 0x1, -R6 ;  /* 0x000000010b0b8824 */ /* 0x000fe200078e0a06 */
[CC--:B------:R-:W-:Y:S02]  /*0930*/  @!P3 SHF.L.U64.HI R17, R16.reuse, R27.reuse, RZ ;  /* 0x0000001b1011b219 */ /* 0x0c0fe400000102ff */
[----:B------:R-:W-:Y:S01]  /*0940*/  @!P3 SHF.L.U32 R27, R16, R27, RZ ;  /* 0x0000001b101bb219 */ /* 0x000fe200000006ff */
[----:B------:R-:W-:Y:S01]  /*0950*/  @!P0 IMAD.MOV.U32 R16, RZ, RZ, 0x1 ;  /* 0x00000001ff108424 */ /* 0x000fe200078e00ff */
[----:B------:R-:W-:Y:S02]  /*0960*/  @!P1 LOP3.LUT R2, R25, R2, RZ, 0xfc, !PT ;  /* 0x0000000219029212 */ /* 0x000fe400078efcff */
[----:B------:R-:W-:Y:S02]  /*0970*/  ISETP.LT.OR P2, PT, R29, R6, P2 ;  /* 0x000000061d00720c */ /* 0x000fe40001741670 */
[----:B------:R-:W-:-:S02]  /*0980*/  @!P3 LOP3.LUT R0, R17, R0, RZ, 0xfc, !PT ;  /* 0x000000001100b212 */ /* 0x000fc400078efcff */
[CC--:B------:R-:W-:Y:S02]  /*0990*/  @!P0 SHF.L.U64.HI R17, R16.reuse, R11.reuse, RZ ;  /* 0x0000000b10118219 */ /* 0x0c0fe400000102ff */
[----:B------:R-:W-:Y:S02]  /*09a0*/  @!P3 LOP3.LUT R2, R27, R2, RZ, 0xfc, !PT ;  /* 0x000000021b02b212 */ /* 0x000fe400078efcff */
[----:B------:R-:W-:Y:S02]  /*09b0*/  @!P0 SHF.L.U32 R11, R16, R11, RZ ;  /* 0x0000000b100b8219 */ /* 0x000fe400000006ff */
[----:B------:R-:W-:Y:S02]  /*09c0*/  @!P0 LOP3.LUT R0, R17, R0, RZ, 0xfc, !PT ;  /* 0x0000000011008212 */ /* 0x000fe400078efcff */
[----:B------:R-:W-:Y:S01]  /*09d0*/  @!P0 LOP3.LUT R2, R11, R2, RZ, 0xfc, !PT ;  /* 0x000000020b028212 */ /* 0x000fe200078efcff */
[----:B------:R-:W-:Y:S01]  /*09e0*/  @!P2 IMAD.IADD R29, R29, 0x1, -R6 ;  /* 0x000000011d1da824 */ /* 0x000fe200078e0a06 */
[----:B------:R-:W-:Y:S01]  /*09f0*/  ISETP.NE.AND P0, PT, R7, RZ, PT ;  /* 0x000000ff0700720c */ /* 0x000fe20003f05270 */
[----:B------:R-:W-:-:S05]  /*0a00*/  @!P2 IMAD.MOV.U32 R16, RZ, RZ, 0x1 ;  /* 0x00000001ff10a424 */ /* 0x000fca00078e00ff */
[CC--:B------:R-:W-:Y:S02]  /*0a10*/  @!P2 SHF.L.U32 R11, R16.reuse, R29.reuse, RZ ;  /* 0x0000001d100ba219 */ /* 0x0c0fe400000006ff */
[----:B------:R-:W-:Y:S02]  /*0a20*/  @!P2 SHF.L.U64.HI R29, R16, R29, RZ ;  /* 0x0000001d101da219 */ /* 0x000fe400000102ff */
[----:B------:R-:W-:Y:S02]  /*0a30*/  @!P2 LOP3.LUT R2, R11, R2, RZ, 0xfc, !PT ;  /* 0x000000020b02a212 */ /* 0x000fe400078efcff */
[----:B------:R-:W-:Y:S01]  /*0a40*/  @!P2 LOP3.LUT R0, R29, R0, RZ, 0xfc, !PT ;  /* 0x000000001d00a212 */ /* 0x000fe200078efcff */
[----:B------:R-:W-:Y:S06]  /*0a50*/  @P0 BRA `(.L_x_2407) ;  /* 0xfffffff800840947 */ /* 0x000fec000383ffff */
.L_x_2406:
[----:B------:R-:W-:Y:S05]  /*0a60*/  BSYNC.RECONVERGENT B3 ;  /* 0x0000000000037941 */ /* 0x000fea0003800200 */
.L_x_2405:
        /* <DEDUP_REMOVED lines=22> */
[----:B--2---:R-:W-:-:S04]  /*0bd0*/  ISETP.GE.AND P0, PT, R17, R5, PT ;  /* 0x000000051100720c */ /* 0x004fc80003f06270 */
[-C--:B------:R-:W-:Y:S02]  /*0be0*/  ISETP.LT.OR P0, PT, R17, R6.reuse, P0 ;  /* 0x000000061100720c */ /* 0x080fe40000701670 */
[-C--:B---3--:R-:W-:Y:S02]  /*0bf0*/  ISETP.GE.AND P1, PT, R19, R5.reuse, PT ;  /* 0x000000051300720c */ /* 0x088fe40003f26270 */
[-C--:B----4-:R-:W-:Y:S02]  /*0c00*/  ISETP.GE.AND P2, PT, R21, R5.reuse, PT ;  /* 0x000000051500720c */ /* 0x090fe40003f46270 */
[-C--:B------:R-:W-:Y:S02]  /*0c10*/  ISETP.LT.OR P1, PT, R19, R6.reuse, P1 ;  /* 0x000000061300720c */ /* 0x080fe40000f21670 */
[----:B-----5:R-:W-:Y:S02]  /*0c20*/  ISETP.GE.AND P4, PT, R25, R5, PT ;  /* 0x000000051900720c */ /* 0x020fe40003f86270 */
[----:B------:R-:W-:-:S02]  /*0c30*/  ISETP.LT.OR P2, PT, R21, R6, P2 ;  /* 0x000000061500720c */ /* 0x000fc40001741670 */
[----:B------:R-:W-:Y:S01]  /*0c40*/  ISETP.LT.OR P4, PT, R25, R6, P4 ;  /* 0x000000061900720c */ /* 0x000fe20002781670 */
[----:B------:R-:W-:Y:S02]  /*0c50*/  @!P0 IMAD.IADD R7, R17, 0x1, -R6 ;  /* 0x0000000111078824 */ /* 0x000fe400078e0a06 */
[----:B------:R-:W-:-:S04]  /*0c60*/  @!P0 IMAD.MOV.U32 R16, RZ, RZ, 0x1 ;  /* 0x00000001ff108424 */ /* 0x000fc800078e00ff */
[----:B------:R-:W-:Y:S01]  /*0c70*/  @!P1 IMAD.MOV.U32 R14, RZ, RZ, 0x1 ;  /* 0x00000001ff0e9424 */ /* 0x000fe200078e00ff */
[CC--:B------:R-:W-:Y:S02]  /*0c80*/  @!P0 SHF.L.U64.HI R15, R16.reuse, R7.reuse, RZ ;  /* 0x00000007100f8219 */ /* 0x0c0fe400000102ff */
[----:B------:R-:W-:Y:S01]  /*0c90*/  @!P0 SHF.L.U32 R9, R16, R7, RZ ;  /* 0x0000000710098219 */ /* 0x000fe200000006ff */
[--C-:B------:R-:W-:Y:S01]  /*0ca0*/  @!P1 IMAD.IADD R7, R19, 0x1, -R6.reuse ;  /* 0x0000000113079824 */ /* 0x100fe200078e0a06 */
[----:B------:R-:W-:Y:S01]  /*0cb0*/  @!P0 LOP3.LUT R0, R15, R0, RZ, 0xfc, !PT ;  /* 0x000000000f008212 */ /* 0x000fe200078efcff */
[----:B------:R-:W-:Y:S01]  /*0cc0*/  @!P4 IMAD.MOV.U32 R16, RZ, RZ, 0x1 ;  /* 0x00000001ff10c424 */ /* 0x000fe200078e00ff */
[----:B------:R-:W-:Y:S02]  /*0cd0*/  @!P0 LOP3.LUT R2, R9, R2, RZ, 0xfc, !PT ;  /* 0x0000000209028212 */ /* 0x000fe400078efcff */
[CC--:B------:R-:W-:Y:S02]  /*0ce0*/  @!P1 SHF.L.U32 R9, R14.reuse, R7.reuse, RZ ;  /* 0x000000070e099219 */ /* 0x0c0fe400000006ff */
[----:B------:R-:W-:Y:S01]  /*0cf0*/  @!P1 SHF.L.U64.HI R15, R14, R7, RZ ;  /* 0x000000070e0f9219 */ /* 0x000fe200000102ff */
[--C-:B------:R-:W-:Y:S01]  /*0d00*/  @!P2 IMAD.IADD R7, R21, 0x1, -R6.reuse ;  /* 0x000000011507a824 */ /* 0x100fe200078e0a06 */
[----:B------:R-:W-:Y:S01]  /*0d10*/  @!P1 LOP3.LUT R2, R9, R2, RZ, 0xfc, !PT ;  /* 0x0000000209029212 */ /* 0x000fe200078efcff */
[----:B------:R-:W-:Y:S01]  /*0d20*/  @!P2 IMAD.MOV.U32 R14, RZ, RZ, 0x1 ;  /* 0x00000001ff0ea424 */ /* 0x000fe200078e00ff */
[----:B------:R-:W-:Y:S01]  /*0d30*/  @!P1 LOP3.LUT R0, R15, R0, RZ, 0xfc, !PT ;  /* 0x000000000f009212 */ /* 0x000fe200078efcff */
[----:B------:R-:W-:-:S03]  /*0d40*/  @!P4 IMAD.IADD R9, R25, 0x1, -R6 ;  /* 0x000000011909c824 */ /* 0x000fc600078e0a06 */
[CC--:B------:R-:W-:Y:S02]  /*0d50*/  @!P2 SHF.L.U32 R15, R14.reuse, R7.reuse, RZ ;  /* 0x000000070e0fa219 */ /* 0x0c0fe400000006ff */
[----:B------:R-:W-:Y:S02]  /*0d60*/  @!P2 SHF.L.U64.HI R17, R14, R7, RZ ;  /* 0x000000070e11a219 */ /* 0x000fe400000102ff */
[CC--:B------:R-:W-:Y:S02]  /*0d70*/  @!P4 SHF.L.U32 R7, R16.reuse, R9.reuse, RZ ;  /* 0x000000091007c219 */ /* 0x0c0fe400000006ff */
[----:B------:R-:W-:Y:S02]  /*0d80*/  @!P2 LOP3.LUT R2, R15, R2, RZ, 0xfc, !PT ;  /* 0x000000020f02a212 */ /* 0x000fe400078efcff */
[----:B------:R-:W-:Y:S02]  /*0d90*/  @!P2 LOP3.LUT R0, R17, R0, RZ, 0xfc, !PT ;  /* 0x000000001100a212 */ /* 0x000fe400078efcff */
[----:B------:R-:W-:-:S02]  /*0da0*/  @!P4 SHF.L.U64.HI R9, R16, R9, RZ ;  /* 0x000000091009c219 */ /* 0x000fc400000102ff */
[----:B------:R-:W-:Y:S02]  /*0db0*/  @!P4 LOP3.LUT R2, R7, R2, RZ, 0xfc, !PT ;  /* 0x000000020702c212 */ /* 0x000fe400078efcff */
[----:B------:R-:W-:-:S07]  /*0dc0*/  @!P4 LOP3.LUT R0, R9, R0, RZ, 0xfc, !PT ;  /* 0x000000000900c212 */ /* 0x000fce00078efcff */
.L_x_2409:
[----:B------:R-:W-:Y:S05]  /*0dd0*/  BSYNC.RECONVERGENT B3 ;  /* 0x0000000000037941 */ /* 0x000fea0003800200 */
.L_x_2408:
[----:B------:R-:W-:Y:S05]  /*0de0*/  @!P3 BRA `(.L_x_2404) ;  /* 0x0000000000bcb947 */ /* 0x000fea0003800000 */
[----:B------:R-:W-:Y:S01]  /*0df0*/  ISETP.NE.AND P0, PT, R11, 0x1, PT ;  /* 0x000000010b00780c */ /* 0x000fe20003f05270 */
[----:B------:R-:W-:Y:S01]  /*0e00*/  BSSY.RECONVERGENT B3, `(.L_x_2410) ;  /* 0x000001e000037945 */ /* 0x000fe20003800200 */
[----:B------:R-:W-:-:S04]  /*0e10*/  LOP3.LUT R8, R8, 0x1, RZ, 0xc0, !PT ;  /* 0x0000000108087812 */ /* 0x000fc800078ec0ff */
[----:B------:R-:W-:-:S07]  /*0e20*/  ISETP.NE.U32.AND P2, PT, R8, 0x1, PT ;  /* 0x000000010800780c */ /* 0x000fce0003f45070 */
[----:B------:R-:W-:Y:S06]  /*0e30*/  @!P0 BRA `(.L_x_2411) ;  /* 0x0000000000688947 */ /* 0x000fec0003800000 */
[----:B------:R-:W0:Y:S08]  /*0e40*/  LDC.64 R8, c[0x0][0x388] ;  /* 0x0000e200ff087b82 */ /* 0x000e300000000a00 */
[----:B------:R-:W1:Y:S01]  /*0e50*/  LDC.64 R14, c[0x0][0x398] ;  /* 0x0000e600ff0e7b82 */ /* 0x000e620000000a00 */
[----:B0-----:R-:W-:-:S05]  /*0e60*/  IMAD.WIDE R16, R10, 0x4, R8 ;  /* 0x000000040a107825 */ /* 0x001fca00078e0208 */
[----:B------:R-:W1:Y:S04]  /*0e70*/  LDG.E R9, desc[UR6][R16.64] ;  /* 0x0000000610097981 */ /* 0x000e68000c1e1900 */
[----:B------:R-:W2:Y:S01]  /*0e80*/  LDG.E R7, desc[UR6][R16.64+0x4] ;  /* 0x0000040610077981 */ /* 0x000ea2000c1e1900 */
[----:B-1----:R-:W-:-:S04]  /*0e90*/  IMAD.WIDE R8, R9, 0x4, R14 ;  /* 0x0000000409087825 */ /* 0x002fc800078e020e */
[----:B--2---:R-:W-:Y:S02]  /*0ea0*/  IMAD.WIDE R14, R7, 0x4, R14 ;  /* 0x00000004070e7825 */ /* 0x004fe400078e020e */
[----:B------:R-:W2:Y:S04]  /*0eb0*/  LDG.E R9, desc[UR6][R8.64] ;  /* 0x0000000608097981 */ /* 0x000ea8000c1e1900 */
[----:B------:R-:W3:Y:S01]  /*0ec0*/  LDG.E R15, desc[UR6][R14.64] ;  /* 0x000000060e0f7981 */ /* 0x000ee2000c1e1900 */
[----:B------:R-:W-:Y:S01]  /*0ed0*/  VIADD R10, R10, 0x2 ;  /* 0x000000020a0a7836 */ /* 0x000fe20000000000 */
[-C--:B--2---:R-:W-:Y:S02]  /*0ee0*/  ISETP.GE.AND P0, PT, R9, R5.reuse, PT ;  /* 0x000000050900720c */ /* 0x084fe40003f06270 */
[----:B---3--:R-:W-:-:S02]  /*0ef0*/  ISETP.GE.AND P1, PT, R15, R5, PT ;  /* 0x000000050f00720c */ /* 0x008fc40003f26270 */
[-C--:B------:R-:W-:Y:S02]  /*0f00*/  ISETP.LT.OR P0, PT, R9, R6.reuse, P0 ;  /* 0x000000060900720c */ /* 0x080fe40000701670 */
[----:B------:R-:W-:-:S11]  /*0f10*/  ISETP.LT.OR P1, PT, R15, R6, P1 ;  /* 0x000000060f00720c */ /* 0x000fd60000f21670 */
[--C-:B------:R-:W-:Y:S02]  /*0f20*/  @!P0 IMAD.IADD R7, R9, 0x1, -R6.reuse ;  /* 0x0000000109078824 */ /* 0x100fe400078e0a06 */
[----:B------:R-:W-:Y:S02]  /*0f30*/  @!P0 IMAD.MOV.U32 R16, RZ, RZ, 0x1 ;  /* 0x00000001ff108424 */ /* 0x000fe400078e00ff */
[----:B------:R-:W-:Y:S02]  /*0f40*/  @!P1 IMAD.IADD R11, R15, 0x1, -R6 ;  /* 0x000000010f0b9824 */ /* 0x000fe400078e0a06 */
[----:B------:R-:W-:Y:S01]  /*0f50*/  @!P1 IMAD.MOV.U32 R18, RZ, RZ, 0x1 ;  /* 0x00000001ff129424 */ /* 0x000fe200078e00ff */
[CC--:B------:R-:W-:Y:S02]  /*0f60*/  @!P0 SHF.L.U32 R17, R16.reuse, R7.reuse, RZ ;  /* 0x0000000710118219 */ /* 0x0c0fe400000006ff */
[----:B------:R-:W-:Y:S02]  /*0f70*/  @!P0 SHF.L.U64.HI R9, R16, R7, RZ ;  /* 0x0000000710098219 */ /* 0x000fe400000102ff */
[----:B------:R-:W-:-:S02]  /*0f80*/  @!P1 SHF.L.U32 R7, R18, R11, RZ ;  /* 0x0000000b12079219 */ /* 0x000fc400000006ff */
[----:B------:R-:W-:Y:S02]  /*0f90*/  @!P0 LOP3.LUT R2, R17, R2, RZ, 0xfc, !PT ;  /* 0x0000000211028212 */ /* 0x000fe400078efcff */
[----:B------:R-:W-:Y:S02]  /*0fa0*/  @!P0 LOP3.LUT R0, R9, R0, RZ, 0xfc, !PT ;  /* 0x0000000009008212 */ /* 0x000fe400078efcff */
[----:B------:R-:W-:Y:S02]  /*0fb0*/  @!P1 SHF.L.U64.HI R11, R18, R11, RZ ;  /* 0x0000000b120b9219 */ /* 0x000fe400000102ff */
[----:B------:R-:W-:Y:S02]  /*0fc0*/  @!P1 LOP3.LUT R2, R7, R2, RZ, 0xfc, !PT ;  /* 0x0000000207029212 */ /* 0x000fe400078efcff */
[----:B------:R-:W-:-:S07]  /*0fd0*/  @!P1 LOP3.LUT R0, R11, R0, RZ, 0xfc, !PT ;  /* 0x000000000b009212 */ /* 0x000fce00078efcff */
.L_x_2411:
[----:B------:R-:W-:Y:S05]  /*0fe0*/  BSYNC.RECONVERGENT B3 ;  /* 0x0000000000037941 */ /* 0x000fea0003800200 */
.L_x_2410:
[----:B------:R-:W-:Y:S05]  /*0ff0*/  @P2 BRA `(.L_x_2404) ;  /* 0x0000000000382947 */ /* 0x000fea0003800000 */
[----:B------:R-:W0:Y:S02]  /*1000*/  LDC.64 R8, c[0x0][0x388] ;  /* 0x0000e200ff087b82 */ /* 0x000e240000000a00 */
[----:B0-----:R-:W-:-:S06]  /*1010*/  IMAD.WIDE R10, R10, 0x4, R8 ;  /* 0x000000040a0a7825 */ /* 0x001fcc00078e0208 */
[----:B------:R-:W0:Y:S01]  /*1020*/  LDC.64 R8, c[0x0][0x398] ;  /* 0x0000e600ff087b82 */ /* 0x000e220000000a00 */
[----:B------:R-:W0:Y:S02]  /*1030*/  LDG.E R11, desc[UR6][R10.64] ;  /* 0x000000060a0b7981 */ /* 0x000e24000c1e1900 */
[----:B0-----:R-:W-:-:S06]  /*1040*/  IMAD.WIDE R8, R11, 0x4, R8 ;  /* 0x000000040b087825 */ /* 0x001fcc00078e0208 */
[----:B------:R-:W2:Y:S02]  /*1050*/  LDG.E R9, desc[UR6][R8.64] ;  /* 0x0000000608097981 */ /* 0x000ea4000c1e1900 */
[----:B--2---:R-:W-:-:S04]  /*1060*/  ISETP.GE.AND P0, PT, R9, R5, PT ;  /* 0x000000050900720c */ /* 0x004fc80003f06270 */
[----:B------:R-:W-:-:S13]  /*1070*/  ISETP.LT.OR P0, PT, R9, R6, P0 ;  /* 0x000000060900720c */ /* 0x000fda0000701670 */
[----:B------:R-:W-:Y:S02]  /*1080*/  @!P0 IMAD.IADD R7, R9, 0x1, -R6 ;  /* 0x0000000109078824 */ /* 0x000fe400078e0a06 */
[----:B------:R-:W-:-:S05]  /*1090*/  @!P0 IMAD.MOV.U32 R14, RZ, RZ, 0x1 ;  /* 0x00000001ff0e8424 */ /* 0x000fca00078e00ff */
[CC--:B------:R-:W-:Y:S02]  /*10a0*/  @!P0 SHF.L.U32 R15, R14.reuse, R7.reuse, RZ ;  /* 0x000000070e0f8219 */ /* 0x0c0fe400000006ff */
[----:B------:R-:W-:Y:S02]  /*10b0*/  @!P0 SHF.L.U64.HI R7, R14, R7, RZ ;  /* 0x000000070e078219 */ /* 0x000fe400000102ff */
[----:B------:R-:W-:Y:S02]  /*10c0*/  @!P0 LOP3.LUT R2, R15, R2, RZ, 0xfc, !PT ;  /* 0x000000020f028212 */ /* 0x000fe400078efcff */
[----:B------:R-:W-:-:S07]  /*10d0*/  @!P0 LOP3.LUT R0, R7, R0, RZ, 0xfc, !PT ;  /* 0x0000000007008212 */ /* 0x000fce00078efcff */
.L_x_2404:
[----:B------:R-:W-:Y:S05]  /*10e0*/  BSYNC.RECONVERGENT B0 ;  /* 0x0000000000007941 */ /* 0x000fea0003800200 */
.L_x_2403:
[----:B------:R-:W-:-:S04]  /*10f0*/  ISETP.NE.U32.AND P0, PT, R2, -0x1, PT ;  /* 0xffffffff0200780c */ /* 0x000fc80003f05070 */
[----:B------:R-:W-:-:S13]  /*1100*/  ISETP.NE.AND.EX P0, PT, R0, -0x1, PT, P0 ;  /* 0xffffffff0000780c */ /* 0x000fda0003f05300 */
[----:B------:R-:W-:Y:S05]  /*1110*/  @!P0 BRA `(.L_x_2412) ;  /* 0xfffffff000688947 */ /* 0x000fea000383ffff */
[----:B------:R-:W-:Y:S05]  /*1120*/  BRA `(.L_x_2413) ;  /* 0x0000000c00707947 */ /* 0x000fea0003800000 */
.L_x_2402:
[----:B------:R-:W2:Y:S04]  /*1130*/  LDG.E R11, desc[UR6][R12.64] ;  /* 0x000000060c0b7981 */ /* 0x000ea8000c1e1900 */
[----:B------:R-:W2:Y:S01]  /*1140*/  LDG.E R8, desc[UR6][R12.64+0x4] ;  /* 0x000004060c087981 */ /* 0x000ea2000c1e1900 */
[----:B------:R-:W-:Y:S02]  /*1150*/  IMAD.MOV.U32 R2, RZ, RZ, RZ ;  /* 0x000000ffff027224 */ /* 0x000fe400078e00ff */
[----:B------:R-:W-:Y:S01]  /*1160*/  IMAD.MOV.U32 R0, RZ, RZ, RZ ;  /* 0x000000ffff007224 */ /* 0x000fe200078e00ff */
[----:B--2---:R-:W-:-:S13]  /*1170*/  ISETP.GE.AND P0, PT, R11, R8, PT ;  /* 0x000000080b00720c */ /* 0x004fda0003f06270 */
[----:B------:R-:W-:Y:S05]  /*1180*/  @P0 BRA `(.L_x_2413) ;  /* 0x0000000c00580947 */ /* 0x000fea0003800000 */
[----:B------:R-:W-:Y:S01]  /*1190*/  VIADDMNMX R0, R11, 0x1, R8, !PT ;  /* 0x000000010b007846 */ /* 0x000fe20007800108 */
[----:B------:R-:W-:Y:S01]  /*11a0*/  BSSY.RECONVERGENT B0, `(.L_x_2414) ;  /* 0x000006d000007945 */ /* 0x000fe20003800200 */
[----:B------:R-:W-:Y:S02]  /*11b0*/  VIADD R9, R5, 0x40 ;  /* 0x0000004005097836 */ /* 0x000fe40000000000 */
[----:B------:R-:W-:Y:S02]  /*11c0*/  IMAD.MOV.U32 R2, RZ, RZ, RZ ;  /* 0x000000ffff027224 */ /* 0x000fe400078e00ff */
[----:B------:R-:W-:Y:S02]  /*11d0*/  IMAD.IADD R7, R0, 0x1, -R11 ;  /* 0x0000000100077824 */ /* 0x000fe400078e0a0b */
[----:B------:R-:W-:-:S03]  /*11e0*/  IMAD.IADD R0, R11, 0x1, -R0 ;  /* 0x000000010b007824 */ /* 0x000fc600078e0a00 */
[----:B------:R-:W-:Y:S02]  /*11f0*/  LOP3.LUT R8, R7, 0x7, RZ, 0xc0, !PT ;  /* 0x0000000707087812 */ /* 0x000fe400078ec0ff */
[----:B------:R-:W-:Y:S01]  /*1200*/  ISETP.GT.U32.AND P0, PT, R0, -0x8, PT ;  /* 0xfffffff80000780c */ /* 0x000fe20003f04070 */
[----:B------:R-:W-:Y:S01]  /*1210*/  IMAD.MOV.U32 R0, RZ, RZ, RZ ;  /* 0x000000ffff007224 */ /* 0x000fe200078e00ff */
[----:B------:R-:W-:-:S11]  /*1220*/  ISETP.NE.AND P4, PT, R8, RZ, PT ;  /* 0x000000ff0800720c */ /* 0x000fd60003f85270 */
[----:B------:R-:W-:Y:S05]  /*1230*/  @P0 BRA `(.L_x_2415) ;  /* 0x00000004008c0947 */ /* 0x000fea0003800000 */
[----:B------:R-:W0:Y:S01]  /*1240*/  LDC.64 R12, c[0x0][0x398] ;  /* 0x0000e600ff0c7b82 */ /* 0x000e220000000a00 */
[----:B------:R-:W-:Y:S01]  /*1250*/  LOP3.LUT R10, R7, 0xfffffff8, RZ, 0xc0, !PT ;  /* 0xfffffff8070a7812 */ /* 0x000fe200078ec0ff */
[----:B------:R-:W-:Y:S02]  /*1260*/  IMAD.MOV.U32 R25, RZ, RZ, RZ ;  /* 0x000000ffff197224 */ /* 0x000fe400078e00ff */
[----:B------:R-:W-:Y:S02]  /*1270*/  IMAD.MOV.U32 R2, RZ, RZ, RZ ;  /* 0x000000ffff027224 */ /* 0x000fe400078e00ff */
[----:B------:R-:W-:Y:S02]  /*1280*/  IMAD.MOV.U32 R0, RZ, RZ, RZ ;  /* 0x000000ffff007224 */ /* 0x000fe400078e00ff */
[----:B------:R-:W1:Y:S05]  /*1290*/  LDC.64 R14, c[0x0][0x388] ;  /* 0x0000e200ff0e7b82 */ /* 0x000e6a0000000a00 */
.L_x_2416:
[----:B-1----:R-:W-:-:S05]  /*12a0*/  IMAD.WIDE R28, R11, 0x4, R14 ;  /* 0x000000040b1c7825 */ /* 0x002fca00078e020e */
[----:B------:R-:W0:Y:S04]  /*12b0*/  LDG.E R17, desc[UR6][R28.64] ;  /* 0x000000061c117981 */ /* 0x000e28000c1e1900 */
[----:B------:R-:W2:Y:S04]  /*12c0*/  LDG.E R19, desc[UR6][R28.64+0x4] ;  /* 0x000004061c137981 */ /* 0x000ea8000c1e1900 */
[----:B------:R-:W3:Y:S04]  /*12d0*/  LDG.E R23, desc[UR6][R28.64+0x8] ;  /* 0x000008061c177981 */ /* 0x000ee8000c1e1900 */
[----:B------:R-:W4:Y:S04]  /*12e0*/  LDG.E R22, desc[UR6][R28.64+0x10] ;  /* 0x000010061c167981 */ /* 0x000f28000c1e1900 */
[----:B------:R-:W5:Y:S01]  /*12f0*/  LDG.E R27, desc[UR6][R28.64+0x1c] ;  /* 0x00001c061c1b7981 */ /* 0x000f62000c1e1900 */
[----:B0-----:R-:W-:-:S06]  /*1300*/  IMAD.WIDE R16, R17, 0x4, R12 ;  /* 0x0000000411107825 */ /* 0x001fcc00078e020c */
[----:B------:R-:W3:Y:S01]  /*1310*/  LDG.E R16, desc[UR6][R16.64] ;  /* 0x0000000610107981 */ /* 0x000ee2000c1e1900 */
[----:B--2---:R-:W-:-:S05]  /*1320*/  IMAD.WIDE R18, R19, 0x4, R12 ;  /* 0x0000000413127825 */ /* 0x004fca00078e020c */
[----:B------:R0:W2:Y:S04]  /*1330*/  LDG.E R20, desc[UR6][R18.64] ;  /* 0x0000000612147981 */ /* 0x0000a8000c1e1900 */
[----:B------:R-:W4:Y:S01]  /*1340*/  LDG.E R19, desc[UR6][R28.64+0xc] ;  /* 0x00000c061c137981 */ /* 0x000f22000c1e1900 */
[----:B---3--:R-:W-:-:S04]  /*1350*/  ISETP.GE.AND P0, PT, R16, R9, PT ;  /* 0x000000091000720c */ /* 0x008fc80003f06270 */
[----:B------:R-:W-:-:S13]  /*1360*/  ISETP.LT.OR P0, PT, R16, R5, P0 ;  /* 0x000000051000720c */ /* 0x000fda0000701670 */
[----:B------:R-:W-:Y:S02]  /*1370*/  @!P0 IMAD.IADD R21, R16, 0x1, -R5 ;  /* 0x0000000110158824 */ /* 0x000fe400078e0a05 */
[----:B------:R-:W-:-:S05]  /*1380*/  @!P0 IMAD.MOV.U32 R24, RZ, RZ, 0x1 ;  /* 0x00000001ff188424 */ /* 0x000fca00078e00ff */
[CC--:B------:R-:W-:Y:S02]  /*1390*/  @!P0 SHF.L.U64.HI R26, R24.reuse, R21.reuse, RZ ;  /* 0x00000015181a8219 */ /* 0x0c0fe400000102ff */
[----:B0-----:R-:W-:Y:S02]  /*13a0*/  @!P0 SHF.L.U32 R18, R24, R21, RZ ;  /* 0x0000001518128219 */ /* 0x001fe400000006ff */
[----:B------:R-:W3:Y:S01]  /*13b0*/  LDG.E R21, desc[UR6][R28.64+0x14] ;  /* 0x000014061c157981 */ /* 0x000ee2000c1e1900 */
[----:B------:R-:W-:-:S03]  /*13c0*/  IMAD.WIDE R16, R23, 0x4, R12 ;  /* 0x0000000417107825 */ /* 0x000fc600078e020c */
[----:B------:R-:W3:Y:S01]  /*13d0*/  LDG.E R23, desc[UR6][R28.64+0x18] ;  /* 0x000018061c177981 */ /* 0x000ee2000c1e1900 */
[----:B--2---:R-:W-:-:S03]  /*13e0*/  ISETP.GE.AND P2, PT, R20, R9, PT ;  /* 0x000000091400720c */ /* 0x004fc60003f46270 */
[----:B------:R4:W2:Y:S01]  /*13f0*/  LDG.E R24, desc[UR6][R16.64] ;  /* 0x0000000610187981 */ /* 0x0008a2000c1e1900 */
[----:B------:R-:W-:Y:S02]  /*1400*/  ISETP.LT.OR P2, PT, R20, R5, P2 ;  /* 0x000000051400720c */ /* 0x000fe40001741670 */
[----:B------:R-:W-:Y:S02]  /*1410*/  @!P0 LOP3.LUT R2, R18, R2, RZ, 0xfc, !PT ;  /* 0x0000000212028212 */ /* 0x000fe400078efcff */
[----:B------:R-:W-:Y:S01]  /*1420*/  @!P0 LOP3.LUT R0, R26, R0, RZ, 0xfc, !PT ;  /* 0x000000001a008212 */ /* 0x000fe200078efcff */
[----:B----4-:R-:W-:-:S04]  /*1430*/  IMAD.WIDE R16, R19, 0x4, R12 ;  /* 0x0000000413107825 */ /* 0x010fc800078e020c */
[----:B------:R-:W-:Y:S01]  /*1440*/  IMAD.WIDE R18, R22, 0x4, R12 ;  /* 0x0000000416127825 */ /* 0x000fe200078e020c */
[----:B------:R5:W4:Y:S03]  /*1450*/  LDG.E R26, desc[UR6][R16.64] ;  /* 0x00000006101a7981 */ /* 0x000b26000c1e1900 */
[----:B------:R-:W-:Y:S02]  /*1460*/  @!P2 IMAD.IADD R20, R20, 0x1, -R5 ;  /* 0x000000011414a824 */ /* 0x000fe400078e0a05 */
[----:B------:R-:W-:Y:S01]  /*1470*/  @!P2 IMAD.MOV.U32 R22, RZ, RZ, 0x1 ;  /* 0x00000001ff16a424 */ /* 0x000fe200078e00ff */
[----:B------:R-:W4:Y:S04]  /*1480*/  LDG.E R18, desc[UR6][R18.64] ;  /* 0x0000000612127981 */ /* 0x000f28000c1e1900 */
[----:B------:R-:W-:-:S02]  /*1490*/  @!P2 SHF.L.U64.HI R29, R22, R20, RZ ;  /* 0x00000014161da219 */ /* 0x000fc400000102ff */
[----:B------:R-:W-:Y:S01]  /*14a0*/  @!P2 SHF.L.U32 R28, R22, R20, RZ ;  /* 0x00000014161ca219 */ /* 0x000fe200000006ff */
[----:B-----5:R-:W-:-:S06]  /*14b0*/  IMAD.WIDE R16, R27, 0x4, R12 ;  /* 0x000000041b107825 */ /* 0x020fcc00078e020c */
[----:B------:R0:W5:Y:S01]  /*14c0*/  LDG.E R16, desc[UR6][R16.64] ;  /* 0x0000000610107981 */ /* 0x000162000c1e1900 */
[----:B---3--:R-:W-:-:S04]  /*14d0*/  IMAD.WIDE R20, R21, 0x4, R12 ;  /* 0x0000000415147825 */ /* 0x008fc800078e020c */
[----:B------:R-:W-:Y:S02]  /*14e0*/  IMAD.WIDE R22, R23, 0x4, R12 ;  /* 0x0000000417167825 */ /* 0x000fe400078e020c */
[----:B------:R1:W3:Y:S04]  /*14f0*/  LDG.E R20, desc[UR6][R20.64] ;  /* 0x0000000614147981 */ /* 0x0002e8000c1e1900 */
[----:B------:R-:W3:Y:S01]  /*1500*/  LDG.E R22, desc[UR6][R22.64] ;  /* 0x0000000616167981 */ /* 0x000ee2000c1e1900 */
[----:B--2---:R-:W-:-:S04]  /*1510*/  ISETP.GE.AND P1, PT, R24, R9, PT ;  /* 0x000000091800720c */ /* 0x004fc80003f26270 */
[----:B------:R-:W-:Y:S02]  /*1520*/  ISETP.LT.OR P1, PT, R24, R5, P1 ;  /* 0x000000051800720c */ /* 0x000fe40000f21670 */
[----:B----4-:R-:W-:-:S04]  /*1530*/  ISETP.GE.AND P0, PT, R26, R9, PT ;  /* 0x000000091a00720c */ /* 0x010fc80003f06270 */
[----:B------:R-:W-:-:S07]  /*1540*/  ISETP.LT.OR P0, PT, R26, R5, P0 ;  /* 0x000000051a00720c */ /* 0x000fce0000701670 */
[--C-:B------:R-:W-:Y:S01]  /*1550*/  @!P1 IMAD.IADD R24, R24, 0x1, -R5.reuse ;  /* 0x0000000118189824 */ /* 0x100fe200078e0a05 */
[----:B------:R-:W-:Y:S01]  /*1560*/  ISETP.GE.AND P3, PT, R18, R9, PT ;  /* 0x000000091200720c */ /* 0x000fe20003f66270 */
[----:B------:R-:W-:Y:S01]  /*1570*/  @!P1 IMAD.MOV.U32 R19, RZ, RZ, 0x1 ;  /* 0x00000001ff139424 */ /* 0x000fe200078e00ff */
[----:B------:R-:W-:Y:S02]  /*1580*/  @!P2 LOP3.LUT R2, R28, R2, RZ, 0xfc, !PT ;  /* 0x000000021c02a212 */ /* 0x000fe400078efcff */
[----:B------:R-:W-:Y:S02]  /*1590*/  @!P2 LOP3.LUT R0, R29, R0, RZ, 0xfc, !PT ;  /* 0x000000001d00a212 */ /* 0x000fe400078efcff */
[----:B------:R-:W-:Y:S02]  /*15a0*/  ISETP.LT.OR P2, PT, R18, R5, P3 ;  /* 0x000000051200720c */ /* 0x000fe40001f41670 */
[CC--:B0-----:R-:W-:Y:S02]  /*15b0*/  @!P1 SHF.L.U32 R17, R19.reuse, R24.reuse, RZ ;  /* 0x0000001813119219 */ /* 0x0c1fe400000006ff */
[----:B------:R-:W-:Y:S01]  /*15c0*/  @!P1 SHF.L.U64.HI R19, R19, R24, RZ ;  /* 0x0000001813139219 */ /* 0x000fe200000102ff */
[----:B------:R-:W-:Y:S01]  /*15d0*/  @!P0 IMAD.IADD R26, R26, 0x1, -R5 ;  /* 0x000000011a1a8824 */ /* 0x000fe200078e0a05 */
[----:B------:R-:W-:Y:S01]  /*15e0*/  @!P1 LOP3.LUT R2, R17, R2, RZ, 0xfc, !PT ;  /* 0x0000000211029212 */ /* 0x000fe200078efcff */
[----:B------:R-:W-:Y:S01]  /*15f0*/  @!P0 IMAD.MOV.U32 R17, RZ, RZ, 0x1 ;  /* 0x00000001ff118424 */ /* 0x000fe200078e00ff */
[----:B------:R-:W-:-:S04]  /*1600*/  @!P1 LOP3.LUT R0, R19, R0, RZ, 0xfc, !PT ;  /* 0x0000000013009212 */ /* 0x000fc800078efcff */
[CC--:B------:R-:W-:Y:S01]  /*1610*/  @!P0 SHF.L.U64.HI R19, R17.reuse, R26.reuse, RZ ;  /* 0x0000001a11138219 */ /* 0x0c0fe200000102ff */
[----:B------:R-:W-:Y:S01]  /*1620*/  @!P2 IMAD.IADD R18, R18, 0x1, -R5 ;  /* 0x000000011212a824 */ /* 0x000fe200078e0a05 */
[----:B------:R-:W-:Y:S01]  /*1630*/  @!P0 SHF.L.U32 R17, R17, R26, RZ ;  /* 0x0000001a11118219 */ /* 0x000fe200000006ff */
[----:B-1----:R-:W-:Y:S01]  /*1640*/  @!P2 IMAD.MOV.U32 R21, RZ, RZ, 0x1 ;  /* 0x00000001ff15a424 */ /* 0x002fe200078e00ff */
[----:B------:R-:W-:Y:S02]  /*1650*/  @!P0 LOP3.LUT R0, R19, R0, RZ, 0xfc, !PT ;  /* 0x0000000013008212 */ /* 0x000fe400078efcff */
[----:B------:R-:W-:Y:S02]  /*1660*/  @!P0 LOP3.LUT R2, R17, R2, RZ, 0xfc, !PT ;  /* 0x0000000211028212 */ /* 0x000fe400078efcff */
[CC--:B------:R-:W-:Y:S02]  /*1670*/  @!P2 SHF.L.U64.HI R19, R21.reuse, R18.reuse, RZ ;  /* 0x000000121513a219 */ /* 0x0c0fe400000102ff */
[----:B------:R-:W-:-:S02]  /*1680*/  @!P2 SHF.L.U32 R17, R21, R18, RZ ;  /* 0x000000121511a219 */ /* 0x000fc400000006ff */
[----:B------:R-:W-:Y:S02]  /*1690*/  @!P2 LOP3.LUT R0, R19, R0, RZ, 0xfc, !PT ;  /* 0x000000001300a212 */ /* 0x000fe400078efcff */
[----:B------:R-:W-:Y:S02]  /*16a0*/  @!P2 LOP3.LUT R2, R17, R2, RZ, 0xfc, !PT ;  /* 0x000000021102a212 */ /* 0x000fe400078efcff */
[----:B-----5:R-:W-:Y:S01]  /*16b0*/  ISETP.GE.AND P0, PT, R16, R9, PT ;  /* 0x000000091000720c */ /* 0x020fe20003f06270 */
[----:B------:R-:W-:-:S03]  /*16c0*/  VIADD R25, R25, 0x8 ;  /* 0x0000000819197836 */ /* 0x000fc60000000000 */
[----:B------:R-:W-:Y:S01]  /*16d0*/  ISETP.LT.OR P0, PT, R16, R5, P0 ;  /* 0x000000051000720c */ /* 0x000fe20000701670 */
[----:B------:R-:W-:-:S12]  /*16e0*/  VIADD R11, R11, 0x8 ;  /* 0x000000080b0b7836 */ /* 0x000fd80000000000 */
[----:B------:R-:W-:Y:S01]  /*16f0*/  @!P0 IMAD.IADD R16, R16, 0x1, -R5 ;  /* 0x0000000110108824 */ /* 0x000fe200078e0a05 */
[----:B---3--:R-:W-:-:S04]  /*1700*/  ISETP.GE.AND P3, PT, R20, R9, PT ;  /* 0x000000091400720c */ /* 0x008fc80003f66270 */
[----:B------:R-:W-:Y:S02]  /*1710*/  ISETP.LT.OR P3, PT, R20, R5, P3 ;  /* 0x000000051400720c */ /* 0x000fe40001f61670 */
[----:B------:R-:W-:-:S04]  /*1720*/  ISETP.GE.AND P5, PT, R22, R9, PT ;  /* 0x000000091600720c */ /* 0x000fc80003fa6270 */
[----:B------:R-:W-:-:S07]  /*1730*/  ISETP.LT.OR P1, PT, R22, R5, P5 ;  /* 0x000000051600720c */ /* 0x000fce0002f21670 */
[----:B------:R-:W-:Y:S02]  /*1740*/  @!P3 IMAD.IADD R20, R20, 0x1, -R5 ;  /* 0x000000011414b824 */ /* 0x000fe400078e0a05 */
[----:B------:R-:W-:-:S04]  /*1750*/  @!P3 IMAD.MOV.U32 R21, RZ, RZ, 0x1 ;  /* 0x00000001ff15b424 */ /* 0x000fc800078e00ff */
[----:B------:R-:W-:Y:S01]  /*1760*/  @!P1 IMAD.IADD R22, R22, 0x1, -R5 ;  /* 0x0000000116169824 */ /* 0x000fe200078e0a05 */
[CC--:B------:R-:W-:Y:S02]  /*1770*/  @!P3 SHF.L.U64.HI R19, R21.reuse, R20.reuse, RZ ;  /* 0x000000141513b219 */ /* 0x0c0fe400000102ff */
[----:B------:R-:W-:Y:S01]  /*1780*/  @!P3 SHF.L.U32 R17, R21, R20, RZ ;  /* 0x000000141511b219 */ /* 0x000fe200000006ff */
[----:B------:R-:W-:Y:S01]  /*1790*/  @!P1 IMAD.MOV.U32 R21, RZ, RZ, 0x1 ;  /* 0x00000001ff159424 */ /* 0x000fe200078e00ff */
[----:B------:R-:W-:Y:S02]  /*17a0*/  @!P3 LOP3.LUT R0, R19, R0, RZ, 0xfc, !PT ;  /* 0x000000001300b212 */ /* 0x000fe400078efcff */
[----:B------:R-:W-:Y:S02]  /*17b0*/  @!P3 LOP3.LUT R2, R17, R2, RZ, 0xfc, !PT ;  /* 0x000000021102b212 */ /* 0x000fe400078efcff */
[CC--:B------:R-:W-:Y:S02]  /*17c0*/  @!P1 SHF.L.U64.HI R19, R21.reuse, R22.reuse, RZ ;  /* 0x0000001615139219 */ /* 0x0c0fe400000102ff */
[----:B------:R-:W-:-:S02]  /*17d0*/  @!P1 SHF.L.U32 R17, R21, R22, RZ ;  /* 0x0000001615119219 */ /* 0x000fc400000006ff */
[----:B------:R-:W-:Y:S02]  /*17e0*/  @!P1 LOP3.LUT R0, R19, R0, RZ, 0xfc, !PT ;  /* 0x0000000013009212 */ /* 0x000fe400078efcff */
[----:B------:R-:W-:Y:S02]  /*17f0*/  @!P1 LOP3.LUT R2, R17, R2, RZ, 0xfc, !PT ;  /* 0x0000000211029212 */ /* 0x000fe400078efcff */
[----:B------:R-:W-:Y:S01]  /*1800*/  ISETP.NE.AND P1, PT, R25, R10, PT ;  /* 0x0000000a1900720c */ /* 0x000fe20003f25270 */
[----:B------:R-:W-:-:S05]  /*1810*/  @!P0 IMAD.MOV.U32 R21, RZ, RZ, 0x1 ;  /* 0x00000001ff158424 */ /* 0x000fca00078e00ff */
[CC--:B------:R-:W-:Y:S02]  /*1820*/  @!P0 SHF.L.U32 R17, R21.reuse, R16.reuse, RZ ;  /* 0x0000001015118219 */ /* 0x0c0fe400000006ff */
[----:B------:R-:W-:Y:S02]  /*1830*/  @!P0 SHF.L.U64.HI R19, R21, R16, RZ ;  /* 0x0000001015138219 */ /* 0x000fe400000102ff */
[----:B------:R-:W-:Y:S02]  /*1840*/  @!P0 LOP3.LUT R2, R17, R2, RZ, 0xfc, !PT ;  /* 0x0000000211028212 */ /* 0x000fe400078efcff */
[----:B------:R-:W-:Y:S01]  /*1850*/  @!P0 LOP3.LUT R0, R19, R0, RZ, 0xfc, !PT ;  /* 0x0000000013008212 */ /* 0x000fe200078efcff */
[----:B------:R-:W-:Y:S06]  /*1860*/  @P1 BRA `(.L_x_2416) ;  /* 0xfffffff8008c1947 */ /* 0x000fec000383ffff */
.L_x_2415:
[----:B------:R-:W-:Y:S05]  /*1870*/  BSYNC.RECONVERGENT B0 ;  /* 0x0000000000007941 */ /* 0x000fea0003800200 */
.L_x_2414:
        /* <DEDUP_REMOVED lines=23> */
[----:B------:R-:W-:Y:S02]  /*19f0*/  ISETP.LT.OR P0, PT, R14, R5, P0 ;  /* 0x000000050e00720c */ /* 0x000fe40000701670 */
[-C--:B---3--:R-:W-:Y:S02]  /*1a00*/  ISETP.GE.AND P1, PT, R16, R9.reuse, PT ;  /* 0x000000091000720c */ /* 0x088fe40003f26270 */
[----:B----4-:R-:W-:Y:S02]  /*1a10*/  ISETP.GE.AND P2, PT, R18, R9, PT ;  /* 0x000000091200720c */ /* 0x010fe40003f46270 */
[-C--:B------:R-:W-:Y:S02]  /*1a20*/  ISETP.LT.OR P1, PT, R16, R5.reuse, P1 ;  /* 0x000000051000720c */ /* 0x080fe40000f21670 */
[----:B------:R-:W-:Y:S02]  /*1a30*/  ISETP.LT.OR P2, PT, R18, R5, P2 ;  /* 0x000000051200720c */ /* 0x000fe40001741670 */
[----:B-----5:R-:W-:-:S03]  /*1a40*/  ISETP.GE.AND P4, PT, R12, R9, PT ;  /* 0x000000090c00720c */ /* 0x020fc60003f86270 */
[----:B------:R-:W-:Y:S01]  /*1a50*/  @!P0 IMAD.IADD R8, R14, 0x1, -R5 ;  /* 0x000000010e088824 */ /* 0x000fe200078e0a05 */
[----:B------:R-:W-:Y:S01]  /*1a60*/  ISETP.LT.OR P4, PT, R12, R5, P4 ;  /* 0x000000050c00720c */ /* 0x000fe20002781670 */
[----:B------:R-:W-:-:S05]  /*1a70*/  @!P0 IMAD.MOV.U32 R17, RZ, RZ, 0x1 ;  /* 0x00000001ff118424 */ /* 0x000fca00078e00ff */
[CC--:B------:R-:W-:Y:S02]  /*1a80*/  @!P0 SHF.L.U64.HI R15, R17.reuse, R8.reuse, RZ ;  /* 0x00000008110f8219 */ /* 0x0c0fe400000102ff */
[----:B------:R-:W-:Y:S01]  /*1a90*/  @!P0 SHF.L.U32 R13, R17, R8, RZ ;  /* 0x00000008110d8219 */ /* 0x000fe200000006ff */
[--C-:B------:R-:W-:Y:S01]  /*1aa0*/  @!P1 IMAD.IADD R8, R16, 0x1, -R5.reuse ;  /* 0x0000000110089824 */ /* 0x100fe200078e0a05 */
[----:B------:R-:W-:Y:S01]  /*1ab0*/  @!P0 LOP3.LUT R0, R15, R0, RZ, 0xfc, !PT ;  /* 0x000000000f008212 */ /* 0x000fe200078efcff */
[----:B------:R-:W-:Y:S01]  /*1ac0*/  @!P1 IMAD.MOV.U32 R17, RZ, RZ, 0x1 ;  /* 0x00000001ff119424 */ /* 0x000fe200078e00ff */
[----:B------:R-:W-:Y:S01]  /*1ad0*/  @!P0 LOP3.LUT R2, R13, R2, RZ, 0xfc, !PT ;  /* 0x000000020d028212 */ /* 0x000fe200078efcff */
[----:B------:R-:W-:Y:S02]  /*1ae0*/  @!P4 IMAD.IADD R12, R12, 0x1, -R5 ;  /* 0x000000010c0cc824 */ /* 0x000fe400078e0a05 */
[----:B------:R-:W-:Y:S01]  /*1af0*/  @!P4 IMAD.MOV.U32 R19, RZ, RZ, 0x1 ;  /* 0x00000001ff13c424 */ /* 0x000fe200078e00ff */
[----:B------:R-:W-:-:S02]  /*1b00*/  @!P1 SHF.L.U32 R13, R17, R8, RZ ;  /* 0x00000008110d9219 */ /* 0x000fc400000006ff */
[----:B------:R-:W-:Y:S01]  /*1b10*/  @!P1 SHF.L.U64.HI R15, R17, R8, RZ ;  /* 0x00000008110f9219 */ /* 0x000fe200000102ff */
[----:B------:R-:W-:Y:S01]  /*1b20*/  @!P2 IMAD.IADD R8, R18, 0x1, -R5 ;  /* 0x000000011208a824 */ /* 0x000fe200078e0a05 */
[----:B------:R-:W-:Y:S01]  /*1b30*/  @!P1 LOP3.LUT R2, R13, R2, RZ, 0xfc, !PT ;  /* 0x000000020d029212 */ /* 0x000fe200078efcff */
[----:B------:R-:W-:Y:S01]  /*1b40*/  @!P2 IMAD.MOV.U32 R17, RZ, RZ, 0x1 ;  /* 0x00000001ff11a424 */ /* 0x000fe200078e00ff */
[----:B------:R-:W-:-:S04]  /*1b50*/  @!P1 LOP3.LUT R0, R15, R0, RZ, 0xfc, !PT ;  /* 0x000000000f009212 */ /* 0x000fc800078efcff */
[CC--:B------:R-:W-:Y:S02]  /*1b60*/  @!P2 SHF.L.U32 R13, R17.reuse, R8.reuse, RZ ;  /* 0x00000008110da219 */ /* 0x0c0fe400000006ff */
[----:B------:R-:W-:Y:S02]  /*1b70*/  @!P2 SHF.L.U64.HI R15, R17, R8, RZ ;  /* 0x00000008110fa219 */ /* 0x000fe400000102ff */
[----:B------:R-:W-:Y:S02]  /*1b80*/  @!P2 LOP3.LUT R2, R13, R2, RZ, 0xfc, !PT ;  /* 0x000000020d02a212 */ /* 0x000fe400078efcff */
[----:B------:R-:W-:Y:S02]  /*1b90*/  @!P2 LOP3.LUT R0, R15, R0, RZ, 0xfc, !PT ;  /* 0x000000000f00a212 */ /* 0x000fe400078efcff */
[CC--:B------:R-:W-:Y:S02]  /*1ba0*/  @!P4 SHF.L.U32 R13, R19.reuse, R12.reuse, RZ ;  /* 0x0000000c130dc219 */ /* 0x0c0fe400000006ff */
[----:B------:R-:W-:-:S02]  /*1bb0*/  @!P4 SHF.L.U64.HI R15, R19, R12, RZ ;  /* 0x0000000c130fc219 */ /* 0x000fc400000102ff */
[----:B------:R-:W-:Y:S02]  /*1bc0*/  @!P4 LOP3.LUT R2, R13, R2, RZ, 0xfc, !PT ;  /* 0x000000020d02c212 */ /* 0x000fe400078efcff */
[----:B------:R-:W-:-:S07]  /*1bd0*/  @!P4 LOP3.LUT R0, R15, R0, RZ, 0xfc, !PT ;  /* 0x000000000f00c212 */ /* 0x000fce00078efcff */
.L_x_2418:
[----:B------:R-:W-:Y:S05]  /*1be0*/  BSYNC.RECONVERGENT B0 ;  /* 0x0000000000007941 */ /* 0x000fea0003800200 */
.L_x_2417:
        /* <DEDUP_REMOVED lines=16> */
[----:B--2---:R-:W-:-:S04]  /*1cf0*/  ISETP.GE.AND P0, PT, R12, R9, PT ;  /* 0x000000090c00720c */ /* 0x004fc80003f06270 */
[----:B------:R-:W-:Y:S02]  /*1d00*/  ISETP.LT.OR P0, PT, R12, R5, P0 ;  /* 0x000000050c00720c */ /* 0x000fe40000701670 */
[----:B---3--:R-:W-:-:S04]  /*1d10*/  ISETP.GE.AND P1, PT, R14, R9, PT ;  /* 0x000000090e00720c */ /* 0x008fc80003f26270 */
[----:B------:R-:W-:-:S07]  /*1d20*/  ISETP.LT.OR P1, PT, R14, R5, P1 ;  /* 0x000000050e00720c */ /* 0x000fce0000f21670 */
[----:B------:R-:W-:Y:S02]  /*1d30*/  @!P0 IMAD.IADD R7, R12, 0x1, -R5 ;  /* 0x000000010c078824 */ /* 0x000fe400078e0a05 */
[----:B------:R-:W-:-:S04]  /*1d40*/  @!P0 IMAD.MOV.U32 R10, RZ, RZ, 0x1 ;  /* 0x00000001ff0a8424 */ /* 0x000fc800078e00ff */
[----:B------:R-:W-:Y:S01]  /*1d50*/  @!P1 IMAD.IADD R8, R14, 0x1, -R5 ;  /* 0x000000010e089824 */ /* 0x000fe200078e0a05 */
[CC--:B------:R-:W-:Y:S01]  /*1d60*/  @!P0 SHF.L.U64.HI R13, R10.reuse, R7.reuse, RZ ;  /* 0x000000070a0d8219 */ /* 0x0c0fe200000102ff */
[----:B------:R-:W-:Y:S01]  /*1d70*/  @!P1 IMAD.MOV.U32 R19, RZ, RZ, 0x1 ;  /* 0x00000001ff139424 */ /* 0x000fe200078e00ff */
[----:B------:R-:W-:Y:S02]  /*1d80*/  @!P0 SHF.L.U32 R17, R10, R7, RZ ;  /* 0x000000070a118219 */ /* 0x000fe400000006ff */
[----:B------:R-:W-:Y:S02]  /*1d90*/  @!P0 LOP3.LUT R0, R13, R0, RZ, 0xfc, !PT ;  /* 0x000000000d008212 */ /* 0x000fe400078efcff */
[----:B------:R-:W-:Y:S02]  /*1da0*/  @!P1 SHF.L.U32 R7, R19, R8, RZ ;  /* 0x0000000813079219 */ /* 0x000fe400000006ff */
[----:B------:R-:W-:Y:S02]  /*1db0*/  @!P0 LOP3.LUT R2, R17, R2, RZ, 0xfc, !PT ;  /* 0x0000000211028212 */ /* 0x000fe400078efcff */
[----:B------:R-:W-:-:S02]  /*1dc0*/  @!P1 SHF.L.U64.HI R13, R19, R8, RZ ;  /* 0x00000008130d9219 */ /* 0x000fc400000102ff */
[----:B------:R-:W-:Y:S02]  /*1dd0*/  @!P1 LOP3.LUT R2, R7, R2, RZ, 0xfc, !PT ;  /* 0x0000000207029212 */ /* 0x000fe400078efcff */
[----:B------:R-:W-:-:S07]  /*1de0*/  @!P1 LOP3.LUT R0, R13, R0, RZ, 0xfc, !PT ;  /* 0x000000000d009212 */ /* 0x000fce00078efcff */
.L_x_2420:
[----:B------:R-:W-:Y:S05]  /*1df0*/  BSYNC.RECONVERGENT B0 ;  /* 0x0000000000007941 */ /* 0x000fea0003800200 */
.L_x_2419:
        /* <DEDUP_REMOVED lines=15> */
.L_x_2413:
[----:B------:R-:W-:Y:S05]  /*1ef0*/  BSYNC.RECONVERGENT B1 ;  /* 0x0000000000017941 */ /* 0x000fea0003800200 */
.L_x_2401:
[----:B------:R-:W-:Y:S01]  /*1f00*/  IADD3 R5, P0, PT, R2, 0x1, RZ ;  /* 0x0000000102057810 */ /* 0x000fe20007f1e0ff */
[----:B------:R-:W0:Y:S04]  /*1f10*/  LDC.64 R8, c[0x0][0x398] ;  /* 0x0000e600ff087b82 */ /* 0x000e280000000a00 */
[----:B------:R-:W-:-:S05]  /*1f20*/  IMAD.X R7, RZ, RZ, R0, P0 ;  /* 0x000000ffff077224 */ /* 0x000fca00000e0600 */
[----:B------:R-:W-:-:S04]  /*1f30*/  LOP3.LUT R0, R7, R0, RZ, 0x30, !PT ;  /* 0x0000000007007212 */ /* 0x000fc800078e30ff */
[----:B------:R-:W-:Y:S01]  /*1f40*/  ISETP.NE.U32.AND P0, PT, R0, RZ, PT ;  /* 0x000000ff0000720c */ /* 0x000fe20003f05070 */
[----:B0-----:R-:W-:-:S12]  /*1f50*/  IMAD.WIDE R8, R3, 0x4, R8 ;  /* 0x0000000403087825 */ /* 0x001fd800078e0208 */
[----:B------:R-:W-:-:S06]  /*1f60*/  @!P0 LOP3.LUT R0, R5, R2, RZ, 0x30, !PT ;  /* 0x0000000205008212 */ /* 0x000fcc00078e30ff */
[----:B------:R-:W0:Y:S02]  /*1f70*/  FLO.U32 R0, R0 ;  /* 0x0000000000007300 */ /* 0x000e2400000e0000 */
[C---:B0-----:R-:W-:Y:S02]  /*1f80*/  IADD3 R2, PT, PT, -R0.reuse, 0x1f, RZ ;  /* 0x0000001f00027810 */ /* 0x041fe40007ffe1ff */
[----:B------:R-:W-:-:S03]  /*1f90*/  IADD3 R5, PT, PT, -R0, 0x3f, RZ ;  /* 0x0000003f00057810 */ /* 0x000fc60007ffe1ff */
[----:B------:R-:W-:-:S05]  /*1fa0*/  @P0 IMAD.MOV R5, RZ, RZ, R2 ;  /* 0x000000ffff050224 */ /* 0x000fca00078e0202 */
[----:B------:R-:W-:-:S05]  /*1fb0*/  IADD3 R5, PT, PT, R6, 0x3f, -R5 ;  /* 0x0000003f06057810 */ /* 0x000fca0007ffe805 */
[----:B------:R0:W-:Y:S02]  /*1fc0*/  STG.E desc[UR6][R8.64], R5 ;  /* 0x0000000508007986 */ /* 0x0001e4000c101906 */
.L_x_2400:
[----:B------:R-:W-:Y:S05]  /*1fd0*/  BSYNC.RECONVERGENT B2 ;  /* 0x0000000000027941 */ /* 0x000fea0003800200 */
.L_x_2399:
[----:B------:R-:W1:Y:S01]  /*1fe0*/  LDCU UR8, c[0x0][0x390] ;  /* 0x00007200ff0877ac */ /* 0x000e620008000800 */
[----:B------:R-:W-:-:S05]  /*1ff0*/  IMAD.IADD R3, R4, 0x1, R3 ;  /* 0x0000000104037824 */ /* 0x000fca00078e0203 */
[----:B-1----:R-:W-:-:S13]  /*2000*/  ISETP.GE.AND P0, PT, R3, UR8, PT ;  /* 0x0000000803007c0c */ /* 0x002fda000bf06270 */
[----:B------:R-:W-:Y:S05]  /*2010*/  @!P0 BRA `(.L_x_2421) ;  /* 0xffffffe000808947 */ /* 0x000fea000383ffff */
[----:B------:R-:W-:Y:S05]  /*2020*/  EXIT ;  /* 0x000000000000794d */ /* 0x000fea0003800000 */
.L_x_2422:
        /* <DEDUP_REMOVED lines=13> */
.L_x_2566:


//--------------------- .text._Z34detect_conflicts_mark_lower_degreePiS_iS_S_S_ --------------------------
	.section	.text._Z34detect_conflicts_mark_lower_degreePiS_iS_S_S_,"ax",@progbits
	.align	128
        .global         _Z34detect_conflicts_mark_lower_degreePiS_iS_S_S_
        .type           _Z34detect_conflicts_mark_lower_degreePiS_iS_S_S_,@function
        .size           _Z34detect_conflicts_mark_lower_degreePiS_iS_S_S_,(.L_x_2567 - _Z34detect_conflicts_mark_lower_degreePiS_iS_S_S_)
        .other          _Z34detect_conflicts_mark_lower_degreePiS_iS_S_S_,@"STO_CUDA_ENTRY STV_DEFAULT"
_Z34detect_conflicts_mark_lower_degreePiS_iS_S_S_:
.text._Z34detect_conflicts_mark_lower_degreePiS_iS_S_S_:
[----:B------:R-:W-:Y:S01]  /*0000*/  LDC R1, c[0x0][0x37c] ;  /* 0x0000df00ff017b82 */ /* 0x000fe20000000800 */
[----:B------:R-:W0:Y:S01]  /*0010*/  S2R R0, SR_CTAID.X ;  /* 0x0000000000007919 */ /* 0x000e220000002500 */
[----:B------:R-:W0:Y:S01]  /*0020*/  LDCU UR5, c[0x0][0x360] ;  /* 0x00006c00ff0577ac */ /* 0x000e220008000800 */
[----:B------:R-:W-:Y:S01]  /*0030*/  BSSY.RECONVERGENT B0, `(.L_x_2423) ;  /* 0x000003a000007945 */ /* 0x000fe20003800200 */
[----:B------:R-:W-:Y:S01]  /*0040*/  IMAD.MOV.U32 R16, RZ, RZ, RZ ;  /* 0x000000ffff107224 */ /* 0x000fe200078e00ff */
[----:B------:R-:W0:Y:S01]  /*0050*/  S2R R17, SR_TID.X ;  /* 0x0000000000117919 */ /* 0x000e220000002100 */
[----:B------:R-:W1:Y:S01]  /*0060*/  LDCU UR4, c[0x0][0x390] ;  /* 0x00007200ff0477ac */ /* 0x000e620008000800 */
[----:B------:R-:W2:Y:S01]  /*0070*/  LDCU.64 UR6, c[0x0][0x358] ;  /* 0x00006b00ff0677ac */ /* 0x000ea20008000a00 */
[----:B0-----:R-:W-:-:S05]  /*0080*/  IMAD R18, R0, UR5, R17 ;  /* 0x0000000500127c24 */ /* 0x001fca000f8e0211 */
[----:B-1----:R-:W-:-:S13]  /*0090*/  ISETP.GE.AND P0, PT, R18, UR4, PT ;  /* 0x0000000412007c0c */ /* 0x002fda000bf06270 */
[----:B--2---:R-:W-:Y:S05]  /*00a0*/  @P0 BRA `(.L_x_2424) ;  /* 0x0000000000c80947 */ /* 0x004fea0003800000 */
[----:B------:R-:W0:Y:S01]  /*00b0*/  LDC R19, c[0x0][0x370] ;  /* 0x0000dc00ff137b82 */ /* 0x000e220000000800 */
[----:B------:R-:W-:Y:S02]  /*00c0*/  IMAD.MOV.U32 R16, RZ, RZ, RZ ;  /* 0x000000ffff107224 */ /* 0x000fe400078e00ff */
[----:B0-----:R-:W-:-:S07]  /*00d0*/  IMAD R19, R19, UR5, RZ ;  /* 0x0000000513137c24 */ /* 0x001fce000f8e02ff */
.L_x_2430:
[----:B------:R-:W0:Y:S02]  /*00e0*/  LDC.64 R20, c[0x0][0x398] ;  /* 0x0000e600ff147b82 */ /* 0x000e240000000a00 */
[----:B0-----:R-:W-:-:S06]  /*00f0*/  IMAD.WIDE R20, R18, 0x4, R20 ;  /* 0x0000000412147825 */ /* 0x001fcc00078e0214 */
[----:B--2---:R-:W2:Y:S01]  /*0100*/  LDG.E R20, desc[UR6][R20.64] ;  /* 0x0000000614147981 */ /* 0x004ea2000c1e1900 */
[----:B------:R-:W-:Y:S01]  /*0110*/  BSSY.RECONVERGENT B1, `(.L_x_2425) ;  /* 0x0000027000017945 */ /* 0x000fe20003800200 */
[----:B--2---:R-:W-:-:S13]  /*0120*/  ISETP.NE.AND P0, PT, R20, -0x1, PT ;  /* 0xffffffff1400780c */ /* 0x004fda0003f05270 */
[----:B-1----:R-:W-:Y:S05]  /*0130*/  @!P0 BRA `(.L_x_2426) ;  /* 0x0000000000908947 */ /* 0x002fea0003800000 */
[----:B------:R-:W0:Y:S02]  /*0140*/  LDC.64 R8, c[0x0][0x380] ;  /* 0x0000e000ff087b82 */ /* 0x000e240000000a00 */
[----:B0-----:R-:W-:-:S05]  /*0150*/  IMAD.WIDE R8, R18, 0x4, R8 ;  /* 0x0000000412087825 */ /* 0x001fca00078e0208 */
[----:B------:R-:W2:Y:S04]  /*0160*/  LDG.E R22, desc[UR6][R8.64+0x4] ;  /* 0x0000040608167981 */ /* 0x000ea8000c1e1900 */
[----:B------:R-:W2:Y:S02]  /*0170*/  LDG.E R21, desc[UR6][R8.64] ;  /* 0x0000000608157981 */ /* 0x000ea4000c1e1900 */
[----:B--2---:R-:W-:-:S13]  /*0180*/  ISETP.GT.AND P0, PT, R22, R21, PT ;  /* 0x000000151600720c */ /* 0x004fda0003f04270 */
[----:B------:R-:W-:Y:S05]  /*0190*/  @!P0 BRA `(.L_x_2426) ;  /* 0x0000000000788947 */ /* 0x000fea0003800000 */
[----:B------:R-:W0:Y:S01]  /*01a0*/  LDC.64 R10, c[0x0][0x3a0] ;  /* 0x0000e800ff0a7b82 */ /* 0x000e220000000a00 */
[----:B------:R-:W-:-:S07]  /*01b0*/  IADD3 R22, PT, PT, R22, -R21, RZ ;  /* 0x8000001516167210 */ /* 0x000fce0007ffe0ff */
[----:B------:R-:W1:Y:S08]  /*01c0*/  LDC.64 R6, c[0x0][0x398] ;  /* 0x0000e600ff067b82 */ /* 0x000e700000000a00 */
[----:B------:R-:W2:Y:S08]  /*01d0*/  LDC.64 R4, c[0x0][0x380] ;  /* 0x0000e000ff047b82 */ /* 0x000eb00000000a00 */
[----:B------:R-:W3:Y:S01]  /*01e0*/  LDC.64 R2, c[0x0][0x388] ;  /* 0x0000e200ff027b82 */ /* 0x000ee20000000a00 */
[----:B0-----:R-:W-:-:S07]  /*01f0*/  IMAD.WIDE R10, R18, 0x4, R10 ;  /* 0x00000004120a7825 */ /* 0x001fce00078e020a */
.L_x_2429:
[----:B-1-3--:R-:W-:-:S05]  /*0200*/  IMAD.WIDE R14, R21, 0x4, R2 ;  /* 0x00000004150e7825 */ /* 0x00afca00078e0202 */
[----:B------:R-:W1:Y:S02]  /*0210*/  LDG.E R23, desc[UR6][R14.64] ;  /* 0x000000060e177981 */ /* 0x000e64000c1e1900 */
[----:B-1----:R-:W-:-:S06]  /*0220*/  IMAD.WIDE R12, R23, 0x4, R6 ;  /* 0x00000004170c7825 */ /* 0x002fcc00078e0206 */
[----:B------:R-:W3:Y:S01]  /*0230*/  LDG.E R13, desc[UR6][R12.64] ;  /* 0x000000060c0d7981 */ /* 0x000ee2000c1e1900 */
[----:B------:R-:W-:Y:S01]  /*0240*/  BSSY.RECONVERGENT B2, `(.L_x_2427) ;  /* 0x000000f000027945 */ /* 0x000fe20003800200 */
[----:B---3--:R-:W-:-:S04]  /*0250*/  ISETP.NE.AND P0, PT, R20, R13, PT ;  /* 0x0000000d1400720c */ /* 0x008fc80003f05270 */
[----:B------:R-:W-:-:S13]  /*0260*/  ISETP.LE.OR P0, PT, R23, R18, P0 ;  /* 0x000000121700720c */ /* 0x000fda0000703670 */
[----:B------:R-:W-:Y:S05]  /*0270*/  @P0 BRA `(.L_x_2428) ;  /* 0x00000000002c0947 */ /* 0x000fea0003800000 */
[----:B--2---:R-:W-:-:S05]  /*0280*/  IMAD.WIDE R12, R23, 0x4, R4 ;  /* 0x00000004170c7825 */ /* 0x004fca00078e0204 */
[----:B------:R-:W2:Y:S04]  /*0290*/  LDG.E R14, desc[UR6][R12.64+0x4] ;  /* 0x000004060c0e7981 */ /* 0x000ea8000c1e1900 */
[----:B------:R-:W2:Y:S01]  /*02a0*/  LDG.E R15, desc[UR6][R12.64] ;  /* 0x000000060c0f7981 */ /* 0x000ea2000c1e1900 */
[----:B------:R-:W-:Y:S01]  /*02b0*/  IMAD.MOV.U32 R25, RZ, RZ, 0x1 ;  /* 0x00000001ff197424 */ /* 0x000fe200078e00ff */
[----:B------:R-:W-:Y:S01]  /*02c0*/  IADD3 R16, PT, PT, R16, 0x1, RZ ;  /* 0x0000000110107810 */ /* 0x000fe20007ffe0ff */
[----:B--2---:R-:W-:-:S05]  /*02d0*/  IMAD.IADD R15, R14, 0x1, -R15 ;  /* 0x000000010e0f7824 */ /* 0x004fca00078e0a0f */
[----:B------:R-:W-:-:S13]  /*02e0*/  ISETP.GT.AND P0, PT, R22, R15, PT ;  /* 0x0000000f1600720c */ /* 0x000fda0003f04270 */
[----:B------:R-:W0:Y:S01]  /*02f0*/  @P0 LDC.64 R14, c[0x0][0x3a0] ;  /* 0x0000e800ff0e0b82 */ /* 0x000e220000000a00 */
[----:B------:R1:W-:Y:S01]  /*0300*/  @!P0 STG.E desc[UR6][R10.64], R25 ;  /* 0x000000190a008986 */ /* 0x0003e2000c101906 */
[----:B0-----:R-:W-:-:S05]  /*0310*/  @P0 IMAD.WIDE R14, R23, 0x4, R14 ;  /* 0x00000004170e0825 */ /* 0x001fca00078e020e */
[----:B------:R1:W-:Y:S02]  /*0320*/  @P0 STG.E desc[UR6][R14.64], R25 ;  /* 0x000000190e000986 */ /* 0x0003e4000c101906 */
.L_x_2428:
[----:B------:R-:W-:Y:S05]  /*0330*/  BSYNC.RECONVERGENT B2 ;  /* 0x0000000000027941 */ /* 0x000fea0003800200 */
.L_x_2427:
[----:B------:R-:W3:Y:S01]  /*0340*/  LDG.E R12, desc[UR6][R8.64+0x4] ;  /* 0x00000406080c7981 */ /* 0x000ee2000c1e1900 */
[----:B------:R-:W-:-:S05]  /*0350*/  VIADD R21, R21, 0x1 ;  /* 0x0000000115157836 */ /* 0x000fca0000000000 */
[----:B---3--:R-:W-:-:S13]  /*0360*/  ISETP.GE.AND P0, PT, R21, R12, PT ;  /* 0x0000000c1500720c */ /* 0x008fda0003f06270 */
[----:B------:R-:W-:Y:S05]  /*0370*/  @!P0 BRA `(.L_x_2429) ;  /* 0xfffffffc00a08947 */ /* 0x000fea000383ffff */
.L_x_2426:
[----:B------:R-:W-:Y:S05]  /*0380*/  BSYNC.RECONVERGENT B1 ;  /* 0x0000000000017941 */ /* 0x000fea0003800200 */
.L_x_2425:
[----:B------:R-:W0:Y:S01]  /*0390*/  LDCU UR4, c[0x0][0x390] ;  /* 0x00007200ff0477ac */ /* 0x000e220008000800 */
[----:B------:R-:W-:-:S05]  /*03a0*/  IMAD.IADD R18, R19, 0x1, R18 ;  /* 0x0000000113127824 */ /* 0x000fca00078e0212 */
[----:B0-----:R-:W-:-:S13]  /*03b0*/  ISETP.GE.AND P0, PT, R18, UR4, PT ;  /* 0x0000000412007c0c */ /* 0x001fda000bf06270 */
[----:B------:R-:W-:Y:S05]  /*03c0*/  @!P0 BRA `(.L_x_2430) ;  /* 0xfffffffc00448947 */ /* 0x000fea000383ffff */
.L_x_2424:
[----:B------:R-:W-:Y:S05]  /*03d0*/  BSYNC.RECONVERGENT B0 ;  /* 0x0000000000007941 */ /* 0x000fea0003800200 */
.L_x_2423:
[----:B------:R-:W0:Y:S01]  /*03e0*/  SHFL.DOWN PT, R3, R16, 0x10, 0x1f ;  /* 0x0a001f0010037f89 */ /* 0x000e2200000e0000 */
[----:B------:R-:W-:Y:S01]  /*03f0*/  BAR.SYNC.DEFER_BLOCKING 0x0 ;  /* 0x0000000000007b1d */ /* 0x000fe20000010000 */
[C---:B------:R-:W-:Y:S02]  /*0400*/  LOP3.LUT P0, RZ, R17.reuse, 0x1f, RZ, 0xc0, !PT ;  /* 0x0000001f11ff7812 */ /* 0x040fe4000780c0ff */
[----:B------:R-:W-:-:S11]  /*0410*/  ISETP.GT.U32.AND P1, PT, R17, 0x1f, PT ;  /* 0x0000001f1100780c */ /* 0x000fd60003f24070 */
[----:B------:R-:W3:Y:S01]  /*0420*/  @!P0 S2R R9, SR_CgaCtaId ;  /* 0x0000000000098919 */ /* 0x000ee20000008800 */
[----:B------:R-:W-:Y:S02]  /*0430*/  @!P0 MOV R6, 0x400 ;  /* 0x0000040000068802 */ /* 0x000fe40000000f00 */
[----:B0-----:R-:W-:-:S05]  /*0440*/  IADD3 R3, PT, PT, R3, R16, RZ ;  /* 0x0000001003037210 */ /* 0x001fca0007ffe0ff */
[----:B------:R-:W0:Y:S01]  /*0450*/  SHFL.DOWN PT, R2, R3, 0x8, 0x1f ;  /* 0x09001f0003027f89 */ /* 0x000e2200000e0000 */
[----:B---3--:R-:W-:Y:S01]  /*0460*/  @!P0 LEA R6, R9, R6, 0x18 ;  /* 0x0000000609068211 */ /* 0x008fe200078ec0ff */
[----:B0-----:R-:W-:-:S03]  /*0470*/  IMAD.IADD R2, R3, 0x1, R2 ;  /* 0x0000000103027824 */ /* 0x001fc600078e0202 */
[----:B------:R-:W-:Y:S02]  /*0480*/  @!P0 LEA.HI R6, R17, R6, RZ, 0x1d ;  /* 0x0000000611068211 */ /* 0x000fe400078fe8ff */
[----:B--2---:R-:W0:Y:S02]  /*0490*/  SHFL.DOWN PT, R5, R2, 0x4, 0x1f ;  /* 0x08801f0002057f89 */ /* 0x004e2400000e0000 */
[----:B0-----:R-:W-:-:S05]  /*04a0*/  IMAD.IADD R5, R2, 0x1, R5 ;  /* 0x0000000102057824 */ /* 0x001fca00078e0205 */
[----:B------:R-:W0:Y:S02]  /*04b0*/  SHFL.DOWN PT, R4, R5, 0x2, 0x1f ;  /* 0x08401f0005047f89 */ /* 0x000e2400000e0000 */
[----:B0-----:R-:W-:-:S05]  /*04c0*/  IADD3 R4, PT, PT, R5, R4, RZ ;  /* 0x0000000405047210 */ /* 0x001fca0007ffe0ff */
[----:B------:R-:W0:Y:S02]  /*04d0*/  SHFL.DOWN PT, R7, R4, 0x1, 0x1f ;  /* 0x08201f0004077f89 */ /* 0x000e2400000e0000 */
[----:B0-----:R-:W-:-:S05]  /*04e0*/  IMAD.IADD R7, R4, 0x1, R7 ;  /* 0x0000000104077824 */ /* 0x001fca00078e0207 */
        /* <DEDUP_REMOVED lines=15> */
[----:B------:R-:W2:Y:S02]  /*05e0*/  SHFL.DOWN PT, R4, R5, 0x8, 0x1f ;  /* 0x09001f0005047f89 */ /* 0x000ea400000e0000 */
[----:B--2---:R-:W-:-:S05]  /*05f0*/  IMAD.IADD R4, R5, 0x1, R4 ;  /* 0x0000000105047824 */ /* 0x004fca00078e0204 */
[----:B0-----:R-:W0:Y:S02]  /*0600*/  SHFL.DOWN PT, R7, R4, 0x4, 0x1f ;  /* 0x08801f0004077f89 */ /* 0x001e2400000e0000 */
[----:B0-----:R-:W-:-:S05]  /*0610*/  IADD3 R7, PT, PT, R4, R7, RZ ;  /* 0x0000000704077210 */ /* 0x001fca0007ffe0ff */
[----:B------:R-:W0:Y:S02]  /*0620*/  SHFL.DOWN PT, R6, R7, 0x2, 0x1f ;  /* 0x08401f0007067f89 */ /* 0x000e2400000e0000 */
[----:B0-----:R-:W-:-:S05]  /*0630*/  IMAD.IADD R6, R7, 0x1, R6 ;  /* 0x0000000107067824 */ /* 0x001fca00078e0206 */
[----:B------:R0:W2:Y:S01]  /*0640*/  SHFL.DOWN PT, R9, R6, 0x1, 0x1f ;  /* 0x08201f0006097f89 */ /* 0x0000a200000e0000 */
[----:B------:R-:W-:Y:S05]  /*0650*/  @P0 EXIT ;  /* 0x000000000000094d */ /* 0x000fea0003800000 */
[----:B------:R-:W3:Y:S01]  /*0660*/  LDC.64 R2, c[0x0][0x3a8] ;  /* 0x0000ea00ff027b82 */ /* 0x000ee20000000a00 */
[----:B--2---:R-:W-:Y:S01]  /*0670*/  IADD3 R9, PT, PT, R6, R9, RZ ;  /* 0x0000000906097210 */ /* 0x004fe20007ffe0ff */
[----:B---3--:R-:W-:-:S05]  /*0680*/  IMAD.WIDE.U32 R2, R0, 0x4, R2 ;  /* 0x0000000400027825 */ /* 0x008fca00078e0002 */
[----:B------:R-:W-:Y:S01]  /*0690*/  STG.E desc[UR6][R2.64], R9 ;  /* 0x0000000902007986 */ /* 0x000fe2000c101906 */
[----:B------:R-:W-:Y:S05]  /*06a0*/  EXIT ;  /* 0x000000000000794d */ /* 0x000fea0003800000 */
.L_x_2431:
        /* <DEDUP_REMOVED lines=13> */
.L_x_2567:


//--------------------- .text._Z22color_partition_greedyPiS_iiS_i --------------------------
	.section	.text._Z22color_partition_greedyPiS_iiS_i,"ax",@progbits
	.align	128
        .global         _Z22color_partition_greedyPiS_iiS_i
        .type           _Z22color_partition_greedyPiS_iiS_i,@function
        .size           _Z22color_partition_greedyPiS_iiS_i,(.L_x_2568 - _Z22color_partition_greedyPiS_iiS_i)
        .other          _Z22color_partition_greedyPiS_iiS_i,@"STO_CUDA_ENTRY STV_DEFAULT"
_Z22color_partition_greedyPiS_iiS_i:
.text._Z22color_partition_greedyPiS_iiS_i:
[----:B------:R-:W-:Y:S01]  /*0000*/  LDC R1, c[0x0][0x37c] ;  /* 0x0000df00ff017b82 */ /* 0x000fe20000000800 */
[----:B------:R-:W0:Y:S07]  /*0010*/  S2R R3, SR_TID.X ;  /* 0x0000000000037919 */ /* 0x000e2e0000002100 */
[----:B------:R-:W0:Y:S01]  /*0020*/  S2UR UR4, SR_CTAID.X ;  /* 0x00000000000479c3 */ /* 0x000e220000002500 */
[----:B------:R-:W1:Y:S07]  /*0030*/  LDCU.64 UR6, c[0x0][0x390] ;  /* 0x00007200ff0677ac */ /* 0x000e6e0008000a00 */
[----:B------:R-:W0:Y:S02]  /*0040*/  LDC R4, c[0x0][0x360] ;  /* 0x0000d800ff047b82 */ /* 0x000e240000000800 */
[----:B0-----:R-:W-:-:S04]  /*0050*/  IMAD R0, R4, UR4, R3 ;  /* 0x0000000404007c24 */ /* 0x001fc8000f8e0203 */
[----:B-1----:R-:W-:-:S05]  /*0060*/  VIADD R3, R0, UR6 ;  /* 0x0000000600037c36 */ /* 0x002fca0008000000 */
[----:B------:R-:W-:-:S13]  /*0070*/  ISETP.GE.AND P0, PT, R3, UR7, PT ;  /* 0x0000000703007c0c */ /* 0x000fda000bf06270 */
[----:B------:R-:W-:Y:S05]  /*0080*/  @P0 EXIT ;  /* 0x000000000000094d */ /* 0x000fea0003800000 */
[----:B------:R-:W0:Y:S01]  /*0090*/  LDCU.64 UR4, c[0x0][0x388] ;  /* 0x00007100ff0477ac */ /* 0x000e220008000a00 */
[----:B------:R-:W1:Y:S01]  /*00a0*/  LDCU UR6, c[0x0][0x370] ;  /* 0x00006e00ff0677ac */ /* 0x000e620008000800 */
[----:B------:R-:W2:Y:S01]  /*00b0*/  LDCU.64 UR8, c[0x0][0x358] ;  /* 0x00006b00ff0877ac */ /* 0x000ea20008000a00 */
[----:B0-----:R-:W-:Y:S01]  /*00c0*/  UIADD3 UR4, UP0, UPT, UR4, 0x10, URZ ;  /* 0x0000001004047890 */ /* 0x001fe2000ff1e0ff */
[----:B-1----:R-:W-:-:S03]  /*00d0*/  IMAD R4, R4, UR6, RZ ;  /* 0x0000000604047c24 */ /* 0x002fc6000f8e02ff */
[----:B--2---:R-:W-:-:S12]  /*00e0*/  UIADD3.X UR5, UPT, UPT, URZ, UR5, URZ, UP0, !UPT ;  /* 0x00000005ff057290 */ /* 0x004fd800087fe4ff */
.L_x_2454:
[----:B0-----:R-:W0:Y:S01]  /*00f0*/  LDC.64 R12, c[0x0][0x398] ;  /* 0x0000e600ff0c7b82 */ /* 0x001e220000000a00 */
[----:B------:R-:W1:Y:S01]  /*0100*/  LDCU UR6, c[0x0][0x394] ;  /* 0x00007280ff0677ac */ /* 0x000e620008000800 */
[----:B0-----:R-:W-:-:S05]  /*0110*/  IMAD.WIDE R12, R3, 0x4, R12 ;  /* 0x00000004030c7825 */ /* 0x001fca00078e020c */
[----:B------:R-:W2:Y:S01]  /*0120*/  LDG.E R0, desc[UR8][R12.64] ;  /* 0x000000080c007981 */ /* 0x000ea2000c1e1900 */
[--C-:B------:R-:W-:Y:S01]  /*0130*/  IMAD.MOV.U32 R7, RZ, RZ, R3.reuse ;  /* 0x000000ffff077224 */ /* 0x100fe200078e0003 */
[----:B------:R-:W-:Y:S01]  /*0140*/  BSSY.RECONVERGENT B2, `(.L_x_2432) ;  /* 0x00001d8000027945 */ /* 0x000fe20003800200 */
[----:B------:R-:W-:-:S05]  /*0150*/  IMAD.IADD R3, R4, 0x1, R3 ;  /* 0x0000000104037824 */ /* 0x000fca00078e0203 */
[----:B-1----:R-:W-:Y:S02]  /*0160*/  ISETP.GE.AND P4, PT, R3, UR6, PT ;  /* 0x0000000603007c0c */ /* 0x002fe4000bf86270 */
[----:B--2---:R-:W-:-:S13]  /*0170*/  ISETP.NE.AND P0, PT, R0, -0x1, PT ;  /* 0xffffffff0000780c */ /* 0x004fda0003f05270 */
[----:B------:R-:W-:Y:S05]  /*0180*/  @P0 BRA `(.L_x_2433) ;  /* 0x0000001c004c0947 */ /* 0x000fea0003800000 */
[----:B------:R-:W0:Y:S01]  /*0190*/  LDC.64 R14, c[0x0][0x380] ;  /* 0x0000e000ff0e7b82 */ /* 0x000e220000000a00 */
[----:B------:R-:W-:Y:S01]  /*01a0*/  BSSY.RECONVERGENT B1, `(.L_x_2434) ;  /* 0x00001c6000017945 */ /* 0x000fe20003800200 */
[----:B------:R-:W-:Y:S02]  /*01b0*/  IMAD.MOV.U32 R5, RZ, RZ, RZ ;  /* 0x000000ffff057224 */ /* 0x000fe400078e00ff */
[----:B0-----:R-:W-:-:S07]  /*01c0*/  IMAD.WIDE R14, R7, 0x4, R14 ;  /* 0x00000004070e7825 */ /* 0x001fce00078e020e */
.L_x_2445:
        /* <DEDUP_REMOVED lines=12> */
[----:B------:R-:W-:Y:S01]  /*0290*/  VIADDMNMX R0, R9, 0x1, R8, !PT ;  /* 0x0000000109007846 */ /* 0x000fe20007800108 */
[----:B------:R-:W-:Y:S01]  /*02a0*/  BSSY.RECONVERGENT B3, `(.L_x_2438) ;  /* 0x000006d000037945 */ /* 0x000fe20003800200 */
[----:B------:R-:W-:-:S03]  /*02b0*/  IMAD.MOV.U32 R2, RZ, RZ, RZ ;  /* 0x000000ffff027224 */ /* 0x000fc600078e00ff */
        /* <DEDUP_REMOVED lines=11> */
[----:B------:R-:W-:-:S07]  /*0370*/  IMAD.MOV R10, RZ, RZ, -R10 ;  /* 0x000000ffff0a7224 */ /* 0x000fce00078e0a0a */
.L_x_2440:
[----:B------:R-:W-:Y:S02]  /*0380*/  IMAD.U32 R18, RZ, RZ, UR4 ;  /* 0x00000004ff127e24 */ /* 0x000fe4000f8e00ff */
[----:B------:R-:W-:Y:S02]  /*0390*/  IMAD.U32 R19, RZ, RZ, UR5 ;  /* 0x00000005ff137e24 */ /* 0x000fe4000f8e00ff */
[----:B------:R-:W-:-:S05]  /*03a0*/  IMAD.WIDE R18, R9, 0x4, R18 ;  /* 0x0000000409127825 */ /* 0x000fca00078e0212 */
        /* <DEDUP_REMOVED lines=9> */
[----:B------:R-:W5:Y:S01]  /*0440*/  LDG.E R25, desc[UR8][R18.64+0x8] ;  /* 0x0000080812197981 */ /* 0x000f62000c1e1900 */
[----:B---3--:R-:W-:-:S04]  /*0450*/  ISETP.GE.AND P0, PT, R21, R5, PT ;  /* 0x000000051500720c */ /* 0x008fc80003f06270 */
[----:B------:R-:W-:-:S13]  /*0460*/  ISETP.LT.OR P0, PT, R21, R6, P0 ;  /* 0x000000061500720c */ /* 0x000fda0000701670 */
[----:B------:R-:W-:Y:S02]  /*0470*/  @!P0 IMAD.IADD R23, R21, 0x1, -R6 ;  /* 0x0000000115178824 */ /* 0x000fe400078e0a06 */
[----:B------:R-:W-:-:S05]  /*0480*/  @!P0 IMAD.MOV.U32 R27, RZ, RZ, 0x1 ;  /* 0x00000001ff1b8424 */ /* 0x000fca00078e00ff */
[CC--:B------:R-:W-:Y:S02]  /*0490*/  @!P0 SHF.L.U64.HI R29, R27.reuse, R23.reuse, RZ ;  /* 0x000000171b1d8219 */ /* 0x0c0fe400000102ff */
[----:B0-----:R-:W-:Y:S02]  /*04a0*/  @!P0 SHF.L.U32 R24, R27, R23, RZ ;  /* 0x000000171b188219 */ /* 0x001fe400000006ff */
[----:B------:R-:W3:Y:S04]  /*04b0*/  LDG.E R23, desc[UR8][R18.64+0x4] ;  /* 0x0000040812177981 */ /* 0x000ee8000c1e1900 */
[----:B------:R4:W3:Y:S01]  /*04c0*/  LDG.E R27, desc[UR8][R18.64+0xc] ;  /* 0x00000c08121b7981 */ /* 0x0008e2000c1e1900 */
[----:B--2---:R-:W-:Y:S01]  /*04d0*/  ISETP.GE.AND P2, PT, R22, R5, PT ;  /* 0x000000051600720c */ /* 0x004fe20003f46270 */
[----:B------:R-:W-:-:S03]  /*04e0*/  IMAD.WIDE R20, R11, 0x4, R16 ;  /* 0x000000040b147825 */ /* 0x000fc600078e0210 */
[----:B------:R-:W-:Y:S02]  /*04f0*/  ISETP.LT.OR P2, PT, R22, R6, P2 ;  /* 0x000000061600720c */ /* 0x000fe40001741670 */
[----:B------:R5:W2:Y:S01]  /*0500*/  LDG.E R11, desc[UR8][R20.64] ;  /* 0x00000008140b7981 */ /* 0x000aa2000c1e1900 */
[----:B----4-:R-:W-:Y:S01]  /*0510*/  IMAD.WIDE R18, R28, 0x4, R16 ;  /* 0x000000041c127825 */ /* 0x010fe200078e0210 */
[----:B------:R-:W-:-:S04]  /*0520*/  @!P0 LOP3.LUT R0, R29, R0, RZ, 0xfc, !PT ;  /* 0x000000001d008212 */ /* 0x000fc800078efcff */
[----:B------:R0:W4:Y:S01]  /*0530*/  LDG.E R29, desc[UR8][R18.64] ;  /* 0x00000008121d7981 */ /* 0x000122000c1e1900 */
[----:B-----5:R-:W-:-:S04]  /*0540*/  IMAD.WIDE R20, R26, 0x4, R16 ;  /* 0x000000041a147825 */ /* 0x020fc800078e0210 */
[----:B------:R-:W-:Y:S02]  /*0550*/  @!P2 IMAD.IADD R22, R22, 0x1, -R6 ;  /* 0x000000011616a824 */ /* 0x000fe400078e0a06 */
[----:B------:R-:W-:Y:S01]  /*0560*/  @!P2 IMAD.MOV.U32 R28, RZ, RZ, 0x1 ;  /* 0x00000001ff1ca424 */ /* 0x000fe200078e00ff */
[----:B------:R-:W5:Y:S04]  /*0570*/  LDG.E R21, desc[UR8][R20.64] ;  /* 0x0000000814157981 */ /* 0x000f68000c1e1900 */
[CC--:B------:R-:W-:Y:S02]  /*0580*/  @!P2 SHF.L.U64.HI R26, R28.reuse, R22.reuse, RZ ;  /* 0x000000161c1aa219 */ /* 0x0c0fe400000102ff */
[----:B------:R-:W-:Y:S02]  /*0590*/  @!P2 SHF.L.U32 R28, R28, R22, RZ ;  /* 0x000000161c1ca219 */ /* 0x000fe400000006ff */
[----:B------:R-:W-:Y:S01]  /*05a0*/  @!P0 LOP3.LUT R2, R24, R2, RZ, 0xfc, !PT ;  /* 0x0000000218028212 */ /* 0x000fe200078efcff */
[----:B------:R-:W-:-:S06]  /*05b0*/  IMAD.WIDE R24, R25, 0x4, R16 ;  /* 0x0000000419187825 */ /* 0x000fcc00078e0210 */
[----:B------:R-:W5:Y:S01]  /*05c0*/  LDG.E R25, desc[UR8][R24.64] ;  /* 0x0000000818197981 */ /* 0x000f62000c1e1900 */
[----:B---3--:R-:W-:-:S06]  /*05d0*/  IMAD.WIDE R22, R23, 0x4, R16 ;  /* 0x0000000417167825 */ /* 0x008fcc00078e0210 */
[----:B------:R-:W3:Y:S01]  /*05e0*/  LDG.E R23, desc[UR8][R22.64] ;  /* 0x0000000816177981 */ /* 0x000ee2000c1e1900 */
[----:B0-----:R-:W-:-:S06]  /*05f0*/  IMAD.WIDE R18, R27, 0x4, R16 ;  /* 0x000000041b127825 */ /* 0x001fcc00078e0210 */
[----:B------:R0:W3:Y:S01]  /*0600*/  LDG.E R19, desc[UR8][R18.64] ;  /* 0x0000000812137981 */ /* 0x0000e2000c1e1900 */
[----:B--2---:R-:W-:-:S04]  /*0610*/  ISETP.GE.AND P1, PT, R11, R5, PT ;  /* 0x000000050b00720c */ /* 0x004fc80003f26270 */
[----:B------:R-:W-:Y:S02]  /*0620*/  ISETP.LT.OR P1, PT, R11, R6, P1 ;  /* 0x000000060b00720c */ /* 0x000fe40000f21670 */
[----:B----4-:R-:W-:-:S04]  /*0630*/  ISETP.GE.AND P0, PT, R29, R5, PT ;  /* 0x000000051d00720c */ /* 0x010fc80003f06270 */
[----:B------:R-:W-:Y:S02]  /*0640*/  ISETP.LT.OR P0, PT, R29, R6, P0 ;  /* 0x000000061d00720c */ /* 0x000fe40000701670 */
[----:B-----5:R-:W-:Y:S02]  /*0650*/  ISETP.GE.AND P3, PT, R21, R5, PT ;  /* 0x000000051500720c */ /* 0x020fe40003f66270 */
[----:B------:R-:W-:-:S03]  /*0660*/  @!P2 LOP3.LUT R2, R28, R2, RZ, 0xfc, !PT ;  /* 0x000000021c02a212 */ /* 0x000fc600078efcff */
[----:B------:R-:W-:Y:S01]  /*0670*/  @!P1 IMAD.IADD R11, R11, 0x1, -R6 ;  /* 0x000000010b0b9824 */ /* 0x000fe200078e0a06 */
[----:B------:R-:W-:Y:S01]  /*0680*/  @!P2 LOP3.LUT R0, R26, R0, RZ, 0xfc, !PT ;  /* 0x000000001a00a212 */ /* 0x000fe200078efcff */
[----:B------:R-:W-:Y:S01]  /*0690*/  @!P1 IMAD.MOV.U32 R20, RZ, RZ, 0x1 ;  /* 0x00000001ff149424 */ /* 0x000fe200078e00ff */
[----:B------:R-:W-:-:S03]  /*06a0*/  ISETP.LT.OR P2, PT, R21, R6, P3 ;  /* 0x000000061500720c */ /* 0x000fc60001f41670 */
[--C-:B------:R-:W-:Y:S01]  /*06b0*/  @!P0 IMAD.IADD R29, R29, 0x1, -R6.reuse ;  /* 0x000000011d1d8824 */ /* 0x100fe200078e0a06 */
[CC--:B------:R-:W-:Y:S01]  /*06c0*/  @!P1 SHF.L.U32 R27, R20.reuse, R11.reuse, RZ ;  /* 0x0000000b141b9219 */ /* 0x0c0fe200000006ff */
[----:B0-----:R-:W-:Y:S01]  /*06d0*/  @!P0 IMAD.MOV.U32 R18, RZ, RZ, 0x1 ;  /* 0x00000001ff128424 */ /* 0x001fe200078e00ff */
[----:B------:R-:W-:Y:S02]  /*06e0*/  @!P1 SHF.L.U64.HI R11, R20, R11, RZ ;  /* 0x0000000b140b9219 */ /* 0x000fe400000102ff */
[----:B------:R-:W-:Y:S02]  /*06f0*/  ISETP.GE.AND P6, PT, R25, R5, PT ;  /* 0x000000051900720c */ /* 0x000fe40003fc6270 */
[----:B------:R-:W-:Y:S02]  /*0700*/  @!P1 LOP3.LUT R0, R11, R0, RZ, 0xfc, !PT ;  /* 0x000000000b009212 */ /* 0x000fe400078efcff */
[CC--:B------:R-:W-:Y:S01]  /*0710*/  @!P0 SHF.L.U64.HI R11, R18.reuse, R29.reuse, RZ ;  /* 0x0000001d120b8219 */ /* 0x0c0fe200000102ff */
[----:B------:R-:W-:Y:S01]  /*0720*/  @!P2 IMAD.IADD R21, R21, 0x1, -R6 ;  /* 0x000000011515a824 */ /* 0x000fe200078e0a06 */
[----:B------:R-:W-:Y:S01]  /*0730*/  @!P0 SHF.L.U32 R29, R18, R29, RZ ;  /* 0x0000001d121d8219 */ /* 0x000fe200000006ff */
[----:B------:R-:W-:Y:S01]  /*0740*/  @!P2 IMAD.MOV.U32 R18, RZ, RZ, 0x1 ;  /* 0x00000001ff12a424 */ /* 0x000fe200078e00ff */
[----:B------:R-:W-:-:S02]  /*0750*/  @!P1 LOP3.LUT R2, R27, R2, RZ, 0xfc, !PT ;  /* 0x000000021b029212 */ /* 0x000fc400078efcff */
[----:B------:R-:W-:Y:S02]  /*0760*/  ISETP.LT.OR P1, PT, R25, R6, P6 ;  /* 0x000000061900720c */ /* 0x000fe40003721670 */
[----:B------:R-:W-:Y:S02]  /*0770*/  @!P0 LOP3.LUT R0, R11, R0, RZ, 0xfc, !PT ;  /* 0x000000000b008212 */ /* 0x000fe400078efcff */
[CC--:B------:R-:W-:Y:S02]  /*0780*/  @!P2 SHF.L.U64.HI R11, R18.reuse, R21.reuse, RZ ;  /* 0x00000015120ba219 */ /* 0x0c0fe400000102ff */
[----:B------:R-:W-:Y:S02]  /*0790*/  @!P2 SHF.L.U32 R21, R18, R21, RZ ;  /* 0x000000151215a219 */ /* 0x000fe400000006ff */
[----:B------:R-:W-:Y:S02]  /*07a0*/  @!P2 LOP3.LUT R0, R11, R0, RZ, 0xfc, !PT ;  /* 0x000000000b00a212 */ /* 0x000fe400078efcff */
[----:B------:R-:W-:-:S03]  /*07b0*/  @!P0 LOP3.LUT R2, R29, R2, RZ, 0xfc, !PT ;  /* 0x000000021d028212 */ /* 0x000fc600078efcff */
[----:B------:R-:W-:Y:S01]  /*07c0*/  @!P1 IMAD.IADD R25, R25, 0x1, -R6 ;  /* 0x0000000119199824 */ /* 0x000fe200078e0a06 */
[----:B------:R-:W-:Y:S01]  /*07d0*/  @!P2 LOP3.LUT R2, R21, R2, RZ, 0xfc, !PT ;  /* 0x000000021502a212 */ /* 0x000fe200078efcff */
[----:B------:R-:W-:Y:S02]  /*07e0*/  VIADD R10, R10, 0x8 ;  /* 0x000000080a0a7836 */ /* 0x000fe40000000000 */
[----:B------:R-:W-:Y:S01]  /*07f0*/  VIADD R9, R9, 0x8 ;  /* 0x0000000809097836 */ /* 0x000fe20000000000 */
[----:B---3--:R-:W-:-:S04]  /*0800*/  ISETP.GE.AND P3, PT, R23, R5, PT ;  /* 0x000000051700720c */ /* 0x008fc80003f66270 */
[----:B------:R-:W-:Y:S02]  /*0810*/  ISETP.LT.OR P3, PT, R23, R6, P3 ;  /* 0x000000061700720c */ /* 0x000fe40001f61670 */
[----:B------:R-:W-:-:S11]  /*0820*/  ISETP.GE.AND P0, PT, R19, R5, PT ;  /* 0x000000051300720c */ /* 0x000fd60003f06270 */
[----:B------:R-:W-:Y:S02]  /*0830*/  @!P3 IMAD.IADD R23, R23, 0x1, -R6 ;  /* 0x000000011717b824 */ /* 0x000fe400078e0a06 */
[----:B------:R-:W-:-:S05]  /*0840*/  @!P3 IMAD.MOV.U32 R18, RZ, RZ, 0x1 ;  /* 0x00000001ff12b424 */ /* 0x000fca00078e00ff */
[CC--:B------:R-:W-:Y:S02]  /*0850*/  @!P3 SHF.L.U64.HI R11, R18.reuse, R23.reuse, RZ ;  /* 0x00000017120bb219 */ /* 0x0c0fe400000102ff */
[----:B------:R-:W-:Y:S01]  /*0860*/  @!P3 SHF.L.U32 R23, R18, R23, RZ ;  /* 0x000000171217b219 */ /* 0x000fe200000006ff */
[----:B------:R-:W-:Y:S01]  /*0870*/  @!P1 IMAD.MOV.U32 R18, RZ, RZ, 0x1 ;  /* 0x00000001ff129424 */ /* 0x000fe200078e00ff */
[----:B------:R-:W-:Y:S02]  /*0880*/  ISETP.LT.OR P0, PT, R19, R6, P0 ;  /* 0x000000061300720c */ /* 0x000fe40000701670 */
[----:B------:R-:W-:Y:S02]  /*0890*/  @!P3 LOP3.LUT R0, R11, R0, RZ, 0xfc, !PT ;  /* 0x000000000b00b212 */ /* 0x000fe400078efcff */
[----:B------:R-:W-:Y:S02]  /*08a0*/  @!P1 SHF.L.U64.HI R11, R18, R25, RZ ;  /* 0x00000019120b9219 */ /* 0x000fe400000102ff */
[----:B------:R-:W-:-:S02]  /*08b0*/  @!P3 LOP3.LUT R2, R23, R2, RZ, 0xfc, !PT ;  /* 0x000000021702b212 */ /* 0x000fc400078efcff */
[----:B------:R-:W-:Y:S02]  /*08c0*/  @!P1 SHF.L.U32 R25, R18, R25, RZ ;  /* 0x0000001912199219 */ /* 0x000fe400000006ff */
[----:B------:R-:W-:Y:S02]  /*08d0*/  @!P1 LOP3.LUT R0, R11, R0, RZ, 0xfc, !PT ;  /* 0x000000000b009212 */ /* 0x000fe400078efcff */
[----:B------:R-:W-:Y:S02]  /*08e0*/  @!P1 LOP3.LUT R2, R25, R2, RZ, 0xfc, !PT ;  /* 0x0000000219029212 */ /* 0x000fe400078efcff */
[----:B------:R-:W-:Y:S01]  /*08f0*/  ISETP.NE.AND P1, PT, R10, RZ, PT ;  /* 0x000000ff0a00720c */ /* 0x000fe20003f25270 */
[----:B------:R-:W-:Y:S02]  /*0900*/  @!P0 IMAD.IADD R19, R19, 0x1, -R6 ;  /* 0x0000000113138824 */ /* 0x000fe400078e0a06 */
[----:B------:R-:W-:-:S05]  /*0910*/  @!P0 IMAD.MOV.U32 R18, RZ, RZ, 0x1 ;  /* 0x00000001ff128424 */ /* 0x000fca00078e00ff */
[CC--:B------:R-:W-:Y:S02]  /*0920*/  @!P0 SHF.L.U32 R11, R18.reuse, R19.reuse, RZ ;  /* 0x00000013120b8219 */ /* 0x0c0fe400000006ff */
[----:B------:R-:W-:Y:S02]  /*0930*/  @!P0 SHF.L.U64.HI R19, R18, R19, RZ ;  /* 0x0000001312138219 */ /* 0x000fe400000102ff */
[----:B------:R-:W-:Y:S02]  /*0940*/  @!P0 LOP3.LUT R2, R11, R2, RZ, 0xfc, !PT ;  /* 0x000000020b028212 */ /* 0x000fe400078efcff */
[----:B------:R-:W-:Y:S01]  /*0950*/  @!P0 LOP3.LUT R0, R19, R0, RZ, 0xfc, !PT ;  /* 0x0000000013008212 */ /* 0x000fe200078efcff */
[----:B------:R-:W-:Y:S06]  /*0960*/  @P1 BRA `(.L_x_2440) ;  /* 0xfffffff800841947 */ /* 0x000fec000383ffff */
.L_x_2439:
[----:B------:R-:W-:Y:S05]  /*0970*/  BSYNC.RECONVERGENT B3 ;  /* 0x0000000000037941 */ /* 0x000fea0003800200 */
.L_x_2438:
        /* <DEDUP_REMOVED lines=54> */
.L_x_2442:
[----:B------:R-:W-:Y:S05]  /*0ce0*/  BSYNC.RECONVERGENT B3 ;  /* 0x0000000000037941 */ /* 0x000fea0003800200 */
.L_x_2441:
        /* <DEDUP_REMOVED lines=32> */
.L_x_2444:
[----:B------:R-:W-:Y:S05]  /*0ef0*/  BSYNC.RECONVERGENT B3 ;  /* 0x0000000000037941 */ /* 0x000fea0003800200 */
.L_x_2443:
        /* <DEDUP_REMOVED lines=15> */
.L_x_2437:
[----:B------:R-:W-:Y:S05]  /*0ff0*/  BSYNC.RECONVERGENT B0 ;  /* 0x0000000000007941 */ /* 0x000fea0003800200 */
.L_x_2436:
[----:B------:R-:W-:-:S04]  /*1000*/  ISETP.NE.U32.AND P0, PT, R2, -0x1, PT ;  /* 0xffffffff0200780c */ /* 0x000fc80003f05070 */
[----:B------:R-:W-:-:S13]  /*1010*/  ISETP.NE.AND.EX P0, PT, R0, -0x1, PT, P0 ;  /* 0xffffffff0000780c */ /* 0x000fda0003f05300 */
[----:B------:R-:W-:Y:S05]  /*1020*/  @!P0 BRA `(.L_x_2445) ;  /* 0xfffffff000688947 */ /* 0x000fea000383ffff */
[----:B------:R-:W-:Y:S05]  /*1030*/  BRA `(.L_x_2446) ;  /* 0x0000000c00707947 */ /* 0x000fea0003800000 */
.L_x_2435:
        /* <DEDUP_REMOVED lines=23> */
.L_x_2449:
[----:B-1----:R-:W-:-:S05]  /*11b0*/  IMAD.WIDE R16, R25, 0x4, R14 ;  /* 0x0000000419107825 */ /* 0x002fca00078e020e */
[----:B------:R-:W0:Y:S04]  /*11c0*/  LDG.E R19, desc[UR8][R16.64] ;  /* 0x0000000810137981 */ /* 0x000e28000c1e1900 */
[----:B------:R-:W2:Y:S04]  /*11d0*/  LDG.E R21, desc[UR8][R16.64+0x4] ;  /* 0x0000040810157981 */ /* 0x000ea8000c1e1900 */
[----:B------:R-:W3:Y:S04]  /*11e0*/  LDG.E R23, desc[UR8][R16.64+0x8] ;  /* 0x0000080810177981 */ /* 0x000ee8000c1e1900 */
[----:B------:R-:W4:Y:S01]  /*11f0*/  LDG.E R29, desc[UR8][R16.64+0xc] ;  /* 0x00000c08101d7981 */ /* 0x000f22000c1e1900 */
[----:B0-----:R-:W-:-:S06]  /*1200*/  IMAD.WIDE R18, R19, 0x4, R10 ;  /* 0x0000000413127825 */ /* 0x001fcc00078e020a */
[----:B------:R-:W5:Y:S01]  /*1210*/  LDG.E R18, desc[UR8][R18.64] ;  /* 0x0000000812127981 */ /* 0x000f62000c1e1900 */
[----:B--2---:R-:W-:-:S06]  /*1220*/  IMAD.WIDE R20, R21, 0x4, R10 ;  /* 0x0000000415147825 */ /* 0x004fcc00078e020a */
[----:B------:R-:W2:Y:S01]  /*1230*/  LDG.E R20, desc[UR8][R20.64] ;  /* 0x0000000814147981 */ /* 0x000ea2000c1e1900 */
[----:B---3--:R-:W-:-:S06]  /*1240*/  IMAD.WIDE R22, R23, 0x4, R10 ;  /* 0x0000000417167825 */ /* 0x008fcc00078e020a */
[----:B------:R-:W3:Y:S04]  /*1250*/  LDG.E R22, desc[UR8][R22.64] ;  /* 0x0000000816167981 */ /* 0x000ee8000c1e1900 */
[----:B------:R-:W3:Y:S01]  /*1260*/  LDG.E R23, desc[UR8][R16.64+0x10] ;  /* 0x0000100810177981 */ /* 0x000ee2000c1e1900 */
[----:B-----5:R-:W-:-:S04]  /*1270*/  ISETP.GE.AND P0, PT, R18, R9, PT ;  /* 0x000000091200720c */ /* 0x020fc80003f06270 */
[----:B------:R-:W-:Y:S02]  /*1280*/  ISETP.LT.OR P0, PT, R18, R5, P0 ;  /* 0x000000051200720c */ /* 0x000fe40000701670 */
[----:B--2---:R-:W-:-:S11]  /*1290*/  ISETP.GE.AND P1, PT, R20, R9, PT ;  /* 0x000000091400720c */ /* 0x004fd60003f26270 */
[----:B------:R-:W-:Y:S02]  /*12a0*/  @!P0 IMAD.IADD R28, R18, 0x1, -R5 ;  /* 0x00000001121c8824 */ /* 0x000fe400078e0a05 */
[----:B------:R-:W-:Y:S01]  /*12b0*/  @!P0 IMAD.MOV.U32 R19, RZ, RZ, 0x1 ;  /* 0x00000001ff138424 */ /* 0x000fe200078e00ff */
[----:B------:R-:W-:-:S04]  /*12c0*/  ISETP.LT.OR P1, PT, R20, R5, P1 ;  /* 0x000000051400720c */ /* 0x000fc80000f21670 */
[CC--:B------:R-:W-:Y:S02]  /*12d0*/  @!P0 SHF.L.U64.HI R26, R19.reuse, R28.reuse, RZ ;  /* 0x0000001c131a8219 */ /* 0x0c0fe400000102ff */
[----:B------:R-:W-:Y:S01]  /*12e0*/  @!P0 SHF.L.U32 R28, R19, R28, RZ ;  /* 0x0000001c131c8219 */ /* 0x000fe200000006ff */
[----:B----4-:R-:W-:Y:S01]  /*12f0*/  IMAD.WIDE R18, R29, 0x4, R10 ;  /* 0x000000041d127825 */ /* 0x010fe200078e020a */
[----:B---3--:R-:W-:-:S05]  /*1300*/  ISETP.GE.AND P2, PT, R22, R9, PT ;  /* 0x000000091600720c */ /* 0x008fca0003f46270 */
[----:B------:R0:W2:Y:S01]  /*1310*/  LDG.E R18, desc[UR8][R18.64] ;  /* 0x0000000812127981 */ /* 0x0000a2000c1e1900 */
[----:B------:R-:W-:Y:S01]  /*1320*/  ISETP.LT.OR P2, PT, R22, R5, P2 ;  /* 0x000000051600720c */ /* 0x000fe20001741670 */
[----:B------:R-:W-:Y:S02]  /*1330*/  @!P1 IMAD.IADD R20, R20, 0x1, -R5 ;  /* 0x0000000114149824 */ /* 0x000fe400078e0a05 */
[----:B------:R-:W-:Y:S01]  /*1340*/  @!P1 IMAD.MOV.U32 R29, RZ, RZ, 0x1 ;  /* 0x00000001ff1d9424 */ /* 0x000fe200078e00ff */
[----:B------:R-:W-:Y:S02]  /*1350*/  @!P0 LOP3.LUT R2, R28, R2, RZ, 0xfc, !PT ;  /* 0x000000021c028212 */ /* 0x000fe400078efcff */
[----:B------:R-:W-:Y:S01]  /*1360*/  @!P0 LOP3.LUT R0, R26, R0, RZ, 0xfc, !PT ;  /* 0x000000001a008212 */ /* 0x000fe200078efcff */
[----:B------:R-:W3:Y:S01]  /*1370*/  LDG.E R28, desc[UR8][R16.64+0x1c] ;  /* 0x00001c08101c7981 */ /* 0x000ee2000c1e1900 */
[CC--:B------:R-:W-:Y:S02]  /*1380*/  @!P1 SHF.L.U32 R21, R29.reuse, R20.reuse, RZ ;  /* 0x000000141d159219 */ /* 0x0c0fe400000006ff */
[----:B------:R-:W-:-:S02]  /*1390*/  @!P1 SHF.L.U64.HI R29, R29, R20, RZ ;  /* 0x000000141d1d9219 */ /* 0x000fc400000102ff */
[----:B------:R-:W-:Y:S01]  /*13a0*/  @!P1 LOP3.LUT R2, R21, R2, RZ, 0xfc, !PT ;  /* 0x0000000215029212 */ /* 0x000fe200078efcff */
[----:B------:R-:W-:Y:S01]  /*13b0*/  @!P2 IMAD.IADD R22, R22, 0x1, -R5 ;  /* 0x000000011616a824 */ /* 0x000fe200078e0a05 */
[----:B------:R-:W4:Y:S01]  /*13c0*/  LDG.E R21, desc[UR8][R16.64+0x14] ;  /* 0x0000140810157981 */ /* 0x000f22000c1e1900 */
[----:B0-----:R-:W-:Y:S01]  /*13d0*/  @!P2 IMAD.MOV.U32 R19, RZ, RZ, 0x1 ;  /* 0x00000001ff13a424 */ /* 0x001fe200078e00ff */
[----:B------:R-:W-:-:S04]  /*13e0*/  @!P1 LOP3.LUT R0, R29, R0, RZ, 0xfc, !PT ;  /* 0x000000001d009212 */ /* 0x000fc800078efcff */
[CC--:B------:R-:W-:Y:S02]  /*13f0*/  @!P2 SHF.L.U64.HI R29, R19.reuse, R22.reuse, RZ ;  /* 0x00000016131da219 */ /* 0x0c0fe400000102ff */
[----:B------:R-:W-:Y:S02]  /*1400*/  @!P2 SHF.L.U32 R22, R19, R22, RZ ;  /* 0x000000161316a219 */ /* 0x000fe400000006ff */
[----:B------:R-:W5:Y:S02]  /*1410*/  LDG.E R19, desc[UR8][R16.64+0x18] ;  /* 0x0000180810137981 */ /* 0x000f64000c1e1900 */
[----:B------:R-:W-:Y:S01]  /*1420*/  @!P2 LOP3.LUT R2, R22, R2, RZ, 0xfc, !PT ;  /* 0x000000021602a212 */ /* 0x000fe200078efcff */
[----:B------:R-:W-:Y:S01]  /*1430*/  IMAD.WIDE R22, R23, 0x4, R10 ;  /* 0x0000000417167825 */ /* 0x000fe200078e020a */
[----:B------:R-:W-:-:S05]  /*1440*/  @!P2 LOP3.LUT R0, R29, R0, RZ, 0xfc, !PT ;  /* 0x000000001d00a212 */ /* 0x000fca00078efcff */
[----:B------:R-:W3:Y:S01]  /*1450*/  LDG.E R22, desc[UR8][R22.64] ;  /* 0x0000000816167981 */ /* 0x000ee2000c1e1900 */
[----:B--2---:R-:W-:-:S04]  /*1460*/  ISETP.GE.AND P0, PT, R18, R9, PT ;  /* 0x000000091200720c */ /* 0x004fc80003f06270 */
[----:B------:R-:W-:Y:S01]  /*1470*/  ISETP.LT.OR P0, PT, R18, R5, P0 ;  /* 0x000000051200720c */ /* 0x000fe20000701670 */
[----:B----4-:R-:W-:-:S12]  /*1480*/  IMAD.WIDE R20, R21, 0x4, R10 ;  /* 0x0000000415147825 */ /* 0x010fd800078e020a */
[----:B------:R-:W-:Y:S02]  /*1490*/  @!P0 IMAD.IADD R18, R18, 0x1, -R5 ;  /* 0x0000000112128824 */ /* 0x000fe400078e0a05 */
[----:B------:R-:W-:Y:S01]  /*14a0*/  @!P0 IMAD.MOV.U32 R26, RZ, RZ, 0x1 ;  /* 0x00000001ff1a8424 */ /* 0x000fe200078e00ff */
[----:B------:R0:W2:Y:S04]  /*14b0*/  LDG.E R20, desc[UR8][R20.64] ;  /* 0x0000000814147981 */ /* 0x0000a8000c1e1900 */
[CC--:B------:R-:W-:Y:S02]  /*14c0*/  @!P0 SHF.L.U64.HI R29, R26.reuse, R18.reuse, RZ ;  /* 0x000000121a1d8219 */ /* 0x0c0fe400000102ff */
[----:B------:R-:W-:Y:S01]  /*14d0*/  @!P0 SHF.L.U32 R26, R26, R18, RZ ;  /* 0x000000121a1a8219 */ /* 0x000fe200000006ff */
[----:B-----5:R-:W-:-:S04]  /*14e0*/  IMAD.WIDE R18, R19, 0x4, R10 ;  /* 0x0000000413127825 */ /* 0x020fc800078e020a */
[----:B---3--:R-:W-:Y:S02]  /*14f0*/  IMAD.WIDE R16, R28, 0x4, R10 ;  /* 0x000000041c107825 */ /* 0x008fe400078e020a */
[----:B------:R1:W3:Y:S04]  /*1500*/  LDG.E R18, desc[UR8][R18.64] ;  /* 0x0000000812127981 */ /* 0x0002e8000c1e1900 */
[----:B------:R4:W5:Y:S01]  /*1510*/  LDG.E R16, desc[UR8][R16.64] ;  /* 0x0000000810107981 */ /* 0x000962000c1e1900 */
[----:B------:R-:W-:-:S04]  /*1520*/  ISETP.GE.AND P1, PT, R22, R9, PT ;  /* 0x000000091600720c */ /* 0x000fc80003f26270 */
[----:B------:R-:W-:Y:S02]  /*1530*/  ISETP.LT.OR P1, PT, R22, R5, P1 ;  /* 0x000000051600720c */ /* 0x000fe40000f21670 */
[----:B------:R-:W-:Y:S02]  /*1540*/  @!P0 LOP3.LUT R2, R26, R2, RZ, 0xfc, !PT ;  /* 0x000000021a028212 */ /* 0x000fe400078efcff */
[----:B------:R-:W-:Y:S01]  /*1550*/  @!P0 LOP3.LUT R0, R29, R0, RZ, 0xfc, !PT ;  /* 0x000000001d008212 */ /* 0x000fe200078efcff */
[----:B------:R-:W-:-:S08]  /*1560*/  VIADD R27, R27, 0x8 ;  /* 0x000000081b1b7836 */ /* 0x000fd00000000000 */
[----:B------:R-:W-:Y:S02]  /*1570*/  @!P1 IMAD.IADD R22, R22, 0x1, -R5 ;  /* 0x0000000116169824 */ /* 0x000fe400078e0a05 */
[----:B0-----:R-:W-:-:S05]  /*1580*/  @!P1 IMAD.MOV.U32 R21, RZ, RZ, 0x1 ;  /* 0x00000001ff159424 */ /* 0x001fca00078e00ff */
[CC--:B-1----:R-:W-:Y:S02]  /*1590*/  @!P1 SHF.L.U64.HI R19, R21.reuse, R22.reuse, RZ ;  /* 0x0000001615139219 */ /* 0x0c2fe400000102ff */
[----:B----4-:R-:W-:Y:S02]  /*15a0*/  @!P1 SHF.L.U32 R17, R21, R22, RZ ;  /* 0x0000001615119219 */ /* 0x010fe400000006ff */
[----:B------:R-:W-:Y:S02]  /*15b0*/  @!P1 LOP3.LUT R0, R19, R0, RZ, 0xfc, !PT ;  /* 0x0000000013009212 */ /* 0x000fe400078efcff */
[----:B------:R-:W-:Y:S02]  /*15c0*/  @!P1 LOP3.LUT R2, R17, R2, RZ, 0xfc, !PT ;  /* 0x0000000211029212 */ /* 0x000fe400078efcff */
[----:B------:R-:W-:Y:S01]  /*15d0*/  ISETP.NE.AND P1, PT, R27, R24, PT ;  /* 0x000000181b00720c */ /* 0x000fe20003f25270 */
[----:B------:R-:W-:Y:S01]  /*15e0*/  VIADD R25, R25, 0x8 ;  /* 0x0000000819197836 */ /* 0x000fe20000000000 */
[----:B--2---:R-:W-:-:S04]  /*15f0*/  ISETP.GE.AND P2, PT, R20, R9, PT ;  /* 0x000000091400720c */ /* 0x004fc80003f46270 */
[----:B------:R-:W-:Y:S02]  /*1600*/  ISETP.LT.OR P2, PT, R20, R5, P2 ;  /* 0x000000051400720c */ /* 0x000fe40001741670 */
[----:B---3--:R-:W-:-:S04]  /*1610*/  ISETP.GE.AND P3, PT, R18, R9, PT ;  /* 0x000000091200720c */ /* 0x008fc80003f66270 */
[----:B------:R-:W-:Y:S02]  /*1620*/  ISETP.LT.OR P3, PT, R18, R5, P3 ;  /* 0x000000051200720c */ /* 0x000fe40001f61670 */
[----:B-----5:R-:W-:-:S05]  /*1630*/  ISETP.GE.AND P0, PT, R16, R9, PT ;  /* 0x000000091000720c */ /* 0x020fca0003f06270 */
[----:B------:R-:W-:Y:S02]  /*1640*/  @!P2 IMAD.IADD R20, R20, 0x1, -R5 ;  /* 0x000000011414a824 */ /* 0x000fe400078e0a05 */
[----:B------:R-:W-:Y:S01]  /*1650*/  @!P2 IMAD.MOV.U32 R21, RZ, RZ, 0x1 ;  /* 0x00000001ff15a424 */ /* 0x000fe200078e00ff */
[----:B------:R-:W-:-:S04]  /*1660*/  ISETP.LT.OR P0, PT, R16, R5, P0 ;  /* 0x000000051000720c */ /* 0x000fc80000701670 */
[CC--:B------:R-:W-:Y:S02]  /*1670*/  @!P2 SHF.L.U64.HI R19, R21.reuse, R20.reuse, RZ ;  /* 0x000000141513a219 */ /* 0x0c0fe400000102ff */
[----:B------:R-:W-:Y:S01]  /*1680*/  @!P2 SHF.L.U32 R17, R21, R20, RZ ;  /* 0x000000141511a219 */ /* 0x000fe200000006ff */
[--C-:B------:R-:W-:Y:S02]  /*1690*/  @!P3 IMAD.IADD R18, R18, 0x1, -R5.reuse ;  /* 0x000000011212b824 */ /* 0x100fe400078e0a05 */
[----:B------:R-:W-:Y:S01]  /*16a0*/  @!P3 IMAD.MOV.U32 R21, RZ, RZ, 0x1 ;  /* 0x00000001ff15b424 */ /* 0x000fe200078e00ff */
[----:B------:R-:W-:Y:S02]  /*16b0*/  @!P2 LOP3.LUT R2, R17, R2, RZ, 0xfc, !PT ;  /* 0x000000021102a212 */ /* 0x000fe400078efcff */
[----:B------:R-:W-:Y:S01]  /*16c0*/  @!P2 LOP3.LUT R0, R19, R0, RZ, 0xfc, !PT ;  /* 0x000000001300a212 */ /* 0x000fe200078efcff */
[----:B------:R-:W-:Y:S01]  /*16d0*/  @!P0 IMAD.IADD R16, R16, 0x1, -R5 ;  /* 0x0000000110108824 */ /* 0x000fe200078e0a05 */
[----:B------:R-:W-:-:S02]  /*16e0*/  @!P3 SHF.L.U64.HI R19, R21, R18, RZ ;  /* 0x000000121513b219 */ /* 0x000fc400000102ff */
[----:B------:R-:W-:Y:S01]  /*16f0*/  @!P3 SHF.L.U32 R17, R21, R18, RZ ;  /* 0x000000121511b219 */ /* 0x000fe200000006ff */
[----:B------:R-:W-:Y:S01]  /*1700*/  @!P0 IMAD.MOV.U32 R21, RZ, RZ, 0x1 ;  /* 0x00000001ff158424 */ /* 0x000fe200078e00ff */
[----:B------:R-:W-:Y:S02]  /*1710*/  @!P3 LOP3.LUT R0, R19, R0, RZ, 0xfc, !PT ;  /* 0x000000001300b212 */ /* 0x000fe400078efcff */
[----:B------:R-:W-:Y:S02]  /*1720*/  @!P3 LOP3.LUT R2, R17, R2, RZ, 0xfc, !PT ;  /* 0x000000021102b212 */ /* 0x000fe400078efcff */
[CC--:B------:R-:W-:Y:S02]  /*1730*/  @!P0 SHF.L.U32 R17, R21.reuse, R16.reuse, RZ ;  /* 0x0000001015118219 */ /* 0x0c0fe400000006ff */
[----:B------:R-:W-:Y:S02]  /*1740*/  @!P0 SHF.L.U64.HI R19, R21, R16, RZ ;  /* 0x0000001015138219 */ /* 0x000fe400000102ff */
[----:B------:R-:W-:-:S02]  /*1750*/  @!P0 LOP3.LUT R2, R17, R2, RZ, 0xfc, !PT ;  /* 0x0000000211028212 */ /* 0x000fc400078efcff */
[----:B------:R-:W-:Y:S01]  /*1760*/  @!P0 LOP3.LUT R0, R19, R0, RZ, 0xfc, !PT ;  /* 0x0000000013008212 */ /* 0x000fe200078efcff */
[----:B------:R-:W-:Y:S06]  /*1770*/  @P1 BRA `(.L_x_2449) ;  /* 0xfffffff8008c1947 */ /* 0x000fec000383ffff */
.L_x_2448:
[----:B------:R-:W-:Y:S05]  /*1780*/  BSYNC.RECONVERGENT B0 ;  /* 0x0000000000007941 */ /* 0x000fea0003800200 */
.L_x_2447:
        /* <DEDUP_REMOVED lines=54> */
.L_x_2451:
[----:B------:R-:W-:Y:S05]  /*1af0*/  BSYNC.RECONVERGENT B0 ;  /* 0x0000000000007941 */ /* 0x000fea0003800200 */
.L_x_2450:
        /* <DEDUP_REMOVED lines=32> */
.L_x_2453:
[----:B------:R-:W-:Y:S05]  /*1d00*/  BSYNC.RECONVERGENT B0 ;  /* 0x0000000000007941 */ /* 0x000fea0003800200 */
.L_x_2452:
[----:B------:R-:W-:Y:S05]  /*1d10*/  @P2 BRA `(.L_x_2446) ;  /* 0x0000000000382947 */ /* 0x000fea0003800000 */
[----:B------:R-:W0:Y:S08]  /*1d20*/  LDC.64 R10, c[0x0][0x388] ;  /* 0x0000e200ff0a7b82 */ /* 0x000e300000000a00 */
[----:B------:R-:W1:Y:S01]  /*1d30*/  LDC.64 R14, c[0x0][0x398] ;  /* 0x0000e600ff0e7b82 */ /* 0x000e620000000a00 */
[----:B0-----:R-:W-:-:S06]  /*1d40*/  IMAD.WIDE R10, R25, 0x4, R10 ;  /* 0x00000004190a7825 */ /* 0x001fcc00078e020a */
[----:B------:R-:W1:Y:S02]  /*1d50*/  LDG.E R11, desc[UR8][R10.64] ;  /* 0x000000080a0b7981 */ /* 0x000e64000c1e1900 */
[----:B-1----:R-:W-:-:S06]  /*1d60*/  IMAD.WIDE R14, R11, 0x4, R14 ;  /* 0x000000040b0e7825 */ /* 0x002fcc00078e020e */
        /* <DEDUP_REMOVED lines=9> */
.L_x_2446:
[----:B------:R-:W-:Y:S05]  /*1e00*/  BSYNC.RECONVERGENT B1 ;  /* 0x0000000000017941 */ /* 0x000fea0003800200 */
.L_x_2434:
[----:B------:R-:W-:-:S05]  /*1e10*/  IADD3 R5, P0, PT, R2, 0x1, RZ ;  /* 0x0000000102057810 */ /* 0x000fca0007f1e0ff */
[----:B------:R-:W-:-:S05]  /*1e20*/  IMAD.X R7, RZ, RZ, R0, P0 ;  /* 0x000000ffff077224 */ /* 0x000fca00000e0600 */
[----:B------:R-:W-:-:S04]  /*1e30*/  LOP3.LUT R0, R7, R0, RZ, 0x30, !PT ;  /* 0x0000000007007212 */ /* 0x000fc800078e30ff */
[----:B------:R-:W-:-:S13]  /*1e40*/  ISETP.NE.U32.AND P0, PT, R0, RZ, PT ;  /* 0x000000ff0000720c */ /* 0x000fda0003f05070 */
[----:B------:R-:W-:-:S06]  /*1e50*/  @!P0 LOP3.LUT R0, R5, R2, RZ, 0x30, !PT ;  /* 0x0000000205008212 */ /* 0x000fcc00078e30ff */
[----:B------:R-:W0:Y:S02]  /*1e60*/  FLO.U32 R0, R0 ;  /* 0x0000000000007300 */ /* 0x000e2400000e0000 */
[C---:B0-----:R-:W-:Y:S02]  /*1e70*/  IADD3 R2, PT, PT, -R0.reuse, 0x1f, RZ ;  /* 0x0000001f00027810 */ /* 0x041fe40007ffe1ff */
[----:B------:R-:W-:-:S03]  /*1e80*/  IADD3 R5, PT, PT, -R0, 0x3f, RZ ;  /* 0x0000003f00057810 */ /* 0x000fc60007ffe1ff */
[----:B------:R-:W-:-:S05]  /*1e90*/  @P0 IMAD.MOV R5, RZ, RZ, R2 ;  /* 0x000000ffff050224 */ /* 0x000fca00078e0202 */
[----:B------:R-:W-:-:S05]  /*1ea0*/  IADD3 R5, PT, PT, R6, 0x3f, -R5 ;  /* 0x0000003f06057810 */ /* 0x000fca0007ffe805 */
[----:B------:R0:W-:Y:S02]  /*1eb0*/  STG.E desc[UR8][R12.64], R5 ;  /* 0x000000050c007986 */ /* 0x0001e4000c101908 */
.L_x_2433:
[----:B------:R-:W-:Y:S05]  /*1ec0*/  BSYNC.RECONVERGENT B2 ;  /* 0x0000000000027941 */ /* 0x000fea0003800200 */
.L_x_2432:
[----:B------:R-:W-:Y:S05]  /*1ed0*/  @!P4 BRA `(.L_x_2454) ;  /* 0xffffffe00084c947 */ /* 0x000fea000383ffff */
[----:B------:R-:W-:Y:S05]  /*1ee0*/  EXIT ;  /* 0x000000000000794d */ /* 0x000fea0003800000 */
.L_x_2455:
        /* <DEDUP_REMOVED lines=9> */
.L_x_2568:


//--------------------- .text._Z21scatter_edges_by_permPiS_iS_S_S_S_S_ --------------------------
	.section	.text._Z21scatter_edges_by_permPiS_iS_S_S_S_S_,"ax",@progbits
	.align	128
        .global         _Z21scatter_edges_by_permPiS_iS_S_S_S_S_
        .type           _Z21scatter_edges_by_permPiS_iS_S_S_S_S_,@function
        .size           _Z21scatter_edges_by_permPiS_iS_S_S_S_S_,(.L_x_2569 - _Z21scatter_edges_by_permPiS_iS_S_S_S_S_)
        .other          _Z21scatter_edges_by_permPiS_iS_S_S_S_S_,@"STO_CUDA_ENTRY STV_DEFAULT"
_Z21scatter_edges_by_permPiS_iS_S_S_S_S_:
.text._Z21scatter_edges_by_permPiS_iS_S_S_S_S_:
[----:B------:R-:W-:Y:S01]  /*0000*/  LDC R1, c[0x0][0x37c] ;  /* 0x0000df00ff017b82 */ /* 0x000fe20000000800 */
[----:B------:R-:W0:Y:S07]  /*0010*/  S2R R0, SR_TID.X ;  /* 0x0000000000007919 */ /* 0x000e2e0000002100 */
[----:B------:R-:W0:Y:S01]  /*0020*/  S2UR UR4, SR_CTAID.X ;  /* 0x00000000000479c3 */ /* 0x000e220000002500 */
[----:B------:R-:W1:Y:S07]  /*0030*/  LDCU UR5, c[0x0][0x390] ;  /* 0x00007200ff0577ac */ /* 0x000e6e0008000800 */
[----:B------:R-:W0:Y:S02]  /*0040*/  LDC R5, c[0x0][0x360] ;  /* 0x0000d800ff057b82 */ /* 0x000e240000000800 */
[----:B0-----:R-:W-:-:S05]  /*0050*/  IMAD R0, R5, UR4, R0 ;  /* 0x0000000405007c24 */ /* 0x001fca000f8e0200 */
[----:B-1----:R-:W-:-:S13]  /*0060*/  ISETP.GE.AND P0, PT, R0, UR5, PT ;  /* 0x0000000500007c0c */ /* 0x002fda000bf06270 */
[----:B------:R-:W-:Y:S05]  /*0070*/  @P0 EXIT ;  /* 0x000000000000094d */ /* 0x000fea0003800000 */
[----:B------:R-:W0:Y:S01]  /*0080*/  LDCU UR4, c[0x0][0x370] ;  /* 0x00006e00ff0477ac */ /* 0x000e220008000800 */
[----:B------:R-:W1:Y:S01]  /*0090*/  LDCU.64 UR6, c[0x0][0x358] ;  /* 0x00006b00ff0677ac */ /* 0x000e620008000a00 */
[----:B------:R-:W2:Y:S01]  /*00a0*/  LDCU.64 UR8, c[0x0][0x388] ;  /* 0x00007100ff0877ac */ /* 0x000ea20008000a00 */
[----:B0-----:R-:W-:-:S07]  /*00b0*/  IMAD R5, R5, UR4, RZ ;  /* 0x0000000405057c24 */ /* 0x001fce000f8e02ff */
.L_x_2461:
[----:B01--4-:R-:W0:Y:S01]  /*00c0*/  LDC.64 R6, c[0x0][0x398] ;  /* 0x0000e600ff067b82 */ /* 0x013e220000000a00 */
[----:B---3--:R-:W3:Y:S07]  /*00d0*/  LDCU UR4, c[0x0][0x390] ;  /* 0x00007200ff0477ac */ /* 0x008eee0008000800 */
[----:B------:R-:W4:Y:S08]  /*00e0*/  LDC.64 R8, c[0x0][0x3b8] ;  /* 0x0000ee00ff087b82 */ /* 0x000f300000000a00 */
[----:B------:R-:W5:Y:S01]  /*00f0*/  LDC.64 R2, c[0x0][0x380] ;  /* 0x0000e000ff027b82 */ /* 0x000f620000000a00 */
[----:B0-----:R-:W-:-:S07]  /*0100*/  IMAD.WIDE R6, R0, 0x4, R6 ;  /* 0x0000000400067825 */ /* 0x001fce00078e0206 */
[----:B------:R-:W0:Y:S01]  /*0110*/  LDC.64 R12, c[0x0][0x3a8] ;  /* 0x0000ea00ff0c7b82 */ /* 0x000e220000000a00 */
[----:B-1----:R-:W5:Y:S01]  /*0120*/  LDG.E R7, desc[UR6][R6.64] ;  /* 0x0000000606077981 */ /* 0x002f62000c1e1900 */
[----:B----4-:R-:W-:-:S05]  /*0130*/  IMAD.WIDE R8, R0, 0x4, R8 ;  /* 0x0000000400087825 */ /* 0x010fca00078e0208 */
[----:B------:R-:W4:Y:S01]  /*0140*/  LDG.E R11, desc[UR6][R8.64] ;  /* 0x00000006080b7981 */ /* 0x000f22000c1e1900 */
[----:B-----5:R-:W-:-:S05]  /*0150*/  IMAD.WIDE R2, R7, 0x4, R2 ;  /* 0x0000000407027825 */ /* 0x020fca00078e0202 */
[----:B------:R-:W5:Y:S04]  /*0160*/  LDG.E R4, desc[UR6][R2.64+0x4] ;  /* 0x0000040602047981 */ /* 0x000f68000c1e1900 */
[----:B------:R-:W5:Y:S01]  /*0170*/  LDG.E R15, desc[UR6][R2.64] ;  /* 0x00000006020f7981 */ /* 0x000f62000c1e1900 */
[----:B0-----:R-:W-:Y:S01]  /*0180*/  IMAD.WIDE R12, R0, 0x4, R12 ;  /* 0x00000004000c7825 */ /* 0x001fe200078e020c */
[----:B------:R-:W-:Y:S03]  /*0190*/  BSSY.RECONVERGENT B0, `(.L_x_2456) ;  /* 0x0000063000007945 */ /* 0x000fe60003800200 */
[----:B------:R-:W-:Y:S01]  /*01a0*/  IMAD.IADD R0, R5, 0x1, R0 ;  /* 0x0000000105007824 */ /* 0x000fe200078e0200 */
[----:B----4-:R0:W-:Y:S04]  /*01b0*/  STG.E desc[UR6][R12.64], R11 ;  /* 0x0000000b0c007986 */ /* 0x0101e8000c101906 */
[----:B---3--:R-:W-:Y:S01]  /*01c0*/  ISETP.GE.AND P0, PT, R0, UR4, PT ;  /* 0x0000000400007c0c */ /* 0x008fe2000bf06270 */
[----:B-----5:R-:W-:-:S05]  /*01d0*/  IMAD.IADD R6, R4, 0x1, -R15 ;  /* 0x0000000104067824 */ /* 0x020fca00078e0a0f */
[----:B------:R-:W-:-:S13]  /*01e0*/  ISETP.GE.AND P1, PT, R6, 0x1, PT ;  /* 0x000000010600780c */ /* 0x000fda0003f26270 */
[----:B0-----:R-:W-:Y:S05]  /*01f0*/  @!P1 BRA `(.L_x_2457) ;  /* 0x0000000400709947 */ /* 0x001fea0003800000 */
[----:B------:R-:W-:Y:S01]  /*0200*/  IMAD.IADD R4, R15, 0x1, -R4 ;  /* 0x000000010f047824 */ /* 0x000fe200078e0a04 */
[----:B------:R-:W-:Y:S01]  /*0210*/  LOP3.LUT R15, R6, 0x3, RZ, 0xc0, !PT ;  /* 0x00000003060f7812 */ /* 0x000fe200078ec0ff */
[----:B------:R-:W-:Y:S03]  /*0220*/  BSSY.RECONVERGENT B1, `(.L_x_2458) ;  /* 0x0000035000017945 */ /* 0x000fe60003800200 */
[----:B------:R-:W-:Y:S01]  /*0230*/  ISETP.GT.U32.AND P2, PT, R4, -0x4, PT ;  /* 0xfffffffc0400780c */ /* 0x000fe20003f44070 */
[----:B------:R-:W-:Y:S01]  /*0240*/  IMAD.MOV.U32 R4, RZ, RZ, RZ ;  /* 0x000000ffff047224 */ /* 0x000fe200078e00ff */
[----:B------:R-:W-:-:S11]  /*0250*/  ISETP.NE.AND P1, PT, R15, RZ, PT ;  /* 0x000000ff0f00720c */ /* 0x000fd60003f25270 */
[----:B------:R-:W-:Y:S05]  /*0260*/  @P2 BRA `(.L_x_2459) ;  /* 0x0000000000c02947 */ /* 0x000fea0003800000 */
[----:B------:R-:W-:Y:S02]  /*0270*/  LOP3.LUT R4, R6, 0x7ffffffc, RZ, 0xc0, !PT ;  /* 0x7ffffffc06047812 */ /* 0x000fe400078ec0ff */
[----:B------:R-:W-:Y:S01]  /*0280*/  CS2R R12, SRZ ;  /* 0x00000000000c7805 */ /* 0x000fe2000001ff00 */
[----:B------:R-:W-:Y:S02]  /*0290*/  IMAD.MOV.U32 R10, RZ, RZ, R11 ;  /* 0x000000ffff0a7224 */ /* 0x000fe400078e000b */
[----:B------:R-:W-:-:S07]  /*02a0*/  IMAD.MOV R14, RZ, RZ, -R4 ;  /* 0x000000ffff0e7224 */ /* 0x000fce00078e0a04 */
.L_x_2460:
[----:B-1----:R-:W3:Y:S01]  /*02b0*/  LDG.E R7, desc[UR6][R2.64] ;  /* 0x0000000602077981 */ /* 0x002ee2000c1e1900 */
[----:B------:R-:W0:Y:S08]  /*02c0*/  LDC.64 R18, c[0x0][0x388] ;  /* 0x0000e200ff127b82 */ /* 0x000e300000000a00 */
[----:B------:R-:W1:Y:S01]  /*02d0*/  LDC.64 R8, c[0x0][0x3b0] ;  /* 0x0000ec00ff087b82 */ /* 0x000e620000000a00 */
[----:B---3--:R-:W-:-:S04]  /*02e0*/  IMAD.IADD R7, R7, 0x1, R12 ;  /* 0x0000000107077824 */ /* 0x008fc800078e020c */
[----:B0-----:R-:W-:-:S03]  /*02f0*/  IMAD.WIDE R18, R7, 0x4, R18 ;  /* 0x0000000407127825 */ /* 0x001fc600078e0212 */
[----:B------:R-:W0:Y:S03]  /*0300*/  LDC.64 R6, c[0x0][0x3a0] ;  /* 0x0000e800ff067b82 */ /* 0x000e260000000a00 */
[----:B------:R-:W0:Y:S02]  /*0310*/  LDG.E R19, desc[UR6][R18.64] ;  /* 0x0000000612137981 */ /* 0x000e24000c1e1900 */
[----:B0-----:R-:W-:-:S06]  /*0320*/  IMAD.WIDE R20, R19, 0x4, R6 ;  /* 0x0000000413147825 */ /* 0x001fcc00078e0206 */
[----:B------:R-:W3:Y:S01]  /*0330*/  LDG.E R21, desc[UR6][R20.64] ;  /* 0x0000000614157981 */ /* 0x000ee2000c1e1900 */
[----:B-1----:R-:W-:-:S05]  /*0340*/  IMAD.WIDE R8, R10, 0x4, R8 ;  /* 0x000000040a087825 */ /* 0x002fca00078e0208 */
[----:B---3--:R0:W-:Y:S04]  /*0350*/  STG.E desc[UR6][R8.64], R21 ;  /* 0x0000001508007986 */ /* 0x0081e8000c101906 */
[----:B------:R-:W3:Y:S02]  /*0360*/  LDG.E R16, desc[UR6][R2.64] ;  /* 0x0000000602107981 */ /* 0x000ee4000c1e1900 */
[----:B---3--:R-:W-:-:S04]  /*0370*/  IADD3 R17, P2, PT, R16, R12, RZ ;  /* 0x0000000c10117210 */ /* 0x008fc80007f5e0ff */
[----:B------:R-:W-:Y:S02]  /*0380*/  LEA.HI.X.SX32 R22, R16, R13, 0x1, P2 ;  /* 0x0000000d10167211 */ /* 0x000fe400010f0eff */
[----:B--2---:R-:W-:-:S04]  /*0390*/  LEA R16, P2, R17, UR8, 0x2 ;  /* 0x0000000811107c11 */ /* 0x004fc8000f8410ff */
[----:B------:R-:W-:-:S06]  /*03a0*/  LEA.HI.X R17, R17, UR9, R22, 0x2, P2 ;  /* 0x0000000911117c11 */ /* 0x000fcc00090f1416 */
[----:B------:R-:W2:Y:S02]  /*03b0*/  LDG.E R17, desc[UR6][R16.64+0x4] ;  /* 0x0000040610117981 */ /* 0x000ea4000c1e1900 */
[----:B--2---:R-:W-:-:S06]  /*03c0*/  IMAD.WIDE R22, R17, 0x4, R6 ;  /* 0x0000000411167825 */ /* 0x004fcc00078e0206 */
[----:B------:R-:W2:Y:S04]  /*03d0*/  LDG.E R23, desc[UR6][R22.64] ;  /* 0x0000000616177981 */ /* 0x000ea8000c1e1900 */
[----:B--2---:R1:W-:Y:S04]  /*03e0*/  STG.E desc[UR6][R8.64+0x4], R23 ;  /* 0x0000041708007986 */ /* 0x0043e8000c101906 */
[----:B------:R-:W2:Y:S02]  /*03f0*/  LDG.E R18, desc[UR6][R2.64] ;  /* 0x0000000602127981 */ /* 0x000ea4000c1e1900 */
[----:B--2---:R-:W-:-:S04]  /*0400*/  IADD3 R19, P2, PT, R18, R12, RZ ;  /* 0x0000000c12137210 */ /* 0x004fc80007f5e0ff */
[----:B------:R-:W-:Y:S02]  /*0410*/  LEA.HI.X.SX32 R20, R18, R13, 0x1, P2 ;  /* 0x0000000d12147211 */ /* 0x000fe400010f0eff */
[----:B------:R-:W-:-:S04]  /*0420*/  LEA R18, P2, R19, UR8, 0x2 ;  /* 0x0000000813127c11 */ /* 0x000fc8000f8410ff */
[----:B------:R-:W-:-:S06]  /*0430*/  LEA.HI.X R19, R19, UR9, R20, 0x2, P2 ;  /* 0x0000000913137c11 */ /* 0x000fcc00090f1414 */
[----:B------:R-:W0:Y:S02]  /*0440*/  LDG.E R19, desc[UR6][R18.64+0x8] ;  /* 0x0000080612137981 */ /* 0x000e24000c1e1900 */
[----:B0-----:R-:W-:-:S06]  /*0450*/  IMAD.WIDE R20, R19, 0x4, R6 ;  /* 0x0000000413147825 */ /* 0x001fcc00078e0206 */
[----:B------:R-:W2:Y:S04]  /*0460*/  LDG.E R21, desc[UR6][R20.64] ;  /* 0x0000000614157981 */ /* 0x000ea8000c1e1900 */
[----:B--2---:R1:W-:Y:S04]  /*0470*/  STG.E desc[UR6][R8.64+0x8], R21 ;  /* 0x0000081508007986 */ /* 0x0043e8000c101906 */
[----:B------:R-:W2:Y:S02]  /*0480*/  LDG.E R16, desc[UR6][R2.64] ;  /* 0x0000000602107981 */ /* 0x000ea4000c1e1900 */
[----:B--2---:R-:W-:-:S04]  /*0490*/  IADD3 R17, P2, PT, R16, R12, RZ ;  /* 0x0000000c10117210 */ /* 0x004fc80007f5e0ff */
[----:B------:R-:W-:Y:S02]  /*04a0*/  LEA.HI.X.SX32 R22, R16, R13, 0x1, P2 ;  /* 0x0000000d10167211 */ /* 0x000fe400010f0eff */
[----:B------:R-:W-:-:S04]  /*04b0*/  LEA R16, P2, R17, UR8, 0x2 ;  /* 0x0000000811107c11 */ /* 0x000fc8000f8410ff */
[----:B------:R-:W-:-:S06]  /*04c0*/  LEA.HI.X R17, R17, UR9, R22, 0x2, P2 ;  /* 0x0000000911117c11 */ /* 0x000fcc00090f1416 */
[----:B------:R-:W2:Y:S02]  /*04d0*/  LDG.E R17, desc[UR6][R16.64+0xc] ;  /* 0x00000c0610117981 */ /* 0x000ea4000c1e1900 */
[----:B--2---:R-:W-:-:S06]  /*04e0*/  IMAD.WIDE R6, R17, 0x4, R6 ;  /* 0x0000000411067825 */ /* 0x004fcc00078e0206 */
[----:B------:R-:W2:Y:S01]  /*04f0*/  LDG.E R7, desc[UR6][R6.64] ;  /* 0x0000000606077981 */ /* 0x000ea2000c1e1900 */
[----:B------:R-:W-:Y:S01]  /*0500*/  VIADD R14, R14, 0x4 ;  /* 0x000000040e0e7836 */ /* 0x000fe20000000000 */
[----:B------:R-:W-:Y:S01]  /*0510*/  IADD3 R12, P3, PT, R12, 0x4, RZ ;  /* 0x000000040c0c7810 */ /* 0x000fe20007f7e0ff */
[----:B------:R-:W-:-:S03]  /*0520*/  VIADD R10, R10, 0x4 ;  /* 0x000000040a0a7836 */ /* 0x000fc60000000000 */
[----:B------:R-:W-:Y:S01]  /*0530*/  ISETP.NE.AND P2, PT, R14, RZ, PT ;  /* 0x000000ff0e00720c */ /* 0x000fe20003f45270 */
[----:B------:R-:W-:Y:S01]  /*0540*/  IMAD.X R13, RZ, RZ, R13, P3 ;  /* 0x000000ffff0d7224 */ /* 0x000fe200018e060d */
[----:B--2---:R1:W-:Y:S11]  /*0550*/  STG.E desc[UR6][R8.64+0xc], R7 ;  /* 0x00000c0708007986 */ /* 0x0043f6000c101906 */
[----:B------:R-:W-:Y:S05]  /*0560*/  @P2 BRA `(.L_x_2460) ;  /* 0xfffffffc00502947 */ /* 0x000fea000383ffff */
.L_x_2459:
[----:B--2---:R-:W-:Y:S05]  /*0570*/  BSYNC.RECONVERGENT B1 ;  /* 0x0000000000017941 */ /* 0x004fea0003800200 */
.L_x_2458:
[----:B------:R-:W-:Y:S05]  /*0580*/  @!P1 BRA `(.L_x_2457) ;  /* 0x00000000008c9947 */ /* 0x000fea0003800000 */
[----:B-1----:R-:W2:Y:S01]  /*0590*/  LDG.E R7, desc[UR6][R2.64] ;  /* 0x0000000602077981 */ /* 0x002ea2000c1e1900 */
[----:B------:R-:W0:Y:S08]  /*05a0*/  LDC.64 R12, c[0x0][0x388] ;  /* 0x0000e200ff0c7b82 */ /* 0x000e300000000a00 */
[----:B------:R-:W1:Y:S01]  /*05b0*/  LDC.64 R8, c[0x0][0x3b0] ;  /* 0x0000ec00ff087b82 */ /* 0x000e620000000a00 */
[----:B--2---:R-:W-:-:S04]  /*05c0*/  IMAD.IADD R7, R7, 0x1, R4 ;  /* 0x0000000107077824 */ /* 0x004fc800078e0204 */
[----:B0-----:R-:W-:-:S03]  /*05d0*/  IMAD.WIDE R12, R7, 0x4, R12 ;  /* 0x00000004070c7825 */ /* 0x001fc600078e020c */
[----:B------:R-:W0:Y:S03]  /*05e0*/  LDC.64 R6, c[0x0][0x3a0] ;  /* 0x0000e800ff067b82 */ /* 0x000e260000000a00 */
[----:B------:R-:W0:Y:S01]  /*05f0*/  LDG.E R13, desc[UR6][R12.64] ;  /* 0x000000060c0d7981 */ /* 0x000e22000c1e1900 */
[----:B------:R-:W-:Y:S02]  /*0600*/  IMAD.IADD R11, R11, 0x1, R4 ;  /* 0x000000010b0b7824 */ /* 0x000fe400078e0204 */
[----:B0-----:R-:W-:-:S06]  /*0610*/  IMAD.WIDE R16, R13, 0x4, R6 ;  /* 0x000000040d107825 */ /* 0x001fcc00078e0206 */
[----:B------:R-:W2:Y:S01]  /*0620*/  LDG.E R17, desc[UR6][R16.64] ;  /* 0x0000000610117981 */ /* 0x000ea2000c1e1900 */
[----:B-1----:R-:W-:Y:S01]  /*0630*/  IMAD.WIDE R8, R11, 0x4, R8 ;  /* 0x000000040b087825 */ /* 0x002fe200078e0208 */
[----:B------:R-:W-:-:S04]  /*0640*/  ISETP.NE.AND P1, PT, R15, 0x1, PT ;  /* 0x000000010f00780c */ /* 0x000fc80003f25270 */
[----:B--2---:R0:W-:Y:S09]  /*0650*/  STG.E desc[UR6][R8.64], R17 ;  /* 0x0000001108007986 */ /* 0x0041f2000c101906 */
[----:B------:R-:W-:Y:S05]  /*0660*/  @!P1 BRA `(.L_x_2457) ;  /* 0x0000000000549947 */ /* 0x000fea0003800000 */
[----:B------:R-:W2:Y:S01]  /*0670*/  LDG.E R13, desc[UR6][R2.64] ;  /* 0x00000006020d7981 */ /* 0x000ea2000c1e1900 */
[----:B------:R-:W1:Y:S01]  /*0680*/  LDC.64 R10, c[0x0][0x388] ;  /* 0x0000e200ff0a7b82 */ /* 0x000e620000000a00 */
[----:B--2---:R-:W-:-:S04]  /*0690*/  IADD3 R12, P1, PT, R13, R4, RZ ;  /* 0x000000040d0c7210 */ /* 0x004fc80007f3e0ff */
[----:B------:R-:W-:Y:S02]  /*06a0*/  LEA.HI.X.SX32 R13, R13, RZ, 0x1, P1 ;  /* 0x000000ff0d0d7211 */ /* 0x000fe400008f0eff */
[----:B-1----:R-:W-:-:S04]  /*06b0*/  LEA R16, P1, R12, R10, 0x2 ;  /* 0x0000000a0c107211 */ /* 0x002fc800078210ff */
[----:B0-----:R-:W-:-:S05]  /*06c0*/  LEA.HI.X R17, R12, R11, R13, 0x2, P1 ;  /* 0x0000000b0c117211 */ /* 0x001fca00008f140d */
[----:B------:R-:W2:Y:S02]  /*06d0*/  LDG.E R13, desc[UR6][R16.64+0x4] ;  /* 0x00000406100d7981 */ /* 0x000ea4000c1e1900 */
[----:B--2---:R-:W-:-:S06]  /*06e0*/  IMAD.WIDE R12, R13, 0x4, R6 ;  /* 0x000000040d0c7825 */ /* 0x004fcc00078e0206 */
[----:B------:R-:W2:Y:S01]  /*06f0*/  LDG.E R13, desc[UR6][R12.64] ;  /* 0x000000060c0d7981 */ /* 0x000ea2000c1e1900 */
[----:B------:R-:W-:-:S03]  /*0700*/  ISETP.NE.AND P1, PT, R15, 0x2, PT ;  /* 0x000000020f00780c */ /* 0x000fc60003f25270 */
[----:B--2---:R3:W-:Y:S10]  /*0710*/  STG.E desc[UR6][R8.64+0x4], R13 ;  /* 0x0000040d08007986 */ /* 0x0047f4000c101906 */
[----:B------:R-:W-:Y:S05]  /*0720*/  @!P1 BRA `(.L_x_2457) ;  /* 0x0000000000249947 */ /* 0x000fea0003800000 */
[----:B------:R-:W2:Y:S02]  /*0730*/  LDG.E R3, desc[UR6][R2.64] ;  /* 0x0000000602037981 */ /* 0x000ea4000c1e1900 */
[----:B--2---:R-:W-:-:S04]  /*0740*/  IADD3 R4, P1, PT, R3, R4, RZ ;  /* 0x0000000403047210 */ /* 0x004fc80007f3e0ff */
[----:B------:R-:W-:Y:S02]  /*0750*/  LEA.HI.X.SX32 R12, R3, RZ, 0x1, P1 ;  /* 0x000000ff030c7211 */ /* 0x000fe400008f0eff */
[----:B------:R-:W-:-:S04]  /*0760*/  LEA R10, P1, R4, R10, 0x2 ;  /* 0x0000000a040a7211 */ /* 0x000fc800078210ff */
[----:B------:R-:W-:-:S06]  /*0770*/  LEA.HI.X R11, R4, R11, R12, 0x2, P1 ;  /* 0x0000000b040b7211 */ /* 0x000fcc00008f140c */
[----:B------:R-:W2:Y:S02]  /*0780*/  LDG.E R11, desc[UR6][R10.64+0x8] ;  /* 0x000008060a0b7981 */ /* 0x000ea4000c1e1900 */
[----:B--2---:R-:W-:-:S06]  /*0790*/  IMAD.WIDE R6, R11, 0x4, R6 ;  /* 0x000000040b067825 */ /* 0x004fcc00078e0206 */
[----:B------:R-:W2:Y:S04]  /*07a0*/  LDG.E R7, desc[UR6][R6.64] ;  /* 0x0000000606077981 */ /* 0x000ea8000c1e1900 */
[----:B--2---:R4:W-:Y:S02]  /*07b0*/  STG.E desc[UR6][R8.64+0x8], R7 ;  /* 0x0000080708007986 */ /* 0x0049e4000c101906 */
.L_x_2457:
[----:B--2---:R-:W-:Y:S05]  /*07c0*/  BSYNC.RECONVERGENT B0 ;  /* 0x0000000000007941 */ /* 0x004fea0003800200 */
.L_x_2456:
[----:B------:R-:W-:Y:S05]  /*07d0*/  @!P0 BRA `(.L_x_2461) ;  /* 0xfffffff800388947 */ /* 0x000fea000383ffff */
[----:B------:R-:W-:Y:S05]  /*07e0*/  EXIT ;  /* 0x000000000000794d */ /* 0x000fea0003800000 */
.L_x_2462:
        /* <DEDUP_REMOVED lines=9> */
.L_x_2569:


//--------------------- .text._Z14update_degreesPiS_iiS_S_ --------------------------
	.section	.text._Z14update_degreesPiS_iiS_S_,"ax",@progbits
	.align	128
        .global         _Z14update_degreesPiS_iiS_S_
        .type           _Z14update_degreesPiS_iiS_S_,@function
        .size           _Z14update_degreesPiS_iiS_S_,(.L_x_2570 - _Z14update_degreesPiS_iiS_S_)
        .other          _Z14update_degreesPiS_iiS_S_,@"STO_CUDA_ENTRY STV_DEFAULT"
_Z14update_degreesPiS_iiS_S_:
.text._Z14update_degreesPiS_iiS_S_:
        /* <DEDUP_REMOVED lines=8> */
[----:B------:R-:W0:Y:S01]  /*0080*/  LDCU.64 UR4, c[0x0][0x388] ;  /* 0x00007100ff0477ac */ /* 0x000e220008000a00 */
[----:B------:R-:W1:Y:S01]  /*0090*/  LDCU UR6, c[0x0][0x370] ;  /* 0x00006e00ff0677ac */ /* 0x000e620008000800 */
[----:B------:R-:W2:Y:S01]  /*00a0*/  LDCU.64 UR8, c[0x0][0x358] ;  /* 0x00006b00ff0877ac */ /* 0x000ea20008000a00 */
[----:B------:R-:W3:Y:S01]  /*00b0*/  LDCU UR7, c[0x0][0x394] ;  /* 0x00007280ff0777ac */ /* 0x000ee20008000800 */
[----:B0-----:R-:W-:Y:S01]  /*00c0*/  UIADD3 UR4, UP0, UPT, UR4, 0x20, URZ ;  /* 0x0000002004047890 */ /* 0x001fe2000ff1e0ff */
[----:B-1----:R-:W-:-:S03]  /*00d0*/  IMAD R3, R3, UR6, RZ ;  /* 0x0000000603037c24 */ /* 0x002fc6000f8e02ff */
[----:B--23--:R-:W-:-:S12]  /*00e0*/  UIADD3.X UR5, UPT, UPT, URZ, UR5, URZ, UP0, !UPT ;  /* 0x00000005ff057290 */ /* 0x00cfd800087fe4ff */
.L_x_2474:
[----:B0-----:R-:W0:Y:S01]  /*00f0*/  LDC.64 R12, c[0x0][0x398] ;  /* 0x0000e600ff0c7b82 */ /* 0x001e220000000a00 */
[----:B------:R-:W1:Y:S01]  /*0100*/  LDCU UR6, c[0x0][0x390] ;  /* 0x00007200ff0677ac */ /* 0x000e620008000800 */
[----:B0-----:R-:W-:-:S06]  /*0110*/  IMAD.WIDE R4, R0, 0x4, R12 ;  /* 0x0000000400047825 */ /* 0x001fcc00078e020c */
[----:B------:R-:W2:Y:S01]  /*0120*/  LDG.E R4, desc[UR8][R4.64] ;  /* 0x0000000804047981 */ /* 0x000ea2000c1e1900 */
[--C-:B------:R-:W-:Y:S01]  /*0130*/  IMAD.MOV.U32 R2, RZ, RZ, R0.reuse ;  /* 0x000000ffff027224 */ /* 0x100fe200078e0000 */
[----:B------:R-:W-:Y:S01]  /*0140*/  BSSY.RECONVERGENT B1, `(.L_x_2463) ;  /* 0x0000102000017945 */ /* 0x000fe20003800200 */
[----:B------:R-:W-:-:S05]  /*0150*/  IMAD.IADD R0, R3, 0x1, R0 ;  /* 0x0000000103007824 */ /* 0x000fca00078e0200 */
[----:B-1----:R-:W-:Y:S02]  /*0160*/  ISETP.GE.AND P0, PT, R0, UR6, PT ;  /* 0x0000000600007c0c */ /* 0x002fe4000bf06270 */
[----:B--2---:R-:W-:-:S13]  /*0170*/  ISETP.NE.AND P1, PT, R4, -0x1, PT ;  /* 0xffffffff0400780c */ /* 0x004fda0003f25270 */
[----:B------:R-:W-:Y:S05]  /*0180*/  @P1 BRA `(.L_x_2464) ;  /* 0x0000000c00f41947 */ /* 0x000fea0003800000 */
[----:B------:R-:W0:Y:S02]  /*0190*/  LDC.64 R4, c[0x0][0x380] ;  /* 0x0000e000ff047b82 */ /* 0x000e240000000a00 */
[----:B0-----:R-:W-:-:S05]  /*01a0*/  IMAD.WIDE R4, R2, 0x4, R4 ;  /* 0x0000000402047825 */ /* 0x001fca00078e0204 */
[----:B------:R-:W2:Y:S04]  /*01b0*/  LDG.E R6, desc[UR8][R4.64] ;  /* 0x0000000804067981 */ /* 0x000ea8000c1e1900 */
[----:B------:R-:W2:Y:S01]  /*01c0*/  LDG.E R7, desc[UR8][R4.64+0x4] ;  /* 0x0000040804077981 */ /* 0x000ea2000c1e1900 */
[----:B------:R-:W-:Y:S01]  /*01d0*/  BSSY.RECONVERGENT B0, `(.L_x_2465) ;  /* 0x00000f3000007945 */ /* 0x000fe20003800200 */
[----:B------:R-:W-:Y:S01]  /*01e0*/  HFMA2 R9, -RZ, RZ, 0, 0 ;  /* 0x00000000ff097431 */ /* 0x000fe200000001ff */
        /* <DEDUP_REMOVED lines=15> */
.L_x_2469:
[----:B------:R-:W-:Y:S02]  /*02e0*/  IMAD.U32 R14, RZ, RZ, UR4 ;  /* 0x00000004ff0e7e24 */ /* 0x000fe4000f8e00ff */
[----:B------:R-:W-:Y:S02]  /*02f0*/  IMAD.U32 R15, RZ, RZ, UR5 ;  /* 0x00000005ff0f7e24 */ /* 0x000fe4000f8e00ff */
        /* <DEDUP_REMOVED lines=14> */
[----:B------:R-:W-:-:S03]  /*03e0*/  IADD3 R8, PT, PT, R9, 0x1, RZ ;  /* 0x0000000109087810 */ /* 0x000fc60007ffe0ff */
[----:B------:R-:W5:Y:S01]  /*03f0*/  LDG.E R17, desc[UR8][R14.64+0x10] ;  /* 0x000010080e117981 */ /* 0x000f62000c1e1900 */
[----:B--2---:R-:W-:-:S06]  /*0400*/  IMAD.WIDE R18, R19, 0x4, R12 ;  /* 0x0000000413127825 */ /* 0x004fcc00078e020c */
[----:B------:R-:W2:Y:S02]  /*0410*/  LDG.E R18, desc[UR8][R18.64] ;  /* 0x0000000812127981 */ /* 0x000ea4000c1e1900 */
[----:B--2---:R-:W-:Y:S01]  /*0420*/  ISETP.NE.AND P2, PT, R18, UR7, PT ;  /* 0x0000000712007c0c */ /* 0x004fe2000bf45270 */
[----:B---3--:R-:W-:-:S05]  /*0430*/  IMAD.WIDE R18, R22, 0x4, R12 ;  /* 0x0000000416127825 */ /* 0x008fca00078e020c */
[----:B------:R4:W2:Y:S02]  /*0440*/  LDG.E R22, desc[UR8][R18.64] ;  /* 0x0000000812167981 */ /* 0x0008a4000c1e1900 */
[----:B----4-:R-:W-:-:S05]  /*0450*/  IMAD.WIDE R18, R26, 0x4, R12 ;  /* 0x000000041a127825 */ /* 0x010fca00078e020c */
[----:B------:R-:W-:Y:S02]  /*0460*/  @P2 IMAD.MOV R8, RZ, RZ, R9 ;  /* 0x000000ffff082224 */ /* 0x000fe400078e0209 */
[----:B------:R0:W3:Y:S01]  /*0470*/  LDG.E R9, desc[UR8][R18.64] ;  /* 0x0000000812097981 */ /* 0x0000e2000c1e1900 */
[----:B-----5:R-:W-:-:S06]  /*0480*/  IMAD.WIDE R26, R27, 0x4, R12 ;  /* 0x000000041b1a7825 */ /* 0x020fcc00078e020c */
[----:B------:R-:W4:Y:S01]  /*0490*/  LDG.E R27, desc[UR8][R26.64] ;  /* 0x000000081a1b7981 */ /* 0x000f22000c1e1900 */
[----:B0-----:R-:W-:-:S05]  /*04a0*/  IMAD.WIDE R18, R24, 0x4, R12 ;  /* 0x0000000418127825 */ /* 0x001fca00078e020c */
[----:B------:R0:W5:Y:S01]  /*04b0*/  LDG.E R28, desc[UR8][R18.64] ;  /* 0x00000008121c7981 */ /* 0x000162000c1e1900 */
[----:B------:R-:W-:-:S06]  /*04c0*/  IMAD.WIDE R24, R25, 0x4, R12 ;  /* 0x0000000419187825 */ /* 0x000fcc00078e020c */
[----:B------:R-:W4:Y:S01]  /*04d0*/  LDG.E R25, desc[UR8][R24.64] ;  /* 0x0000000818197981 */ /* 0x000f22000c1e1900 */
[----:B0-----:R-:W-:-:S05]  /*04e0*/  IMAD.WIDE R18, R20, 0x4, R12 ;  /* 0x0000000414127825 */ /* 0x001fca00078e020c */
[----:B------:R0:W4:Y:S01]  /*04f0*/  LDG.E R26, desc[UR8][R18.64] ;  /* 0x00000008121a7981 */ /* 0x000122000c1e1900 */
[----:B------:R-:W-:-:S06]  /*0500*/  IMAD.WIDE R20, R21, 0x4, R12 ;  /* 0x0000000415147825 */ /* 0x000fcc00078e020c */
[----:B------:R-:W4:Y:S01]  /*0510*/  LDG.E R21, desc[UR8][R20.64] ;  /* 0x0000000814157981 */ /* 0x000f22000c1e1900 */
[----:B0-----:R-:W-:-:S05]  /*0520*/  IMAD.WIDE R18, R16, 0x4, R12 ;  /* 0x0000000410127825 */ /* 0x001fca00078e020c */
[----:B------:R0:W4:Y:S02]  /*0530*/  LDG.E R24, desc[UR8][R18.64] ;  /* 0x0000000812187981 */ /* 0x000124000c1e1900 */
[----:B0-----:R-:W-:-:S04]  /*0540*/  IMAD.WIDE R18, R10, 0x4, R12 ;  /* 0x000000040a127825 */ /* 0x001fc800078e020c */
[--C-:B------:R-:W-:Y:S01]  /*0550*/  IMAD.WIDE R10, R11, 0x4, R12.reuse ;  /* 0x000000040b0a7825 */ /* 0x100fe200078e020c */
[----:B------:R0:W4:Y:S05]  /*0560*/  LDG.E R20, desc[UR8][R18.64] ;  /* 0x0000000812147981 */ /* 0x00012a000c1e1900 */
[----:B------:R-:W4:Y:S01]  /*0570*/  LDG.E R11, desc[UR8][R10.64] ;  /* 0x000000080a0b7981 */ /* 0x000f22000c1e1900 */
[----:B0-----:R-:W-:-:S05]  /*0580*/  IMAD.WIDE R18, R29, 0x4, R12 ;  /* 0x000000041d127825 */ /* 0x001fca00078e020c */
[----:B------:R0:W4:Y:S02]  /*0590*/  LDG.E R10, desc[UR8][R18.64] ;  /* 0x00000008120a7981 */ /* 0x000124000c1e1900 */
[--C-:B0-----:R-:W-:Y:S02]  /*05a0*/  IMAD.WIDE R18, R23, 0x4, R12.reuse ;  /* 0x0000000417127825 */ /* 0x101fe400078e020c */
[----:B------:R-:W3:Y:S02]  /*05b0*/  LDG.E R23, desc[UR8][R14.64+0x18] ;  /* 0x000018080e177981 */ /* 0x000ee4000c1e1900 */
[--C-:B------:R-:W-:Y:S02]  /*05c0*/  IMAD.WIDE R16, R17, 0x4, R12.reuse ;  /* 0x0000000411107825 */ /* 0x100fe400078e020c */
[----:B------:R-:W4:Y:S04]  /*05d0*/  LDG.E R18, desc[UR8][R18.64] ;  /* 0x0000000812127981 */ /* 0x000f28000c1e1900 */
[----:B------:R3:W4:Y:S04]  /*05e0*/  LDG.E R29, desc[UR8][R16.64] ;  /* 0x00000008101d7981 */ /* 0x000728000c1e1900 */
[----:B------:R-:W5:Y:S01]  /*05f0*/  LDG.E R15, desc[UR8][R14.64+0x1c] ;  /* 0x00001c080e0f7981 */ /* 0x000f62000c1e1900 */
[----:B--2---:R-:W-:Y:S01]  /*0600*/  ISETP.NE.AND P3, PT, R22, UR7, PT ;  /* 0x0000000716007c0c */ /* 0x004fe2000bf65270 */
[----:B---3--:R-:W-:-:S06]  /*0610*/  IMAD.WIDE R16, R23, 0x4, R12 ;  /* 0x0000000417107825 */ /* 0x008fcc00078e020c */
[----:B------:R-:W2:Y:S01]  /*0620*/  LDG.E R16, desc[UR8][R16.64] ;  /* 0x0000000810107981 */ /* 0x000ea2000c1e1900 */
[----:B-----5:R-:W-:-:S06]  /*0630*/  IMAD.WIDE R22, R15, 0x4, R12 ;  /* 0x000000040f167825 */ /* 0x020fcc00078e020c */
[----:B------:R-:W3:Y:S01]  /*0640*/  LDG.E R22, desc[UR8][R22.64] ;  /* 0x0000000816167981 */ /* 0x000ee2000c1e1900 */
[----:B------:R-:W-:Y:S01]  /*0650*/  ISETP.NE.AND P2, PT, R9, UR7, PT ;  /* 0x0000000709007c0c */ /* 0x000fe2000bf45270 */
[C---:B------:R-:W-:Y:S01]  /*0660*/  VIADD R9, R8.reuse, 0x1 ;  /* 0x0000000108097836 */ /* 0x040fe20000000000 */
[----:B------:R-:W-:Y:S02]  /*0670*/  @P3 IADD3 R9, PT, PT, R8, RZ, RZ ;  /* 0x000000ff08093210 */ /* 0x000fe40007ffe0ff */
[----:B------:R-:W-:-:S03]  /*0680*/  ISETP.NE.AND P3, PT, R28, UR7, PT ;  /* 0x000000071c007c0c */ /* 0x000fc6000bf65270 */
[----:B------:R-:W-:-:S06]  /*0690*/  VIADD R8, R9, 0x1 ;  /* 0x0000000109087836 */ /* 0x000fcc0000000000 */
[----:B------:R-:W-:Y:S01]  /*06a0*/  @P2 IMAD.MOV R8, RZ, RZ, R9 ;  /* 0x000000ffff082224 */ /* 0x000fe200078e0209 */
[----:B----4-:R-:W-:-:S04]  /*06b0*/  ISETP.NE.AND P2, PT, R27, UR7, PT ;  /* 0x000000071b007c0c */ /* 0x010fc8000bf45270 */
[----:B------:R-:W-:Y:S01]  /*06c0*/  IADD3 R9, PT, PT, R8, 0x1, RZ ;  /* 0x0000000108097810 */ /* 0x000fe20007ffe0ff */
[----:B------:R-:W-:Y:S01]  /*06d0*/  @P3 IMAD.MOV R9, RZ, RZ, R8 ;  /* 0x000000ffff093224 */ /* 0x000fe200078e0208 */
[----:B------:R-:W-:-:S03]  /*06e0*/  ISETP.NE.AND P3, PT, R26, UR7, PT ;  /* 0x000000071a007c0c */ /* 0x000fc6000bf65270 */
[----:B------:R-:W-:-:S04]  /*06f0*/  VIADD R8, R9, 0x1 ;  /* 0x0000000109087836 */ /* 0x000fc80000000000 */
[----:B------:R-:W-:Y:S02]  /*0700*/  @P2 IADD3 R8, PT, PT, R9, RZ, RZ ;  /* 0x000000ff09082210 */ /* 0x000fe40007ffe0ff */
[----:B------:R-:W-:-:S03]  /*0710*/  ISETP.NE.AND P2, PT, R25, UR7, PT ;  /* 0x0000000719007c0c */ /* 0x000fc6000bf45270 */
[C---:B------:R-:W-:Y:S01]  /*0720*/  VIADD R9, R8.reuse, 0x1 ;  /* 0x0000000108097836 */ /* 0x040fe20000000000 */
[----:B------:R-:W-:Y:S02]  /*0730*/  @P3 IADD3 R9, PT, PT, R8, RZ, RZ ;  /* 0x000000ff08093210 */ /* 0x000fe40007ffe0ff */
        /* <DEDUP_REMOVED lines=20> */
[----:B------:R-:W-:-:S05]  /*0880*/  @P2 IADD3 R8, PT, PT, R9, RZ, RZ ;  /* 0x000000ff09082210 */ /* 0x000fca0007ffe0ff */
[C---:B------:R-:W-:Y:S01]  /*0890*/  VIADD R9, R8.reuse, 0x1 ;  /* 0x0000000108097836 */ /* 0x040fe20000000000 */
[----:B------:R-:W-:Y:S02]  /*08a0*/  @P3 IADD3 R9, PT, PT, R8, RZ, RZ ;  /* 0x000000ff08093210 */ /* 0x000fe40007ffe0ff */
[----:B------:R-:W-:-:S03]  /*08b0*/  IADD3 R5, PT, PT, R5, 0x10, RZ ;  /* 0x0000001005057810 */ /* 0x000fc60007ffe0ff */
[----:B------:R-:W-:Y:S02]  /*08c0*/  VIADD R8, R9, 0x1 ;  /* 0x0000000109087836 */ /* 0x000fe40000000000 */
[----:B------:R-:W-:Y:S01]  /*08d0*/  VIADD R4, R4, 0x10 ;  /* 0x0000001004047836 */ /* 0x000fe20000000000 */
[----:B--2---:R-:W-:-:S13]  /*08e0*/  ISETP.NE.AND P2, PT, R16, UR7, PT ;  /* 0x0000000710007c0c */ /* 0x004fda000bf45270 */
[----:B------:R-:W-:Y:S01]  /*08f0*/  @P2 IMAD.MOV R8, RZ, RZ, R9 ;  /* 0x000000ffff082224 */ /* 0x000fe200078e0209 */
[----:B------:R-:W-:Y:S02]  /*0900*/  ISETP.NE.AND P2, PT, R5, RZ, PT ;  /* 0x000000ff0500720c */ /* 0x000fe40003f45270 */
[----:B---3--:R-:W-:Y:S02]  /*0910*/  ISETP.NE.AND P3, PT, R22, UR7, PT ;  /* 0x0000000716007c0c */ /* 0x008fe4000bf65270 */
[----:B------:R-:W-:-:S11]  /*0920*/  IADD3 R9, PT, PT, R8, 0x1, RZ ;  /* 0x0000000108097810 */ /* 0x000fd60007ffe0ff */
[----:B------:R-:W-:Y:S01]  /*0930*/  @P3 IADD3 R9, PT, PT, R8, RZ, RZ ;  /* 0x000000ff08093210 */ /* 0x000fe20007ffe0ff */
[----:B------:R-:W-:Y:S06]  /*0940*/  @P2 BRA `(.L_x_2469) ;  /* 0xfffffff800642947 */ /* 0x000fec000383ffff */
.L_x_2468:
[----:B------:R-:W-:Y:S05]  /*0950*/  BSYNC.RECONVERGENT B2 ;  /* 0x0000000000027941 */ /* 0x000fea0003800200 */
.L_x_2467:
[----:B------:R-:W-:Y:S05]  /*0960*/  @!P1 BRA `(.L_x_2466) ;  /* 0x0000000400e49947 */ /* 0x000fea0003800000 */
[----:B------:R-:W-:Y:S01]  /*0970*/  ISETP.GE.U32.AND P2, PT, R7, 0x8, PT ;  /* 0x000000080700780c */ /* 0x000fe20003f46070 */
[----:B------:R-:W-:Y:S01]  /*0980*/  BSSY.RECONVERGENT B2, `(.L_x_2470) ;  /* 0x0000038000027945 */ /* 0x000fe20003800200 */
[----:B------:R-:W-:-:S04]  /*0990*/  LOP3.LUT R26, R6, 0x7, RZ, 0xc0, !PT ;  /* 0x00000007061a7812 */ /* 0x000fc800078ec0ff */
[----:B------:R-:W-:-:S07]  /*09a0*/  ISETP.NE.AND P1, PT, R26, RZ, PT ;  /* 0x000000ff1a00720c */ /* 0x000fce0003f25270 */
[----:B------:R-:W-:Y:S06]  /*09b0*/  @!P2 BRA `(.L_x_2471) ;  /* 0x0000000000d0a947 */ /* 0x000fec0003800000 */
[----:B------:R-:W0:Y:S01]  /*09c0*/  LDC.64 R20, c[0x0][0x388] ;  /* 0x0000e200ff147b82 */ /* 0x000e220000000a00 */
[----:B------:R-:W1:Y:S01]  /*09d0*/  LDCU UR6, c[0x0][0x394] ;  /* 0x00007280ff0677ac */ /* 0x000e620008000800 */
        /* <DEDUP_REMOVED lines=11> */
[----:B------:R2:W1:Y:S03]  /*0a90*/  LDG.E R8, desc[UR8][R22.64] ;  /* 0x0000000816087981 */ /* 0x000466000c1e1900 */
        /* <DEDUP_REMOVED lines=10> */
[----:B--2---:R-:W-:-:S02]  /*0b40*/  IMAD.WIDE R22, R7, 0x4, R12 ;  /* 0x0000000407167825 */ /* 0x004fc400078e020c */
[----:B------:R-:W2:Y:S04]  /*0b50*/  LDG.E R20, desc[UR8][R20.64] ;  /* 0x0000000814147981 */ /* 0x000ea8000c1e1900 */
[----:B------:R-:W2:Y:S01]  /*0b60*/  LDG.E R22, desc[UR8][R22.64] ;  /* 0x0000000816167981 */ /* 0x000ea2000c1e1900 */
[----:B------:R-:W-:Y:S01]  /*0b70*/  VIADD R5, R9, 0x1 ;  /* 0x0000000109057836 */ /* 0x000fe20000000000 */
[----:B------:R-:W-:Y:S02]  /*0b80*/  IADD3 R4, PT, PT, R4, 0x8, RZ ;  /* 0x0000000804047810 */ /* 0x000fe40007ffe0ff */
[----:B-1----:R-:W-:Y:S02]  /*0b90*/  ISETP.NE.AND P3, PT, R8, UR6, PT ;  /* 0x0000000608007c0c */ /* 0x002fe4000bf65270 */
[----:B---3--:R-:W-:-:S11]  /*0ba0*/  ISETP.NE.AND P2, PT, R24, UR6, PT ;  /* 0x0000000618007c0c */ /* 0x008fd6000bf45270 */
[----:B------:R-:W-:Y:S02]  /*0bb0*/  @P3 IADD3 R5, PT, PT, R9, RZ, RZ ;  /* 0x000000ff09053210 */ /* 0x000fe40007ffe0ff */
[----:B----4-:R-:W-:-:S03]  /*0bc0*/  ISETP.NE.AND P3, PT, R10, UR6, PT ;  /* 0x000000060a007c0c */ /* 0x010fc6000bf65270 */
[C---:B------:R-:W-:Y:S01]  /*0bd0*/  VIADD R7, R5.reuse, 0x1 ;  /* 0x0000000105077836 */ /* 0x040fe20000000000 */
[----:B------:R-:W-:Y:S02]  /*0be0*/  @P2 IADD3 R7, PT, PT, R5, RZ, RZ ;  /* 0x000000ff05072210 */ /* 0x000fe40007ffe0ff */
[----:B-----5:R-:W-:-:S03]  /*0bf0*/  ISETP.NE.AND P2, PT, R14, UR6, PT ;  /* 0x000000060e007c0c */ /* 0x020fc6000bf45270 */
        /* <DEDUP_REMOVED lines=8> */
[----:B--2---:R-:W-:-:S03]  /*0c80*/  ISETP.NE.AND P3, PT, R20, UR6, PT ;  /* 0x0000000614007c0c */ /* 0x004fc6000bf65270 */
[C---:B------:R-:W-:Y:S01]  /*0c90*/  VIADD R7, R5.reuse, 0x1 ;  /* 0x0000000105077836 */ /* 0x040fe20000000000 */
[----:B------:R-:W-:Y:S02]  /*0ca0*/  @P2 IADD3 R7, PT, PT, R5, RZ, RZ ;  /* 0x000000ff05072210 */ /* 0x000fe40007ffe0ff */
[----:B------:R-:W-:-:S03]  /*0cb0*/  ISETP.NE.AND P2, PT, R22, UR6, PT ;  /* 0x0000000616007c0c */ /* 0x000fc6000bf45270 */
[----:B------:R-:W-:-:S04]  /*0cc0*/  VIADD R5, R7, 0x1 ;  /* 0x0000000107057836 */ /* 0x000fc80000000000 */
[----:B------:R-:W-:-:S05]  /*0cd0*/  @P3 IADD3 R5, PT, PT, R7, RZ, RZ ;  /* 0x000000ff07053210 */ /* 0x000fca0007ffe0ff */
[----:B------:R-:W-:Y:S02]  /*0ce0*/  VIADD R9, R5, 0x1 ;  /* 0x0000000105097836 */ /* 0x000fe40000000000 */
[----:B------:R-:W-:-:S07]  /*0cf0*/  @P2 IMAD.MOV R9, RZ, RZ, R5 ;  /* 0x000000ffff092224 */ /* 0x000fce00078e0205 */
.L_x_2471:
[----:B------:R-:W-:Y:S05]  /*0d00*/  BSYNC.RECONVERGENT B2 ;  /* 0x0000000000027941 */ /* 0x000fea0003800200 */
.L_x_2470:
        /* <DEDUP_REMOVED lines=12> */
[----:B------:R-:W5:Y:S01]  /*0dd0*/  LDG.E R21, desc[UR8][R10.64+0xc] ;  /* 0x00000c080a157981 */ /* 0x000f62000c1e1900 */
[----:B--2---:R-:W-:-:S04]  /*0de0*/  IMAD.WIDE R14, R15, 0x4, R12 ;  /* 0x000000040f0e7825 */ /* 0x004fc800078e020c */
[--C-:B---3--:R-:W-:Y:S02]  /*0df0*/  IMAD.WIDE R16, R17, 0x4, R12.reuse ;  /* 0x0000000411107825 */ /* 0x108fe400078e020c */
[----:B------:R-:W1:Y:S02]  /*0e00*/  LDG.E R14, desc[UR8][R14.64] ;  /* 0x000000080e0e7981 */ /* 0x000e64000c1e1900 */
[--C-:B----4-:R-:W-:Y:S02]  /*0e10*/  IMAD.WIDE R18, R19, 0x4, R12.reuse ;  /* 0x0000000413127825 */ /* 0x110fe400078e020c */
[----:B------:R-:W2:Y:S02]  /*0e20*/  LDG.E R16, desc[UR8][R16.64] ;  /* 0x0000000810107981 */ /* 0x000ea4000c1e1900 */
[----:B-----5:R-:W-:Y:S02]  /*0e30*/  IMAD.WIDE R20, R21, 0x4, R12 ;  /* 0x0000000415147825 */ /* 0x020fe400078e020c */
[----:B------:R-:W3:Y:S04]  /*0e40*/  LDG.E R18, desc[UR8][R18.64] ;  /* 0x0000000812127981 */ /* 0x000ee8000c1e1900 */
[----:B------:R-:W4:Y:S01]  /*0e50*/  LDG.E R20, desc[UR8][R20.64] ;  /* 0x0000000814147981 */ /* 0x000f22000c1e1900 */
[----:B------:R-:W-:Y:S01]  /*0e60*/  IADD3 R5, PT, PT, R9, 0x1, RZ ;  /* 0x0000000109057810 */ /* 0x000fe20007ffe0ff */
[----:B------:R-:W-:Y:S01]  /*0e70*/  VIADD R4, R4, 0x4 ;  /* 0x0000000404047836 */ /* 0x000fe20000000000 */
[----:B-1----:R-:W-:-:S02]  /*0e80*/  ISETP.NE.AND P3, PT, R14, UR6, PT ;  /* 0x000000060e007c0c */ /* 0x002fc4000bf65270 */
[----:B--2---:R-:W-:-:S11]  /*0e90*/  ISETP.NE.AND P2, PT, R16, UR6, PT ;  /* 0x0000000610007c0c */ /* 0x004fd6000bf45270 */
[----:B------:R-:W-:Y:S01]  /*0ea0*/  @P3 IMAD.MOV R5, RZ, RZ, R9 ;  /* 0x000000ffff053224 */ /* 0x000fe200078e0209 */
[----:B---3--:R-:W-:-:S04]  /*0eb0*/  ISETP.NE.AND P3, PT, R18, UR6, PT ;  /* 0x0000000612007c0c */ /* 0x008fc8000bf65270 */
[----:B------:R-:W-:Y:S01]  /*0ec0*/  IADD3 R7, PT, PT, R5, 0x1, RZ ;  /* 0x0000000105077810 */ /* 0x000fe20007ffe0ff */
[----:B------:R-:W-:Y:S01]  /*0ed0*/  @P2 IMAD.MOV R7, RZ, RZ, R5 ;  /* 0x000000ffff072224 */ /* 0x000fe200078e0205 */
[----:B----4-:R-:W-:-:S04]  /*0ee0*/  ISETP.NE.AND P2, PT, R20, UR6, PT ;  /* 0x0000000614007c0c */ /* 0x010fc8000bf45270 */
[----:B------:R-:W-:-:S03]  /*0ef0*/  IADD3 R5, PT, PT, R7, 0x1, RZ ;  /* 0x0000000107057810 */ /* 0x000fc60007ffe0ff */
[----:B------:R-:W-:-:S05]  /*0f00*/  @P3 IMAD.MOV R5, RZ, RZ, R7 ;  /* 0x000000ffff053224 */ /* 0x000fca00078e0207 */
[C---:B------:R-:W-:Y:S02]  /*0f10*/  IADD3 R9, PT, PT, R5.reuse, 0x1, RZ ;  /* 0x0000000105097810 */ /* 0x040fe40007ffe0ff */
[----:B------:R-:W-:-:S07]  /*0f20*/  @P2 IADD3 R9, PT, PT, R5, RZ, RZ ;  /* 0x000000ff05092210 */ /* 0x000fce0007ffe0ff */
.L_x_2473:
[----:B------:R-:W-:Y:S05]  /*0f30*/  BSYNC.RECONVERGENT B2 ;  /* 0x0000000000027941 */ /* 0x000fea0003800200 */
.L_x_2472:
[----:B------:R-:W-:Y:S05]  /*0f40*/  @!P1 BRA `(.L_x_2466) ;  /* 0x00000000006c9947 */ /* 0x000fea0003800000 */
[----:B------:R-:W0:Y:S08]  /*0f50*/  LDC.64 R10, c[0x0][0x388] ;  /* 0x0000e200ff0a7b82 */ /* 0x000e300000000a00 */
[----:B------:R-:W1:Y:S01]  /*0f60*/  LDC R15, c[0x0][0x394] ;  /* 0x0000e500ff0f7b82 */ /* 0x000e620000000800 */
[----:B0-----:R-:W-:-:S05]  /*0f70*/  IMAD.WIDE R10, R4, 0x4, R10 ;  /* 0x00000004040a7825 */ /* 0x001fca00078e020a */
[----:B------:R-:W2:Y:S02]  /*0f80*/  LDG.E R5, desc[UR8][R10.64] ;  /* 0x000000080a057981 */ /* 0x000ea4000c1e1900 */
[----:B--2---:R-:W-:-:S06]  /*0f90*/  IMAD.WIDE R4, R5, 0x4, R12 ;  /* 0x0000000405047825 */ /* 0x004fcc00078e020c */
[----:B------:R-:W1:Y:S01]  /*0fa0*/  LDG.E R4, desc[UR8][R4.64] ;  /* 0x0000000804047981 */ /* 0x000e62000c1e1900 */
[----:B------:R-:W-:Y:S01]  /*0fb0*/  ISETP.NE.AND P2, PT, R6, 0x1, PT ;  /* 0x000000010600780c */ /* 0x000fe20003f45270 */
[----:B------:R-:W-:Y:S01]  /*0fc0*/  VIADD R7, R9, 0x1 ;  /* 0x0000000109077836 */ /* 0x000fe20000000000 */
[----:B-1----:R-:W-:-:S13]  /*0fd0*/  ISETP.NE.AND P1, PT, R4, R15, PT ;  /* 0x0000000f0400720c */ /* 0x002fda0003f25270 */
        /* <DEDUP_REMOVED lines=11> */
[-C--:B--2---:R-:W-:Y:S02]  /*1090*/  ISETP.NE.AND P1, PT, R4, R15.reuse, PT ;  /* 0x0000000f0400720c */ /* 0x084fe40003f25270 */
[----:B---3--:R-:W-:-:S11]  /*10a0*/  ISETP.NE.AND P3, PT, R12, R15, P2 ;  /* 0x0000000f0c00720c */ /* 0x008fd60001765270 */
[----:B------:R-:W-:-:S05]  /*10b0*/  @P1 IMAD.MOV R6, RZ, RZ, R9 ;  /* 0x000000ffff061224 */ /* 0x000fca00078e0209 */
[----:B------:R-:W-:-:S05]  /*10c0*/  MOV R9, R6 ;  /* 0x0000000600097202 */ /* 0x000fca0000000f00 */
[C---:B------:R-:W-:Y:S01]  /*10d0*/  @P2 VIADD R6, R9.reuse, 0x1 ;  /* 0x0000000109062836 */ /* 0x040fe20000000000 */
[----:B------:R-:W-:-:S05]  /*10e0*/  @P3 IADD3 R6, PT, PT, R9, RZ, RZ ;  /* 0x000000ff09063210 */ /* 0x000fca0007ffe0ff */
[----:B------:R-:W-:-:S07]  /*10f0*/  @P2 IMAD.MOV.U32 R9, RZ, RZ, R6 ;  /* 0x000000ffff092224 */ /* 0x000fce00078e0006 */
.L_x_2466:
[----:B------:R-:W-:Y:S05]  /*1100*/  BSYNC.RECONVERGENT B0 ;  /* 0x0000000000007941 */ /* 0x000fea0003800200 */
.L_x_2465:
[----:B------:R-:W0:Y:S02]  /*1110*/  LDC.64 R4, c[0x0][0x3a0] ;  /* 0x0000e800ff047b82 */ /* 0x000e240000000a00 */
[----:B0-----:R-:W-:-:S05]  /*1120*/  IMAD.WIDE R4, R2, 0x4, R4 ;  /* 0x0000000402047825 */ /* 0x001fca00078e0204 */
[----:B------:R-:W2:Y:S02]  /*1130*/  LDG.E R2, desc[UR8][R4.64] ;  /* 0x0000000804027981 */ /* 0x000ea4000c1e1900 */
[----:B--2---:R-:W-:-:S05]  /*1140*/  IADD3 R9, PT, PT, R2, -R9, RZ ;  /* 0x8000000902097210 */ /* 0x004fca0007ffe0ff */
[----:B------:R0:W-:Y:S02]  /*1150*/  STG.E desc[UR8][R4.64], R9 ;  /* 0x0000000904007986 */ /* 0x0001e4000c101908 */
.L_x_2464:
[----:B------:R-:W-:Y:S05]  /*1160*/  BSYNC.RECONVERGENT B1 ;  /* 0x0000000000017941 */ /* 0x000fea0003800200 */
.L_x_2463:
[----:B------:R-:W-:Y:S05]  /*1170*/  @!P0 BRA `(.L_x_2474) ;  /* 0xffffffec00dc8947 */ /* 0x000fea000383ffff */
[----:B------:R-:W-:Y:S05]  /*1180*/  EXIT ;  /* 0x000000000000794d */ /* 0x000fea0003800000 */
.L_x_2475:
        /* <DEDUP_REMOVED lines=15> */
.L_x_2570:


//--------------------- .text._Z22smallest_last_orderingPiS_iiiS_S_ifS_ --------------------------
	.section	.text._Z22smallest_last_orderingPiS_iiiS_S_ifS_,"ax",@progbits
	.align	128
        .global         _Z22smallest_last_orderingPiS_iiiS_S_ifS_
        .type           _Z22smallest_last_orderingPiS_iiiS_S_ifS_,@function
        .size           _Z22smallest_last_orderingPiS_iiiS_S_ifS_,(.L_x_2571 - _Z22smallest_last_orderingPiS_iiiS_S_ifS_)
        .other          _Z22smallest_last_orderingPiS_iiiS_S_ifS_,@"STO_CUDA_ENTRY STV_DEFAULT"
_Z22smallest_last_orderingPiS_iiiS_S_ifS_:
.text._Z22smallest_last_orderingPiS_iiiS_S_ifS_:
[----:B------:R-:W-:Y:S01]  /*0000*/  LDC R1, c[0x0][0x37c] ;  /* 0x0000df00ff017b82 */ /* 0x000fe20000000800 */
[----:B------:R-:W0:Y:S01]  /*0010*/  S2R R0, SR_CTAID.X ;  /* 0x0000000000007919 */ /* 0x000e220000002500 */
[----:B------:R-:W0:Y:S06]  /*0020*/  LDCU UR5, c[0x0][0x360] ;  /* 0x00006c00ff0577ac */ /* 0x000e2c0008000800 */
[----:B------:R-:W1:Y:S01]  /*0030*/  LDC.64 R4, c[0x0][0x3b0] ;  /* 0x0000ec00ff047b82 */ /* 0x000e620000000a00 */
[----:B------:R-:W-:Y:S01]  /*0040*/  BSSY.RECONVERGENT B0, `(.L_x_2476) ;  /* 0x0000022000007945 */ /* 0x000fe20003800200 */
[----:B------:R-:W0:Y:S01]  /*0050*/  S2R R3, SR_TID.X ;  /* 0x0000000000037919 */ /* 0x000e220000002100 */
[----:B------:R-:W2:Y:S01]  /*0060*/  LDCU UR4, c[0x0][0x390] ;  /* 0x00007200ff0477ac */ /* 0x000ea20008000800 */
[----:B------:R-:W-:Y:S01]  /*0070*/  IMAD.MOV.U32 R12, RZ, RZ, RZ ;  /* 0x000000ffff0c7224 */ /* 0x000fe200078e00ff */
[----:B------:R-:W3:Y:S01]  /*0080*/  LDCU.64 UR6, c[0x0][0x358] ;  /* 0x00006b00ff0677ac */ /* 0x000ee20008000a00 */
[----:B------:R-:W4:Y:S01]  /*0090*/  LDCU UR8, c[0x0][0x390] ;  /* 0x00007200ff0877ac */ /* 0x000f220008000800 */
[----:B-1----:R-:W-:Y:S01]  /*00a0*/  I2FP.F32.S32 R4, R4 ;  /* 0x0000000400047245 */ /* 0x002fe20000201400 */
[----:B------:R-:W-:-:S04]  /*00b0*/  FADD R5, R5, 1 ;  /* 0x3f80000005057421 */ /* 0x000fc80000000000 */
[----:B------:R-:W-:Y:S01]  /*00c0*/  FMUL R8, R4, R5 ;  /* 0x0000000504087220 */ /* 0x000fe20000400000 */
[----:B0-----:R-:W-:-:S05]  /*00d0*/  IMAD R2, R0, UR5, R3 ;  /* 0x0000000500027c24 */ /* 0x001fca000f8e0203 */
[----:B--2---:R-:W-:-:S13]  /*00e0*/  ISETP.GE.AND P0, PT, R2, UR4, PT ;  /* 0x0000000402007c0c */ /* 0x004fda000bf06270 */
[----:B---34-:R-:W-:Y:S05]  /*00f0*/  @P0 BRA `(.L_x_2477) ;  /* 0x0000000000580947 */ /* 0x018fea0003800000 */
[----:B------:R-:W0:Y:S01]  /*0100*/  LDC R15, c[0x0][0x370] ;  /* 0x0000dc00ff0f7b82 */ /* 0x000e220000000800 */
[----:B------:R1:W2:Y:S01]  /*0110*/  F2I.TRUNC.NTZ R13, R8 ;  /* 0x00000008000d7305 */ /* 0x0002a2000020f100 */
[----:B------:R-:W-:-:S06]  /*0120*/  IMAD.MOV.U32 R12, RZ, RZ, RZ ;  /* 0x000000ffff0c7224 */ /* 0x000fcc00078e00ff */
[----:B------:R-:W3:Y:S08]  /*0130*/  LDC.64 R4, c[0x0][0x3a0] ;  /* 0x0000e800ff047b82 */ /* 0x000ef00000000a00 */
[----:B------:R-:W4:Y:S01]  /*0140*/  LDC.64 R6, c[0x0][0x3a8] ;  /* 0x0000ea00ff067b82 */ /* 0x000f220000000a00 */
[----:B012---:R-:W-:-:S07]  /*0150*/  IMAD R15, R15, UR5, RZ ;  /* 0x000000050f0f7c24 */ /* 0x007fce000f8e02ff */
.L_x_2480:
[----:B0--3--:R-:W-:-:S05]  /*0160*/  IMAD.WIDE R10, R2, 0x4, R4 ;  /* 0x00000004020a7825 */ /* 0x009fca00078e0204 */
[----:B------:R-:W2:Y:S01]  /*0170*/  LDG.E R8, desc[UR6][R10.64] ;  /* 0x000000060a087981 */ /* 0x000ea2000c1e1900 */
[----:B------:R-:W-:Y:S01]  /*0180*/  MOV R9, R2 ;  /* 0x0000000200097202 */ /* 0x000fe20000000f00 */
[----:B------:R-:W-:Y:S01]  /*0190*/  IMAD.IADD R2, R15, 0x1, R2 ;  /* 0x000000010f027824 */ /* 0x000fe200078e0202 */
[----:B------:R-:W-:Y:S04]  /*01a0*/  BSSY.RECONVERGENT B1, `(.L_x_2478) ;  /* 0x000000a000017945 */ /* 0x000fe80003800200 */
[----:B------:R-:W-:Y:S02]  /*01b0*/  ISETP.GE.AND P0, PT, R2, UR8, PT ;  /* 0x0000000802007c0c */ /* 0x000fe4000bf06270 */
[----:B--2---:R-:W-:-:S13]  /*01c0*/  ISETP.NE.AND P1, PT, R8, -0x1, PT ;  /* 0xffffffff0800780c */ /* 0x004fda0003f25270 */
[----:B------:R-:W-:Y:S05]  /*01d0*/  @P1 BRA `(.L_x_2479) ;  /* 0x0000000000181947 */ /* 0x000fea0003800000 */
[----:B----4-:R-:W-:-:S06]  /*01e0*/  IMAD.WIDE R8, R9, 0x4, R6 ;  /* 0x0000000409087825 */ /* 0x010fcc00078e0206 */
[----:B------:R-:W2:Y:S02]  /*01f0*/  LDG.E R8, desc[UR6][R8.64] ;  /* 0x0000000608087981 */ /* 0x000ea4000c1e1900 */
[----:B--2---:R-:W-:-:S13]  /*0200*/  ISETP.GT.AND P1, PT, R8, R13, PT ;  /* 0x0000000d0800720c */ /* 0x004fda0003f24270 */
[----:B------:R-:W0:Y:S01]  /*0210*/  @!P1 LDC R17, c[0x0][0x398] ;  /* 0x0000e600ff119b82 */ /* 0x000e220000000800 */
[----:B------:R-:W-:Y:S01]  /*0220*/  @!P1 VIADD R12, R12, 0x1 ;  /* 0x000000010c0c9836 */ /* 0x000fe20000000000 */
[----:B0-----:R0:W-:Y:S06]  /*0230*/  @!P1 STG.E desc[UR6][R10.64], R17 ;  /* 0x000000110a009986 */ /* 0x0011ec000c101906 */
.L_x_2479:
[----:B------:R-:W-:Y:S05]  /*0240*/  BSYNC.RECONVERGENT B1 ;  /* 0x0000000000017941 */ /* 0x000fea0003800200 */
.L_x_2478:
[----:B------:R-:W-:Y:S05]  /*0250*/  @!P0 BRA `(.L_x_2480) ;  /* 0xfffffffc00c08947 */ /* 0x000fea000383ffff */
.L_x_2477:
[----:B------:R-:W-:Y:S05]  /*0260*/  BSYNC.RECONVERGENT B0 ;  /* 0x0000000000007941 */ /* 0x000fea0003800200 */
.L_x_2476:
[----:B------:R-:W1:Y:S01]  /*0270*/  SHFL.DOWN PT, R5, R12, 0x10, 0x1f ;  /* 0x0a001f000c057f89 */ /* 0x000e6200000e0000 */
[----:B------:R-:W-:Y:S01]  /*0280*/  BAR.SYNC.DEFER_BLOCKING 0x0 ;  /* 0x0000000000007b1d */ /* 0x000fe20000010000 */
[C---:B------:R-:W-:Y:S02]  /*0290*/  LOP3.LUT P0, RZ, R3.reuse, 0x1f, RZ, 0xc0, !PT ;  /* 0x0000001f03ff7812 */ /* 0x040fe4000780c0ff */
[----:B------:R-:W-:-:S11]  /*02a0*/  ISETP.GT.U32.AND P1, PT, R3, 0x1f, PT ;  /* 0x0000001f0300780c */ /* 0x000fd60003f24070 */
[----:B0-----:R-:W0:Y:S01]  /*02b0*/  @!P0 S2R R11, SR_CgaCtaId ;  /* 0x00000000000b8919 */ /* 0x001e220000008800 */
[----:B----4-:R-:W-:Y:S02]  /*02c0*/  @!P0 MOV R6, 0x400 ;  /* 0x0000040000068802 */ /* 0x010fe40000000f00 */
[----:B-1----:R-:W-:-:S05]  /*02d0*/  IADD3 R5, PT, PT, R5, R12, RZ ;  /* 0x0000000c05057210 */ /* 0x002fca0007ffe0ff */
[----:B------:R-:W1:Y:S01]  /*02e0*/  SHFL.DOWN PT, R2, R5, 0x8, 0x1f ;  /* 0x09001f0005027f89 */ /* 0x000e6200000e0000 */
[----:B0-----:R-:W-:Y:S01]  /*02f0*/  @!P0 LEA R6, R11, R6, 0x18 ;  /* 0x000000060b068211 */ /* 0x001fe200078ec0ff */
[----:B-1----:R-:W-:-:S03]  /*0300*/  IMAD.IADD R2, R5, 0x1, R2 ;  /* 0x0000000105027824 */ /* 0x002fc600078e0202 */
[----:B------:R-:W-:Y:S02]  /*0310*/  @!P0 LEA.HI R6, R3, R6, RZ, 0x1d ;  /* 0x0000000603068211 */ /* 0x000fe400078fe8ff */
[----:B------:R-:W0:Y:S02]  /*0320*/  SHFL.DOWN PT, R7, R2, 0x4, 0x1f ;  /* 0x08801f0002077f89 */ /* 0x000e2400000e0000 */
        /* <DEDUP_REMOVED lines=11> */
[----:B------:R-:W1:Y:S01]  /*03e0*/  @!P0 S2R R5, SR_CgaCtaId ;  /* 0x0000000000058919 */ /* 0x000e620000008800 */
[----:B------:R-:W-:-:S04]  /*03f0*/  @!P0 MOV R2, 0x400 ;  /* 0x0000040000028802 */ /* 0x000fc80000000f00 */
[----:B-1----:R-:W-:Y:S01]  /*0400*/  @!P0 LEA R4, R5, R2, 0x18 ;  /* 0x0000000205048211 */ /* 0x002fe200078ec0ff */
[----:B------:R-:W-:-:S03]  /*0410*/  IMAD.MOV.U32 R2, RZ, RZ, RZ ;  /* 0x000000ffff027224 */ /* 0x000fc600078e00ff */
[----:B------:R-:W-:-:S05]  /*0420*/  @!P0 LEA R4, R3, R4, 0x2 ;  /* 0x0000000403048211 */ /* 0x000fca00078e10ff */
[----:B------:R-:W1:Y:S01]  /*0430*/  @!P0 LDS R2, [R4] ;  /* 0x0000000004028984 */ /* 0x000e620000000800 */
[----:B------:R-:W-:-:S03]  /*0440*/  ISETP.NE.AND P0, PT, R3, RZ, PT ;  /* 0x000000ff0300720c */ /* 0x000fc60003f05270 */
[----:B-1----:R-:W1:Y:S02]  /*0450*/  SHFL.DOWN PT, R5, R2, 0x10, 0x1f ;  /* 0x0a001f0002057f89 */ /* 0x002e6400000e0000 */
[----:B-1----:R-:W-:-:S05]  /*0460*/  IMAD.IADD R5, R5, 0x1, R2 ;  /* 0x0000000105057824 */ /* 0x002fca00078e0202 */
[----:B0-----:R-:W0:Y:S02]  /*0470*/  SHFL.DOWN PT, R6, R5, 0x8, 0x1f ;  /* 0x09001f0005067f89 */ /* 0x001e2400000e0000 */
[----:B0-----:R-:W-:-:S05]  /*0480*/  IMAD.IADD R6, R5, 0x1, R6 ;  /* 0x0000000105067824 */ /* 0x001fca00078e0206 */
[----:B------:R-:W0:Y:S02]  /*0490*/  SHFL.DOWN PT, R7, R6, 0x4, 0x1f ;  /* 0x08801f0006077f89 */ /* 0x000e2400000e0000 */
[----:B0-----:R-:W-:-:S05]  /*04a0*/  IADD3 R7, PT, PT, R6, R7, RZ ;  /* 0x0000000706077210 */ /* 0x001fca0007ffe0ff */
[----:B------:R-:W0:Y:S02]  /*04b0*/  SHFL.DOWN PT, R8, R7, 0x2, 0x1f ;  /* 0x08401f0007087f89 */ /* 0x000e2400000e0000 */
[----:B0-----:R-:W-:-:S05]  /*04c0*/  IMAD.IADD R8, R7, 0x1, R8 ;  /* 0x0000000107087824 */ /* 0x001fca00078e0208 */
[----:B------:R0:W1:Y:S01]  /*04d0*/  SHFL.DOWN PT, R9, R8, 0x1, 0x1f ;  /* 0x08201f0008097f89 */ /* 0x00006200000e0000 */
[----:B------:R-:W-:Y:S05]  /*04e0*/  @P0 EXIT ;  /* 0x000000000000094d */ /* 0x000fea0003800000 */
[----:B------:R-:W2:Y:S01]  /*04f0*/  LDC.64 R2, c[0x0][0x3b8] ;  /* 0x0000ee00ff027b82 */ /* 0x000ea20000000a00 */
[----:B-1----:R-:W-:Y:S01]  /*0500*/  IADD3 R9, PT, PT, R8, R9, RZ ;  /* 0x0000000908097210 */ /* 0x002fe20007ffe0ff */
[----:B--2---:R-:W-:-:S05]  /*0510*/  IMAD.WIDE.U32 R2, R0, 0x4, R2 ;  /* 0x0000000400027825 */ /* 0x004fca00078e0002 */
[----:B------:R-:W-:Y:S01]  /*0520*/  STG.E desc[UR6][R2.64], R9 ;  /* 0x0000000902007986 */ /* 0x000fe2000c101906 */
[----:B------:R-:W-:Y:S05]  /*0530*/  EXIT ;  /* 0x000000000000794d */ /* 0x000fea0003800000 */
.L_x_2481:
        /* <DEDUP_REMOVED lines=12> */
.L_x_2571:


//--------------------- .text._Z20compute_active_edgesPiS_iS_S_ --------------------------
	.section	.text._Z20compute_active_edgesPiS_iS_S_,"ax",@progbits
	.align	128
        .global         _Z20compute_active_edgesPiS_iS_S_
        .type           _Z20compute_active_edgesPiS_iS_S_,@function
        .size           _Z20compute_active_edgesPiS_iS_S_,(.L_x_2572 - _Z20compute_active_edgesPiS_iS_S_)
        .other          _Z20compute_active_edgesPiS_iS_S_,@"STO_CUDA_ENTRY STV_DEFAULT"
_Z20compute_active_edgesPiS_iS_S_:
.text._Z20compute_active_edgesPiS_iS_S_:
        /* <DEDUP_REMOVED lines=11> */
[----:B------:R-:W0:Y:S01]  /*00b0*/  LDC.64 R12, c[0x0][0x388] ;  /* 0x0000e200ff0c7b82 */ /* 0x000e220000000a00 */
[----:B------:R-:W-:-:S07]  /*00c0*/  HFMA2 R9, -RZ, RZ, 0, 0 ;  /* 0x00000000ff097431 */ /* 0x000fce00000001ff */
[----:B------:R-:W1:Y:S01]  /*00d0*/  LDC R5, c[0x0][0x370] ;  /* 0x0000dc00ff057b82 */ /* 0x000e620000000800 */
[----:B0-----:R-:W-:-:S05]  /*00e0*/  IADD3 R12, P0, PT, R12, 0x20, RZ ;  /* 0x000000200c0c7810 */ /* 0x001fca0007f1e0ff */
[----:B------:R-:W-:Y:S02]  /*00f0*/  IMAD.X R13, RZ, RZ, R13, P0 ;  /* 0x000000ffff0d7224 */ /* 0x000fe400000e060d */
[----:B-1----:R-:W-:-:S07]  /*0100*/  IMAD R5, R5, UR5, RZ ;  /* 0x0000000505057c24 */ /* 0x002fce000f8e02ff */
.L_x_2493:
[----:B------:R-:W0:Y:S01]  /*0110*/  LDC.64 R14, c[0x0][0x398] ;  /* 0x0000e600ff0e7b82 */ /* 0x000e220000000a00 */
        /* <DEDUP_REMOVED lines=20> */
[----:B------:R-:W-:Y:S02]  /*0260*/  ISETP.GT.U32.AND P2, PT, R11, -0x10, PT ;  /* 0xfffffff00b00780c */ /* 0x000fe40003f44070 */
[----:B------:R-:W-:-:S11]  /*0270*/  ISETP.NE.AND P1, PT, R8, RZ, PT ;  /* 0x000000ff0800720c */ /* 0x000fd60003f25270 */
[----:B------:R-:W-:Y:S05]  /*0280*/  @P2 BRA `(.L_x_2487) ;  /* 0x00000004009c2947 */ /* 0x000fea0003800000 */
[----:B------:R-:W-:-:S05]  /*0290*/  LOP3.LUT R6, R7, 0xfffffff0, RZ, 0xc0, !PT ;  /* 0xfffffff007067812 */ /* 0x000fca00078ec0ff */
[----:B------:R-:W-:-:S07]  /*02a0*/  IMAD.MOV R6, RZ, RZ, -R6 ;  /* 0x000000ffff067224 */ /* 0x000fce00078e0a06 */
.L_x_2488:
        /* <DEDUP_REMOVED lines=10> */
[----:B--2---:R-:W-:-:S04]  /*0350*/  IMAD.WIDE R20, R21, 0x4, R14 ;  /* 0x0000000415147825 */ /* 0x004fc800078e020e */
[--C-:B---3--:R-:W-:Y:S01]  /*0360*/  IMAD.WIDE R28, R29, 0x4, R14.reuse ;  /* 0x000000041d1c7825 */ /* 0x108fe200078e020e */
[----:B------:R-:W2:Y:S05]  /*0370*/  LDG.E R11, desc[UR6][R20.64] ;  /* 0x00000006140b7981 */ /* 0x000eaa000c1e1900 */
[----:B------:R-:W3:Y:S01]  /*0380*/  LDG.E R28, desc[UR6][R28.64] ;  /* 0x000000061c1c7981 */ /* 0x000ee2000c1e1900 */
[----:B----4-:R-:W-:-:S04]  /*0390*/  IMAD.WIDE R22, R23, 0x4, R14 ;  /* 0x0000000417167825 */ /* 0x010fc800078e020e */
[----:B-----5:R-:W-:Y:S01]  /*03a0*/  IMAD.WIDE R18, R19, 0x4, R14 ;  /* 0x0000000413127825 */ /* 0x020fe200078e020e */
[----:B------:R-:W4:Y:S04]  /*03b0*/  LDG.E R20, desc[UR6][R16.64] ;  /* 0x0000000610147981 */ /* 0x000f28000c1e1900 */
[----:B------:R0:W5:Y:S04]  /*03c0*/  LDG.E R22, desc[UR6][R22.64] ;  /* 0x0000000616167981 */ /* 0x000168000c1e1900 */
[----:B------:R-:W4:Y:S04]  /*03d0*/  LDG.E R18, desc[UR6][R18.64] ;  /* 0x0000000612127981 */ /* 0x000f28000c1e1900 */
[----:B------:R-:W4:Y:S01]  /*03e0*/  LDG.E R21, desc[UR6][R16.64+0xc] ;  /* 0x00000c0610157981 */ /* 0x000f22000c1e1900 */
[----:B0-----:R-:W-:-:S03]  /*03f0*/  IADD3 R23, PT, PT, R9, 0x1, RZ ;  /* 0x0000000109177810 */ /* 0x001fc60007ffe0ff */
[----:B------:R-:W4:Y:S01]  /*0400*/  LDG.E R29, desc[UR6][R16.64+0x10] ;  /* 0x00001006101d7981 */ /* 0x000f22000c1e1900 */
[----:B--2---:R-:W-:-:S03]  /*0410*/  ISETP.NE.AND P2, PT, R11, -0x1, PT ;  /* 0xffffffff0b00780c */ /* 0x004fc60003f45270 */
[----:B------:R-:W2:Y:S01]  /*0420*/  LDG.E R11, desc[UR6][R16.64+0x8] ;  /* 0x00000806100b7981 */ /* 0x000ea2000c1e1900 */
[----:B---3--:R-:W-:-:S09]  /*0430*/  ISETP.NE.AND P3, PT, R28, -0x1, PT ;  /* 0xffffffff1c00780c */ /* 0x008fd20003f65270 */
[----:B------:R-:W-:-:S04]  /*0440*/  @P2 IMAD.MOV R23, RZ, RZ, R9 ;  /* 0x000000ffff172224 */ /* 0x000fc800078e0209 */
[C---:B------:R-:W-:Y:S01]  /*0450*/  VIADD R9, R23.reuse, 0x1 ;  /* 0x0000000117097836 */ /* 0x040fe20000000000 */
[----:B------:R-:W-:Y:S02]  /*0460*/  @P3 IADD3 R9, PT, PT, R23, RZ, RZ ;  /* 0x000000ff17093210 */ /* 0x000fe40007ffe0ff */
[----:B------:R-:W3:Y:S01]  /*0470*/  LDG.E R23, desc[UR6][R16.64+0x14] ;  /* 0x0000140610177981 */ /* 0x000ee2000c1e1900 */
[----:B-----5:R-:W-:Y:S02]  /*0480*/  ISETP.NE.AND P2, PT, R22, -0x1, PT ;  /* 0xffffffff1600780c */ /* 0x020fe40003f45270 */
[----:B----4-:R-:W-:Y:S01]  /*0490*/  ISETP.NE.AND P3, PT, R18, -0x1, PT ;  /* 0xffffffff1200780c */ /* 0x010fe20003f65270 */
[----:B------:R-:W-:-:S10]  /*04a0*/  VIADD R18, R9, 0x1 ;  /* 0x0000000109127836 */ /* 0x000fd40000000000 */
[----:B------:R-:W-:-:S05]  /*04b0*/  @P2 IMAD.MOV R18, RZ, RZ, R9 ;  /* 0x000000ffff122224 */ /* 0x000fca00078e0209 */
[----:B------:R-:W-:Y:S01]  /*04c0*/  IADD3 R9, PT, PT, R18, 0x1, RZ ;  /* 0x0000000112097810 */ /* 0x000fe20007ffe0ff */
[----:B------:R-:W-:Y:S02]  /*04d0*/  @P3 IMAD.MOV R9, RZ, RZ, R18 ;  /* 0x000000ffff093224 */ /* 0x000fe400078e0212 */
[----:B------:R-:W-:-:S05]  /*04e0*/  IMAD.WIDE R18, R26, 0x4, R14 ;  /* 0x000000041a127825 */ /* 0x000fca00078e020e */
[----:B------:R0:W4:Y:S02]  /*04f0*/  LDG.E R22, desc[UR6][R18.64] ;  /* 0x0000000612167981 */ /* 0x000124000c1e1900 */
        /* <DEDUP_REMOVED lines=9> */
[--C-:B--2---:R-:W-:Y:S02]  /*0590*/  IMAD.WIDE R18, R11, 0x4, R14.reuse ;  /* 0x000000040b127825 */ /* 0x104fe400078e020e */
[----:B------:R3:W2:Y:S02]  /*05a0*/  LDG.E R11, desc[UR6][R20.64] ;  /* 0x00000006140b7981 */ /* 0x0006a4000c1e1900 */
[--C-:B---3--:R-:W-:Y:S02]  /*05b0*/  IMAD.WIDE R20, R23, 0x4, R14.reuse ;  /* 0x0000000417147825 */ /* 0x108fe400078e020e */
[----:B------:R-:W3:Y:S02]  /*05c0*/  LDG.E R23, desc[UR6][R16.64+0x18] ;  /* 0x0000180610177981 */ /* 0x000ee4000c1e1900 */
[----:B------:R-:W-:-:S02]  /*05d0*/  IMAD.WIDE R24, R25, 0x4, R14 ;  /* 0x0000000419187825 */ /* 0x000fc400078e020e */
[----:B------:R-:W2:Y:S04]  /*05e0*/  LDG.E R20, desc[UR6][R20.64] ;  /* 0x0000000614147981 */ /* 0x000ea8000c1e1900 */
[----:B------:R-:W2:Y:S04]  /*05f0*/  LDG.E R25, desc[UR6][R24.64] ;  /* 0x0000000618197981 */ /* 0x000ea8000c1e1900 */
[----:B------:R-:W2:Y:S04]  /*0600*/  LDG.E R17, desc[UR6][R16.64+0x1c] ;  /* 0x00001c0610117981 */ /* 0x000ea8000c1e1900 */
[----:B------:R0:W2:Y:S02]  /*0610*/  LDG.E R24, desc[UR6][R18.64] ;  /* 0x0000000612187981 */ /* 0x0000a4000c1e1900 */
[----:B0-----:R-:W-:-:S05]  /*0620*/  IMAD.WIDE R18, R29, 0x4, R14 ;  /* 0x000000041d127825 */ /* 0x001fca00078e020e */
[----:B------:R3:W2:Y:S01]  /*0630*/  LDG.E R29, desc[UR6][R18.64] ;  /* 0x00000006121d7981 */ /* 0x0006a2000c1e1900 */
[----:B----4-:R-:W-:Y:S02]  /*0640*/  ISETP.NE.AND P2, PT, R22, -0x1, PT ;  /* 0xffffffff1600780c */ /* 0x010fe40003f45270 */
[----:B-----5:R-:W-:Y:S01]  /*0650*/  ISETP.NE.AND P3, PT, R10, -0x1, PT ;  /* 0xffffffff0a00780c */ /* 0x020fe20003f65270 */
[----:B------:R-:W-:-:S10]  /*0660*/  VIADD R10, R9, 0x1 ;  /* 0x00000001090a7836 */ /* 0x000fd40000000000 */
[----:B------:R-:W-:Y:S01]  /*0670*/  @P2 IADD3 R10, PT, PT, R9, RZ, RZ ;  /* 0x000000ff090a2210 */ /* 0x000fe20007ffe0ff */
[----:B---3--:R-:W-:-:S06]  /*0680*/  IMAD.WIDE R18, R23, 0x4, R14 ;  /* 0x0000000417127825 */ /* 0x008fcc00078e020e */
[----:B------:R-:W3:Y:S01]  /*0690*/  LDG.E R18, desc[UR6][R18.64] ;  /* 0x0000000612127981 */ /* 0x000ee2000c1e1900 */
        /* <DEDUP_REMOVED lines=31> */
[----:B---3--:R-:W-:-:S13]  /*0890*/  ISETP.NE.AND P2, PT, R18, -0x1, PT ;  /* 0xffffffff1200780c */ /* 0x008fda0003f45270 */
[----:B------:R-:W-:Y:S02]  /*08a0*/  @P2 IADD3 R10, PT, PT, R9, RZ, RZ ;  /* 0x000000ff090a2210 */ /* 0x000fe40007ffe0ff */
[----:B------:R-:W-:Y:S02]  /*08b0*/  ISETP.NE.AND P2, PT, R6, RZ, PT ;  /* 0x000000ff0600720c */ /* 0x000fe40003f45270 */
[----:B--2---:R-:W-:Y:S01]  /*08c0*/  ISETP.NE.AND P3, PT, R22, -0x1, PT ;  /* 0xffffffff1600780c */ /* 0x004fe20003f65270 */
[----:B------:R-:W-:-:S12]  /*08d0*/  VIADD R9, R10, 0x1 ;  /* 0x000000010a097836 */ /* 0x000fd80000000000 */
[----:B------:R-:W-:Y:S01]  /*08e0*/  @P3 IADD3 R9, PT, PT, R10, RZ, RZ ;  /* 0x000000ff0a093210 */ /* 0x000fe20007ffe0ff */
[----:B------:R-:W-:Y:S06]  /*08f0*/  @P2 BRA `(.L_x_2488) ;  /* 0xfffffff8006c2947 */ /* 0x000fec000383ffff */
.L_x_2487:
[----:B------:R-:W-:Y:S05]  /*0900*/  BSYNC.RECONVERGENT B2 ;  /* 0x0000000000027941 */ /* 0x000fea0003800200 */
.L_x_2486:
        /* <DEDUP_REMOVED lines=57> */
.L_x_2490:
[----:B------:R-:W-:Y:S05]  /*0ca0*/  BSYNC.RECONVERGENT B2 ;  /* 0x0000000000027941 */ /* 0x000fea0003800200 */
.L_x_2489:
        /* <DEDUP_REMOVED lines=33> */
.L_x_2492:
[----:B------:R-:W-:Y:S05]  /*0ec0*/  BSYNC.RECONVERGENT B2 ;  /* 0x0000000000027941 */ /* 0x000fea0003800200 */
.L_x_2491:
        /* <DEDUP_REMOVED lines=27> */
.L_x_2485:
[----:B------:R-:W-:Y:S05]  /*1080*/  BSYNC.RECONVERGENT B0 ;  /* 0x0000000000007941 */ /* 0x000fea0003800200 */
.L_x_2484:
[----:B------:R-:W-:Y:S05]  /*1090*/  @!P0 BRA `(.L_x_2493) ;  /* 0xfffffff0001c8947 */ /* 0x000fea000383ffff */
.L_x_2483:
[----:B------:R-:W-:Y:S05]  /*10a0*/  BSYNC.RECONVERGENT B1 ;  /* 0x0000000000017941 */ /* 0x000fea0003800200 */
.L_x_2482:
[----:B------:R-:W0:Y:S01]  /*10b0*/  SHFL.DOWN PT, R2, R9, 0x10, 0x1f ;  /* 0x0a001f0009027f89 */ /* 0x000e2200000e0000 */
[----:B------:R-:W-:Y:S01]  /*10c0*/  BAR.SYNC.DEFER_BLOCKING 0x0 ;  /* 0x0000000000007b1d */ /* 0x000fe20000010000 */
[C---:B------:R-:W-:Y:S02]  /*10d0*/  LOP3.LUT P0, RZ, R3.reuse, 0x1f, RZ, 0xc0, !PT ;  /* 0x0000001f03ff7812 */ /* 0x040fe4000780c0ff */
[----:B------:R-:W-:-:S11]  /*10e0*/  ISETP.GT.U32.AND P1, PT, R3, 0x1f, PT ;  /* 0x0000001f0300780c */ /* 0x000fd60003f24070 */
[----:B------:R-:W1:Y:S01]  /*10f0*/  @!P0 S2R R11, SR_CgaCtaId ;  /* 0x00000000000b8919 */ /* 0x000e620000008800 */
[----:B------:R-:W-:Y:S01]  /*1100*/  @!P0 MOV R8, 0x400 ;  /* 0x0000040000088802 */ /* 0x000fe20000000f00 */
[----:B0-----:R-:W-:-:S05]  /*1110*/  IMAD.IADD R2, R2, 0x1, R9 ;  /* 0x0000000102027824 */ /* 0x001fca00078e0209 */
[----:B------:R-:W0:Y:S01]  /*1120*/  SHFL.DOWN PT, R5, R2, 0x8, 0x1f ;  /* 0x09001f0002057f89 */ /* 0x000e2200000e0000 */
[----:B-1----:R-:W-:Y:S02]  /*1130*/  @!P0 LEA R8, R11, R8, 0x18 ;  /* 0x000000080b088211 */ /* 0x002fe400078ec0ff */
[----:B0-----:R-:W-:Y:S02]  /*1140*/  IADD3 R5, PT, PT, R2, R5, RZ ;  /* 0x0000000502057210 */ /* 0x001fe40007ffe0ff */
[----:B------:R-:W-:-:S03]  /*1150*/  @!P0 LEA.HI R8, R3, R8, RZ, 0x1d ;  /* 0x0000000803088211 */ /* 0x000fc600078fe8ff */
        /* <DEDUP_REMOVED lines=12> */
[----:B0-----:R-:W0:Y:S01]  /*1220*/  @!P0 S2R R5, SR_CgaCtaId ;  /* 0x0000000000058919 */ /* 0x001e220000008800 */
[----:B------:R-:W-:-:S04]  /*1230*/  @!P0 MOV R2, 0x400 ;  /* 0x0000040000028802 */ /* 0x000fc80000000f00 */
[----:B0-----:R-:W-:Y:S01]  /*1240*/  @!P0 LEA R4, R5, R2, 0x18 ;  /* 0x0000000205048211 */ /* 0x001fe200078ec0ff */
[----:B------:R-:W-:-:S04]  /*1250*/  HFMA2 R2, -RZ, RZ, 0, 0 ;  /* 0x00000000ff027431 */ /* 0x000fc800000001ff */
[----:B------:R-:W-:-:S05]  /*1260*/  @!P0 IMAD R4, R3, 0x4, R4 ;  /* 0x0000000403048824 */ /* 0x000fca00078e0204 */
[----:B------:R-:W0:Y:S01]  /*1270*/  @!P0 LDS R2, [R4] ;  /* 0x0000000004028984 */ /* 0x000e220000000800 */
[----:B------:R-:W-:-:S03]  /*1280*/  ISETP.NE.AND P0, PT, R3, RZ, PT ;  /* 0x000000ff0300720c */ /* 0x000fc60003f05270 */
[----:B0-----:R-:W0:Y:S02]  /*1290*/  SHFL.DOWN PT, R5, R2, 0x10, 0x1f ;  /* 0x0a001f0002057f89 */ /* 0x001e2400000e0000 */
[----:B0-----:R-:W-:-:S05]  /*12a0*/  IADD3 R5, PT, PT, R5, R2, RZ ;  /* 0x0000000205057210 */ /* 0x001fca0007ffe0ff */
[----:B------:R-:W0:Y:S02]  /*12b0*/  SHFL.DOWN PT, R6, R5, 0x8, 0x1f ;  /* 0x09001f0005067f89 */ /* 0x000e2400000e0000 */
        /* <DEDUP_REMOVED lines=12> */
.L_x_2494:
        /* <DEDUP_REMOVED lines=16> */
.L_x_2572:


//--------------------- .text._Z15verify_coloringPiS_iS_S_S_S_ --------------------------
	.section	.text._Z15verify_coloringPiS_iS_S_S_S_,"ax",@progbits
	.align	128
        .global         _Z15verify_coloringPiS_iS_S_S_S_
        .type           _Z15verify_coloringPiS_iS_S_S_S_,@function
        .size           _Z15verify_coloringPiS_iS_S_S_S_,(.L_x_2573 - _Z15verify_coloringPiS_iS_S_S_S_)
        .other          _Z15verify_coloringPiS_iS_S_S_S_,@"STO_CUDA_ENTRY STV_DEFAULT"
_Z15verify_coloringPiS_iS_S_S_S_:
.text._Z15verify_coloringPiS_iS_S_S_S_:
        /* <DEDUP_REMOVED lines=10> */
[----:B0-----:R-:W-:-:S07]  /*00a0*/  IMAD R3, R3, UR4, RZ ;  /* 0x0000000403037c24 */ /* 0x001fce000f8e02ff */
.L_x_2501:
[----:B012---:R-:W0:Y:S01]  /*00b0*/  LDC.64 R4, c[0x0][0x398] ;  /* 0x0000e600ff047b82 */ /* 0x007e220000000a00 */
[----:B------:R-:W2:Y:S01]  /*00c0*/  LDCU UR4, c[0x0][0x390] ;  /* 0x00007200ff0477ac */ /* 0x000ea20008000800 */
[----:B0-----:R-:W-:-:S05]  /*00d0*/  IMAD.WIDE R6, R0, 0x4, R4 ;  /* 0x0000000400067825 */ /* 0x001fca00078e0204 */
[----:B-1----:R-:W3:Y:S01]  /*00e0*/  LDG.E R2, desc[UR6][R6.64] ;  /* 0x0000000606027981 */ /* 0x002ee2000c1e1900 */
[----:B------:R-:W-:Y:S01]  /*00f0*/  MOV R13, R0 ;  /* 0x00000000000d7202 */ /* 0x000fe20000000f00 */
[----:B------:R-:W-:Y:S01]  /*0100*/  IMAD.IADD R0, R3, 0x1, R0 ;  /* 0x0000000103007824 */ /* 0x000fe200078e0200 */
[----:B------:R-:W-:Y:S04]  /*0110*/  BSSY.RECONVERGENT B0, `(.L_x_2495) ;  /* 0x0000035000007945 */ /* 0x000fe80003800200 */
[----:B------:R-:W-:Y:S01]  /*0120*/  BSSY.RELIABLE B1, `(.L_x_2496) ;  /* 0x0000013000017945 */ /* 0x000fe20003800100 */
[----:B--2---:R-:W-:Y:S02]  /*0130*/  ISETP.GE.AND P0, PT, R0, UR4, PT ;  /* 0x0000000400007c0c */ /* 0x004fe4000bf06270 */
[----:B---3--:R-:W-:-:S13]  /*0140*/  ISETP.GE.AND P1, PT, R2, RZ, PT ;  /* 0x000000ff0200720c */ /* 0x008fda0003f26270 */
[----:B------:R-:W0:Y:S01]  /*0150*/  @P1 LDC.64 R8, c[0x0][0x3a0] ;  /* 0x0000e800ff081b82 */ /* 0x000e220000000a00 */
[----:B------:R-:W-:Y:S02]  /*0160*/  @P1 IMAD.MOV.U32 R11, RZ, RZ, 0x1 ;  /* 0x00000001ff0b1424 */ /* 0x000fe400078e00ff */
[----:B0-----:R-:W-:-:S05]  /*0170*/  @P1 IMAD.WIDE.U32 R8, R2, 0x4, R8 ;  /* 0x0000000402081825 */ /* 0x001fca00078e0008 */
[----:B------:R0:W-:Y:S01]  /*0180*/  @P1 STG.E desc[UR6][R8.64], R11 ;  /* 0x0000000b08001986 */ /* 0x0001e2000c101906 */
[----:B------:R-:W-:Y:S05]  /*0190*/  @P1 BRA `(.L_x_2497) ;  /* 0x00000000002c1947 */ /* 0x000fea0003800000 */
[----:B------:R-:W-:-:S13]  /*01a0*/  ISETP.NE.AND P1, PT, R2, -0x1, PT ;  /* 0xffffffff0200780c */ /* 0x000fda0003f25270 */
[----:B------:R-:W-:Y:S05]  /*01b0*/  @!P1 BREAK.RELIABLE B1 ;  /* 0x0000000000019942 */ /* 0x000fea0003800100 */
[----:B------:R-:W-:Y:S05]  /*01c0*/  @P1 BRA `(.L_x_2497) ;  /* 0x0000000000201947 */ /* 0x000fea0003800000 */
[----:B------:R-:W1:Y:S01]  /*01d0*/  S2R R2, SR_LANEID ;  /* 0x0000000000027919 */ /* 0x000e620000000000 */
[----:B------:R-:W2:Y:S01]  /*01e0*/  LDC.64 R4, c[0x0][0x3a8] ;  /* 0x0000ea00ff047b82 */ /* 0x000ea20000000a00 */
[----:B------:R-:W-:Y:S02]  /*01f0*/  VOTEU.ANY UR4, UPT, PT ;  /* 0x0000000000047886 */ /* 0x000fe400038e0100 */
[----:B------:R-:W-:Y:S02]  /*0200*/  UFLO.U32 UR5, UR4 ;  /* 0x00000004000572bd */ /* 0x000fe400080e0000 */
[----:B------:R-:W2:Y:S04]  /*0210*/  POPC R7, UR4 ;  /* 0x0000000400077d09 */ /* 0x000ea80008000000 */
[----:B-1----:R-:W-:-:S13]  /*0220*/  ISETP.EQ.U32.AND P1, PT, R2, UR5, PT ;  /* 0x0000000502007c0c */ /* 0x002fda000bf22070 */
[----:B--2---:R1:W-:Y:S01]  /*0230*/  @P1 REDG.E.ADD.STRONG.GPU desc[UR6][R4.64], R7 ;  /* 0x000000070400198e */ /* 0x0043e2000c12e106 */
[----:B------:R-:W-:Y:S05]  /*0240*/  BRA `(.L_x_2498) ;  /* 0x0000000000847947 */ /* 0x000fea0003800000 */
.L_x_2497:
[----:B------:R-:W-:Y:S05]  /*0250*/  BSYNC.RELIABLE B1 ;  /* 0x0000000000017941 */ /* 0x000fea0003800100 */
.L_x_2496:
[----:B------:R-:W1:Y:S02]  /*0260*/  LDC.64 R6, c[0x0][0x380] ;  /* 0x0000e000ff067b82 */ /* 0x000e640000000a00 */
[----:B-1----:R-:W-:-:S05]  /*0270*/  IMAD.WIDE R6, R13, 0x4, R6 ;  /* 0x000000040d067825 */ /* 0x002fca00078e0206 */
[----:B0-----:R-:W2:Y:S04]  /*0280*/  LDG.E R8, desc[UR6][R6.64] ;  /* 0x0000000606087981 */ /* 0x001ea8000c1e1900 */
[----:B------:R-:W2:Y:S02]  /*0290*/  LDG.E R12, desc[UR6][R6.64+0x4] ;  /* 0x00000406060c7981 */ /* 0x000ea4000c1e1900 */
[----:B--2---:R-:W-:-:S13]  /*02a0*/  ISETP.GE.AND P1, PT, R8, R12, PT ;  /* 0x0000000c0800720c */ /* 0x004fda0003f26270 */
[----:B------:R-:W-:Y:S05]  /*02b0*/  @P1 BRA `(.L_x_2498) ;  /* 0x0000000000681947 */ /* 0x000fea0003800000 */
[----:B------:R-:W0:Y:S01]  /*02c0*/  LDC.64 R6, c[0x0][0x388] ;  /* 0x0000e200ff067b82 */ /* 0x000e220000000a00 */
[----:B------:R-:W-:-:S07]  /*02d0*/  MOV R13, R8 ;  /* 0x00000008000d7202 */ /* 0x000fce0000000f00 */
[----:B------:R-:W1:Y:S08]  /*02e0*/  LDC.64 R8, c[0x0][0x388] ;  /* 0x0000e200ff087b82 */ /* 0x000e700000000a00 */
[----:B------:R-:W2:Y:S01]  /*02f0*/  LDC.64 R10, c[0x0][0x398] ;  /* 0x0000e600ff0a7b82 */ /* 0x000ea20000000a00 */
[----:B0-----:R-:W-:-:S06]  /*0300*/  IMAD.WIDE R6, R13, 0x4, R6 ;  /* 0x000000040d067825 */ /* 0x001fcc00078e0206 */
[----:B------:R-:W3:Y:S02]  /*0310*/  LDG.E R7, desc[UR6][R6.64] ;  /* 0x0000000606077981 */ /* 0x000ee4000c1e1900 */
[----:B---3--:R-:W-:-:S06]  /*0320*/  IMAD.WIDE R4, R7, 0x4, R4 ;  /* 0x0000000407047825 */ /* 0x008fcc00078e0204 */
[----:B------:R-:W3:Y:S02]  /*0330*/  LDG.E R5, desc[UR6][R4.64] ;  /* 0x0000000604057981 */ /* 0x000ee4000c1e1900 */
[----:B---3--:R-:W-:-:S13]  /*0340*/  ISETP.NE.AND P1, PT, R5, R2, PT ;  /* 0x000000020500720c */ /* 0x008fda0003f25270 */
[----:B-12---:R-:W-:Y:S05]  /*0350*/  @!P1 BRA `(.L_x_2499) ;  /* 0x0000000000249947 */ /* 0x006fea0003800000 */
.L_x_2500:
[----:B------:R-:W-:-:S05]  /*0360*/  VIADD R13, R13, 0x1 ;  /* 0x000000010d0d7836 */ /* 0x000fca0000000000 */
[----:B------:R-:W-:-:S13]  /*0370*/  ISETP.GE.AND P1, PT, R13, R12, PT ;  /* 0x0000000c0d00720c */ /* 0x000fda0003f26270 */
[----:B------:R-:W-:Y:S05]  /*0380*/  @P1 BRA `(.L_x_2498) ;  /* 0x0000000000341947 */ /* 0x000fea0003800000 */
[----:B------:R-:W-:-:S05]  /*0390*/  IMAD.WIDE R6, R13, 0x4, R8 ;  /* 0x000000040d067825 */ /* 0x000fca00078e0208 */
[----:B------:R-:W2:Y:S02]  /*03a0*/  LDG.E R5, desc[UR6][R6.64] ;  /* 0x0000000606057981 */ /* 0x000ea4000c1e1900 */
[----:B--2---:R-:W-:-:S06]  /*03b0*/  IMAD.WIDE R4, R5, 0x4, R10 ;  /* 0x0000000405047825 */ /* 0x004fcc00078e020a */
[----:B------:R-:W2:Y:S02]  /*03c0*/  LDG.E R5, desc[UR6][R4.64] ;  /* 0x0000000604057981 */ /* 0x000ea4000c1e1900 */
[----:B--2---:R-:W-:-:S13]  /*03d0*/  ISETP.NE.AND P1, PT, R5, R2, PT ;  /* 0x000000020500720c */ /* 0x004fda0003f25270 */
[----:B------:R-:W-:Y:S05]  /*03e0*/  @P1 BRA `(.L_x_2500) ;  /* 0xfffffffc00dc1947 */ /* 0x000fea000383ffff */
.L_x_2499:
[----:B------:R-:W0:Y:S01]  /*03f0*/  S2R R2, SR_LANEID ;  /* 0x0000000000027919 */ /* 0x000e220000000000 */
[----:B------:R-:W1:Y:S01]  /*0400*/  LDC.64 R4, c[0x0][0x3b0] ;  /* 0x0000ec00ff047b82 */ /* 0x000e620000000a00 */
[----:B------:R-:W-:Y:S02]  /*0410*/  VOTEU.ANY UR4, UPT, PT ;  /* 0x0000000000047886 */ /* 0x000fe400038e0100 */
[----:B------:R-:W-:Y:S02]  /*0420*/  UFLO.U32 UR5, UR4 ;  /* 0x00000004000572bd */ /* 0x000fe400080e0000 */
[----:B------:R-:W1:Y:S04]  /*0430*/  POPC R7, UR4 ;  /* 0x0000000400077d09 */ /* 0x000e680008000000 */
[----:B0-----:R-:W-:-:S13]  /*0440*/  ISETP.EQ.U32.AND P1, PT, R2, UR5, PT ;  /* 0x0000000502007c0c */ /* 0x001fda000bf22070 */
[----:B-1----:R2:W-:Y:S02]  /*0450*/  @P1 REDG.E.ADD.STRONG.GPU desc[UR6][R4.64], R7 ;  /* 0x000000070400198e */ /* 0x0025e4000c12e106 */
.L_x_2498:
[----:B------:R-:W-:Y:S05]  /*0460*/  BSYNC.RECONVERGENT B0 ;  /* 0x0000000000007941 */ /* 0x000fea0003800200 */
.L_x_2495:
[----:B------:R-:W-:Y:S05]  /*0470*/  @!P0 BRA `(.L_x_2501) ;  /* 0xfffffffc000c8947 */ /* 0x000fea000383ffff */
[----:B------:R-:W-:Y:S05]  /*0480*/  EXIT ;  /* 0x000000000000794d */ /* 0x000fea0003800000 */
.L_x_2502:
        /* <DEDUP_REMOVED lines=15> */
.L_x_2573:


//--------------------- .text._Z14apply_coloringPiS_iS_S_S_i --------------------------
	.section	.text._Z14apply_coloringPiS_iS_S_S_i,"ax",@progbits
	.align	128
        .global         _Z14apply_coloringPiS_iS_S_S_i
        .type           _Z14apply_coloringPiS_iS_S_S_i,@function
        .size           _Z14apply_coloringPiS_iS_S_S_i,(.L_x_2574 - _Z14apply_coloringPiS_iS_S_S_i)
        .other          _Z14apply_coloringPiS_iS_S_S_i,@"STO_CUDA_ENTRY STV_DEFAULT"
_Z14apply_coloringPiS_iS_S_S_i:
.text._Z14apply_coloringPiS_iS_S_S_i:
        /* <DEDUP_REMOVED lines=14> */
.L_x_2511:
[----:B01----:R-:W0:Y:S02]  /*00e0*/  LDC.64 R2, c[0x0][0x3a0] ;  /* 0x0000e800ff027b82 */ /* 0x003e240000000a00 */
[----:B0-----:R-:W-:-:S05]  /*00f0*/  IMAD.WIDE R2, R6, 0x4, R2 ;  /* 0x0000000406027825 */ /* 0x001fca00078e0202 */
[----:B------:R-:W2:Y:S01]  /*0100*/  LDG.E R17, desc[UR6][R2.64] ;  /* 0x0000000602117981 */ /* 0x000ea2000c1e1900 */
[----:B------:R-:W-:Y:S01]  /*0110*/  BSSY.RECONVERGENT B1, `(.L_x_2505) ;  /* 0x0000021000017945 */ /* 0x000fe20003800200 */
[----:B--2---:R-:W-:-:S13]  /*0120*/  ISETP.GE.AND P0, PT, R17, RZ, PT ;  /* 0x000000ff1100720c */ /* 0x004fda0003f06270 */
[----:B------:R-:W-:Y:S05]  /*0130*/  @!P0 BRA `(.L_x_2506) ;  /* 0x0000000000788947 */ /* 0x000fea0003800000 */
[----:B------:R-:W0:Y:S02]  /*0140*/  LDC.64 R2, c[0x0][0x398] ;  /* 0x0000e600ff027b82 */ /* 0x000e240000000a00 */
[----:B0-----:R-:W-:-:S05]  /*0150*/  IMAD.WIDE R2, R6, 0x4, R2 ;  /* 0x0000000406027825 */ /* 0x001fca00078e0202 */
[----:B------:R-:W2:Y:S02]  /*0160*/  LDG.E R8, desc[UR6][R2.64] ;  /* 0x0000000602087981 */ /* 0x000ea4000c1e1900 */
        /* <DEDUP_REMOVED lines=8> */
[----:B------:R-:W0:Y:S01]  /*01f0*/  LDC.64 R8, c[0x0][0x3a0] ;  /* 0x0000e800ff087b82 */ /* 0x000e220000000a00 */
[----:B------:R-:W-:-:S07]  /*0200*/  IMAD.MOV.U32 R15, RZ, RZ, R12 ;  /* 0x000000ffff0f7224 */ /* 0x000fce00078e000c */
[----:B------:R-:W1:Y:S02]  /*0210*/  LDC.64 R10, c[0x0][0x388] ;  /* 0x0000e200ff0a7b82 */ /* 0x000e640000000a00 */
.L_x_2510:
[----:B-1----:R-:W-:-:S06]  /*0220*/  IMAD.WIDE R12, R15, 0x4, R10 ;  /* 0x000000040f0c7825 */ /* 0x002fcc00078e020a */
[----:B------:R-:W2:Y:S01]  /*0230*/  LDG.E R13, desc[UR6][R12.64] ;  /* 0x000000060c0d7981 */ /* 0x000ea2000c1e1900 */
[----:B------:R-:W-:Y:S01]  /*0240*/  BSSY.RELIABLE B2, `(.L_x_2508) ;  /* 0x0000008000027945 */ /* 0x000fe20003800100 */
[----:B--2---:R-:W-:-:S13]  /*0250*/  ISETP.GE.AND P0, PT, R13, R6, PT ;  /* 0x000000060d00720c */ /* 0x004fda0003f06270 */
[----:B------:R-:W-:Y:S05]  /*0260*/  @P0 BRA `(.L_x_2509) ;  /* 0x0000000000140947 */ /* 0x000fea0003800000 */
[----:B0-----:R-:W-:-:S06]  /*0270*/  IMAD.WIDE R12, R13, 0x4, R8 ;  /* 0x000000040d0c7825 */ /* 0x001fcc00078e0208 */
[----:B------:R-:W2:Y:S02]  /*0280*/  LDG.E R12, desc[UR6][R12.64] ;  /* 0x000000060c0c7981 */ /* 0x000ea4000c1e1900 */
[----:B--2---:R-:W-:-:S13]  /*0290*/  ISETP.GT.AND P0, PT, R12, -0x1, PT ;  /* 0xffffffff0c00780c */ /* 0x004fda0003f04270 */
[----:B------:R-:W-:Y:S05]  /*02a0*/  @P0 BREAK.RELIABLE B2 ;  /* 0x0000000000020942 */ /* 0x000fea0003800100 */
[----:B------:R-:W-:Y:S05]  /*02b0*/  @P0 BRA `(.L_x_2506) ;  /* 0x0000000000180947 */ /* 0x000fea0003800000 */
.L_x_2509:
[----:B------:R-:W-:Y:S05]  /*02c0*/  BSYNC.RELIABLE B2 ;  /* 0x0000000000027941 */ /* 0x000fea0003800100 */
.L_x_2508:
[----:B------:R-:W-:-:S04]  /*02d0*/  IADD3 R15, PT, PT, R15, 0x1, RZ ;  /* 0x000000010f0f7810 */ /* 0x000fc80007ffe0ff */
[----:B------:R-:W-:-:S13]  /*02e0*/  ISETP.GE.AND P0, PT, R15, R14, PT ;  /* 0x0000000e0f00720c */ /* 0x000fda0003f06270 */
[----:B------:R-:W-:Y:S05]  /*02f0*/  @!P0 BRA `(.L_x_2510) ;  /* 0xfffffffc00c88947 */ /* 0x000fea000383ffff */
.L_x_2507:
[----:B------:R1:W-:Y:S01]  /*0300*/  STG.E desc[UR6][R2.64], R17 ;  /* 0x0000001102007986 */ /* 0x0003e2000c101906 */
[----:B------:R-:W-:-:S07]  /*0310*/  VIADD R4, R4, 0x1 ;  /* 0x0000000104047836 */ /* 0x000fce0000000000 */
.L_x_2506:
[----:B------:R-:W-:Y:S05]  /*0320*/  BSYNC.RECONVERGENT B1 ;  /* 0x0000000000017941 */ /* 0x000fea0003800200 */
.L_x_2505:
[----:B------:R-:W2:Y:S01]  /*0330*/  LDCU UR4, c[0x0][0x390] ;  /* 0x00007200ff0477ac */ /* 0x000ea20008000800 */
[----:B------:R-:W-:-:S05]  /*0340*/  IMAD.IADD R6, R7, 0x1, R6 ;  /* 0x0000000107067824 */ /* 0x000fca00078e0206 */
[----:B--2---:R-:W-:-:S13]  /*0350*/  ISETP.GE.AND P0, PT, R6, UR4, PT ;  /* 0x0000000406007c0c */ /* 0x004fda000bf06270 */
[----:B------:R-:W-:Y:S05]  /*0360*/  @!P0 BRA `(.L_x_2511) ;  /* 0xfffffffc005c8947 */ /* 0x000fea000383ffff */
.L_x_2504:
[----:B------:R-:W-:Y:S05]  /*0370*/  BSYNC.RECONVERGENT B0 ;  /* 0x0000000000007941 */ /* 0x000fea0003800200 */
.L_x_2503:
[----:B------:R-:W-:Y:S05]  /*0380*/  WARPSYNC.ALL ;  /* 0x0000000000007948 */ /* 0x000fea0003800000 */
[----:B-1----:R-:W1:Y:S01]  /*0390*/  SHFL.DOWN PT, R3, R4, 0x10, 0x1f ;  /* 0x0a001f0004037f89 */ /* 0x002e6200000e0000 */
[----:B------:R-:W-:Y:S01]  /*03a0*/  BAR.SYNC.DEFER_BLOCKING 0x0 ;  /* 0x0000000000007b1d */ /* 0x000fe20000010000 */
[C---:B------:R-:W-:Y:S02]  /*03b0*/  LOP3.LUT P0, RZ, R5.reuse, 0x1f, RZ, 0xc0, !PT ;  /* 0x0000001f05ff7812 */ /* 0x040fe4000780c0ff */
[----:B------:R-:W-:-:S11]  /*03c0*/  ISETP.GT.U32.AND P1, PT, R5, 0x1f, PT ;  /* 0x0000001f0500780c */ /* 0x000fd60003f24070 */
[----:B------:R-:W2:Y:S01]  /*03d0*/  @!P0 S2R R11, SR_CgaCtaId ;  /* 0x00000000000b8919 */ /* 0x000ea20000008800 */
[----:B-1----:R-:W-:Y:S02]  /*03e0*/  IADD3 R3, PT, PT, R3, R4, RZ ;  /* 0x0000000403037210 */ /* 0x002fe40007ffe0ff */
[----:B------:R-:W-:-:S03]  /*03f0*/  @!P0 MOV R4, 0x400 ;  /* 0x0000040000048802 */ /* 0x000fc60000000f00 */
[----:B------:R-:W1:Y:S01]  /*0400*/  SHFL.DOWN PT, R2, R3, 0x8, 0x1f ;  /* 0x09001f0003027f89 */ /* 0x000e6200000e0000 */
[----:B--2---:R-:W-:Y:S01]  /*0410*/  @!P0 LEA R4, R11, R4, 0x18 ;  /* 0x000000040b048211 */ /* 0x004fe200078ec0ff */
[----:B-1----:R-:W-:-:S03]  /*0420*/  IMAD.IADD R2, R3, 0x1, R2 ;  /* 0x0000000103027824 */ /* 0x002fc600078e0202 */
[----:B------:R-:W-:Y:S02]  /*0430*/  @!P0 LEA.HI R4, R5, R4, RZ, 0x1d ;  /* 0x0000000405048211 */ /* 0x000fe400078fe8ff */
[----:B------:R-:W1:Y:S02]  /*0440*/  SHFL.DOWN PT, R7, R2, 0x4, 0x1f ;  /* 0x08801f0002077f89 */ /* 0x000e6400000e0000 */
[----:B-1----:R-:W-:-:S05]  /*0450*/  IMAD.IADD R7, R2, 0x1, R7 ;  /* 0x0000000102077824 */ /* 0x002fca00078e0207 */
[----:B------:R-:W1:Y:S02]  /*0460*/  SHFL.DOWN PT, R6, R7, 0x2, 0x1f ;  /* 0x08401f0007067f89 */ /* 0x000e6400000e0000 */
[----:B-1----:R-:W-:-:S05]  /*0470*/  IADD3 R6, PT, PT, R7, R6, RZ ;  /* 0x0000000607067210 */ /* 0x002fca0007ffe0ff */
[----:B0-----:R-:W0:Y:S02]  /*0480*/  SHFL.DOWN PT, R9, R6, 0x1, 0x1f ;  /* 0x08201f0006097f89 */ /* 0x001e2400000e0000 */
[----:B0-----:R-:W-:-:S05]  /*0490*/  IMAD.IADD R9, R6, 0x1, R9 ;  /* 0x0000000106097824 */ /* 0x001fca00078e0209 */
[----:B------:R0:W-:Y:S01]  /*04a0*/  @!P0 STS [R4], R9 ;  /* 0x0000000904008388 */ /* 0x0001e20000000800 */
[----:B------:R-:W-:Y:S06]  /*04b0*/  BAR.SYNC.DEFER_BLOCKING 0x0 ;  /* 0x0000000000007b1d */ /* 0x000fec0000010000 */
[----:B------:R-:W-:Y:S05]  /*04c0*/  @P1 EXIT ;  /* 0x000000000000194d */ /* 0x000fea0003800000 */
[----:B------:R-:W-:-:S04]  /*04d0*/  UIADD3 UR4, UPT, UPT, UR5, 0x1f, URZ ;  /* 0x0000001f05047890 */ /* 0x000fc8000fffe0ff */
[----:B------:R-:W-:-:S06]  /*04e0*/  USHF.R.U32.HI UR4, URZ, 0x5, UR4 ;  /* 0x00000005ff047899 */ /* 0x000fcc0008011604 */
[----:B------:R-:W-:-:S13]  /*04f0*/  ISETP.GE.U32.AND P0, PT, R5, UR4, PT ;  /* 0x0000000405007c0c */ /* 0x000fda000bf06070 */
[----:B------:R-:W0:Y:S01]  /*0500*/  @!P0 S2R R3, SR_CgaCtaId ;  /* 0x0000000000038919 */ /* 0x000e220000008800 */
[----:B------:R-:W-:-:S04]  /*0510*/  @!P0 MOV R2, 0x400 ;  /* 0x0000040000028802 */ /* 0x000fc80000000f00 */
[----:B0-----:R-:W-:Y:S01]  /*0520*/  @!P0 LEA R4, R3, R2, 0x18 ;  /* 0x0000000203048211 */ /* 0x001fe200078ec0ff */
[----:B------:R-:W-:-:S03]  /*0530*/  IMAD.MOV.U32 R2, RZ, RZ, RZ ;  /* 0x000000ffff027224 */ /* 0x000fc600078e00ff */
[----:B------:R-:W-:-:S05]  /*0540*/  @!P0 LEA R3, R5, R4, 0x2 ;  /* 0x0000000405038211 */ /* 0x000fca00078e10ff */
[----:B------:R-:W0:Y:S01]  /*0550*/  @!P0 LDS R2, [R3] ;  /* 0x0000000003028984 */ /* 0x000e220000000800 */
[----:B------:R-:W-:-:S03]  /*0560*/  ISETP.NE.AND P0, PT, R5, RZ, PT ;  /* 0x000000ff0500720c */ /* 0x000fc60003f05270 */
[----:B0-----:R-:W0:Y:S02]  /*0570*/  SHFL.DOWN PT, R7, R2, 0x10, 0x1f ;  /* 0x0a001f0002077f89 */ /* 0x001e2400000e0000 */
[----:B0-----:R-:W-:-:S05]  /*0580*/  IMAD.IADD R7, R7, 0x1, R2 ;  /* 0x0000000107077824 */ /* 0x001fca00078e0202 */
        /* <DEDUP_REMOVED lines=13> */
.L_x_2512:
        /* <DEDUP_REMOVED lines=10> */
.L_x_2574:


//--------------------- .text._Z22luby_mis_coloring_iterPiS_iS_S_S_i --------------------------
	.section	.text._Z22luby_mis_coloring_iterPiS_iS_S_S_i,"ax",@progbits
	.align	128
        .global         _Z22luby_mis_coloring_iterPiS_iS_S_S_i
        .type           _Z22luby_mis_coloring_iterPiS_iS_S_S_i,@function
        .size           _Z22luby_mis_coloring_iterPiS_iS_S_S_i,(.L_x_2575 - _Z22luby_mis_coloring_iterPiS_iS_S_S_i)
        .other          _Z22luby_mis_coloring_iterPiS_iS_S_S_i,@"STO_CUDA_ENTRY STV_DEFAULT"
_Z22luby_mis_coloring_iterPiS_iS_S_S_i:
.text._Z22luby_mis_coloring_iterPiS_iS_S_S_i:
        /* <DEDUP_REMOVED lines=11> */
.L_x_2527:
[----:B01----:R-:W0:Y:S01]  /*00b0*/  LDC.64 R2, c[0x0][0x3a0] ;  /* 0x0000e800ff027b82 */ /* 0x003e220000000a00 */
[----:B------:R-:W-:-:S07]  /*00c0*/  IMAD.MOV.U32 R7, RZ, RZ, -0x1 ;  /* 0xffffffffff077424 */ /* 0x000fce00078e00ff */
[----:B------:R-:W2:Y:S01]  /*00d0*/  LDC.64 R4, c[0x0][0x398] ;  /* 0x0000e600ff047b82 */ /* 0x000ea20000000a00 */
[----:B0-----:R-:W-:-:S05]  /*00e0*/  IMAD.WIDE R2, R0, 0x4, R2 ;  /* 0x0000000400027825 */ /* 0x001fca00078e0202 */
[----:B-1----:R0:W-:Y:S01]  /*00f0*/  STG.E desc[UR4][R2.64], R7 ;  /* 0x0000000702007986 */ /* 0x0021e2000c101904 */
[----:B--2---:R-:W-:-:S06]  /*0100*/  IMAD.WIDE R4, R0, 0x4, R4 ;  /* 0x0000000400047825 */ /* 0x004fcc00078e0204 */
[----:B------:R-:W2:Y:S01]  /*0110*/  LDG.E R4, desc[UR4][R4.64] ;  /* 0x0000000404047981 */ /* 0x000ea2000c1e1900 */
[----:B------:R-:W-:Y:S01]  /*0120*/  BSSY.RECONVERGENT B0, `(.L_x_2513) ;  /* 0x000007a000007945 */ /* 0x000fe20003800200 */
[----:B--2---:R-:W-:-:S13]  /*0130*/  ISETP.NE.AND P0, PT, R4, -0x1, PT ;  /* 0xffffffff0400780c */ /* 0x004fda0003f05270 */
[----:B0-----:R-:W-:Y:S05]  /*0140*/  @P0 BRA `(.L_x_2514) ;  /* 0x0000000400dc0947 */ /* 0x001fea0003800000 */
        /* <DEDUP_REMOVED lines=9> */
.L_x_2518:
[----:B-1----:R-:W-:-:S06]  /*01e0*/  IMAD.WIDE R4, R11, 0x4, R6 ;  /* 0x000000040b047825 */ /* 0x002fcc00078e0206 */
[----:B------:R-:W2:Y:S01]  /*01f0*/  LDG.E R5, desc[UR4][R4.64] ;  /* 0x0000000404057981 */ /* 0x000ea2000c1e1900 */
[----:B------:R-:W-:Y:S01]  /*0200*/  BSSY.RELIABLE B1, `(.L_x_2516) ;  /* 0x0000008000017945 */ /* 0x000fe20003800100 */
[----:B--2---:R-:W-:-:S13]  /*0210*/  ISETP.GT.AND P0, PT, R5, R0, PT ;  /* 0x000000000500720c */ /* 0x004fda0003f04270 */
[----:B------:R-:W-:Y:S05]  /*0220*/  @!P0 BRA `(.L_x_2517) ;  /* 0x0000000000148947 */ /* 0x000fea0003800000 */
[----:B0-----:R-:W-:-:S06]  /*0230*/  IMAD.WIDE R4, R5, 0x4, R8 ;  /* 0x0000000405047825 */ /* 0x001fcc00078e0208 */
[----:B------:R-:W2:Y:S02]  /*0240*/  LDG.E R4, desc[UR4][R4.64] ;  /* 0x0000000404047981 */ /* 0x000ea4000c1e1900 */
[----:B--2---:R-:W-:-:S13]  /*0250*/  ISETP.NE.AND P0, PT, R4, -0x1, PT ;  /* 0xffffffff0400780c */ /* 0x004fda0003f05270 */
[----:B------:R-:W-:Y:S05]  /*0260*/  @!P0 BREAK.RELIABLE B1 ;  /* 0x0000000000018942 */ /* 0x000fea0003800100 */
[----:B------:R-:W-:Y:S05]  /*0270*/  @!P0 BRA `(.L_x_2514) ;  /* 0x0000000400908947 */ /* 0x000fea0003800000 */
.L_x_2517:
[----:B------:R-:W-:Y:S05]  /*0280*/  BSYNC.RELIABLE B1 ;  /* 0x0000000000017941 */ /* 0x000fea0003800100 */
.L_x_2516:
[----:B------:R-:W-:-:S05]  /*0290*/  VIADD R11, R11, 0x1 ;  /* 0x000000010b0b7836 */ /* 0x000fca0000000000 */
[----:B------:R-:W-:-:S13]  /*02a0*/  ISETP.GE.AND P0, PT, R11, R12, PT ;  /* 0x0000000c0b00720c */ /* 0x000fda0003f06270 */
[----:B------:R-:W-:Y:S05]  /*02b0*/  @!P0 BRA `(.L_x_2518) ;  /* 0xfffffffc00c88947 */ /* 0x000fea000383ffff */
.L_x_2515:
[----:B------:R-:W-:Y:S01]  /*02c0*/  ISETP.GE.AND P0, PT, R15, R12, PT ;  /* 0x0000000c0f00720c */ /* 0x000fe20003f06270 */
[----:B------:R-:W-:Y:S01]  /*02d0*/  BSSY.RECONVERGENT B1, `(.L_x_2519) ;  /* 0x0000037000017945 */ /* 0x000fe20003800200 */
[----:B------:R-:W-:Y:S01]  /*02e0*/  HFMA2 R22, -RZ, RZ, 0, 0 ;  /* 0x00000000ff167431 */ /* 0x000fe200000001ff */
[----:B------:R-:W-:Y:S02]  /*02f0*/  CS2R R20, SRZ ;  /* 0x0000000000147805 */ /* 0x000fe4000001ff00 */
[----:B------:R-:W-:Y:S02]  /*0300*/  CS2R R18, SRZ ;  /* 0x0000000000127805 */ /* 0x000fe4000001ff00 */
[----:B------:R-:W-:Y:S01]  /*0310*/  CS2R R16, SRZ ;  /* 0x0000000000107805 */ /* 0x000fe2000001ff00 */
[----:B------:R-:W-:-:S05]  /*0320*/  IMAD.MOV.U32 R14, RZ, RZ, RZ ;  /* 0x000000ffff0e7224 */ /* 0x000fca00078e00ff */
[----:B------:R-:W-:Y:S05]  /*0330*/  @P0 BRA `(.L_x_2520) ;  /* 0x0000000000c00947 */ /* 0x000fea0003800000 */
[----:B------:R-:W1:Y:S01]  /*0340*/  LDC.64 R4, c[0x0][0x398] ;  /* 0x0000e600ff047b82 */ /* 0x000e620000000a00 */
[----:B------:R-:W-:Y:S01]  /*0350*/  BSSY.RECONVERGENT B2, `(.L_x_2520) ;  /* 0x000002e000027945 */ /* 0x000fe20003800200 */
[----:B------:R-:W-:-:S06]  /*0360*/  IMAD.MOV.U32 R22, RZ, RZ, RZ ;  /* 0x000000ffff167224 */ /* 0x000fcc00078e00ff */
[----:B------:R-:W2:Y:S02]  /*0370*/  LDC.64 R6, c[0x0][0x388] ;  /* 0x0000e200ff067b82 */ /* 0x000ea40000000a00 */
.L_x_2523:
[----:B0-2---:R-:W-:-:S06]  /*0380*/  IMAD.WIDE R8, R15, 0x4, R6 ;  /* 0x000000040f087825 */ /* 0x005fcc00078e0206 */
[----:B------:R-:W1:Y:S02]  /*0390*/  LDG.E R9, desc[UR4][R8.64] ;  /* 0x0000000408097981 */ /* 0x000e64000c1e1900 */
[----:B-1----:R-:W-:-:S05]  /*03a0*/  IMAD.WIDE R10, R9, 0x4, R4 ;  /* 0x00000004090a7825 */ /* 0x002fca00078e0204 */
[----:B------:R-:W2:Y:S01]  /*03b0*/  LDG.E R23, desc[UR4][R10.64] ;  /* 0x000000040a177981 */ /* 0x000ea2000c1e1900 */
[----:B------:R-:W-:Y:S01]  /*03c0*/  BSSY.RECONVERGENT B3, `(.L_x_2521) ;  /* 0x0000024000037945 */ /* 0x000fe20003800200 */
[----:B------:R-:W-:Y:S01]  /*03d0*/  VIADD R15, R15, 0x1 ;  /* 0x000000010f0f7836 */ /* 0x000fe20000000000 */
[----:B--2---:R-:W-:-:S13]  /*03e0*/  ISETP.GT.U32.AND P0, PT, R23, 0xff, PT ;  /* 0x000000ff1700780c */ /* 0x004fda0003f04070 */
[----:B------:R-:W-:Y:S05]  /*03f0*/  @P0 BRA `(.L_x_2522) ;  /* 0x0000000000800947 */ /* 0x000fea0003800000 */
[----:B------:R-:W-:-:S05]  /*0400*/  SHF.R.U32.HI R8, RZ, 0x5, R23 ;  /* 0x00000005ff087819 */ /* 0x000fca0000011617 */
[----:B------:R-:W-:Y:S02]  /*0410*/  IMAD.SHL.U32 R9, R8, 0x4, RZ ;  /* 0x0000000408097824 */ /* 0x000fe400078e00ff */
[----:B------:R-:W-:-:S03]  /*0420*/  IMAD.MOV.U32 R8, RZ, RZ, 0x1 ;  /* 0x00000001ff087424 */ /* 0x000fc600078e00ff */
[C---:B------:R-:W-:Y:S02]  /*0430*/  ISETP.EQ.AND P3, PT, R9.reuse, RZ, PT ;  /* 0x000000ff0900720c */ /* 0x040fe40003f62270 */
[C---:B------:R-:W-:Y:S02]  /*0440*/  ISETP.EQ.AND P0, PT, R9.reuse, 0x4, PT ;  /* 0x000000040900780c */ /* 0x040fe40003f02270 */
[C---:B------:R-:W-:Y:S02]  /*0450*/  ISETP.EQ.AND P1, PT, R9.reuse, 0x8, PT ;  /* 0x000000080900780c */ /* 0x040fe40003f22270 */
[C---:B------:R-:W-:Y:S02]  /*0460*/  ISETP.EQ.AND P2, PT, R9.reuse, 0xc, PT ;  /* 0x0000000c0900780c */ /* 0x040fe40003f42270 */
[C---:B------:R-:W-:Y:S02]  /*0470*/  ISETP.EQ.AND P4, PT, R9.reuse, 0x14, PT ;  /* 0x000000140900780c */ /* 0x040fe40003f82270 */
[----:B------:R-:W-:-:S02]  /*0480*/  ISETP.EQ.AND P5, PT, R9, 0x18, PT ;  /* 0x000000180900780c */ /* 0x000fc40003fa2270 */
[C---:B------:R-:W-:Y:S01]  /*0490*/  ISETP.EQ.AND P6, PT, R9.reuse, 0x1c, PT ;  /* 0x0000001c0900780c */ /* 0x040fe20003fc2270 */
[----:B------:R-:W-:Y:S01]  /*04a0*/  @P3 IMAD.MOV.U32 R11, RZ, RZ, R22 ;  /* 0x000000ffff0b3224 */ /* 0x000fe200078e0016 */
[C---:B------:R-:W-:Y:S02]  /*04b0*/  ISETP.EQ.AND P3, PT, R9.reuse, 0x10, PT ;  /* 0x000000100900780c */ /* 0x040fe40003f62270 */
[----:B------:R-:W-:Y:S01]  /*04c0*/  @P0 MOV R11, R21 ;  /* 0x00000015000b0202 */ /* 0x000fe20000000f00 */
[----:B------:R-:W-:Y:S01]  /*04d0*/  @P1 IMAD.MOV.U32 R11, RZ, RZ, R20 ;  /* 0x000000ffff0b1224 */ /* 0x000fe200078e0014 */
[----:B------:R-:W-:Y:S01]  /*04e0*/  P2R R10, PR, RZ, 0x1 ;  /* 0x00000001ff0a7803 */ /* 0x000fe20000000000 */
[----:B------:R-:W-:Y:S01]  /*04f0*/  @P2 IMAD.MOV.U32 R11, RZ, RZ, R19 ;  /* 0x000000ffff0b2224 */ /* 0x000fe200078e0013 */
[----:B------:R-:W-:Y:S02]  /*0500*/  ISETP.EQ.AND P0, PT, R9, RZ, PT ;  /* 0x000000ff0900720c */ /* 0x000fe40003f02270 */
[----:B------:R-:W-:-:S05]  /*0510*/  SHF.L.W.U32 R8, R8, R23, RZ ;  /* 0x0000001708087219 */ /* 0x000fca0000000eff */
[----:B------:R-:W-:Y:S01]  /*0520*/  @P3 IMAD.MOV.U32 R11, RZ, RZ, R18 ;  /* 0x000000ffff0b3224 */ /* 0x000fe200078e0012 */
[----:B------:R-:W-:Y:S01]  /*0530*/  @P4 MOV R11, R17 ;  /* 0x00000011000b4202 */ /* 0x000fe20000000f00 */
[----:B------:R-:W-:Y:S02]  /*0540*/  @P5 IMAD.MOV.U32 R11, RZ, RZ, R16 ;  /* 0x000000ffff0b5224 */ /* 0x000fe400078e0010 */
[----:B------:R-:W-:-:S05]  /*0550*/  @P6 IMAD.MOV.U32 R11, RZ, RZ, R14 ;  /* 0x000000ffff0b6224 */ /* 0x000fca00078e000e */
[----:B------:R-:W-:-:S04]  /*0560*/  LOP3.LUT R8, R11, R8, RZ, 0xfc, !PT ;  /* 0x000000080b087212 */ /* 0x000fc800078efcff */
[-C--:B------:R-:W-:Y:S01]  /*0570*/  @P1 MOV R20, R8.reuse ;  /* 0x0000000800141202 */ /* 0x080fe20000000f00 */
[--C-:B------:R-:W-:Y:S01]  /*0580*/  @P0 IMAD.MOV.U32 R22, RZ, RZ, R8.reuse ;  /* 0x000000ffff160224 */ /* 0x100fe200078e0008 */
[----:B------:R-:W-:Y:S01]  /*0590*/  ISETP.NE.AND P0, PT, R10, RZ, PT ;  /* 0x000000ff0a00720c */ /* 0x000fe20003f05270 */
[--C-:B------:R-:W-:Y:S01]  /*05a0*/  @P2 IMAD.MOV.U32 R19, RZ, RZ, R8.reuse ;  /* 0x000000ffff132224 */ /* 0x100fe200078e0008 */
[----:B------:R-:W-:Y:S01]  /*05b0*/  @P6 MOV R14, R8 ;  /* 0x00000008000e6202 */ /* 0x000fe20000000f00 */
[--C-:B------:R-:W-:Y:S02]  /*05c0*/  @P3 IMAD.MOV.U32 R18, RZ, RZ, R8.reuse ;  /* 0x000000ffff123224 */ /* 0x100fe400078e0008 */
[--C-:B------:R-:W-:Y:S02]  /*05d0*/  @P4 IMAD.MOV.U32 R17, RZ, RZ, R8.reuse ;  /* 0x000000ffff114224 */ /* 0x100fe400078e0008 */
[----:B------:R-:W-:-:S06]  /*05e0*/  @P5 IMAD.MOV.U32 R16, RZ, RZ, R8 ;  /* 0x000000ffff105224 */ /* 0x000fcc00078e0008 */
[----:B------:R-:W-:-:S07]  /*05f0*/  @P0 IMAD.MOV.U32 R21, RZ, RZ, R8 ;  /* 0x000000ffff150224 */ /* 0x000fce00078e0008 */
.L_x_2522:
[----:B------:R-:W-:Y:S05]  /*0600*/  BSYNC.RECONVERGENT B3 ;  /* 0x0000000000037941 */ /* 0x000fea0003800200 */
.L_x_2521:
[----:B------:R-:W-:-:S13]  /*0610*/  ISETP.GE.AND P0, PT, R15, R12, PT ;  /* 0x0000000c0f00720c */ /* 0x000fda0003f06270 */
[----:B------:R-:W-:Y:S05]  /*0620*/  @!P0 BRA `(.L_x_2523) ;  /* 0xfffffffc00548947 */ /* 0x000fea000383ffff */
[----:B------:R-:W-:Y:S05]  /*0630*/  BSYNC.RECONVERGENT B2 ;  /* 0x0000000000027941 */ /* 0x000fea0003800200 */
.L_x_2520:
[----:B------:R-:W-:Y:S05]  /*0640*/  BSYNC.RECONVERGENT B1 ;  /* 0x0000000000017941 */ /* 0x000fea0003800200 */
.L_x_2519:
[----:B------:R-:W-:Y:S01]  /*0650*/  ISETP.NE.AND P0, PT, R22, -0x1, PT ;  /* 0xffffffff1600780c */ /* 0x000fe20003f05270 */
[----:B------:R-:W-:Y:S01]  /*0660*/  BSSY.RECONVERGENT B1, `(.L_x_2524) ;  /* 0x0000024000017945 */ /* 0x000fe20003800200 */
[----:B------:R-:W-:-:S11]  /*0670*/  IMAD.MOV.U32 R4, RZ, RZ, RZ ;  /* 0x000000ffff047224 */ /* 0x000fd600078e00ff */
[----:B------:R-:W-:Y:S05]  /*0680*/  @P0 BRA `(.L_x_2525) ;  /* 0x0000000000740947 */ /* 0x000fea0003800000 */
[----:B------:R-:W-:Y:S01]  /*0690*/  ISETP.NE.AND P0, PT, R21, -0x1, PT ;  /* 0xffffffff1500780c */ /* 0x000fe20003f05270 */
[----:B------:R-:W-:Y:S02]  /*06a0*/  IMAD.MOV.U32 R22, RZ, RZ, R21 ;  /* 0x000000ffff167224 */ /* 0x000fe400078e0015 */
[----:B------:R-:W-:-:S10]  /*06b0*/  IMAD.MOV.U32 R4, RZ, RZ, 0x20 ;  /* 0x00000020ff047424 */ /* 0x000fd400078e00ff */
[----:B------:R-:W-:Y:S05]  /*06c0*/  @P0 BRA `(.L_x_2525) ;  /* 0x0000000000640947 */ /* 0x000fea0003800000 */
[----:B------:R-:W-:Y:S01]  /*06d0*/  ISETP.NE.AND P0, PT, R20, -0x1, PT ;  /* 0xffffffff1400780c */ /* 0x000fe20003f05270 */
[----:B------:R-:W-:Y:S01]  /*06e0*/  IMAD.MOV.U32 R4, RZ, RZ, 0x40 ;  /* 0x00000040ff047424 */ /* 0x000fe200078e00ff */
[----:B------:R-:W-:-:S11]  /*06f0*/  MOV R22, R20 ;  /* 0x0000001400167202 */ /* 0x000fd60000000f00 */
        /* <DEDUP_REMOVED lines=18> */
[----:B------:R-:W-:-:S12]  /*0820*/  IMAD.MOV.U32 R5, RZ, RZ, RZ ;  /* 0x000000ffff057224 */ /* 0x000fd800078e00ff */
[----:B------:R-:W-:Y:S05]  /*0830*/  @!P0 BRA `(.L_x_2526) ;  /* 0x0000000000188947 */ /* 0x000fea0003800000 */
[----:B------:R-:W-:Y:S02]  /*0840*/  HFMA2 R4, -RZ, RZ, 0, 1.33514404296875e-05 ;  /* 0x000000e0ff047431 */ /* 0x000fe400000001ff */
[----:B------:R-:W-:-:S07]  /*0850*/  IMAD.MOV.U32 R22, RZ, RZ, R14 ;  /* 0x000000ffff167224 */ /* 0x000fce00078e000e */
.L_x_2525:
[----:B------:R-:W-:-:S06]  /*0860*/  LOP3.LUT R22, RZ, R22, RZ, 0x33, !PT ;  /* 0x00000016ff167212 */ /* 0x000fcc00078e33ff */
[----:B------:R-:W1:Y:S08]  /*0870*/  BREV R22, R22 ;  /* 0x0000001600167301 */ /* 0x000e700000000000 */
[----:B-1----:R-:W1:Y:S02]  /*0880*/  FLO.U32.SH R5, R22 ;  /* 0x0000001600057300 */ /* 0x002e6400000e0400 */
[----:B-1----:R-:W-:-:S07]  /*0890*/  IMAD.IADD R5, R5, 0x1, R4 ;  /* 0x0000000105057824 */ /* 0x002fce00078e0204 */
.L_x_2526:
[----:B------:R-:W-:Y:S05]  /*08a0*/  BSYNC.RECONVERGENT B1 ;  /* 0x0000000000017941 */ /* 0x000fea0003800200 */
.L_x_2524:
[----:B------:R1:W-:Y:S02]  /*08b0*/  STG.E desc[UR4][R2.64], R5 ;  /* 0x0000000502007986 */ /* 0x0003e4000c101904 */
.L_x_2514:
[----:B------:R-:W-:Y:S05]  /*08c0*/  BSYNC.RECONVERGENT B0 ;  /* 0x0000000000007941 */ /* 0x000fea0003800200 */
.L_x_2513:
[----:B------:R-:W2:Y:S01]  /*08d0*/  LDCU UR6, c[0x0][0x390] ;  /* 0x00007200ff0677ac */ /* 0x000ea20008000800 */
[----:B------:R-:W-:-:S05]  /*08e0*/  IMAD.IADD R0, R13, 0x1, R0 ;  /* 0x000000010d007824 */ /* 0x000fca00078e0200 */
[----:B--2---:R-:W-:-:S13]  /*08f0*/  ISETP.GE.AND P0, PT, R0, UR6, PT ;  /* 0x0000000600007c0c */ /* 0x004fda000bf06270 */
[----:B------:R-:W-:Y:S05]  /*0900*/  @!P0 BRA `(.L_x_2527) ;  /* 0xfffffff400e88947 */ /* 0x000fea000383ffff */
[----:B------:R-:W-:Y:S05]  /*0910*/  EXIT ;  /* 0x000000000000794d */ /* 0x000fea0003800000 */
.L_x_2528:
        /* <DEDUP_REMOVED lines=14> */
.L_x_2575:


//--------------------- .nv.shared._ZN3cub18CUB_300001_SM_10006detail10radix_sort29DeviceRadixSortOnesweepKernelINS1_5radix10policy_hubIiiyE10Policy1000ELNS0_9SortOrderE0EiiyiiNS1_21identity_decomposer_tEEEvPT5_SB_PT3_PKSC_PT1_PKSG_PT2_PKSK_T4_iiT6_ --------------------------
	.section	.nv.shared._ZN3cub18CUB_300001_SM_10006detail10radix_sort29DeviceRadixSortOnesweepKernelINS1_5radix10policy_hubIiiyE10Policy1000ELNS0_9SortOrderE0EiiyiiNS1_21identity_decomposer_tEEEvPT5_SB_PT3_PKSC_PT1_PKSG_PT2_PKSK_T4_iiT6_,"aw",@nobits
	.sectionflags	@""
	.align	128
.nv.shared._ZN3cub18CUB_300001_SM_10006detail10radix_sort29DeviceRadixSortOnesweepKernelINS1_5radix10policy_hubIiiyE10Policy1000ELNS0_9SortOrderE0EiiyiiNS1_21identity_decomposer_tEEEvPT5_SB_PT3_PKSC_PT1_PKSG_PT2_PKSK_T4_iiT6_:
	.zero		29184


//--------------------- .nv.shared.reserved.0     --------------------------
	.section	.nv.shared.reserved.0,"aw",@nobits
	.weak		__nv_reservedSMEM_offset_0_alias
	.size		__nv_reservedSMEM_offset_0_alias, 0, 64
	.other		__nv_reservedSMEM_offset_0_alias,@"STO_CUDA_RESERVED_SHARED STV_DEFAULT"
__nv_reservedSMEM_offset_0_alias:
	.zero		0
	.zero		64


//--------------------- .nv.global                --------------------------
	.section	.nv.global,"aw",@nobits
.nv.global:
	.type		_ZN34_INTERNAL_794dfcbd_4_k_cu_dbe6df176thrust24THRUST_300001_SM_1000_NS12placeholders2_8E,@object
	.size		_ZN34_INTERNAL_794dfcbd_4_k_cu_dbe6df176thrust24THRUST_300001_SM_1000_NS12placeholders2_8E,(_ZN34_INTERNAL_794dfcbd_4_k_cu_dbe6df174cuda3std3__436_GLOBAL__N__794dfcbd_4_k_cu_dbe6df176ignoreE - _ZN34_INTERNAL_794dfcbd_4_k_cu_dbe6df176thrust24THRUST_300001_SM_1000_NS12placeholders2_8E)
_ZN34_INTERNAL_794dfcbd_4_k_cu_dbe6df176thrust24THRUST_300001_SM_1000_NS12placeholders2_8E:
	.zero		1
	.type		_ZN34_INTERNAL_794dfcbd_4_k_cu_dbe6df174cuda3std3__436_GLOBAL__N__794dfcbd_4_k_cu_dbe6df176ignoreE,@object
	.size		_ZN34_INTERNAL_794dfcbd_4_k_cu_dbe6df174cuda3std3__436_GLOBAL__N__794dfcbd_4_k_cu_dbe6df176ignoreE,(_ZN34_INTERNAL_794dfcbd_4_k_cu_dbe6df174cuda3std6ranges3__45__cpo4dataE - _ZN34_INTERNAL_794dfcbd_4_k_cu_dbe6df174cuda3std3__436_GLOBAL__N__794dfcbd_4_k_cu_dbe6df176ignoreE)
_ZN34_INTERNAL_794dfcbd_4_k_cu_dbe6df174cuda3std3__436_GLOBAL__N__794dfcbd_4_k_cu_dbe6df176ignoreE:
	.zero		1
	.type		_ZN34_INTERNAL_794dfcbd_4_k_cu_dbe6df174cuda3std6ranges3__45__cpo4dataE,@object
	.size		_ZN34_INTERNAL_794dfcbd_4_k_cu_dbe6df174cuda3std6ranges3__45__cpo4dataE,(_ZN34_INTERNAL_794dfcbd_4_k_cu_dbe6df176thrust24THRUST_300001_SM_1000_NS6system3cpp3parE - _ZN34_INTERNAL_794dfcbd_4_k_cu_dbe6df174cuda3std6ranges3__45__cpo4dataE)
_ZN34_INTERNAL_794dfcbd_4_k_cu_dbe6df174cuda3std6ranges3__45__cpo4dataE:
	.zero		1
	.type		_ZN34_INTERNAL_794dfcbd_4_k_cu_dbe6df176thrust24THRUST_300001_SM_1000_NS6system3cpp3parE,@object
	.size		_ZN34_INTERNAL_794dfcbd_4_k_cu_dbe6df176thrust24THRUST_300001_SM_1000_NS6system3cpp3parE,(_ZN34_INTERNAL_794dfcbd_4_k_cu_dbe6df174cuda3std3__45__cpo5beginE - _ZN34_INTERNAL_794dfcbd_4_k_cu_dbe6df176thrust24THRUST_300001_SM_1000_NS6system3cpp3parE)
_ZN34_INTERNAL_794dfcbd_4_k_cu_dbe6df176thrust24THRUST_300001_SM_1000_NS6system3cpp3parE:
	.zero		1
	.type		_ZN34_INTERNAL_794dfcbd_4_k_cu_dbe6df174cuda3std3__45__cpo5beginE,@object
	.size		_ZN34_INTERNAL_794dfcbd_4_k_cu_dbe6df174cuda3std3__45__cpo5beginE,(_ZN34_INTERNAL_794dfcbd_4_k_cu_dbe6df174cuda3std6ranges3__45__cpo5beginE - _ZN34_INTERNAL_794dfcbd_4_k_cu_dbe6df174cuda3std3__45__cpo5beginE)
_ZN34_INTERNAL_794dfcbd_4_k_cu_dbe6df174cuda3std3__45__cpo5beginE:
	.zero		1
	.type		_ZN34_INTERNAL_794dfcbd_4_k_cu_dbe6df174cuda3std6ranges3__45__cpo5beginE,@object
	.size		_ZN34_INTERNAL_794dfcbd_4_k_cu_dbe6df174cuda3std6ranges3__45__cpo5beginE,(_ZN34_INTERNAL_794dfcbd_4_k_cu_dbe6df176thrust24THRUST_300001_SM_1000_NS6deviceE - _ZN34_INTERNAL_794dfcbd_4_k_cu_dbe6df174cuda3std6ranges3__45__cpo5beginE)
_ZN34_INTERNAL_794dfcbd_4_k_cu_dbe6df174cuda3std6ranges3__45__cpo5beginE:
	.zero		1
	.type		_ZN34_INTERNAL_794dfcbd_4_k_cu_dbe6df176thrust24THRUST_300001_SM_1000_NS6deviceE,@object
	.size		_ZN34_INTERNAL_794dfcbd_4_k_cu_dbe6df176thrust24THRUST_300001_SM_1000_NS6deviceE,(_ZN34_INTERNAL_794dfcbd_4_k_cu_dbe6df174cuda3std3__47nulloptE - _ZN34_INTERNAL_794dfcbd_4_k_cu_dbe6df176thrust24THRUST_300001_SM_1000_NS6deviceE)
_ZN34_INTERNAL_794dfcbd_4_k_cu_dbe6df176thrust24THRUST_300001_SM_1000_NS6deviceE:
	.zero		1
	.type		_ZN34_INTERNAL_794dfcbd_4_k_cu_dbe6df174cuda3std3__47nulloptE,@object
	.size		_ZN34_INTERNAL_794dfcbd_4_k_cu_dbe6df174cuda3std3__47nulloptE,(_ZN34_INTERNAL_794dfcbd_4_k_cu_dbe6df174cuda3std6ranges3__45__cpo8distanceE - _ZN34_INTERNAL_794dfcbd_4_k_cu_dbe6df174cuda3std3__47nulloptE)
_ZN34_INTERNAL_794dfcbd_4_k_cu_dbe6df174cuda3std3__47nulloptE:
	.zero		1
	.type		_ZN34_INTERNAL_794dfcbd_4_k_cu_dbe6df174cuda3std6ranges3__45__cpo8distanceE,@object
	.size		_ZN34_INTERNAL_794dfcbd_4_k_cu_dbe6df174cuda3std6ranges3__45__cpo8distanceE,(_ZN34_INTERNAL_794dfcbd_4_k_cu_dbe6df176thrust24THRUST_300001_SM_1000_NS12placeholders2_4E - _ZN34_INTERNAL_794dfcbd_4_k_cu_dbe6df174cuda3std6ranges3__45__cpo8distanceE)
_ZN34_INTERNAL_794dfcbd_4_k_cu_dbe6df174cuda3std6ranges3__45__cpo8distanceE:
	.zero		1
	.type		_ZN34_INTERNAL_794dfcbd_4_k_cu_dbe6df176thrust24THRUST_300001_SM_1000_NS12placeholders2_4E,@object
	.size		_ZN34_INTERNAL_794dfcbd_4_k_cu_dbe6df176thrust24THRUST_300001_SM_1000_NS12placeholders2_4E,(_ZN34_INTERNAL_794dfcbd_4_k_cu_dbe6df174cuda3std3__45__cpo6rbeginE - _ZN34_INTERNAL_794dfcbd_4_k_cu_dbe6df176thrust24THRUST_300001_SM_1000_NS12placeholders2_4E)
_ZN34_INTERNAL_794dfcbd_4_k_cu_dbe6df176thrust24THRUST_300001_SM_1000_NS12placeholders2_4E:
	.zero		1
	.type		_ZN34_INTERNAL_794dfcbd_4_k_cu_dbe6df174cuda3std3__45__cpo6rbeginE,@object
	.size		_ZN34_INTERNAL_794dfcbd_4_k_cu_dbe6df174cuda3std3__45__cpo6rbeginE,(_ZN34_INTERNAL_794dfcbd_4_k_cu_dbe6df174cuda3std6ranges3__45__cpo7advanceE - _ZN34_INTERNAL_794dfcbd_4_k_cu_dbe6df174cuda3std3__45__cpo6rbeginE)
_ZN34_INTERNAL_794dfcbd_4_k_cu_dbe6df174cuda3std3__45__cpo6rbeginE:
	.zero		1
	.type		_ZN34_INTERNAL_794dfcbd_4_k_cu_dbe6df174cuda3std6ranges3__45__cpo7advanceE,@object
	.size		_ZN34_INTERNAL_794dfcbd_4_k_cu_dbe6df174cuda3std6ranges3__45__cpo7advanceE,(_ZN34_INTERNAL_794dfcbd_4_k_cu_dbe6df176thrust24THRUST_300001_SM_1000_NS12placeholders3_10E - _ZN34_INTERNAL_794dfcbd_4_k_cu_dbe6df174cuda3std6ranges3__45__cpo7advanceE)
_ZN34_INTERNAL_794dfcbd_4_k_cu_dbe6df174cuda3std6ranges3__45__cpo7advanceE:
	.zero		1
	.type		_ZN34_INTERNAL_794dfcbd_4_k_cu_dbe6df176thrust24THRUST_300001_SM_1000_NS12placeholders3_10E,@object
	.size		_ZN34_INTERNAL_794dfcbd_4_k_cu_dbe6df176thrust24THRUST_300001_SM_1000_NS12placeholders3_10E,(_ZN34_INTERNAL_794dfcbd_4_k_cu_dbe6df174cuda3std3__48in_placeE - _ZN34_INTERNAL_794dfcbd_4_k_cu_dbe6df176thrust24THRUST_300001_SM_1000_NS12placeholders3_10E)
_ZN34_INTERNAL_794dfcbd_4_k_cu_dbe6df176thrust24THRUST_300001_SM_1000_NS12placeholders3_10E:
	.zero		1
	.type		_ZN34_INTERNAL_794dfcbd_4_k_cu_dbe6df174cuda3std3__48in_placeE,@object
	.size		_ZN34_INTERNAL_794dfcbd_4_k_cu_dbe6df174cuda3std3__48in_placeE,(_ZN34_INTERNAL_794dfcbd_4_k_cu_dbe6df174cuda3std6ranges3__45__cpo4sizeE - _ZN34_INTERNAL_794dfcbd_4_k_cu_dbe6df174cuda3std3__48in_placeE)
_ZN34_INTERNAL_794dfcbd_4_k_cu_dbe6df174cuda3std3__48in_placeE:
	.zero		1
	.type		_ZN34_INTERNAL_794dfcbd_4_k_cu_dbe6df174cuda3std6ranges3__45__cpo4sizeE,@object
	.size		_ZN34_INTERNAL_794dfcbd_4_k_cu_dbe6df174cuda3std6ranges3__45__cpo4sizeE,(_ZN34_INTERNAL_794dfcbd_4_k_cu_dbe6df176thrust24THRUST_300001_SM_1000_NS12placeholders2_2E - _ZN34_INTERNAL_794dfcbd_4_k_cu_dbe6df174cuda3std6ranges3__45__cpo4sizeE)
_ZN34_INTERNAL_794dfcbd_4_k_cu_dbe6df174cuda3std6ranges3__45__cpo4sizeE:
	.zero		1
	.type		_ZN34_INTERNAL_794dfcbd_4_k_cu_dbe6df176thrust24THRUST_300001_SM_1000_NS12placeholders2_2E,@object
	.size		_ZN34_INTERNAL_794dfcbd_4_k_cu_dbe6df176thrust24THRUST_300001_SM_1000_NS12placeholders2_2E,(_ZN34_INTERNAL_794dfcbd_4_k_cu_dbe6df174cuda3std3__45__cpo6cbeginE - _ZN34_INTERNAL_794dfcbd_4_k_cu_dbe6df176thrust24THRUST_300001_SM_1000_NS12placeholders2_2E)
_ZN34_INTERNAL_794dfcbd_4_k_cu_dbe6df176thrust24THRUST_300001_SM_1000_NS12placeholders2_2E:
	.zero		1
	.type		_ZN34_INTERNAL_794dfcbd_4_k_cu_dbe6df174cuda3std3__45__cpo6cbeginE,@object
	.size		_ZN34_INTERNAL_794dfcbd_4_k_cu_dbe6df174cuda3std3__45__cpo6cbeginE,(_ZN34_INTERNAL_794dfcbd_4_k_cu_dbe6df174cuda3std6ranges3__45__cpo6cbeginE - _ZN34_INTERNAL_794dfcbd_4_k_cu_dbe6df174cuda3std3__45__cpo6cbeginE)
_ZN34_INTERNAL_794dfcbd_4_k_cu_dbe6df174cuda3std3__45__cpo6cbeginE:
	.zero		1
	.type		_ZN34_INTERNAL_794dfcbd_4_k_cu_dbe6df174cuda3std6ranges3__45__cpo6cbeginE,@object
	.size		_ZN34_INTERNAL_794dfcbd_4_k_cu_dbe6df174cuda3std6ranges3__45__cpo6cbeginE,(_ZN34_INTERNAL_794dfcbd_4_k_cu_dbe6df176thrust24THRUST_300001_SM_1000_NS12placeholders2_6E - _ZN34_INTERNAL_794dfcbd_4_k_cu_dbe6df174cuda3std6ranges3__45__cpo6cbeginE)
_ZN34_INTERNAL_794dfcbd_4_k_cu_dbe6df174cuda3std6ranges3__45__cpo6cbeginE:
	.zero		1
	.type		_ZN34_INTERNAL_794dfcbd_4_k_cu_dbe6df176thrust24THRUST_300001_SM_1000_NS12placeholders2_6E,@object
	.size		_ZN34_INTERNAL_794dfcbd_4_k_cu_dbe6df176thrust24THRUST_300001_SM_1000_NS12placeholders2_6E,(_ZN34_INTERNAL_794dfcbd_4_k_cu_dbe6df174cuda3std3__45__cpo7crbeginE - _ZN34_INTERNAL_794dfcbd_4_k_cu_dbe6df176thrust24THRUST_300001_SM_1000_NS12placeholders2_6E)
_ZN34_INTERNAL_794dfcbd_4_k_cu_dbe6df176thrust24THRUST_300001_SM_1000_NS12placeholders2_6E:
	.zero		1
	.type		_ZN34_INTERNAL_794dfcbd_4_k_cu_dbe6df174cuda3std3__45__cpo7crbeginE,@object
	.size		_ZN34_INTERNAL_794dfcbd_4_k_cu_dbe6df174cuda3std3__45__cpo7crbeginE,(_ZN34_INTERNAL_794dfcbd_4_k_cu_dbe6df174cuda3std6ranges3__45__cpo4nextE - _ZN34_INTERNAL_794dfcbd_4_k_cu_dbe6df174cuda3std3__45__cpo7crbeginE)
_ZN34_INTERNAL_794dfcbd_4_k_cu_dbe6df174cuda3std3__45__cpo7crbeginE:
	.zero		1
	.type		_ZN34_INTERNAL_794dfcbd_4_k_cu_dbe6df174cuda3std6ranges3__45__cpo4nextE,@object
	.size		_ZN34_INTERNAL_794dfcbd_4_k_cu_dbe6df174cuda3std6ranges3__45__cpo4nextE,(_ZN34_INTERNAL_794dfcbd_4_k_cu_dbe6df174cuda3std6ranges3__45__cpo4swapE - _ZN34_INTERNAL_794dfcbd_4_k_cu_dbe6df174cuda3std6ranges3__45__cpo4nextE)
_ZN34_INTERNAL_794dfcbd_4_k_cu_dbe6df174cuda3std6ranges3__45__cpo4nextE:
	.zero		1
	.type		_ZN34_INTERNAL_794dfcbd_4_k_cu_dbe6df174cuda3std6ranges3__45__cpo4swapE,@object
	.size		_ZN34_INTERNAL_794dfcbd_4_k_cu_dbe6df174cuda3std6ranges3__45__cpo4swapE,(_ZN34_INTERNAL_794dfcbd_4_k_cu_dbe6df176thrust24THRUST_300001_SM_1000_NS8cuda_cub10par_nosyncE - _ZN34_INTERNAL_794dfcbd_4_k_cu_dbe6df174cuda3std6ranges3__45__cpo4swapE)
_ZN34_INTERNAL_794dfcbd_4_k_cu_dbe6df174cuda3std6ranges3__45__cpo4swapE:
	.zero		1
	.type		_ZN34_INTERNAL_794dfcbd_4_k_cu_dbe6df176thrust24THRUST_300001_SM_1000_NS8cuda_cub10par_nosyncE,@object
	.size		_ZN34_INTERNAL_794dfcbd_4_k_cu_dbe6df176thrust24THRUST_300001_SM_1000_NS8cuda_cub10par_nosyncE,(_ZN34_INTERNAL_794dfcbd_4_k_cu_dbe6df176thrust24THRUST_300001_SM_1000_NS3seqE - _ZN34_INTERNAL_794dfcbd_4_k_cu_dbe6df176thrust24THRUST_300001_SM_1000_NS8cuda_cub10par_nosyncE)
_ZN34_INTERNAL_794dfcbd_4_k_cu_dbe6df176thrust24THRUST_300001_SM_1000_NS8cuda_cub10par_nosyncE:
	.zero		1
	.type		_ZN34_INTERNAL_794dfcbd_4_k_cu_dbe6df176thrust24THRUST_300001_SM_1000_NS3seqE,@object
	.size		_ZN34_INTERNAL_794dfcbd_4_k_cu_dbe6df176thrust24THRUST_300001_SM_1000_NS3seqE,(_ZN34_INTERNAL_794dfcbd_4_k_cu_dbe6df174cuda3std3__420unreachable_sentinelE - _ZN34_INTERNAL_794dfcbd_4_k_cu_dbe6df176thrust24THRUST_300001_SM_1000_NS3seqE)
_ZN34_INTERNAL_794dfcbd_4_k_cu_dbe6df176thrust24THRUST_300001_SM_1000_NS3seqE:
	.zero		1
	.type		_ZN34_INTERNAL_794dfcbd_4_k_cu_dbe6df174cuda3std3__420unreachable_sentinelE,@object
	.size		_ZN34_INTERNAL_794dfcbd_4_k_cu_dbe6df174cuda3std3__420unreachable_sentinelE,(_ZN34_INTERNAL_794dfcbd_4_k_cu_dbe6df174cuda3std6ranges3__45__cpo5ssizeE - _ZN34_INTERNAL_794dfcbd_4_k_cu_dbe6df174cuda3std3__420unreachable_sentinelE)
_ZN34_INTERNAL_794dfcbd_4_k_cu_dbe6df174cuda3std3__420unreachable_sentinelE:
	.zero		1
	.type		_ZN34_INTERNAL_794dfcbd_4_k_cu_dbe6df174cuda3std6ranges3__45__cpo5ssizeE,@object
	.size		_ZN34_INTERNAL_794dfcbd_4_k_cu_dbe6df174cuda3std6ranges3__45__cpo5ssizeE,(_ZN34_INTERNAL_794dfcbd_4_k_cu_dbe6df176thrust24THRUST_300001_SM_1000_NS12placeholders2_3E - _ZN34_INTERNAL_794dfcbd_4_k_cu_dbe6df174cuda3std6ranges3__45__cpo5ssizeE)
_ZN34_INTERNAL_794dfcbd_4_k_cu_dbe6df174cuda3std6ranges3__45__cpo5ssizeE:
	.zero		1
	.type		_ZN34_INTERNAL_794dfcbd_4_k_cu_dbe6df176thrust24THRUST_300001_SM_1000_NS12placeholders2_3E,@object
	.size		_ZN34_INTERNAL_794dfcbd_4_k_cu_dbe6df176thrust24THRUST_300001_SM_1000_NS12placeholders2_3E,(_ZN34_INTERNAL_794dfcbd_4_k_cu_dbe6df174cuda3std3__45__cpo4cendE - _ZN34_INTERNAL_794dfcbd_4_k_cu_dbe6df176thrust24THRUST_300001_SM_1000_NS12placeholders2_3E)
_ZN34_INTERNAL_794dfcbd_4_k_cu_dbe6df176thrust24THRUST_300001_SM_1000_NS12placeholders2_3E:
	.zero		1
	.type		_ZN34_INTERNAL_794dfcbd_4_k_cu_dbe6df174cuda3std3__45__cpo4cendE,@object
	.size		_ZN34_INTERNAL_794dfcbd_4_k_cu_dbe6df174cuda3std3__45__cpo4cendE,(_ZN34_INTERNAL_794dfcbd_4_k_cu_dbe6df174cuda3std6ranges3__45__cpo4cendE - _ZN34_INTERNAL_794dfcbd_4_k_cu_dbe6df174cuda3std3__45__cpo4cendE)
_ZN34_INTERNAL_794dfcbd_4_k_cu_dbe6df174cuda3std3__45__cpo4cendE:
	.zero		1
	.type		_ZN34_INTERNAL_794dfcbd_4_k_cu_dbe6df174cuda3std6ranges3__45__cpo4cendE,@object
	.size		_ZN34_INTERNAL_794dfcbd_4_k_cu_dbe6df174cuda3std6ranges3__45__cpo4cendE,(_ZN34_INTERNAL_794dfcbd_4_k_cu_dbe6df176thrust24THRUST_300001_SM_1000_NS12placeholders2_7E - _ZN34_INTERNAL_794dfcbd_4_k_cu_dbe6df174cuda3std6ranges3__45__cpo4cendE)
_ZN34_INTERNAL_794dfcbd_4_k_cu_dbe6df174cuda3std6ranges3__45__cpo4cendE:
	.zero		1
	.type		_ZN34_INTERNAL_794dfcbd_4_k_cu_dbe6df176thrust24THRUST_300001_SM_1000_NS12placeholders2_7E,@object
	.size		_ZN34_INTERNAL_794dfcbd_4_k_cu_dbe6df176thrust24THRUST_300001_SM_1000_NS12placeholders2_7E,(_ZN34_INTERNAL_794dfcbd_4_k_cu_dbe6df174cuda3std3__45__cpo5crendE - _ZN34_INTERNAL_794dfcbd_4_k_cu_dbe6df176thrust24THRUST_300001_SM_1000_NS12placeholders2_7E)
_ZN34_INTERNAL_794dfcbd_4_k_cu_dbe6df176thrust24THRUST_300001_SM_1000_NS12placeholders2_7E:
	.zero		1
	.type		_ZN34_INTERNAL_794dfcbd_4_k_cu_dbe6df174cuda3std3__45__cpo5crendE,@object
	.size		_ZN34_INTERNAL_794dfcbd_4_k_cu_dbe6df174cuda3std3__45__cpo5crendE,(_ZN34_INTERNAL_794dfcbd_4_k_cu_dbe6df174cuda3std6ranges3__45__cpo4prevE - _ZN34_INTERNAL_794dfcbd_4_k_cu_dbe6df174cuda3std3__45__cpo5crendE)
_ZN34_INTERNAL_794dfcbd_4_k_cu_dbe6df174cuda3std3__45__cpo5crendE:
	.zero		1
	.type		_ZN34_INTERNAL_794dfcbd_4_k_cu_dbe6df174cuda3std6ranges3__45__cpo4prevE,@object
	.size		_ZN34_INTERNAL_794dfcbd_4_k_cu_dbe6df174cuda3std6ranges3__45__cpo4prevE,(_ZN34_INTERNAL_794dfcbd_4_k_cu_dbe6df174cuda3std6ranges3__45__cpo9iter_moveE - _ZN34_INTERNAL_794dfcbd_4_k_cu_dbe6df174cuda3std6ranges3__45__cpo4prevE)
_ZN34_INTERNAL_794dfcbd_4_k_cu_dbe6df174cuda3std6ranges3__45__cpo4prevE:
	.zero		1
	.type		_ZN34_INTERNAL_794dfcbd_4_k_cu_dbe6df174cuda3std6ranges3__45__cpo9iter_moveE,@object
	.size		_ZN34_INTERNAL_794dfcbd_4_k_cu_dbe6df174cuda3std6ranges3__45__cpo9iter_moveE,(_ZN34_INTERNAL_794dfcbd_4_k_cu_dbe6df176thrust24THRUST_300001_SM_1000_NS6system6detail10sequential3seqE - _ZN34_INTERNAL_794dfcbd_4_k_cu_dbe6df174cuda3std6ranges3__45__cpo9iter_moveE)
_ZN34_INTERNAL_794dfcbd_4_k_cu_dbe6df174cuda3std6ranges3__45__cpo9iter_moveE:
	.zero		1
	.type		_ZN34_INTERNAL_794dfcbd_4_k_cu_dbe6df176thrust24THRUST_300001_SM_1000_NS6system6detail10sequential3seqE,@object
	.size		_ZN34_INTERNAL_794dfcbd_4_k_cu_dbe6df176thrust24THRUST_300001_SM_1000_NS6system6detail10sequential3seqE,(_ZN34_INTERNAL_794dfcbd_4_k_cu_dbe6df176thrust24THRUST_300001_SM_1000_NS12placeholders2_9E - _ZN34_INTERNAL_794dfcbd_4_k_cu_dbe6df176thrust24THRUST_300001_SM_1000_NS6system6detail10sequential3seqE)
_ZN34_INTERNAL_794dfcbd_4_k_cu_dbe6df176thrust24THRUST_300001_SM_1000_NS6system6detail10sequential3seqE:
	.zero		1
	.type		_ZN34_INTERNAL_794dfcbd_4_k_cu_dbe6df176thrust24THRUST_300001_SM_1000_NS12placeholders2_9E,@object
	.size		_ZN34_INTERNAL_794dfcbd_4_k_cu_dbe6df176thrust24THRUST_300001_SM_1000_NS12placeholders2_9E,(_ZN34_INTERNAL_794dfcbd_4_k_cu_dbe6df174cuda3std3__419piecewise_constructE - _ZN34_INTERNAL_794dfcbd_4_k_cu_dbe6df176thrust24THRUST_300001_SM_1000_NS12placeholders2_9E)
_ZN34_INTERNAL_794dfcbd_4_k_cu_dbe6df176thrust24THRUST_300001_SM_1000_NS12placeholders2_9E:
	.zero		1
	.type		_ZN34_INTERNAL_794dfcbd_4_k_cu_dbe6df174cuda3std3__419piecewise_constructE,@object
	.size		_ZN34_INTERNAL_794dfcbd_4_k_cu_dbe6df174cuda3std3__419piecewise_constructE,(_ZN34_INTERNAL_794dfcbd_4_k_cu_dbe6df174cuda3std6ranges3__45__cpo5cdataE - _ZN34_INTERNAL_794dfcbd_4_k_cu_dbe6df174cuda3std3__419piecewise_constructE)
_ZN34_INTERNAL_794dfcbd_4_k_cu_dbe6df174cuda3std3__419piecewise_constructE:
	.zero		1
	.type		_ZN34_INTERNAL_794dfcbd_4_k_cu_dbe6df174cuda3std6ranges3__45__cpo5cdataE,@object
	.size		_ZN34_INTERNAL_794dfcbd_4_k_cu_dbe6df174cuda3std6ranges3__45__cpo5cdataE,(_ZN34_INTERNAL_794dfcbd_4_k_cu_dbe6df176thrust24THRUST_300001_SM_1000_NS12placeholders2_1E - _ZN34_INTERNAL_794dfcbd_4_k_cu_dbe6df174cuda3std6ranges3__45__cpo5cdataE)
_ZN34_INTERNAL_794dfcbd_4_k_cu_dbe6df174cuda3std6ranges3__45__cpo5cdataE:
	.zero		1
	.type		_ZN34_INTERNAL_794dfcbd_4_k_cu_dbe6df176thrust24THRUST_300001_SM_1000_NS12placeholders2_1E,@object
	.size		_ZN34_INTERNAL_794dfcbd_4_k_cu_dbe6df176thrust24THRUST_300001_SM_1000_NS12placeholders2_1E,(_ZN34_INTERNAL_794dfcbd_4_k_cu_dbe6df174cuda3std3__45__cpo3endE - _ZN34_INTERNAL_794dfcbd_4_k_cu_dbe6df176thrust24THRUST_300001_SM_1000_NS12placeholders2_1E)
_ZN34_INTERNAL_794dfcbd_4_k_cu_dbe6df176thrust24THRUST_300001_SM_1000_NS12placeholders2_1E:
	.zero		1
	.type		_ZN34_INTERNAL_794dfcbd_4_k_cu_dbe6df174cuda3std3__45__cpo3endE,@object
	.size		_ZN34_INTERNAL_794dfcbd_4_k_cu_dbe6df174cuda3std3__45__cpo3endE,(_ZN34_INTERNAL_794dfcbd_4_k_cu_dbe6df174cuda3std6ranges3__45__cpo3endE - _ZN34_INTERNAL_794dfcbd_4_k_cu_dbe6df174cuda3std3__45__cpo3endE)
_ZN34_INTERNAL_794dfcbd_4_k_cu_dbe6df174cuda3std3__45__cpo3endE:
	.zero		1
	.type		_ZN34_INTERNAL_794dfcbd_4_k_cu_dbe6df174cuda3std6ranges3__45__cpo3endE,@object
	.size		_ZN34_INTERNAL_794dfcbd_4_k_cu_dbe6df174cuda3std6ranges3__45__cpo3endE,(_ZN34_INTERNAL_794dfcbd_4_k_cu_dbe6df176thrust24THRUST_300001_SM_1000_NS12placeholders2_5E - _ZN34_INTERNAL_794dfcbd_4_k_cu_dbe6df174cuda3std6ranges3__45__cpo3endE)
_ZN34_INTERNAL_794dfcbd_4_k_cu_dbe6df174cuda3std6ranges3__45__cpo3endE:
	.zero		1
	.type		_ZN34_INTERNAL_794dfcbd_4_k_cu_dbe6df176thrust24THRUST_300001_SM_1000_NS12placeholders2_5E,@object
	.size		_ZN34_INTERNAL_794dfcbd_4_k_cu_dbe6df176thrust24THRUST_300001_SM_1000_NS12placeholders2_5E,(_ZN34_INTERNAL_794dfcbd_4_k_cu_dbe6df174cuda3std3__45__cpo4rendE - _ZN34_INTERNAL_794dfcbd_4_k_cu_dbe6df176thrust24THRUST_300001_SM_1000_NS12placeholders2_5E)
_ZN34_INTERNAL_794dfcbd_4_k_cu_dbe6df176thrust24THRUST_300001_SM_1000_NS12placeholders2_5E:
	.zero		1
	.type		_ZN34_INTERNAL_794dfcbd_4_k_cu_dbe6df174cuda3std3__45__cpo4rendE,@object
	.size		_ZN34_INTERNAL_794dfcbd_4_k_cu_dbe6df174cuda3std3__45__cpo4rendE,(_ZN34_INTERNAL_794dfcbd_4_k_cu_dbe6df174cuda3std6ranges3__45__cpo9iter_swapE - _ZN34_INTERNAL_794dfcbd_4_k_cu_dbe6df174cuda3std3__45__cpo4rendE)
_ZN34_INTERNAL_794dfcbd_4_k_cu_dbe6df174cuda3std3__45__cpo4rendE:
	.zero		1
	.type		_ZN34_INTERNAL_794dfcbd_4_k_cu_dbe6df174cuda3std6ranges3__45__cpo9iter_swapE,@object
	.size		_ZN34_INTERNAL_794dfcbd_4_k_cu_dbe6df174cuda3std6ranges3__45__cpo9iter_swapE,(_ZN34_INTERNAL_794dfcbd_4_k_cu_dbe6df174cuda3std3__48unexpectE - _ZN34_INTERNAL_794dfcbd_4_k_cu_dbe6df174cuda3std6ranges3__45__cpo9iter_swapE)
_ZN34_INTERNAL_794dfcbd_4_k_cu_dbe6df174cuda3std6ranges3__45__cpo9iter_swapE:
	.zero		1
	.type		_ZN34_INTERNAL_794dfcbd_4_k_cu_dbe6df174cuda3std3__48unexpectE,@object
	.size		_ZN34_INTERNAL_794dfcbd_4_k_cu_dbe6df174cuda3std3__48unexpectE,(_ZN34_INTERNAL_794dfcbd_4_k_cu_dbe6df176thrust24THRUST_300001_SM_1000_NS8cuda_cub3parE - _ZN34_INTERNAL_794dfcbd_4_k_cu_dbe6df174cuda3std3__48unexpectE)
_ZN34_INTERNAL_794dfcbd_4_k_cu_dbe6df174cuda3std3__48unexpectE:
	.zero		1
	.type		_ZN34_INTERNAL_794dfcbd_4_k_cu_dbe6df176thrust24THRUST_300001_SM_1000_NS8cuda_cub3parE,@object
	.size		_ZN34_INTERNAL_794dfcbd_4_k_cu_dbe6df176thrust24THRUST_300001_SM_1000_NS8cuda_cub3parE,(.L_29 - _ZN34_INTERNAL_794dfcbd_4_k_cu_dbe6df176thrust24THRUST_300001_SM_1000_NS8cuda_cub3parE)
_ZN34_INTERNAL_794dfcbd_4_k_cu_dbe6df176thrust24THRUST_300001_SM_1000_NS8cuda_cub3parE:
	.zero		1
.L_29:


//--------------------- .nv.shared._ZN3cub18CUB_300001_SM_10006detail10radix_sort33DeviceRadixSortExclusiveSumKernelINS1_5radix10policy_hubIiiyE10Policy1000EyEEvPT0_ --------------------------
	.section	.nv.shared._ZN3cub18CUB_300001_SM_10006detail10radix_sort33DeviceRadixSortExclusiveSumKernelINS1_5radix10policy_hubIiiyE10Policy1000EyEEvPT0_,"aw",@nobits
	.sectionflags	@""
	.align	128
.nv.shared._ZN3cub18CUB_300001_SM_10006detail10radix_sort33DeviceRadixSortExclusiveSumKernelINS1_5radix10policy_hubIiiyE10Policy1000EyEEvPT0_:
	.zero		3456


//--------------------- .nv.shared._ZN3cub18CUB_300001_SM_10006detail10radix_sort30DeviceRadixSortHistogramKernelINS1_5radix10policy_hubIiiyE10Policy1000ELNS0_9SortOrderE0EiyNS1_21identity_decomposer_tEEEvPT2_PKT1_SA_iiT3_ --------------------------
	.section	.nv.shared._ZN3cub18CUB_300001_SM_10006detail10radix_sort30DeviceRadixSortHistogramKernelINS1_5radix10policy_hubIiiyE10Policy1000ELNS0_9SortOrderE0EiyNS1_21identity_decomposer_tEEEvPT2_PKT1_SA_iiT3_,"aw",@nobits
	.sectionflags	@""
	.align	128
.nv.shared._ZN3cub18CUB_300001_SM_10006detail10radix_sort30DeviceRadixSortHistogramKernelINS1_5radix10policy_hubIiiyE10Policy1000ELNS0_9SortOrderE0EiyNS1_21identity_decomposer_tEEEvPT2_PKT1_SA_iiT3_:
	.zero		5120


//--------------------- .nv.shared._ZN3cub18CUB_300001_SM_10006detail10radix_sort31DeviceRadixSortSingleTileKernelINS1_5radix10policy_hubIiiyE10Policy1000ELNS0_9SortOrderE0EiiyNS1_21identity_decomposer_tEEEvPKT1_PSA_PKT2_PSE_T3_iiT4_ --------------------------
	.section	.nv.shared._ZN3cub18CUB_300001_SM_10006detail10radix_sort31DeviceRadixSortSingleTileKernelINS1_5radix10policy_hubIiiyE10Policy1000ELNS0_9SortOrderE0EiiyNS1_21identity_decomposer_tEEEvPKT1_PSA_PKT2_PSE_T3_iiT4_,"aw",@nobits
	.sectionflags	@""
	.align	128
.nv.shared._ZN3cub18CUB_300001_SM_10006detail10radix_sort31DeviceRadixSortSingleTileKernelINS1_5radix10policy_hubIiiyE10Policy1000ELNS0_9SortOrderE0EiiyNS1_21identity_decomposer_tEEEvPKT1_PSA_PKT2_PSE_T3_iiT4_:
	.zero		34944


//--------------------- .nv.shared._ZN3cub18CUB_300001_SM_10006detail4scan16DeviceScanKernelINS2_10policy_hubIiiimN4cuda3std3__44plusIvEEE10Policy1000EN6thrust24THRUST_300001_SM_1000_NS10device_ptrIiEESF_NS0_13ScanTileStateIiLb1EEES9_NS1_10InputValueIiPiEEmiLb0EiEEvT0_T1_T2_iT3_T4_T5_ --------------------------
	.section	.nv.shared._ZN3cub18CUB_300001_SM_10006detail4scan16DeviceScanKernelINS2_10policy_hubIiiimN4cuda3std3__44plusIvEEE10Policy1000EN6thrust24THRUST_300001_SM_1000_NS10device_ptrIiEESF_NS0_13ScanTileStateIiLb1EEES9_NS1_10InputValueIiPiEEmiLb0EiEEvT0_T1_T2_iT3_T4_T5_,"aw",@nobits
	.sectionflags	@""
	.align	128
.nv.shared._ZN3cub18CUB_300001_SM_10006detail4scan16DeviceScanKernelINS2_10policy_hubIiiimN4cuda3std3__44plusIvEEE10Policy1000EN6thrust24THRUST_300001_SM_1000_NS10device_ptrIiEESF_NS0_13ScanTileStateIiLb1EEES9_NS1_10InputValueIiPiEEmiLb0EiEEvT0_T1_T2_iT3_T4_T5_:
	.zero		32768


//--------------------- .nv.shared._ZN3cub18CUB_300001_SM_10006detail4scan16DeviceScanKernelINS2_10policy_hubIiiijN4cuda3std3__44plusIvEEE10Policy1000EN6thrust24THRUST_300001_SM_1000_NS10device_ptrIiEESF_NS0_13ScanTileStateIiLb1EEES9_NS1_10InputValueIiPiEEjiLb0EiEEvT0_T1_T2_iT3_T4_T5_ --------------------------
	.section	.nv.shared._ZN3cub18CUB_300001_SM_10006detail4scan16DeviceScanKernelINS2_10policy_hubIiiijN4cuda3std3__44plusIvEEE10Policy1000EN6thrust24THRUST_300001_SM_1000_NS10device_ptrIiEESF_NS0_13ScanTileStateIiLb1EEES9_NS1_10InputValueIiPiEEjiLb0EiEEvT0_T1_T2_iT3_T4_T5_,"aw",@nobits
	.sectionflags	@""
	.align	128
.nv.shared._ZN3cub18CUB_300001_SM_10006detail4scan16DeviceScanKernelINS2_10policy_hubIiiijN4cuda3std3__44plusIvEEE10Policy1000EN6thrust24THRUST_300001_SM_1000_NS10device_ptrIiEESF_NS0_13ScanTileStateIiLb1EEES9_NS1_10InputValueIiPiEEjiLb0EiEEvT0_T1_T2_iT3_T4_T5_:
	.zero		34944


//--------------------- .nv.shared._ZN3cub18CUB_300001_SM_10006detail4scan20DeviceScanInitKernelINS0_13ScanTileStateIiLb1EEEEEvT_i --------------------------
	.section	.nv.shared._ZN3cub18CUB_300001_SM_10006detail4scan20DeviceScanInitKernelINS0_13ScanTileStateIiLb1EEEEEvT_i,"aw",@nobits
	.sectionflags	@""
	.align	128
	.zero		1024


//--------------------- .nv.shared._ZN3cub18CUB_300001_SM_10006detail6reduce28DeviceReduceSingleTileKernelINS2_10policy_hubIiyN4cuda3__47maximumIiEEE10Policy1000EPiSB_iS8_iiNS5_3std3__410__identityEEEvT0_T1_T2_T3_T4_T6_ --------------------------
	.section	.nv.shared._ZN3cub18CUB_300001_SM_10006detail6reduce28DeviceReduceSingleTileKernelINS2_10policy_hubIiyN4cuda3__47maximumIiEEE10Policy1000EPiSB_iS8_iiNS5_3std3__410__identityEEEvT0_T1_T2_T3_T4_T6_,"aw",@nobits
	.sectionflags	@""
	.align	128
.nv.shared._ZN3cub18CUB_300001_SM_10006detail6reduce28DeviceReduceSingleTileKernelINS2_10policy_hubIiyN4cuda3__47maximumIiEEE10Policy1000EPiSB_iS8_iiNS5_3std3__410__identityEEEvT0_T1_T2_T3_T4_T6_:
	.zero		1152


//--------------------- .nv.shared._ZN3cub18CUB_300001_SM_10006detail6reduce18DeviceReduceKernelINS2_10policy_hubIiyN4cuda3__47maximumIiEEE10Policy1000EN6thrust24THRUST_300001_SM_1000_NS10device_ptrIiEEyS8_iNS5_3std3__410__identityEEEvT0_PT3_T1_NS0_13GridEvenShareISL_EET2_T4_ --------------------------
	.section	.nv.shared._ZN3cub18CUB_300001_SM_10006detail6reduce18DeviceReduceKernelINS2_10policy_hubIiyN4cuda3__47maximumIiEEE10Policy1000EN6thrust24THRUST_300001_SM_1000_NS10device_ptrIiEEyS8_iNS5_3std3__410__identityEEEvT0_PT3_T1_NS0_13GridEvenShareISL_EET2_T4_,"aw",@nobits
	.sectionflags	@""
	.align	128
.nv.shared._ZN3cub18CUB_300001_SM_10006detail6reduce18DeviceReduceKernelINS2_10policy_hubIiyN4cuda3__47maximumIiEEE10Policy1000EN6thrust24THRUST_300001_SM_1000_NS10device_ptrIiEEyS8_iNS5_3std3__410__identityEEEvT0_PT3_T1_NS0_13GridEvenShareISL_EET2_T4_:
	.zero		1152


//--------------------- .nv.shared._ZN3cub18CUB_300001_SM_10006detail6reduce28DeviceReduceSingleTileKernelINS2_10policy_hubIiyN4cuda3__47maximumIiEEE10Policy1000EN6thrust24THRUST_300001_SM_1000_NS10device_ptrIiEEPiyS8_iiNS5_3std3__410__identityEEEvT0_T1_T2_T3_T4_T6_ --------------------------
	.section	.nv.shared._ZN3cub18CUB_300001_SM_10006detail6reduce28DeviceReduceSingleTileKernelINS2_10policy_hubIiyN4cuda3__47maximumIiEEE10Policy1000EN6thrust24THRUST_300001_SM_1000_NS10device_ptrIiEEPiyS8_iiNS5_3std3__410__identityEEEvT0_T1_T2_T3_T4_T6_,"aw",@nobits
	.sectionflags	@""
	.align	128
.nv.shared._ZN3cub18CUB_300001_SM_10006detail6reduce28DeviceReduceSingleTileKernelINS2_10policy_hubIiyN4cuda3__47maximumIiEEE10Policy1000EN6thrust24THRUST_300001_SM_1000_NS10device_ptrIiEEPiyS8_iiNS5_3std3__410__identityEEEvT0_T1_T2_T3_T4_T6_:
	.zero		1152


//--------------------- .nv.shared._ZN3cub18CUB_300001_SM_10006detail6reduce28DeviceReduceSingleTileKernelINS2_10policy_hubIijN4cuda3__47maximumIiEEE10Policy1000EPiSB_iS8_iiNS5_3std3__410__identityEEEvT0_T1_T2_T3_T4_T6_ --------------------------
	.section	.nv.shared._ZN3cub18CUB_300001_SM_10006detail6reduce28DeviceReduceSingleTileKernelINS2_10policy_hubIijN4cuda3__47maximumIiEEE10Policy1000EPiSB_iS8_iiNS5_3std3__410__identityEEEvT0_T1_T2_T3_T4_T6_,"aw",@nobits
	.sectionflags	@""
	.align	128
.nv.shared._ZN3cub18CUB_300001_SM_10006detail6reduce28DeviceReduceSingleTileKernelINS2_10policy_hubIijN4cuda3__47maximumIiEEE10Policy1000EPiSB_iS8_iiNS5_3std3__410__identityEEEvT0_T1_T2_T3_T4_T6_:
	.zero		1152


//--------------------- .nv.shared._ZN3cub18CUB_300001_SM_10006detail6reduce18DeviceReduceKernelINS2_10policy_hubIijN4cuda3__47maximumIiEEE10Policy1000EN6thrust24THRUST_300001_SM_1000_NS10device_ptrIiEEjS8_iNS5_3std3__410__identityEEEvT0_PT3_T1_NS0_13GridEvenShareISL_EET2_T4_ --------------------------
	.section	.nv.shared._ZN3cub18CUB_300001_SM_10006detail6reduce18DeviceReduceKernelINS2_10policy_hubIijN4cuda3__47maximumIiEEE10Policy1000EN6thrust24THRUST_300001_SM_1000_NS10device_ptrIiEEjS8_iNS5_3std3__410__identityEEEvT0_PT3_T1_NS0_13GridEvenShareISL_EET2_T4_,"aw",@nobits
	.sectionflags	@""
	.align	128
.nv.shared._ZN3cub18CUB_300001_SM_10006detail6reduce18DeviceReduceKernelINS2_10policy_hubIijN4cuda3__47maximumIiEEE10Policy1000EN6thrust24THRUST_300001_SM_1000_NS10device_ptrIiEEjS8_iNS5_3std3__410__identityEEEvT0_PT3_T1_NS0_13GridEvenShareISL_EET2_T4_:
	.zero		1152


//--------------------- .nv.shared._ZN3cub18CUB_300001_SM_10006detail6reduce28DeviceReduceSingleTileKernelINS2_10policy_hubIijN4cuda3__47maximumIiEEE10Policy1000EN6thrust24THRUST_300001_SM_1000_NS10device_ptrIiEEPijS8_iiNS5_3std3__410__identityEEEvT0_T1_T2_T3_T4_T6_ --------------------------
	.section	.nv.shared._ZN3cub18CUB_300001_SM_10006detail6reduce28DeviceReduceSingleTileKernelINS2_10policy_hubIijN4cuda3__47maximumIiEEE10Policy1000EN6thrust24THRUST_300001_SM_1000_NS10device_ptrIiEEPijS8_iiNS5_3std3__410__identityEEEvT0_T1_T2_T3_T4_T6_,"aw",@nobits
	.sectionflags	@""
	.align	128
.nv.shared._ZN3cub18CUB_300001_SM_10006detail6reduce28DeviceReduceSingleTileKernelINS2_10policy_hubIijN4cuda3__47maximumIiEEE10Policy1000EN6thrust24THRUST_300001_SM_1000_NS10device_ptrIiEEPijS8_iiNS5_3std3__410__identityEEEvT0_T1_T2_T3_T4_T6_:
	.zero		1152


//--------------------- .nv.shared._ZN3cub18CUB_300001_SM_10006detail6reduce28DeviceReduceSingleTileKernelINS2_10policy_hubIiyN4cuda3std3__44plusIiEEE10Policy1000EPiSC_iS9_iiNS7_10__identityEEEvT0_T1_T2_T3_T4_T6_ --------------------------
	.section	.nv.shared._ZN3cub18CUB_300001_SM_10006detail6reduce28DeviceReduceSingleTileKernelINS2_10policy_hubIiyN4cuda3std3__44plusIiEEE10Policy1000EPiSC_iS9_iiNS7_10__identityEEEvT0_T1_T2_T3_T4_T6_,"aw",@nobits
	.sectionflags	@""
	.align	128
.nv.shared._ZN3cub18CUB_300001_SM_10006detail6reduce28DeviceReduceSingleTileKernelINS2_10policy_hubIiyN4cuda3std3__44plusIiEEE10Policy1000EPiSC_iS9_iiNS7_10__identityEEEvT0_T1_T2_T3_T4_T6_:
	.zero		1152


//--------------------- .nv.shared._ZN3cub18CUB_300001_SM_10006detail6reduce18DeviceReduceKernelINS2_10policy_hubIiyN4cuda3std3__44plusIiEEE10Policy1000EN6thrust24THRUST_300001_SM_1000_NS17counting_iteratorIiNSD_11use_defaultESF_SF_EEyS9_i19active_edge_counterEEvT0_PT3_T1_NS0_13GridEvenShareISL_EET2_T4_ --------------------------
	.section	.nv.shared._ZN3cub18CUB_300001_SM_10006detail6reduce18DeviceReduceKernelINS2_10policy_hubIiyN4cuda3std3__44plusIiEEE10Policy1000EN6thrust24THRUST_300001_SM_1000_NS17counting_iteratorIiNSD_11use_defaultESF_SF_EEyS9_i19active_edge_counterEEvT0_PT3_T1_NS0_13GridEvenShareISL_EET2_T4_,"aw",@nobits
	.sectionflags	@""
	.align	128
.nv.shared._ZN3cub18CUB_300001_SM_10006detail6reduce18DeviceReduceKernelINS2_10policy_hubIiyN4cuda3std3__44plusIiEEE10Policy1000EN6thrust24THRUST_300001_SM_1000_NS17counting_iteratorIiNSD_11use_defaultESF_SF_EEyS9_i19active_edge_counterEEvT0_PT3_T1_NS0_13GridEvenShareISL_EET2_T4_:
	.zero		1152


//--------------------- .nv.shared._ZN3cub18CUB_300001_SM_10006detail6reduce28DeviceReduceSingleTileKernelINS2_10policy_hubIiyN4cuda3std3__44plusIiEEE10Policy1000EN6thrust24THRUST_300001_SM_1000_NS17counting_iteratorIiNSD_11use_defaultESF_SF_EEPiyS9_ii19active_edge_counterEEvT0_T1_T2_T3_T4_T6_ --------------------------
	.section	.nv.shared._ZN3cub18CUB_300001_SM_10006detail6reduce28DeviceReduceSingleTileKernelINS2_10policy_hubIiyN4cuda3std3__44plusIiEEE10Policy1000EN6thrust24THRUST_300001_SM_1000_NS17counting_iteratorIiNSD_11use_defaultESF_SF_EEPiyS9_ii19active_edge_counterEEvT0_T1_T2_T3_T4_T6_,"aw",@nobits
	.sectionflags	@""
	.align	128
.nv.shared._ZN3cub18CUB_300001_SM_10006detail6reduce28DeviceReduceSingleTileKernelINS2_10policy_hubIiyN4cuda3std3__44plusIiEEE10Policy1000EN6thrust24THRUST_300001_SM_1000_NS17counting_iteratorIiNSD_11use_defaultESF_SF_EEPiyS9_ii19active_edge_counterEEvT0_T1_T2_T3_T4_T6_:
	.zero		1152


//--------------------- .nv.shared._ZN3cub18CUB_300001_SM_10006detail6reduce28DeviceReduceSingleTileKernelINS2_10policy_hubIijN4cuda3std3__44plusIiEEE10Policy1000EPiSC_iS9_iiNS7_10__identityEEEvT0_T1_T2_T3_T4_T6_ --------------------------
	.section	.nv.shared._ZN3cub18CUB_300001_SM_10006detail6reduce28DeviceReduceSingleTileKernelINS2_10policy_hubIijN4cuda3std3__44plusIiEEE10Policy1000EPiSC_iS9_iiNS7_10__identityEEEvT0_T1_T2_T3_T4_T6_,"aw",@nobits
	.sectionflags	@""
	.align	128
.nv.shared._ZN3cub18CUB_300001_SM_10006detail6reduce28DeviceReduceSingleTileKernelINS2_10policy_hubIijN4cuda3std3__44plusIiEEE10Policy1000EPiSC_iS9_iiNS7_10__identityEEEvT0_T1_T2_T3_T4_T6_:
	.zero		1152


//--------------------- .nv.shared._ZN3cub18CUB_300001_SM_10006detail6reduce18DeviceReduceKernelINS2_10policy_hubIijN4cuda3std3__44plusIiEEE10Policy1000EN6thrust24THRUST_300001_SM_1000_NS17counting_iteratorIiNSD_11use_defaultESF_SF_EEjS9_i19active_edge_counterEEvT0_PT3_T1_NS0_13GridEvenShareISL_EET2_T4_ --------------------------
	.section	.nv.shared._ZN3cub18CUB_300001_SM_10006detail6reduce18DeviceReduceKernelINS2_10policy_hubIijN4cuda3std3__44plusIiEEE10Policy1000EN6thrust24THRUST_300001_SM_1000_NS17counting_iteratorIiNSD_11use_defaultESF_SF_EEjS9_i19active_edge_counterEEvT0_PT3_T1_NS0_13GridEvenShareISL_EET2_T4_,"aw",@nobits
	.sectionflags	@""
	.align	128
.nv.shared._ZN3cub18CUB_300001_SM_10006detail6reduce18DeviceReduceKernelINS2_10policy_hubIijN4cuda3std3__44plusIiEEE10Policy1000EN6thrust24THRUST_300001_SM_1000_NS17counting_iteratorIiNSD_11use_defaultESF_SF_EEjS9_i19active_edge_counterEEvT0_PT3_T1_NS0_13GridEvenShareISL_EET2_T4_:
	.zero		1152


//--------------------- .nv.shared._ZN3cub18CUB_300001_SM_10006detail6reduce28DeviceReduceSingleTileKernelINS2_10policy_hubIijN4cuda3std3__44plusIiEEE10Policy1000EN6thrust24THRUST_300001_SM_1000_NS17counting_iteratorIiNSD_11use_defaultESF_SF_EEPijS9_ii19active_edge_counterEEvT0_T1_T2_T3_T4_T6_ --------------------------
	.section	.nv.shared._ZN3cub18CUB_300001_SM_10006detail6reduce28DeviceReduceSingleTileKernelINS2_10policy_hubIijN4cuda3std3__44plusIiEEE10Policy1000EN6thrust24THRUST_300001_SM_1000_NS17counting_iteratorIiNSD_11use_defaultESF_SF_EEPijS9_ii19active_edge_counterEEvT0_T1_T2_T3_T4_T6_,"aw",@nobits
	.sectionflags	@""
	.align	128
.nv.shared._ZN3cub18CUB_300001_SM_10006detail6reduce28DeviceReduceSingleTileKernelINS2_10policy_hubIijN4cuda3std3__44plusIiEEE10Policy1000EN6thrust24THRUST_300001_SM_1000_NS17counting_iteratorIiNSD_11use_defaultESF_SF_EEPijS9_ii19active_edge_counterEEvT0_T1_T2_T3_T4_T6_:
	.zero		1152


//--------------------- .nv.shared._ZN3cub18CUB_300001_SM_10006detail6reduce28DeviceReduceSingleTileKernelINS2_10policy_hubIlyN4cuda3std3__44plusIlEEE10Policy1000EPlSC_iS9_llNS7_10__identityEEEvT0_T1_T2_T3_T4_T6_ --------------------------
	.section	.nv.shared._ZN3cub18CUB_300001_SM_10006detail6reduce28DeviceReduceSingleTileKernelINS2_10policy_hubIlyN4cuda3std3__44plusIlEEE10Policy1000EPlSC_iS9_llNS7_10__identityEEEvT0_T1_T2_T3_T4_T6_,"aw",@nobits
	.sectionflags	@""
	.align	128
.nv.shared._ZN3cub18CUB_300001_SM_10006detail6reduce28DeviceReduceSingleTileKernelINS2_10policy_hubIlyN4cuda3std3__44plusIlEEE10Policy1000EPlSC_iS9_llNS7_10__identityEEEvT0_T1_T2_T3_T4_T6_:
	.zero		1280


//--------------------- .nv.shared._ZN3cub18CUB_300001_SM_10006detail6reduce18DeviceReduceKernelINS2_10policy_hubIlyN4cuda3std3__44plusIlEEE10Policy1000EN6thrust24THRUST_300001_SM_1000_NS18transform_iteratorI9is_activeNSD_10device_ptrIiEEllEEyS9_lNS7_10__identityEEEvT0_PT3_T1_NS0_13GridEvenShareISN_EET2_T4_ --------------------------
	.section	.nv.shared._ZN3cub18CUB_300001_SM_10006detail6reduce18DeviceReduceKernelINS2_10policy_hubIlyN4cuda3std3__44plusIlEEE10Policy1000EN6thrust24THRUST_300001_SM_1000_NS18transform_iteratorI9is_activeNSD_10device_ptrIiEEllEEyS9_lNS7_10__identityEEEvT0_PT3_T1_NS0_13GridEvenShareISN_EET2_T4_,"aw",@nobits
	.sectionflags	@""
	.align	128
.nv.shared._ZN3cub18CUB_300001_SM_10006detail6reduce18DeviceReduceKernelINS2_10policy_hubIlyN4cuda3std3__44plusIlEEE10Policy1000EN6thrust24THRUST_300001_SM_1000_NS18transform_iteratorI9is_activeNSD_10device_ptrIiEEllEEyS9_lNS7_10__identityEEEvT0_PT3_T1_NS0_13GridEvenShareISN_EET2_T4_:
	.zero		1280


//--------------------- .nv.shared._ZN3cub18CUB_300001_SM_10006detail6reduce28DeviceReduceSingleTileKernelINS2_10policy_hubIlyN4cuda3std3__44plusIlEEE10Policy1000EN6thrust24THRUST_300001_SM_1000_NS18transform_iteratorI9is_activeNSD_10device_ptrIiEEllEEPlyS9_llNS7_10__identityEEEvT0_T1_T2_T3_T4_T6_ --------------------------
	.section	.nv.shared._ZN3cub18CUB_300001_SM_10006detail6reduce28DeviceReduceSingleTileKernelINS2_10policy_hubIlyN4cuda3std3__44plusIlEEE10Policy1000EN6thrust24THRUST_300001_SM_1000_NS18transform_iteratorI9is_activeNSD_10device_ptrIiEEllEEPlyS9_llNS7_10__identityEEEvT0_T1_T2_T3_T4_T6_,"aw",@nobits
	.sectionflags	@""
	.align	128
.nv.shared._ZN3cub18CUB_300001_SM_10006detail6reduce28DeviceReduceSingleTileKernelINS2_10policy_hubIlyN4cuda3std3__44plusIlEEE10Policy1000EN6thrust24THRUST_300001_SM_1000_NS18transform_iteratorI9is_activeNSD_10device_ptrIiEEllEEPlyS9_llNS7_10__identityEEEvT0_T1_T2_T3_T4_T6_:
	.zero		1280


//--------------------- .nv.shared._ZN3cub18CUB_300001_SM_10006detail6reduce28DeviceReduceSingleTileKernelINS2_10policy_hubIljN4cuda3std3__44plusIlEEE10Policy1000EPlSC_iS9_llNS7_10__identityEEEvT0_T1_T2_T3_T4_T6_ --------------------------
	.section	.nv.shared._ZN3cub18CUB_300001_SM_10006detail6reduce28DeviceReduceSingleTileKernelINS2_10policy_hubIljN4cuda3std3__44plusIlEEE10Policy1000EPlSC_iS9_llNS7_10__identityEEEvT0_T1_T2_T3_T4_T6_,"aw",@nobits
	.sectionflags	@""
	.align	128
.nv.shared._ZN3cub18CUB_300001_SM_10006detail6reduce28DeviceReduceSingleTileKernelINS2_10policy_hubIljN4cuda3std3__44plusIlEEE10Policy1000EPlSC_iS9_llNS7_10__identityEEEvT0_T1_T2_T3_T4_T6_:
	.zero		1280


//--------------------- .nv.shared._ZN3cub18CUB_300001_SM_10006detail6reduce18DeviceReduceKernelINS2_10policy_hubIljN4cuda3std3__44plusIlEEE10Policy1000EN6thrust24THRUST_300001_SM_1000_NS18transform_iteratorI9is_activeNSD_10device_ptrIiEEllEEjS9_lNS7_10__identityEEEvT0_PT3_T1_NS0_13GridEvenShareISN_EET2_T4_ --------------------------
	.section	.nv.shared._ZN3cub18CUB_300001_SM_10006detail6reduce18DeviceReduceKernelINS2_10policy_hubIljN4cuda3std3__44plusIlEEE10Policy1000EN6thrust24THRUST_300001_SM_1000_NS18transform_iteratorI9is_activeNSD_10device_ptrIiEEllEEjS9_lNS7_10__identityEEEvT0_PT3_T1_NS0_13GridEvenShareISN_EET2_T4_,"aw",@nobits
	.sectionflags	@""
	.align	128
.nv.shared._ZN3cub18CUB_300001_SM_10006detail6reduce18DeviceReduceKernelINS2_10policy_hubIljN4cuda3std3__44plusIlEEE10Policy1000EN6thrust24THRUST_300001_SM_1000_NS18transform_iteratorI9is_activeNSD_10device_ptrIiEEllEEjS9_lNS7_10__identityEEEvT0_PT3_T1_NS0_13GridEvenShareISN_EET2_T4_:
	.zero		1280


//--------------------- .nv.shared._ZN3cub18CUB_300001_SM_10006detail6reduce28DeviceReduceSingleTileKernelINS2_10policy_hubIljN4cuda3std3__44plusIlEEE10Policy1000EN6thrust24THRUST_300001_SM_1000_NS18transform_iteratorI9is_activeNSD_10device_ptrIiEEllEEPljS9_llNS7_10__identityEEEvT0_T1_T2_T3_T4_T6_ --------------------------
	.section	.nv.shared._ZN3cub18CUB_300001_SM_10006detail6reduce28DeviceReduceSingleTileKernelINS2_10policy_hubIljN4cuda3std3__44plusIlEEE10Policy1000EN6thrust24THRUST_300001_SM_1000_NS18transform_iteratorI9is_activeNSD_10device_ptrIiEEllEEPljS9_llNS7_10__identityEEEvT0_T1_T2_T3_T4_T6_,"aw",@nobits
	.sectionflags	@""
	.align	128
.nv.shared._ZN3cub18CUB_300001_SM_10006detail6reduce28DeviceReduceSingleTileKernelINS2_10policy_hubIljN4cuda3std3__44plusIlEEE10Policy1000EN6thrust24THRUST_300001_SM_1000_NS18transform_iteratorI9is_activeNSD_10device_ptrIiEEllEEPljS9_llNS7_10__identityEEEvT0_T1_T2_T3_T4_T6_:
	.zero		1280


//--------------------- .nv.shared._ZN3cub18CUB_300001_SM_10006detail9transform16transform_kernelINS2_10policy_hubILb0EN4cuda3std3__45tupleIJN6thrust24THRUST_300001_SM_1000_NS10device_ptrIiEESC_EEEE10policy1000ElNS7_5minusIiEESC_JPiSI_EEEvT0_iT1_T2_DpNS2_10kernel_argIT3_EE --------------------------
	.section	.nv.shared._ZN3cub18CUB_300001_SM_10006detail9transform16transform_kernelINS2_10policy_hubILb0EN4cuda3std3__45tupleIJN6thrust24THRUST_300001_SM_1000_NS10device_ptrIiEESC_EEEE10policy1000ElNS7_5minusIiEESC_JPiSI_EEEvT0_iT1_T2_DpNS2_10kernel_argIT3_EE,"aw",@nobits
	.sectionflags	@""
	.align	128
.nv.shared._ZN3cub18CUB_300001_SM_10006detail9transform16transform_kernelINS2_10policy_hubILb0EN4cuda3std3__45tupleIJN6thrust24THRUST_300001_SM_1000_NS10device_ptrIiEESC_EEEE10policy1000ElNS7_5minusIiEESC_JPiSI_EEEvT0_iT1_T2_DpNS2_10kernel_argIT3_EE:
	.zero		1152


//--------------------- .nv.shared._ZN3cub18CUB_300001_SM_10006detail9transform16transform_kernelINS2_10policy_hubILb0EN4cuda3std3__45tupleIJN6thrust24THRUST_300001_SM_1000_NS10device_ptrIiEESC_EEEE10policy1000EiNS7_5minusIiEESC_JPiSI_EEEvT0_iT1_T2_DpNS2_10kernel_argIT3_EE --------------------------
	.section	.nv.shared._ZN3cub18CUB_300001_SM_10006detail9transform16transform_kernelINS2_10policy_hubILb0EN4cuda3std3__45tupleIJN6thrust24THRUST_300001_SM_1000_NS10device_ptrIiEESC_EEEE10policy1000EiNS7_5minusIiEESC_JPiSI_EEEvT0_iT1_T2_DpNS2_10kernel_argIT3_EE,"aw",@nobits
	.sectionflags	@""
	.align	128
.nv.shared._ZN3cub18CUB_300001_SM_10006detail9transform16transform_kernelINS2_10policy_hubILb0EN4cuda3std3__45tupleIJN6thrust24THRUST_300001_SM_1000_NS10device_ptrIiEESC_EEEE10policy1000EiNS7_5minusIiEESC_JPiSI_EEEvT0_iT1_T2_DpNS2_10kernel_argIT3_EE:
	.zero		1152


//--------------------- .nv.shared._ZN3cub18CUB_300001_SM_10006detail9transform16transform_kernelINS2_10policy_hubILb0EN4cuda3std3__45tupleIJN6thrust24THRUST_300001_SM_1000_NS20permutation_iteratorINSA_10device_ptrIiEESD_EESE_EEEE10policy1000ElNS7_5minusIiEESD_JSE_SE_EEEvT0_iT1_T2_DpNS2_10kernel_argIT3_EE --------------------------
	.section	.nv.shared._ZN3cub18CUB_300001_SM_10006detail9transform16transform_kernelINS2_10policy_hubILb0EN4cuda3std3__45tupleIJN6thrust24THRUST_300001_SM_1000_NS20permutation_iteratorINSA_10device_ptrIiEESD_EESE_EEEE10policy1000ElNS7_5minusIiEESD_JSE_SE_EEEvT0_iT1_T2_DpNS2_10kernel_argIT3_EE,"aw",@nobits
	.sectionflags	@""
	.align	128
	.zero		1024


//--------------------- .nv.shared._ZN3cub18CUB_300001_SM_10006detail9transform16transform_kernelINS2_10policy_hubILb0EN4cuda3std3__45tupleIJN6thrust24THRUST_300001_SM_1000_NS20permutation_iteratorINSA_10device_ptrIiEESD_EESE_EEEE10policy1000EiNS7_5minusIiEESD_JSE_SE_EEEvT0_iT1_T2_DpNS2_10kernel_argIT3_EE --------------------------
	.section	.nv.shared._ZN3cub18CUB_300001_SM_10006detail9transform16transform_kernelINS2_10policy_hubILb0EN4cuda3std3__45tupleIJN6thrust24THRUST_300001_SM_1000_NS20permutation_iteratorINSA_10device_ptrIiEESD_EESE_EEEE10policy1000EiNS7_5minusIiEESD_JSE_SE_EEEvT0_iT1_T2_DpNS2_10kernel_argIT3_EE,"aw",@nobits
	.sectionflags	@""
	.align	128
	.zero		1024


//--------------------- .nv.shared._ZN3cub18CUB_300001_SM_10006detail9transform16transform_kernelINS2_10policy_hubILb1EN4cuda3std3__45tupleIJN6thrust24THRUST_300001_SM_1000_NS17counting_iteratorIiNSA_11use_defaultESC_SC_EEEEEE10policy1000ElNS7_10__identityENSA_20permutation_iteratorINSA_10device_ptrIiEESK_EEJSD_EEEvT0_iT1_T2_DpNS2_10kernel_argIT3_EE --------------------------
	.section	.nv.shared._ZN3cub18CUB_300001_SM_10006detail9transform16transform_kernelINS2_10policy_hubILb1EN4cuda3std3__45tupleIJN6thrust24THRUST_300001_SM_1000_NS17counting_iteratorIiNSA_11use_defaultESC_SC_EEEEEE10policy1000ElNS7_10__identityENSA_20permutation_iteratorINSA_10device_ptrIiEESK_EEJSD_EEEvT0_iT1_T2_DpNS2_10kernel_argIT3_EE,"aw",@nobits
	.sectionflags	@""
	.align	128
	.zero		1024


//--------------------- .nv.shared._ZN3cub18CUB_300001_SM_10006detail9transform16transform_kernelINS2_10policy_hubILb1EN4cuda3std3__45tupleIJN6thrust24THRUST_300001_SM_1000_NS17counting_iteratorIiNSA_11use_defaultESC_SC_EEEEEE10policy1000EiNS7_10__identityENSA_20permutation_iteratorINSA_10device_ptrIiEESK_EEJSD_EEEvT0_iT1_T2_DpNS2_10kernel_argIT3_EE --------------------------
	.section	.nv.shared._ZN3cub18CUB_300001_SM_10006detail9transform16transform_kernelINS2_10policy_hubILb1EN4cuda3std3__45tupleIJN6thrust24THRUST_300001_SM_1000_NS17counting_iteratorIiNSA_11use_defaultESC_SC_EEEEEE10policy1000EiNS7_10__identityENSA_20permutation_iteratorINSA_10device_ptrIiEESK_EEJSD_EEEvT0_iT1_T2_DpNS2_10kernel_argIT3_EE,"aw",@nobits
	.sectionflags	@""
	.align	128
	.zero		1024


//--------------------- .nv.shared._ZN3cub18CUB_300001_SM_10006detail8for_each13static_kernelINS2_12policy_hub_t12policy_500_tElN6thrust24THRUST_300001_SM_1000_NS8cuda_cub10__tabulate7functorINS7_10device_ptrIiEENS7_6system6detail7generic6detail22compute_sequence_valueIivEElEEEEvT0_T1_ --------------------------
	.section	.nv.shared._ZN3cub18CUB_300001_SM_10006detail8for_each13static_kernelINS2_12policy_hub_t12policy_500_tElN6thrust24THRUST_300001_SM_1000_NS8cuda_cub10__tabulate7functorINS7_10device_ptrIiEENS7_6system6detail7generic6detail22compute_sequence_valueIivEElEEEEvT0_T1_,"aw",@nobits
	.sectionflags	@""
	.align	128
	.zero		1024


//--------------------- .nv.shared._ZN3cub18CUB_300001_SM_10006detail11EmptyKernelIvEEvv --------------------------
	.section	.nv.shared._ZN3cub18CUB_300001_SM_10006detail11EmptyKernelIvEEvv,"aw",@nobits
	.sectionflags	@""
	.align	128
	.zero		1024


//--------------------- .nv.shared._Z23compute_active_verticesPiiS_ --------------------------
	.section	.nv.shared._Z23compute_active_verticesPiiS_,"aw",@nobits
	.sectionflags	@""
	.align	128
.nv.shared._Z23compute_active_verticesPiiS_:
	.zero		1152


//--------------------- .nv.shared._Z14unmap_coloringPiS_S_i --------------------------
	.section	.nv.shared._Z14unmap_coloringPiS_S_i,"aw",@nobits
	.sectionflags	@""
	.align	128
	.zero		1024


//--------------------- .nv.shared._Z23recolor_marked_verticesPiS_iS_S_i --------------------------
	.section	.nv.shared._Z23recolor_marked_verticesPiS_iS_S_i,"aw",@nobits
	.sectionflags	@""
	.align	128
	.zero		1024


//--------------------- .nv.shared._Z34detect_conflicts_mark_lower_degreePiS_iS_S_S_ --------------------------
	.section	.nv.shared._Z34detect_conflicts_mark_lower_degreePiS_iS_S_S_,"aw",@nobits
	.sectionflags	@""
	.align	128
.nv.shared._Z34detect_conflicts_mark_lower_degreePiS_iS_S_S_:
	.zero		1152


//--------------------- .nv.shared._Z22color_partition_greedyPiS_iiS_i --------------------------
	.section	.nv.shared._Z22color_partition_greedyPiS_iiS_i,"aw",@nobits
	.sectionflags	@""
	.align	128
	.zero		1024


//--------------------- .nv.shared._Z21scatter_edges_by_permPiS_iS_S_S_S_S_ --------------------------
	.section	.nv.shared._Z21scatter_edges_by_permPiS_iS_S_S_S_S_,"aw",@nobits
	.sectionflags	@""
	.align	128
	.zero		1024


//--------------------- .nv.shared._Z14update_degreesPiS_iiS_S_ --------------------------
	.section	.nv.shared._Z14update_degreesPiS_iiS_S_,"aw",@nobits
	.sectionflags	@""
	.align	128
	.zero		1024


//--------------------- .nv.shared._Z22smallest_last_orderingPiS_iiiS_S_ifS_ --------------------------
	.section	.nv.shared._Z22smallest_last_orderingPiS_iiiS_S_ifS_,"aw",@nobits
	.sectionflags	@""
	.align	128
.nv.shared._Z22smallest_last_orderingPiS_iiiS_S_ifS_:
	.zero		1152


//--------------------- .nv.shared._Z20compute_active_edgesPiS_iS_S_ --------------------------
	.section	.nv.shared._Z20compute_active_edgesPiS_iS_S_,"aw",@nobits
	.sectionflags	@""
	.align	128
.nv.shared._Z20compute_active_edgesPiS_iS_S_:
	.zero		1152


//--------------------- .nv.shared._Z15verify_coloringPiS_iS_S_S_S_ --------------------------
	.section	.nv.shared._Z15verify_coloringPiS_iS_S_S_S_,"aw",@nobits
	.sectionflags	@""
	.align	128
	.zero		1024


//--------------------- .nv.shared._Z14apply_coloringPiS_iS_S_S_i --------------------------
	.section	.nv.shared._Z14apply_coloringPiS_iS_S_S_i,"aw",@nobits
	.sectionflags	@""
	.align	128
.nv.shared._Z14apply_coloringPiS_iS_S_S_i:
	.zero		1152


//--------------------- .nv.shared._Z22luby_mis_coloring_iterPiS_iS_S_S_i --------------------------
	.section	.nv.shared._Z22luby_mis_coloring_iterPiS_iS_S_S_i,"aw",@nobits
	.sectionflags	@""
	.align	128
	.zero		1024


//--------------------- .nv.constant0._ZN3cub18CUB_300001_SM_10006detail10radix_sort29DeviceRadixSortOnesweepKernelINS1_5radix10policy_hubIiiyE10Policy1000ELNS0_9SortOrderE0EiiyiiNS1_21identity_decomposer_tEEEvPT5_SB_PT3_PKSC_PT1_PKSG_PT2_PKSK_T4_iiT6_ --------------------------
	.section	.nv.constant0._ZN3cub18CUB_300001_SM_10006detail10radix_sort29DeviceRadixSortOnesweepKernelINS1_5radix10policy_hubIiiyE10Policy1000ELNS0_9SortOrderE0EiiyiiNS1_21identity_decomposer_tEEEvPT5_SB_PT3_PKSC_PT1_PKSG_PT2_PKSK_T4_iiT6_,"a",@progbits
	.sectionflags	@""
	.align	4
.nv.constant0._ZN3cub18CUB_300001_SM_10006detail10radix_sort29DeviceRadixSortOnesweepKernelINS1_5radix10policy_hubIiiyE10Policy1000ELNS0_9SortOrderE0EiiyiiNS1_21identity_decomposer_tEEEvPT5_SB_PT3_PKSC_PT1_PKSG_PT2_PKSK_T4_iiT6_:
	.zero		973


//--------------------- .nv.constant0._ZN3cub18CUB_300001_SM_10006detail10radix_sort33DeviceRadixSortExclusiveSumKernelINS1_5radix10policy_hubIiiyE10Policy1000EyEEvPT0_ --------------------------
	.section	.nv.constant0._ZN3cub18CUB_300001_SM_10006detail10radix_sort33DeviceRadixSortExclusiveSumKernelINS1_5radix10policy_hubIiiyE10Policy1000EyEEvPT0_,"a",@progbits
	.sectionflags	@""
	.align	4
.nv.constant0._ZN3cub18CUB_300001_SM_10006detail10radix_sort33DeviceRadixSortExclusiveSumKernelINS1_5radix10policy_hubIiiyE10Policy1000EyEEvPT0_:
	.zero		904


//--------------------- .nv.constant0._ZN3cub18CUB_300001_SM_10006detail10radix_sort30DeviceRadixSortHistogramKernelINS1_5radix10policy_hubIiiyE10Policy1000ELNS0_9SortOrderE0EiyNS1_21identity_decomposer_tEEEvPT2_PKT1_SA_iiT3_ --------------------------
	.section	.nv.constant0._ZN3cub18CUB_300001_SM_10006detail10radix_sort30DeviceRadixSortHistogramKernelINS1_5radix10policy_hubIiiyE10Policy1000ELNS0_9SortOrderE0EiyNS1_21identity_decomposer_tEEEvPT2_PKT1_SA_iiT3_,"a",@progbits
	.sectionflags	@""
	.align	4
.nv.constant0._ZN3cub18CUB_300001_SM_10006detail10radix_sort30DeviceRadixSortHistogramKernelINS1_5radix10policy_hubIiiyE10Policy1000ELNS0_9SortOrderE0EiyNS1_21identity_decomposer_tEEEvPT2_PKT1_SA_iiT3_:
	.zero		929


//--------------------- .nv.constant0._ZN3cub18CUB_300001_SM_10006detail10radix_sort31DeviceRadixSortSingleTileKernelINS1_5radix10policy_hubIiiyE10Policy1000ELNS0_9SortOrderE0EiiyNS1_21identity_decomposer_tEEEvPKT1_PSA_PKT2_PSE_T3_iiT4_ --------------------------
	.section	.nv.constant0._ZN3cub18CUB_300001_SM_10006detail10radix_sort31DeviceRadixSortSingleTileKernelINS1_5radix10policy_hubIiiyE10Policy1000ELNS0_9SortOrderE0EiiyNS1_21identity_decomposer_tEEEvPKT1_PSA_PKT2_PSE_T3_iiT4_,"a",@progbits
	.sectionflags	@""
	.align	4
.nv.constant0._ZN3cub18CUB_300001_SM_10006detail10radix_sort31DeviceRadixSortSingleTileKernelINS1_5radix10policy_hubIiiyE10Policy1000ELNS0_9SortOrderE0EiiyNS1_21identity_decomposer_tEEEvPKT1_PSA_PKT2_PSE_T3_iiT4_:
	.zero		945


//--------------------- .nv.constant0._ZN3cub18CUB_300001_SM_10006detail4scan16DeviceScanKernelINS2_10policy_hubIiiimN4cuda3std3__44plusIvEEE10Policy1000EN6thrust24THRUST_300001_SM_1000_NS10device_ptrIiEESF_NS0_13ScanTileStateIiLb1EEES9_NS1_10InputValueIiPiEEmiLb0EiEEvT0_T1_T2_iT3_T4_T5_ --------------------------
	.section	.nv.constant0._ZN3cub18CUB_300001_SM_10006detail4scan16DeviceScanKernelINS2_10policy_hubIiiimN4cuda3std3__44plusIvEEE10Policy1000EN6thrust24THRUST_300001_SM_1000_NS10device_ptrIiEESF_NS0_13ScanTileStateIiLb1EEES9_NS1_10InputValueIiPiEEmiLb0EiEEvT0_T1_T2_iT3_T4_T5_,"a",@progbits
	.sectionflags	@""
	.align	4
.nv.constant0._ZN3cub18CUB_300001_SM_10006detail4scan16DeviceScanKernelINS2_10policy_hubIiiimN4cuda3std3__44plusIvEEE10Policy1000EN6thrust24THRUST_300001_SM_1000_NS10device_ptrIiEESF_NS0_13ScanTileStateIiLb1EEES9_NS1_10InputValueIiPiEEmiLb0EiEEvT0_T1_T2_iT3_T4_T5_:
	.zero		952


//--------------------- .nv.constant0._ZN3cub18CUB_300001_SM_10006detail4scan16DeviceScanKernelINS2_10policy_hubIiiijN4cuda3std3__44plusIvEEE10Policy1000EN6thrust24THRUST_300001_SM_1000_NS10device_ptrIiEESF_NS0_13ScanTileStateIiLb1EEES9_NS1_10InputValueIiPiEEjiLb0EiEEvT0_T1_T2_iT3_T4_T5_ --------------------------
	.section	.nv.constant0._ZN3cub18CUB_300001_SM_10006detail4scan16DeviceScanKernelINS2_10policy_hubIiiijN4cuda3std3__44plusIvEEE10Policy1000EN6thrust24THRUST_300001_SM_1000_NS10device_ptrIiEESF_NS0_13ScanTileStateIiLb1EEES9_NS1_10InputValueIiPiEEjiLb0EiEEvT0_T1_T2_iT3_T4_T5_,"a",@progbits
	.sectionflags	@""
	.align	4
.nv.constant0._ZN3cub18CUB_300001_SM_10006detail4scan16DeviceScanKernelINS2_10policy_hubIiiijN4cuda3std3__44plusIvEEE10Policy1000EN6thrust24THRUST_300001_SM_1000_NS10device_ptrIiEESF_NS0_13ScanTileStateIiLb1EEES9_NS1_10InputValueIiPiEEjiLb0EiEEvT0_T1_T2_iT3_T4_T5_:
	.zero		948


//--------------------- .nv.constant0._ZN3cub18CUB_300001_SM_10006detail4scan20DeviceScanInitKernelINS0_13ScanTileStateIiLb1EEEEEvT_i --------------------------
	.section	.nv.constant0._ZN3cub18CUB_300001_SM_10006detail4scan20DeviceScanInitKernelINS0_13ScanTileStateIiLb1EEEEEvT_i,"a",@progbits
	.sectionflags	@""
	.align	4
.nv.constant0._ZN3cub18CUB_300001_SM_10006detail4scan20DeviceScanInitKernelINS0_13ScanTileStateIiLb1EEEEEvT_i:
	.zero		908


//--------------------- .nv.constant0._ZN3cub18CUB_300001_SM_10006detail6reduce28DeviceReduceSingleTileKernelINS2_10policy_hubIiyN4cuda3__47maximumIiEEE10Policy1000EPiSB_iS8_iiNS5_3std3__410__identityEEEvT0_T1_T2_T3_T4_T6_ --------------------------
	.section	.nv.constant0._ZN3cub18CUB_300001_SM_10006detail6reduce28DeviceReduceSingleTileKernelINS2_10policy_hubIiyN4cuda3__47maximumIiEEE10Policy1000EPiSB_iS8_iiNS5_3std3__410__identityEEEvT0_T1_T2_T3_T4_T6_,"a",@progbits
	.sectionflags	@""
	.align	4
.nv.constant0._ZN3cub18CUB_300001_SM_10006detail6reduce28DeviceReduceSingleTileKernelINS2_10policy_hubIiyN4cuda3__47maximumIiEEE10Policy1000EPiSB_iS8_iiNS5_3std3__410__identityEEEvT0_T1_T2_T3_T4_T6_:
	.zero		925


//--------------------- .nv.constant0._ZN3cub18CUB_300001_SM_10006detail6reduce18DeviceReduceKernelINS2_10policy_hubIiyN4cuda3__47maximumIiEEE10Policy1000EN6thrust24THRUST_300001_SM_1000_NS10device_ptrIiEEyS8_iNS5_3std3__410__identityEEEvT0_PT3_T1_NS0_13GridEvenShareISL_EET2_T4_ --------------------------
	.section	.nv.constant0._ZN3cub18CUB_300001_SM_10006detail6reduce18DeviceReduceKernelINS2_10policy_hubIiyN4cuda3__47maximumIiEEE10Policy1000EN6thrust24THRUST_300001_SM_1000_NS10device_ptrIiEEyS8_iNS5_3std3__410__identityEEEvT0_PT3_T1_NS0_13GridEvenShareISL_EET2_T4_,"a",@progbits
	.sectionflags	@""
	.align	4
.nv.constant0._ZN3cub18CUB_300001_SM_10006detail6reduce18DeviceReduceKernelINS2_10policy_hubIiyN4cuda3__47maximumIiEEE10Policy1000EN6thrust24THRUST_300001_SM_1000_NS10device_ptrIiEEyS8_iNS5_3std3__410__identityEEEvT0_PT3_T1_NS0_13GridEvenShareISL_EET2_T4_:
	.zero		994


//--------------------- .nv.constant0._ZN3cub18CUB_300001_SM_10006detail6reduce28DeviceReduceSingleTileKernelINS2_10policy_hubIiyN4cuda3__47maximumIiEEE10Policy1000EN6thrust24THRUST_300001_SM_1000_NS10device_ptrIiEEPiyS8_iiNS5_3std3__410__identityEEEvT0_T1_T2_T3_T4_T6_ --------------------------
	.section	.nv.constant0._ZN3cub18CUB_300001_SM_10006detail6reduce28DeviceReduceSingleTileKernelINS2_10policy_hubIiyN4cuda3__47maximumIiEEE10Policy1000EN6thrust24THRUST_300001_SM_1000_NS10device_ptrIiEEPiyS8_iiNS5_3std3__410__identityEEEvT0_T1_T2_T3_T4_T6_,"a",@progbits
	.sectionflags	@""
	.align	4
.nv.constant0._ZN3cub18CUB_300001_SM_10006detail6reduce28DeviceReduceSingleTileKernelINS2_10policy_hubIiyN4cuda3__47maximumIiEEE10Policy1000EN6thrust24THRUST_300001_SM_1000_NS10device_ptrIiEEPiyS8_iiNS5_3std3__410__identityEEEvT0_T1_T2_T3_T4_T6_:
	.zero		929


//--------------------- .nv.constant0._ZN3cub18CUB_300001_SM_10006detail6reduce28DeviceReduceSingleTileKernelINS2_10policy_hubIijN4cuda3__47maximumIiEEE10Policy1000EPiSB_iS8_iiNS5_3std3__410__identityEEEvT0_T1_T2_T3_T4_T6_ --------------------------
	.section	.nv.constant0._ZN3cub18CUB_300001_SM_10006detail6reduce28DeviceReduceSingleTileKernelINS2_10policy_hubIijN4cuda3__47maximumIiEEE10Policy1000EPiSB_iS8_iiNS5_3std3__410__identityEEEvT0_T1_T2_T3_T4_T6_,"a",@progbits
	.sectionflags	@""
	.align	4
.nv.constant0._ZN3cub18CUB_300001_SM_10006detail6reduce28DeviceReduceSingleTileKernelINS2_10policy_hubIijN4cuda3__47maximumIiEEE10Policy1000EPiSB_iS8_iiNS5_3std3__410__identityEEEvT0_T1_T2_T3_T4_T6_:
	.zero		925


//--------------------- .nv.constant0._ZN3cub18CUB_300001_SM_10006detail6reduce18DeviceReduceKernelINS2_10policy_hubIijN4cuda3__47maximumIiEEE10Policy1000EN6thrust24THRUST_300001_SM_1000_NS10device_ptrIiEEjS8_iNS5_3std3__410__identityEEEvT0_PT3_T1_NS0_13GridEvenShareISL_EET2_T4_ --------------------------
	.section	.nv.constant0._ZN3cub18CUB_300001_SM_10006detail6reduce18DeviceReduceKernelINS2_10policy_hubIijN4cuda3__47maximumIiEEE10Policy1000EN6thrust24THRUST_300001_SM_1000_NS10device_ptrIiEEjS8_iNS5_3std3__410__identityEEEvT0_PT3_T1_NS0_13GridEvenShareISL_EET2_T4_,"a",@progbits
	.sectionflags	@""
	.align	4
.nv.constant0._ZN3cub18CUB_300001_SM_10006detail6reduce18DeviceReduceKernelINS2_10policy_hubIijN4cuda3__47maximumIiEEE10Policy1000EN6thrust24THRUST_300001_SM_1000_NS10device_ptrIiEEjS8_iNS5_3std3__410__identityEEEvT0_PT3_T1_NS0_13GridEvenShareISL_EET2_T4_:
	.zero		958


//--------------------- .nv.constant0._ZN3cub18CUB_300001_SM_10006detail6reduce28DeviceReduceSingleTileKernelINS2_10policy_hubIijN4cuda3__47maximumIiEEE10Policy1000EN6thrust24THRUST_300001_SM_1000_NS10device_ptrIiEEPijS8_iiNS5_3std3__410__identityEEEvT0_T1_T2_T3_T4_T6_ --------------------------
	.section	.nv.constant0._ZN3cub18CUB_300001_SM_10006detail6reduce28DeviceReduceSingleTileKernelINS2_10policy_hubIijN4cuda3__47maximumIiEEE10Policy1000EN6thrust24THRUST_300001_SM_1000_NS10device_ptrIiEEPijS8_iiNS5_3std3__410__identityEEEvT0_T1_T2_T3_T4_T6_,"a",@progbits
	.sectionflags	@""
	.align	4
.nv.constant0._ZN3cub18CUB_300001_SM_10006detail6reduce28DeviceReduceSingleTileKernelINS2_10policy_hubIijN4cuda3__47maximumIiEEE10Policy1000EN6thrust24THRUST_300001_SM_1000_NS10device_ptrIiEEPijS8_iiNS5_3std3__410__identityEEEvT0_T1_T2_T3_T4_T6_:
	.zero		925


//--------------------- .nv.constant0._ZN3cub18CUB_300001_SM_10006detail6reduce28DeviceReduceSingleTileKernelINS2_10policy_hubIiyN4cuda3std3__44plusIiEEE10Policy1000EPiSC_iS9_iiNS7_10__identityEEEvT0_T1_T2_T3_T4_T6_ --------------------------
	.section	.nv.constant0._ZN3cub18CUB_300001_SM_10006detail6reduce28DeviceReduceSingleTileKernelINS2_10policy_hubIiyN4cuda3std3__44plusIiEEE10Policy1000EPiSC_iS9_iiNS7_10__identityEEEvT0_T1_T2_T3_T4_T6_,"a",@progbits
	.sectionflags	@""
	.align	4
.nv.constant0._ZN3cub18CUB_300001_SM_10006detail6reduce28DeviceReduceSingleTileKernelINS2_10policy_hubIiyN4cuda3std3__44plusIiEEE10Policy1000EPiSC_iS9_iiNS7_10__identityEEEvT0_T1_T2_T3_T4_T6_:
	.zero		925


//--------------------- .nv.constant0._ZN3cub18CUB_300001_SM_10006detail6reduce18DeviceReduceKernelINS2_10policy_hubIiyN4cuda3std3__44plusIiEEE10Policy1000EN6thrust24THRUST_300001_SM_1000_NS17counting_iteratorIiNSD_11use_defaultESF_SF_EEyS9_i19active_edge_counterEEvT0_PT3_T1_NS0_13GridEvenShareISL_EET2_T4_ --------------------------
	.section	.nv.constant0._ZN3cub18CUB_300001_SM_10006detail6reduce18DeviceReduceKernelINS2_10policy_hubIiyN4cuda3std3__44plusIiEEE10Policy1000EN6thrust24THRUST_300001_SM_1000_NS17counting_iteratorIiNSD_11use_defaultESF_SF_EEyS9_i19active_edge_counterEEvT0_PT3_T1_NS0_13GridEvenShareISL_EET2_T4_,"a",@progbits
	.sectionflags	@""
	.align	4
.nv.constant0._ZN3cub18CUB_300001_SM_10006detail6reduce18DeviceReduceKernelINS2_10policy_hubIiyN4cuda3std3__44plusIiEEE10Policy1000EN6thrust24THRUST_300001_SM_1000_NS17counting_iteratorIiNSD_11use_defaultESF_SF_EEyS9_i19active_edge_counterEEvT0_PT3_T1_NS0_13GridEvenShareISL_EET2_T4_:
	.zero		1024


//--------------------- .nv.constant0._ZN3cub18CUB_300001_SM_10006detail6reduce28DeviceReduceSingleTileKernelINS2_10policy_hubIiyN4cuda3std3__44plusIiEEE10Policy1000EN6thrust24THRUST_300001_SM_1000_NS17counting_iteratorIiNSD_11use_defaultESF_SF_EEPiyS9_ii19active_edge_counterEEvT0_T1_T2_T3_T4_T6_ --------------------------
	.section	.nv.constant0._ZN3cub18CUB_300001_SM_10006detail6reduce28DeviceReduceSingleTileKernelINS2_10policy_hubIiyN4cuda3std3__44plusIiEEE10Policy1000EN6thrust24THRUST_300001_SM_1000_NS17counting_iteratorIiNSD_11use_defaultESF_SF_EEPiyS9_ii19active_edge_counterEEvT0_T1_T2_T3_T4_T6_,"a",@progbits
	.sectionflags	@""
	.align	4
.nv.constant0._ZN3cub18CUB_300001_SM_10006detail6reduce28DeviceReduceSingleTileKernelINS2_10policy_hubIiyN4cuda3std3__44plusIiEEE10Policy1000EN6thrust24THRUST_300001_SM_1000_NS17counting_iteratorIiNSD_11use_defaultESF_SF_EEPiyS9_ii19active_edge_counterEEvT0_T1_T2_T3_T4_T6_:
	.zero		952


//--------------------- .nv.constant0._ZN3cub18CUB_300001_SM_10006detail6reduce28DeviceReduceSingleTileKernelINS2_10policy_hubIijN4cuda3std3__44plusIiEEE10Policy1000EPiSC_iS9_iiNS7_10__identityEEEvT0_T1_T2_T3_T4_T6_ --------------------------
	.section	.nv.constant0._ZN3cub18CUB_300001_SM_10006detail6reduce28DeviceReduceSingleTileKernelINS2_10policy_hubIijN4cuda3std3__44plusIiEEE10Policy1000EPiSC_iS9_iiNS7_10__identityEEEvT0_T1_T2_T3_T4_T6_,"a",@progbits
	.sectionflags	@""
	.align	4
.nv.constant0._ZN3cub18CUB_300001_SM_10006detail6reduce28DeviceReduceSingleTileKernelINS2_10policy_hubIijN4cuda3std3__44plusIiEEE10Policy1000EPiSC_iS9_iiNS7_10__identityEEEvT0_T1_T2_T3_T4_T6_:
	.zero		925


//--------------------- .nv.constant0._ZN3cub18CUB_300001_SM_10006detail6reduce18DeviceReduceKernelINS2_10policy_hubIijN4cuda3std3__44plusIiEEE10Policy1000EN6thrust24THRUST_300001_SM_1000_NS17counting_iteratorIiNSD_11use_defaultESF_SF_EEjS9_i19active_edge_counterEEvT0_PT3_T1_NS0_13GridEvenShareISL_EET2_T4_ --------------------------
	.section	.nv.constant0._ZN3cub18CUB_300001_SM_10006detail6reduce18DeviceReduceKernelINS2_10policy_hubIijN4cuda3std3__44plusIiEEE10Policy1000EN6thrust24THRUST_300001_SM_1000_NS17counting_iteratorIiNSD_11use_defaultESF_SF_EEjS9_i19active_edge_counterEEvT0_PT3_T1_NS0_13GridEvenShareISL_EET2_T4_,"a",@progbits
	.sectionflags	@""
	.align	4
.nv.constant0._ZN3cub18CUB_300001_SM_10006detail6reduce18DeviceReduceKernelINS2_10policy_hubIijN4cuda3std3__44plusIiEEE10Policy1000EN6thrust24THRUST_300001_SM_1000_NS17counting_iteratorIiNSD_11use_defaultESF_SF_EEjS9_i19active_edge_counterEEvT0_PT3_T1_NS0_13GridEvenShareISL_EET2_T4_:
	.zero		984


//--------------------- .nv.constant0._ZN3cub18CUB_300001_SM_10006detail6reduce28DeviceReduceSingleTileKernelINS2_10policy_hubIijN4cuda3std3__44plusIiEEE10Policy1000EN6thrust24THRUST_300001_SM_1000_NS17counting_iteratorIiNSD_11use_defaultESF_SF_EEPijS9_ii19active_edge_counterEEvT0_T1_T2_T3_T4_T6_ --------------------------
	.section	.nv.constant0._ZN3cub18CUB_300001_SM_10006detail6reduce28DeviceReduceSingleTileKernelINS2_10policy_hubIijN4cuda3std3__44plusIiEEE10Policy1000EN6thrust24THRUST_300001_SM_1000_NS17counting_iteratorIiNSD_11use_defaultESF_SF_EEPijS9_ii19active_edge_counterEEvT0_T1_T2_T3_T4_T6_,"a",@progbits
	.sectionflags	@""
	.align	4
.nv.constant0._ZN3cub18CUB_300001_SM_10006detail6reduce28DeviceReduceSingleTileKernelINS2_10policy_hubIijN4cuda3std3__44plusIiEEE10Policy1000EN6thrust24THRUST_300001_SM_1000_NS17counting_iteratorIiNSD_11use_defaultESF_SF_EEPijS9_ii19active_edge_counterEEvT0_T1_T2_T3_T4_T6_:
	.zero		952


//--------------------- .nv.constant0._ZN3cub18CUB_300001_SM_10006detail6reduce28DeviceReduceSingleTileKernelINS2_10policy_hubIlyN4cuda3std3__44plusIlEEE10Policy1000EPlSC_iS9_llNS7_10__identityEEEvT0_T1_T2_T3_T4_T6_ --------------------------
	.section	.nv.constant0._ZN3cub18CUB_300001_SM_10006detail6reduce28DeviceReduceSingleTileKernelINS2_10policy_hubIlyN4cuda3std3__44plusIlEEE10Policy1000EPlSC_iS9_llNS7_10__identityEEEvT0_T1_T2_T3_T4_T6_,"a",@progbits
	.sectionflags	@""
	.align	4
.nv.constant0._ZN3cub18CUB_300001_SM_10006detail6reduce28DeviceReduceSingleTileKernelINS2_10policy_hubIlyN4cuda3std3__44plusIlEEE10Policy1000EPlSC_iS9_llNS7_10__identityEEEvT0_T1_T2_T3_T4_T6_:
	.zero		929


//--------------------- .nv.constant0._ZN3cub18CUB_300001_SM_10006detail6reduce18DeviceReduceKernelINS2_10policy_hubIlyN4cuda3std3__44plusIlEEE10Policy1000EN6thrust24THRUST_300001_SM_1000_NS18transform_iteratorI9is_activeNSD_10device_ptrIiEEllEEyS9_lNS7_10__identityEEEvT0_PT3_T1_NS0_13GridEvenShareISN_EET2_T4_ --------------------------
	.section	.nv.constant0._ZN3cub18CUB_300001_SM_10006detail6reduce18DeviceReduceKernelINS2_10policy_hubIlyN4cuda3std3__44plusIlEEE10Policy1000EN6thrust24THRUST_300001_SM_1000_NS18transform_iteratorI9is_activeNSD_10device_ptrIiEEllEEyS9_lNS7_10__identityEEEvT0_PT3_T1_NS0_13GridEvenShareISN_EET2_T4_,"a",@progbits
	.sectionflags	@""
	.align	4
.nv.constant0._ZN3cub18CUB_300001_SM_10006detail6reduce18DeviceReduceKernelINS2_10policy_hubIlyN4cuda3std3__44plusIlEEE10Policy1000EN6thrust24THRUST_300001_SM_1000_NS18transform_iteratorI9is_activeNSD_10device_ptrIiEEllEEyS9_lNS7_10__identityEEEvT0_PT3_T1_NS0_13GridEvenShareISN_EET2_T4_:
	.zero		1002


//--------------------- .nv.constant0._ZN3cub18CUB_300001_SM_10006detail6reduce28DeviceReduceSingleTileKernelINS2_10policy_hubIlyN4cuda3std3__44plusIlEEE10Policy1000EN6thrust24THRUST_300001_SM_1000_NS18transform_iteratorI9is_activeNSD_10device_ptrIiEEllEEPlyS9_llNS7_10__identityEEEvT0_T1_T2_T3_T4_T6_ --------------------------
	.section	.nv.constant0._ZN3cub18CUB_300001_SM_10006detail6reduce28DeviceReduceSingleTileKernelINS2_10policy_hubIlyN4cuda3std3__44plusIlEEE10Policy1000EN6thrust24THRUST_300001_SM_1000_NS18transform_iteratorI9is_activeNSD_10device_ptrIiEEllEEPlyS9_llNS7_10__identityEEEvT0_T1_T2_T3_T4_T6_,"a",@progbits
	.sectionflags	@""
	.align	4
.nv.constant0._ZN3cub18CUB_300001_SM_10006detail6reduce28DeviceReduceSingleTileKernelINS2_10policy_hubIlyN4cuda3std3__44plusIlEEE10Policy1000EN6thrust24THRUST_300001_SM_1000_NS18transform_iteratorI9is_activeNSD_10device_ptrIiEEllEEPlyS9_llNS7_10__identityEEEvT0_T1_T2_T3_T4_T6_:
	.zero		945


//--------------------- .nv.constant0._ZN3cub18CUB_300001_SM_10006detail6reduce28DeviceReduceSingleTileKernelINS2_10policy_hubIljN4cuda3std3__44plusIlEEE10Policy1000EPlSC_iS9_llNS7_10__identityEEEvT0_T1_T2_T3_T4_T6_ --------------------------
	.section	.nv.constant0._ZN3cub18CUB_300001_SM_10006detail6reduce28DeviceReduceSingleTileKernelINS2_10policy_hubIljN4cuda3std3__44plusIlEEE10Policy1000EPlSC_iS9_llNS7_10__identityEEEvT0_T1_T2_T3_T4_T6_,"a",@progbits
	.sectionflags	@""
	.align	4
.nv.constant0._ZN3cub18CUB_300001_SM_10006detail6reduce28DeviceReduceSingleTileKernelINS2_10policy_hubIljN4cuda3std3__44plusIlEEE10Policy1000EPlSC_iS9_llNS7_10__identityEEEvT0_T1_T2_T3_T4_T6_:
	.zero		929


//--------------------- .nv.constant0._ZN3cub18CUB_300001_SM_10006detail6reduce18DeviceReduceKernelINS2_10policy_hubIljN4cuda3std3__44plusIlEEE10Policy1000EN6thrust24THRUST_300001_SM_1000_NS18transform_iteratorI9is_activeNSD_10device_ptrIiEEllEEjS9_lNS7_10__identityEEEvT0_PT3_T1_NS0_13GridEvenShareISN_EET2_T4_ --------------------------
	.section	.nv.constant0._ZN3cub18CUB_300001_SM_10006detail6reduce18DeviceReduceKernelINS2_10policy_hubIljN4cuda3std3__44plusIlEEE10Policy1000EN6thrust24THRUST_300001_SM_1000_NS18transform_iteratorI9is_activeNSD_10device_ptrIiEEllEEjS9_lNS7_10__identityEEEvT0_PT3_T1_NS0_13GridEvenShareISN_EET2_T4_,"a",@progbits
	.sectionflags	@""
	.align	4
.nv.constant0._ZN3cub18CUB_300001_SM_10006detail6reduce18DeviceReduceKernelINS2_10policy_hubIljN4cuda3std3__44plusIlEEE10Policy1000EN6thrust24THRUST_300001_SM_1000_NS18transform_iteratorI9is_activeNSD_10device_ptrIiEEllEEjS9_lNS7_10__identityEEEvT0_PT3_T1_NS0_13GridEvenShareISN_EET2_T4_:
	.zero		966


//--------------------- .nv.constant0._ZN3cub18CUB_300001_SM_10006detail6reduce28DeviceReduceSingleTileKernelINS2_10policy_hubIljN4cuda3std3__44plusIlEEE10Policy1000EN6thrust24THRUST_300001_SM_1000_NS18transform_iteratorI9is_activeNSD_10device_ptrIiEEllEEPljS9_llNS7_10__identityEEEvT0_T1_T2_T3_T4_T6_ --------------------------
	.section	.nv.constant0._ZN3cub18CUB_300001_SM_10006detail6reduce28DeviceReduceSingleTileKernelINS2_10policy_hubIljN4cuda3std3__44plusIlEEE10Policy1000EN6thrust24THRUST_300001_SM_1000_NS18transform_iteratorI9is_activeNSD_10device_ptrIiEEllEEPljS9_llNS7_10__identityEEEvT0_T1_T2_T3_T4_T6_,"a",@progbits
	.sectionflags	@""
	.align	4
.nv.constant0._ZN3cub18CUB_300001_SM_10006detail6reduce28DeviceReduceSingleTileKernelINS2_10policy_hubIljN4cuda3std3__44plusIlEEE10Policy1000EN6thrust24THRUST_300001_SM_1000_NS18transform_iteratorI9is_activeNSD_10device_ptrIiEEllEEPljS9_llNS7_10__identityEEEvT0_T1_T2_T3_T4_T6_:
	.zero		937


//--------------------- .nv.constant0._ZN3cub18CUB_300001_SM_10006detail9transform16transform_kernelINS2_10policy_hubILb0EN4cuda3std3__45tupleIJN6thrust24THRUST_300001_SM_1000_NS10device_ptrIiEESC_EEEE10policy1000ElNS7_5minusIiEESC_JPiSI_EEEvT0_iT1_T2_DpNS2_10kernel_argIT3_EE --------------------------
	.section	.nv.constant0._ZN3cub18CUB_300001_SM_10006detail9transform16transform_kernelINS2_10policy_hubILb0EN4cuda3std3__45tupleIJN6thrust24THRUST_300001_SM_1000_NS10device_ptrIiEESC_EEEE10policy1000ElNS7_5minusIiEESC_JPiSI_EEEvT0_iT1_T2_DpNS2_10kernel_argIT3_EE,"a",@progbits
	.sectionflags	@""
	.align	4
.nv.constant0._ZN3cub18CUB_300001_SM_10006detail9transform16transform_kernelINS2_10policy_hubILb0EN4cuda3std3__45tupleIJN6thrust24THRUST_300001_SM_1000_NS10device_ptrIiEESC_EEEE10policy1000ElNS7_5minusIiEESC_JPiSI_EEEvT0_iT1_T2_DpNS2_10kernel_argIT3_EE:
	.zero		952


//--------------------- .nv.constant0._ZN3cub18CUB_300001_SM_10006detail9transform16transform_kernelINS2_10policy_hubILb0EN4cuda3std3__45tupleIJN6thrust24THRUST_300001_SM_1000_NS10device_ptrIiEESC_EEEE10policy1000EiNS7_5minusIiEESC_JPiSI_EEEvT0_iT1_T2_DpNS2_10kernel_argIT3_EE --------------------------
	.section	.nv.constant0._ZN3cub18CUB_300001_SM_10006detail9transform16transform_kernelINS2_10policy_hubILb0EN4cuda3std3__45tupleIJN6thrust24THRUST_300001_SM_1000_NS10device_ptrIiEESC_EEEE10policy1000EiNS7_5minusIiEESC_JPiSI_EEEvT0_iT1_T2_DpNS2_10kernel_argIT3_EE,"a",@progbits
	.sectionflags	@""
	.align	4
.nv.constant0._ZN3cub18CUB_300001_SM_10006detail9transform16transform_kernelINS2_10policy_hubILb0EN4cuda3std3__45tupleIJN6thrust24THRUST_300001_SM_1000_NS10device_ptrIiEESC_EEEE10policy1000EiNS7_5minusIiEESC_JPiSI_EEEvT0_iT1_T2_DpNS2_10kernel_argIT3_EE:
	.zero		952


//--------------------- .nv.constant0._ZN3cub18CUB_300001_SM_10006detail9transform16transform_kernelINS2_10policy_hubILb0EN4cuda3std3__45tupleIJN6thrust24THRUST_300001_SM_1000_NS20permutation_iteratorINSA_10device_ptrIiEESD_EESE_EEEE10policy1000ElNS7_5minusIiEESD_JSE_SE_EEEvT0_iT1_T2_DpNS2_10kernel_argIT3_EE --------------------------
	.section	.nv.constant0._ZN3cub18CUB_300001_SM_10006detail9transform16transform_kernelINS2_10policy_hubILb0EN4cuda3std3__45tupleIJN6thrust24THRUST_300001_SM_1000_NS20permutation_iteratorINSA_10device_ptrIiEESD_EESE_EEEE10policy1000ElNS7_5minusIiEESD_JSE_SE_EEEvT0_iT1_T2_DpNS2_10kernel_argIT3_EE,"a",@progbits
	.sectionflags	@""
	.align	4
.nv.constant0._ZN3cub18CUB_300001_SM_10006detail9transform16transform_kernelINS2_10policy_hubILb0EN4cuda3std3__45tupleIJN6thrust24THRUST_300001_SM_1000_NS20permutation_iteratorINSA_10device_ptrIiEESD_EESE_EEEE10policy1000ElNS7_5minusIiEESD_JSE_SE_EEEvT0_iT1_T2_DpNS2_10kernel_argIT3_EE:
	.zero		952


//--------------------- .nv.constant0._ZN3cub18CUB_300001_SM_10006detail9transform16transform_kernelINS2_10policy_hubILb0EN4cuda3std3__45tupleIJN6thrust24THRUST_300001_SM_1000_NS20permutation_iteratorINSA_10device_ptrIiEESD_EESE_EEEE10policy1000EiNS7_5minusIiEESD_JSE_SE_EEEvT0_iT1_T2_DpNS2_10kernel_argIT3_EE --------------------------
	.section	.nv.constant0._ZN3cub18CUB_300001_SM_10006detail9transform16transform_kernelINS2_10policy_hubILb0EN4cuda3std3__45tupleIJN6thrust24THRUST_300001_SM_1000_NS20permutation_iteratorINSA_10device_ptrIiEESD_EESE_EEEE10policy1000EiNS7_5minusIiEESD_JSE_SE_EEEvT0_iT1_T2_DpNS2_10kernel_argIT3_EE,"a",@progbits
	.sectionflags	@""
	.align	4
.nv.constant0._ZN3cub18CUB_300001_SM_10006detail9transform16transform_kernelINS2_10policy_hubILb0EN4cuda3std3__45tupleIJN6thrust24THRUST_300001_SM_1000_NS20permutation_iteratorINSA_10device_ptrIiEESD_EESE_EEEE10policy1000EiNS7_5minusIiEESD_JSE_SE_EEEvT0_iT1_T2_DpNS2_10kernel_argIT3_EE:
	.zero		952


//--------------------- .nv.constant0._ZN3cub18CUB_300001_SM_10006detail9transform16transform_kernelINS2_10policy_hubILb1EN4cuda3std3__45tupleIJN6thrust24THRUST_300001_SM_1000_NS17counting_iteratorIiNSA_11use_defaultESC_SC_EEEEEE10policy1000ElNS7_10__identityENSA_20permutation_iteratorINSA_10device_ptrIiEESK_EEJSD_EEEvT0_iT1_T2_DpNS2_10kernel_argIT3_EE --------------------------
	.section	.nv.constant0._ZN3cub18CUB_300001_SM_10006detail9transform16transform_kernelINS2_10policy_hubILb1EN4cuda3std3__45tupleIJN6thrust24THRUST_300001_SM_1000_NS17counting_iteratorIiNSA_11use_defaultESC_SC_EEEEEE10policy1000ElNS7_10__identityENSA_20permutation_iteratorINSA_10device_ptrIiEESK_EEJSD_EEEvT0_iT1_T2_DpNS2_10kernel_argIT3_EE,"a",@progbits
	.sectionflags	@""
	.align	4
.nv.constant0._ZN3cub18CUB_300001_SM_10006detail9transform16transform_kernelINS2_10policy_hubILb1EN4cuda3std3__45tupleIJN6thrust24THRUST_300001_SM_1000_NS17counting_iteratorIiNSA_11use_defaultESC_SC_EEEEEE10policy1000ElNS7_10__identityENSA_20permutation_iteratorINSA_10device_ptrIiEESK_EEJSD_EEEvT0_iT1_T2_DpNS2_10kernel_argIT3_EE:
	.zero		944


//--------------------- .nv.constant0._ZN3cub18CUB_300001_SM_10006detail9transform16transform_kernelINS2_10policy_hubILb1EN4cuda3std3__45tupleIJN6thrust24THRUST_300001_SM_1000_NS17counting_iteratorIiNSA_11use_defaultESC_SC_EEEEEE10policy1000EiNS7_10__identityENSA_20permutation_iteratorINSA_10device_ptrIiEESK_EEJSD_EEEvT0_iT1_T2_DpNS2_10kernel_argIT3_EE --------------------------
	.section	.nv.constant0._ZN3cub18CUB_300001_SM_10006detail9transform16transform_kernelINS2_10policy_hubILb1EN4cuda3std3__45tupleIJN6thrust24THRUST_300001_SM_1000_NS17counting_iteratorIiNSA_11use_defaultESC_SC_EEEEEE10policy1000EiNS7_10__identityENSA_20permutation_iteratorINSA_10device_ptrIiEESK_EEJSD_EEEvT0_iT1_T2_DpNS2_10kernel_argIT3_EE,"a",@progbits
	.sectionflags	@""
	.align	4
.nv.constant0._ZN3cub18CUB_300001_SM_10006detail9transform16transform_kernelINS2_10policy_hubILb1EN4cuda3std3__45tupleIJN6thrust24THRUST_300001_SM_1000_NS17counting_iteratorIiNSA_11use_defaultESC_SC_EEEEEE10policy1000EiNS7_10__identityENSA_20permutation_iteratorINSA_10device_ptrIiEESK_EEJSD_EEEvT0_iT1_T2_DpNS2_10kernel_argIT3_EE:
	.zero		944


//--------------------- .nv.constant0._ZN3cub18CUB_300001_SM_10006detail8for_each13static_kernelINS2_12policy_hub_t12policy_500_tElN6thrust24THRUST_300001_SM_1000_NS8cuda_cub10__tabulate7functorINS7_10device_ptrIiEENS7_6system6detail7generic6detail22compute_sequence_valueIivEElEEEEvT0_T1_ --------------------------
	.section	.nv.constant0._ZN3cub18CUB_300001_SM_10006detail8for_each13static_kernelINS2_12policy_hub_t12policy_500_tElN6thrust24THRUST_300001_SM_1000_NS8cuda_cub10__tabulate7functorINS7_10device_ptrIiEENS7_6system6detail7generic6detail22compute_sequence_valueIivEElEEEEvT0_T1_,"a",@progbits
	.sectionflags	@""
	.align	4
.nv.constant0._ZN3cub18CUB_300001_SM_10006detail8for_each13static_kernelINS2_12policy_hub_t12policy_500_tElN6thrust24THRUST_300001_SM_1000_NS8cuda_cub10__tabulate7functorINS7_10device_ptrIiEENS7_6system6detail7generic6detail22compute_sequence_valueIivEElEEEEvT0_T1_:
	.zero		920


//--------------------- .nv.constant0._ZN3cub18CUB_300001_SM_10006detail11EmptyKernelIvEEvv --------------------------
	.section	.nv.constant0._ZN3cub18CUB_300001_SM_10006detail11EmptyKernelIvEEvv,"a",@progbits
	.sectionflags	@""
	.align	4
.nv.constant0._ZN3cub18CUB_300001_SM_10006detail11EmptyKernelIvEEvv:
	.zero		896


//--------------------- .nv.constant0._Z23compute_active_verticesPiiS_ --------------------------
	.section	.nv.constant0._Z23compute_active_verticesPiiS_,"a",@progbits
	.sectionflags	@""
	.align	4
.nv.constant0._Z23compute_active_verticesPiiS_:
	.zero		920


//--------------------- .nv.constant0._Z14unmap_coloringPiS_S_i --------------------------
	.section	.nv.constant0._Z14unmap_coloringPiS_S_i,"a",@progbits
	.sectionflags	@""
	.align	4
.nv.constant0._Z14unmap_coloringPiS_S_i:
	.zero		924


//--------------------- .nv.constant0._Z23recolor_marked_verticesPiS_iS_S_i --------------------------
	.section	.nv.constant0._Z23recolor_marked_verticesPiS_iS_S_i,"a",@progbits
	.sectionflags	@""
	.align	4
.nv.constant0._Z23recolor_marked_verticesPiS_iS_S_i:
	.zero		940


//--------------------- .nv.constant0._Z34detect_conflicts_mark_lower_degreePiS_iS_S_S_ --------------------------
	.section	.nv.constant0._Z34detect_conflicts_mark_lower_degreePiS_iS_S_S_,"a",@progbits
	.sectionflags	@""
	.align	4
.nv.constant0._Z34detect_conflicts_mark_lower_degreePiS_iS_S_S_:
	.zero		944


//--------------------- .nv.constant0._Z22color_partition_greedyPiS_iiS_i --------------------------
	.section	.nv.constant0._Z22color_partition_greedyPiS_iiS_i,"a",@progbits
	.sectionflags	@""
	.align	4
.nv.constant0._Z22color_partition_greedyPiS_iiS_i:
	.zero		932


//--------------------- .nv.constant0._Z21scatter_edges_by_permPiS_iS_S_S_S_S_ --------------------------
	.section	.nv.constant0._Z21scatter_edges_by_permPiS_iS_S_S_S_S_,"a",@progbits
	.sectionflags	@""
	.align	4
.nv.constant0._Z21scatter_edges_by_permPiS_iS_S_S_S_S_:
	.zero		960


//--------------------- .nv.constant0._Z14update_degreesPiS_iiS_S_ --------------------------
	.section	.nv.constant0._Z14update_degreesPiS_iiS_S_,"a",@progbits
	.sectionflags	@""
	.align	4
.nv.constant0._Z14update_degreesPiS_iiS_S_:
	.zero		936


//--------------------- .nv.constant0._Z22smallest_last_orderingPiS_iiiS_S_ifS_ --------------------------
	.section	.nv.constant0._Z22smallest_last_orderingPiS_iiiS_S_ifS_,"a",@progbits
	.sectionflags	@""
	.align	4
.nv.constant0._Z22smallest_last_orderingPiS_iiiS_S_ifS_:
	.zero		960


//--------------------- .nv.constant0._Z20compute_active_edgesPiS_iS_S_ --------------------------
	.section	.nv.constant0._Z20compute_active_edgesPiS_iS_S_,"a",@progbits
	.sectionflags	@""
	.align	4
.nv.constant0._Z20compute_active_edgesPiS_iS_S_:
	.zero		936


//--------------------- .nv.constant0._Z15verify_coloringPiS_iS_S_S_S_ --------------------------
	.section	.nv.constant0._Z15verify_coloringPiS_iS_S_S_S_,"a",@progbits
	.sectionflags	@""
	.align	4
.nv.constant0._Z15verify_coloringPiS_iS_S_S_S_:
	.zero		952


//--------------------- .nv.constant0._Z14apply_coloringPiS_iS_S_S_i --------------------------
	.section	.nv.constant0._Z14apply_coloringPiS_iS_S_S_i,"a",@progbits
	.sectionflags	@""
	.align	4
.nv.constant0._Z14apply_coloringPiS_iS_S_S_i:
	.zero		948


//--------------------- .nv.constant0._Z22luby_mis_coloring_iterPiS_iS_S_S_i --------------------------
	.section	.nv.constant0._Z22luby_mis_coloring_iterPiS_iS_S_S_i,"a",@progbits
	.sectionflags	@""
	.align	4
.nv.constant0._Z22luby_mis_coloring_iterPiS_iS_S_S_i:
	.zero		948


//--------------------- SYMBOLS --------------------------

	.type		.nv.reservedSmem.offset0,@object
	.size		.nv.reservedSmem.offset0,0x4
	.type		.nv.reservedSmem.cap,@object
	.size		.nv.reservedSmem.cap,0x4
